// Copyright (c) 2024, Jay Shah, Ganesh Bikshandi, Ying Zhang, Vijay Thakkar, Pradeep Ramani, Tri Dao.
// Splitting the different template instantiations to different files to speed up compilation.
// This file is auto-generated. See "generate_kernels.py"

#include "flash_bwd_hdim192_bf16_sm90.cu"
#include "flash_bwd_hdim192_bf16_softcap_sm90.cu"

// ===== COMPILED SASS (sm_90a) =====

	.target	sm_90a

	.elftype	@"ET_EXEC"


//--------------------- .note.nv.tkinfo           --------------------------
	.section	.note.nv.tkinfo,"",@"SHT_NOTE"
	.sectionflags	@"SHF_NOTE_NV_TKINFO"
	.tkinfo
        /*0018*/ 	.word	0x00000002
        /*0030*/ 	.string	""
        /*0030*/ 	.string	"ptxas"
        /*0030*/ 	.string	"Cuda compilation tools, release 13.0, V13.0.88"
        /*0030*/ 	.string	"Build cuda_13.0.r13.0/compiler.36424714_0"
        /*0030*/ 	.string	"-arch sm_90a -m 64 "



//--------------------- .note.nv.cuinfo           --------------------------
	.section	.note.nv.cuinfo,"",@"SHT_NOTE"
	.sectionflags	@"SHF_NOTE_NV_CUINFO"
        /*0018*/ 	.short	0x0002
        /*001a*/ 	.short	0x005a
        /*001c*/ 	.short	0x0082
	.zero		2


//--------------------- .nv.info                  --------------------------
	.section	.nv.info,"",@"SHT_CUDA_INFO"
	.align	4


	//----- nvinfo : EIATTR_REGCOUNT
	.align		4
        /*0000*/ 	.byte	0x04, 0x2f
        /*0002*/ 	.short	(.L_18 - .L_17)
	.align		4
.L_17:
        /*0004*/ 	.word	index@(_ZN7cutlass13device_kernelIN5flash22FlashAttnBwdPreprocessIN4cute5tupleIJNS3_1CILi64EEENS5_ILi192EEEEEENS_10bfloat16_tEfNS_4arch4Sm90ELb1ELb1EEEEEvNT_6ParamsE)
        /*0008*/ 	.word	0x0000004c


	//----- nvinfo : EIATTR_FRAME_SIZE
	.align		4
.L_18:
        /*000c*/ 	.byte	0x04, 0x11
        /*000e*/ 	.short	(.L_20 - .L_19)
	.align		4
.L_19:
        /*0010*/ 	.word	index@(_ZN7cutlass13device_kernelIN5flash22FlashAttnBwdPreprocessIN4cute5tupleIJNS3_1CILi64EEENS5_ILi192EEEEEENS_10bfloat16_tEfNS_4arch4Sm90ELb1ELb1EEEEEvNT_6ParamsE)
        /*0014*/ 	.word	0x00000000


	//----- nvinfo : EIATTR_REGCOUNT
	.align		4
.L_20:
        /*0018*/ 	.byte	0x04, 0x2f
        /*001a*/ 	.short	(.L_22 - .L_21)
	.align		4
.L_21:
        /*001c*/ 	.word	index@(_ZN7cutlass13device_kernelIN5flash11enable_sm90INS1_16FlashAttnBwdSm90INS1_25CollectiveMainloopBwdSm90ILi2ELi1ELi1EN4cute5tupleIJNS5_1CILi1EEES8_S8_EEENS6_IJNS7_ILi64EEENS7_ILi96EEENS7_ILi192EEEEEENS_10bfloat16_tEfNS_4arch4Sm90ELb1ELb0ELb0ELb1ELb1ELb0ELb1ELb0ELi3ELi1ELi1ELi1ELb0EEENS1_24CollectiveEpilogueBwdGQAISD_fSG_Li384ELb1ELb1EEENS1_25SingleTileBwdLPTSchedulerILb1ELi96ELb1EEEEEEEEEvNT_6ParamsE)
        /*0020*/ 	.word	0x00000080


	//----- nvinfo : EIATTR_FRAME_SIZE
	.align		4
.L_22:
        /*0024*/ 	.byte	0x04, 0x11
        /*0026*/ 	.short	(.L_24 - .L_23)
	.align		4
.L_23:
        /*0028*/ 	.word	index@(_ZN7cutlass13device_kernelIN5flash11enable_sm90INS1_16FlashAttnBwdSm90INS1_25CollectiveMainloopBwdSm90ILi2ELi1ELi1EN4cute5tupleIJNS5_1CILi1EEES8_S8_EEENS6_IJNS7_ILi64EEENS7_ILi96EEENS7_ILi192EEEEEENS_10bfloat16_tEfNS_4arch4Sm90ELb1ELb0ELb0ELb1ELb1ELb0ELb1ELb0ELi3ELi1ELi1ELi1ELb0EEENS1_24CollectiveEpilogueBwdGQAISD_fSG_Li384ELb1ELb1EEENS1_25SingleTileBwdLPTSchedulerILb1ELi96ELb1EEEEEEEEEvNT_6ParamsE)
        /*002c*/ 	.word	0x00000008


	//----- nvinfo : EIATTR_REGCOUNT
	.align		4
.L_24:
        /*0030*/ 	.byte	0x04, 0x2f
        /*0032*/ 	.short	(.L_26 - .L_25)
	.align		4
.L_25:
        /*0034*/ 	.word	index@(_ZN7cutlass13device_kernelIN5flash32FlashAttnBwdPostprocessConvertdQIN4cute5tupleIJNS3_1CILi64EEENS5_ILi192EEEEEENS_10bfloat16_tEfNS_4arch4Sm90ELi384ENS3_8TiledMMAINS3_8MMA_AtomIJNS3_4SM904GMMA27MMA_64x64x16_F32BF16BF16_SSILNSF_5MajorE0ELSH_1ELNSF_7ScaleInE1ELSI_1EEEEEENS3_6LayoutINS4_IJNS5_ILi1EEENS5_ILi3EEESM_EEENS4_IJNS5_ILi0EEESM_SP_EEEEENS4_IJNS3_10UnderscoreESS_SS_EEEEELb0EEEEEvNT_6ParamsE)
        /*0038*/ 	.word	0x00000038


	//----- nvinfo : EIATTR_FRAME_SIZE
	.align		4
.L_26:
        /*003c*/ 	.byte	0x04, 0x11
        /*003e*/ 	.short	(.L_28 - .L_27)
	.align		4
.L_27:
        /*0040*/ 	.word	index@(_ZN7cutlass13device_kernelIN5flash32FlashAttnBwdPostprocessConvertdQIN4cute5tupleIJNS3_1CILi64EEENS5_ILi192EEEEEENS_10bfloat16_tEfNS_4arch4Sm90ELi384ENS3_8TiledMMAINS3_8MMA_AtomIJNS3_4SM904GMMA27MMA_64x64x16_F32BF16BF16_SSILNSF_5MajorE0ELSH_1ELNSF_7ScaleInE1ELSI_1EEEEEENS3_6LayoutINS4_IJNS5_ILi1EEENS5_ILi3EEESM_EEENS4_IJNS5_ILi0EEESM_SP_EEEEENS4_IJNS3_10UnderscoreESS_SS_EEEEELb0EEEEEvNT_6ParamsE)
        /*0044*/ 	.word	0x00000000


	//----- nvinfo : EIATTR_REGCOUNT
	.align		4
.L_28:
        /*0048*/ 	.byte	0x04, 0x2f
        /*004a*/ 	.short	(.L_30 - .L_29)
	.align		4
.L_29:
        /*004c*/ 	.word	index@(_ZN7cutlass13device_kernelIN5flash32FlashAttnBwdPostprocessConvertdQIN4cute5tupleIJNS3_1CILi96EEENS5_ILi192EEEEEENS_10bfloat16_tEfNS_4arch4Sm90ELi384ENS3_8TiledMMAINS3_8MMA_AtomIJNS3_4SM904GMMA27MMA_64x96x16_F32BF16BF16_SSILNSF_5MajorE1ELSH_1ELNSF_7ScaleInE1ELSI_1EEEEEENS3_6LayoutINS4_IJNS5_ILi3EEENS5_ILi1EEESN_EEENS4_IJSN_NS5_ILi0EEESP_EEEEENS4_IJNS3_10UnderscoreESS_SS_EEEEELb1EEEEEvNT_6ParamsE)
        /*0050*/ 	.word	0x00000048


	//----- nvinfo : EIATTR_FRAME_SIZE
	.align		4
.L_30:
        /*0054*/ 	.byte	0x04, 0x11
        /*0056*/ 	.short	(.L_32 - .L_31)
	.align		4
.L_31:
        /*0058*/ 	.word	index@(_ZN7cutlass13device_kernelIN5flash32FlashAttnBwdPostprocessConvertdQIN4cute5tupleIJNS3_1CILi96EEENS5_ILi192EEEEEENS_10bfloat16_tEfNS_4arch4Sm90ELi384ENS3_8TiledMMAINS3_8MMA_AtomIJNS3_4SM904GMMA27MMA_64x96x16_F32BF16BF16_SSILNSF_5MajorE1ELSH_1ELNSF_7ScaleInE1ELSI_1EEEEEENS3_6LayoutINS4_IJNS5_ILi3EEENS5_ILi1EEESN_EEENS4_IJSN_NS5_ILi0EEESP_EEEEENS4_IJNS3_10UnderscoreESS_SS_EEEEELb1EEEEEvNT_6ParamsE)
        /*005c*/ 	.word	0x00000000


	//----- nvinfo : EIATTR_REGCOUNT
	.align		4
.L_32:
        /*0060*/ 	.byte	0x04, 0x2f
        /*0062*/ 	.short	(.L_34 - .L_33)
	.align		4
.L_33:
        /*0064*/ 	.word	index@(_ZN7cutlass13device_kernelIN5flash11enable_sm90INS1_16FlashAttnBwdSm90INS1_25CollectiveMainloopBwdSm90ILi2ELi1ELi1EN4cute5tupleIJNS5_1CILi1EEES8_S8_EEENS6_IJNS7_ILi64EEENS7_ILi96EEENS7_ILi192EEEEEENS_10bfloat16_tEfNS_4arch4Sm90ELb1ELb0ELb0ELb1ELb0ELb0ELb1ELb0ELi3ELi1ELi1ELi1ELb0EEENS1_24CollectiveEpilogueBwdGQAISD_fSG_Li384ELb1ELb0EEENS1_25SingleTileBwdLPTSchedulerILb1ELi96ELb0EEEEEEEEEvNT_6ParamsE)
        /*0068*/ 	.word	0x00000080


	//----- nvinfo : EIATTR_FRAME_SIZE
	.align		4
.L_34:
        /*006c*/ 	.byte	0x04, 0x11
        /*006e*/ 	.short	(.L_36 - .L_35)
	.align		4
.L_35:
        /*0070*/ 	.word	index@(_ZN7cutlass13device_kernelIN5flash11enable_sm90INS1_16FlashAttnBwdSm90INS1_25CollectiveMainloopBwdSm90ILi2ELi1ELi1EN4cute5tupleIJNS5_1CILi1EEES8_S8_EEENS6_IJNS7_ILi64EEENS7_ILi96EEENS7_ILi192EEEEEENS_10bfloat16_tEfNS_4arch4Sm90ELb1ELb0ELb0ELb1ELb0ELb0ELb1ELb0ELi3ELi1ELi1ELi1ELb0EEENS1_24CollectiveEpilogueBwdGQAISD_fSG_Li384ELb1ELb0EEENS1_25SingleTileBwdLPTSchedulerILb1ELi96ELb0EEEEEEEEEvNT_6ParamsE)
        /*0074*/ 	.word	0x00000008


	//----- nvinfo : EIATTR_REGCOUNT
	.align		4
.L_36:
        /*0078*/ 	.byte	0x04, 0x2f
        /*007a*/ 	.short	(.L_38 - .L_37)
	.align		4
.L_37:
        /*007c*/ 	.word	index@(_ZN7cutlass13device_kernelIN5flash11enable_sm90INS1_16FlashAttnBwdSm90INS1_25CollectiveMainloopBwdSm90ILi2ELi1ELi1EN4cute5tupleIJNS5_1CILi1EEES8_S8_EEENS6_IJNS7_ILi64EEENS7_ILi96EEENS7_ILi192EEEEEENS_10bfloat16_tEfNS_4arch4Sm90ELb1ELb0ELb0ELb1ELb1ELb0ELb1ELb0ELi3ELi1ELi1ELi1ELb0EEENS1_21CollectiveEpilogueBwdISD_SE_SG_Li384ELb1ELb1ELi3EEENS1_25SingleTileBwdLPTSchedulerILb1ELi96ELb1EEEEEEEEEvNT_6ParamsE)
        /*0080*/ 	.word	0x00000080


	//----- nvinfo : EIATTR_FRAME_SIZE
	.align		4
.L_38:
        /*0084*/ 	.byte	0x04, 0x11
        /*0086*/ 	.short	(.L_40 - .L_39)
	.align		4
.L_39:
        /*0088*/ 	.word	index@(_ZN7cutlass13device_kernelIN5flash11enable_sm90INS1_16FlashAttnBwdSm90INS1_25CollectiveMainloopBwdSm90ILi2ELi1ELi1EN4cute5tupleIJNS5_1CILi1EEES8_S8_EEENS6_IJNS7_ILi64EEENS7_ILi96EEENS7_ILi192EEEEEENS_10bfloat16_tEfNS_4arch4Sm90ELb1ELb0ELb0ELb1ELb1ELb0ELb1ELb0ELi3ELi1ELi1ELi1ELb0EEENS1_21CollectiveEpilogueBwdISD_SE_SG_Li384ELb1ELb1ELi3EEENS1_25SingleTileBwdLPTSchedulerILb1ELi96ELb1EEEEEEEEEvNT_6ParamsE)
        /*008c*/ 	.word	0x00000008


	//----- nvinfo : EIATTR_REGCOUNT
	.align		4
.L_40:
        /*0090*/ 	.byte	0x04, 0x2f
        /*0092*/ 	.short	(.L_42 - .L_41)
	.align		4
.L_41:
        /*0094*/ 	.word	index@(_ZN7cutlass13device_kernelIN5flash11enable_sm90INS1_16FlashAttnBwdSm90INS1_25CollectiveMainloopBwdSm90ILi2ELi1ELi1EN4cute5tupleIJNS5_1CILi1EEES8_S8_EEENS6_IJNS7_ILi64EEENS7_ILi96EEENS7_ILi192EEEEEENS_10bfloat16_tEfNS_4arch4Sm90ELb1ELb0ELb0ELb1ELb0ELb0ELb1ELb0ELi3ELi1ELi1ELi1ELb0EEENS1_21CollectiveEpilogueBwdISD_SE_SG_Li384ELb1ELb1ELi3EEENS1_25SingleTileBwdLPTSchedulerILb1ELi96ELb0EEEEEEEEEvNT_6ParamsE)
        /*0098*/ 	.word	0x00000080


	//----- nvinfo : EIATTR_FRAME_SIZE
	.align		4
.L_42:
        /*009c*/ 	.byte	0x04, 0x11
        /*009e*/ 	.short	(.L_44 - .L_43)
	.align		4
.L_43:
        /*00a0*/ 	.word	index@(_ZN7cutlass13device_kernelIN5flash11enable_sm90INS1_16FlashAttnBwdSm90INS1_25CollectiveMainloopBwdSm90ILi2ELi1ELi1EN4cute5tupleIJNS5_1CILi1EEES8_S8_EEENS6_IJNS7_ILi64EEENS7_ILi96EEENS7_ILi192EEEEEENS_10bfloat16_tEfNS_4arch4Sm90ELb1ELb0ELb0ELb1ELb0ELb0ELb1ELb0ELi3ELi1ELi1ELi1ELb0EEENS1_21CollectiveEpilogueBwdISD_SE_SG_Li384ELb1ELb1ELi3EEENS1_25SingleTileBwdLPTSchedulerILb1ELi96ELb0EEEEEEEEEvNT_6ParamsE)
        /*00a4*/ 	.word	0x00000008


	//----- nvinfo : EIATTR_REGCOUNT
	.align		4
.L_44:
        /*00a8*/ 	.byte	0x04, 0x2f
        /*00aa*/ 	.short	(.L_46 - .L_45)
	.align		4
.L_45:
        /*00ac*/ 	.word	index@(_ZN7cutlass13device_kernelIN5flash22FlashAttnBwdPreprocessIN4cute5tupleIJNS3_1CILi64EEENS5_ILi192EEEEEENS_10bfloat16_tEfNS_4arch4Sm90ELb1ELb0EEEEEvNT_6ParamsE)
        /*00b0*/ 	.word	0x0000005a


	//----- nvinfo : EIATTR_FRAME_SIZE
	.align		4
.L_46:
        /*00b4*/ 	.byte	0x04, 0x11
        /*00b6*/ 	.short	(.L_48 - .L_47)
	.align		4
.L_47:
        /*00b8*/ 	.word	index@(_ZN7cutlass13device_kernelIN5flash22FlashAttnBwdPreprocessIN4cute5tupleIJNS3_1CILi64EEENS5_ILi192EEEEEENS_10bfloat16_tEfNS_4arch4Sm90ELb1ELb0EEEEEvNT_6ParamsE)
        /*00bc*/ 	.word	0x00000000


	//----- nvinfo : EIATTR_REGCOUNT
	.align		4
.L_48:
        /*00c0*/ 	.byte	0x04, 0x2f
        /*00c2*/ 	.short	(.L_50 - .L_49)
	.align		4
.L_49:
        /*00c4*/ 	.word	index@(_ZN7cutlass13device_kernelIN5flash11enable_sm90INS1_16FlashAttnBwdSm90INS1_25CollectiveMainloopBwdSm90ILi2ELi1ELi1EN4cute5tupleIJNS5_1CILi1EEES8_S8_EEENS6_IJNS7_ILi64EEENS7_ILi96EEENS7_ILi192EEEEEENS_10bfloat16_tEfNS_4arch4Sm90ELb1ELb0ELb0ELb0ELb1ELb0ELb1ELb0ELi3ELi1ELi1ELi1ELb0EEENS1_24CollectiveEpilogueBwdGQAISD_fSG_Li384ELb0ELb1EEENS1_25SingleTileBwdLPTSchedulerILb0ELi96ELb1EEEEEEEEEvNT_6ParamsE)
        /*00c8*/ 	.word	0x00000080


	//----- nvinfo : EIATTR_FRAME_SIZE
	.align		4
.L_50:
        /*00cc*/ 	.byte	0x04, 0x11
        /*00ce*/ 	.short	(.L_52 - .L_51)
	.align		4
.L_51:
        /*00d0*/ 	.word	index@(_ZN7cutlass13device_kernelIN5flash11enable_sm90INS1_16FlashAttnBwdSm90INS1_25CollectiveMainloopBwdSm90ILi2ELi1ELi1EN4cute5tupleIJNS5_1CILi1EEES8_S8_EEENS6_IJNS7_ILi64EEENS7_ILi96EEENS7_ILi192EEEEEENS_10bfloat16_tEfNS_4arch4Sm90ELb1ELb0ELb0ELb0ELb1ELb0ELb1ELb0ELi3ELi1ELi1ELi1ELb0EEENS1_24CollectiveEpilogueBwdGQAISD_fSG_Li384ELb0ELb1EEENS1_25SingleTileBwdLPTSchedulerILb0ELi96ELb1EEEEEEEEEvNT_6ParamsE)
        /*00d4*/ 	.word	0x00000018


	//----- nvinfo : EIATTR_REGCOUNT
	.align		4
.L_52:
        /*00d8*/ 	.byte	0x04, 0x2f
        /*00da*/ 	.short	(.L_54 - .L_53)
	.align		4
.L_53:
        /*00dc*/ 	.word	index@(_ZN7cutlass13device_kernelIN5flash11enable_sm90INS1_16FlashAttnBwdSm90INS1_25CollectiveMainloopBwdSm90ILi2ELi1ELi1EN4cute5tupleIJNS5_1CILi1EEES8_S8_EEENS6_IJNS7_ILi64EEENS7_ILi96EEENS7_ILi192EEEEEENS_10bfloat16_tEfNS_4arch4Sm90ELb1ELb0ELb0ELb0ELb0ELb0ELb1ELb0ELi3ELi1ELi1ELi1ELb0EEENS1_24CollectiveEpilogueBwdGQAISD_fSG_Li384ELb0ELb0EEENS1_25SingleTileBwdLPTSchedulerILb0ELi96ELb0EEEEEEEEEvNT_6ParamsE)
        /*00e0*/ 	.word	0x00000080


	//----- nvinfo : EIATTR_FRAME_SIZE
	.align		4
.L_54:
        /*00e4*/ 	.byte	0x04, 0x11
        /*00e6*/ 	.short	(.L_56 - .L_55)
	.align		4
.L_55:
        /*00e8*/ 	.word	index@(_ZN7cutlass13device_kernelIN5flash11enable_sm90INS1_16FlashAttnBwdSm90INS1_25CollectiveMainloopBwdSm90ILi2ELi1ELi1EN4cute5tupleIJNS5_1CILi1EEES8_S8_EEENS6_IJNS7_ILi64EEENS7_ILi96EEENS7_ILi192EEEEEENS_10bfloat16_tEfNS_4arch4Sm90ELb1ELb0ELb0ELb0ELb0ELb0ELb1ELb0ELi3ELi1ELi1ELi1ELb0EEENS1_24CollectiveEpilogueBwdGQAISD_fSG_Li384ELb0ELb0EEENS1_25SingleTileBwdLPTSchedulerILb0ELi96ELb0EEEEEEEEEvNT_6ParamsE)
        /*00ec*/ 	.word	0x00000018


	//----- nvinfo : EIATTR_REGCOUNT
	.align		4
.L_56:
        /*00f0*/ 	.byte	0x04, 0x2f
        /*00f2*/ 	.short	(.L_58 - .L_57)
	.align		4
.L_57:
        /*00f4*/ 	.word	index@(_ZN7cutlass13device_kernelIN5flash11enable_sm90INS1_16FlashAttnBwdSm90INS1_25CollectiveMainloopBwdSm90ILi2ELi1ELi1EN4cute5tupleIJNS5_1CILi1EEES8_S8_EEENS6_IJNS7_ILi64EEENS7_ILi96EEENS7_ILi192EEEEEENS_10bfloat16_tEfNS_4arch4Sm90ELb1ELb0ELb0ELb0ELb1ELb0ELb1ELb0ELi3ELi1ELi1ELi1ELb0EEENS1_21CollectiveEpilogueBwdISD_SE_SG_Li384ELb0ELb1ELi3EEENS1_25SingleTileBwdLPTSchedulerILb0ELi96ELb1EEEEEEEEEvNT_6ParamsE)
        /*00f8*/ 	.word	0x00000080


	//----- nvinfo : EIATTR_FRAME_SIZE
	.align		4
.L_58:
        /*00fc*/ 	.byte	0x04, 0x11
        /*00fe*/ 	.short	(.L_60 - .L_59)
	.align		4
.L_59:
        /*0100*/ 	.word	index@(_ZN7cutlass13device_kernelIN5flash11enable_sm90INS1_16FlashAttnBwdSm90INS1_25CollectiveMainloopBwdSm90ILi2ELi1ELi1EN4cute5tupleIJNS5_1CILi1EEES8_S8_EEENS6_IJNS7_ILi64EEENS7_ILi96EEENS7_ILi192EEEEEENS_10bfloat16_tEfNS_4arch4Sm90ELb1ELb0ELb0ELb0ELb1ELb0ELb1ELb0ELi3ELi1ELi1ELi1ELb0EEENS1_21CollectiveEpilogueBwdISD_SE_SG_Li384ELb0ELb1ELi3EEENS1_25SingleTileBwdLPTSchedulerILb0ELi96ELb1EEEEEEEEEvNT_6ParamsE)
        /*0104*/ 	.word	0x00000018


	//----- nvinfo : EIATTR_REGCOUNT
	.align		4
.L_60:
        /*0108*/ 	.byte	0x04, 0x2f
        /*010a*/ 	.short	(.L_62 - .L_61)
	.align		4
.L_61:
        /*010c*/ 	.word	index@(_ZN7cutlass13device_kernelIN5flash11enable_sm90INS1_16FlashAttnBwdSm90INS1_25CollectiveMainloopBwdSm90ILi2ELi1ELi1EN4cute5tupleIJNS5_1CILi1EEES8_S8_EEENS6_IJNS7_ILi64EEENS7_ILi96EEENS7_ILi192EEEEEENS_10bfloat16_tEfNS_4arch4Sm90ELb1ELb0ELb0ELb0ELb0ELb0ELb1ELb0ELi3ELi1ELi1ELi1ELb0EEENS1_21CollectiveEpilogueBwdISD_SE_SG_Li384ELb0ELb1ELi3EEENS1_25SingleTileBwdLPTSchedulerILb0ELi96ELb0EEEEEEEEEvNT_6ParamsE)
        /*0110*/ 	.word	0x00000080


	//----- nvinfo : EIATTR_FRAME_SIZE
	.align		4
.L_62:
        /*0114*/ 	.byte	0x04, 0x11
        /*0116*/ 	.short	(.L_64 - .L_63)
	.align		4
.L_63:
        /*0118*/ 	.word	index@(_ZN7cutlass13device_kernelIN5flash11enable_sm90INS1_16FlashAttnBwdSm90INS1_25CollectiveMainloopBwdSm90ILi2ELi1ELi1EN4cute5tupleIJNS5_1CILi1EEES8_S8_EEENS6_IJNS7_ILi64EEENS7_ILi96EEENS7_ILi192EEEEEENS_10bfloat16_tEfNS_4arch4Sm90ELb1ELb0ELb0ELb0ELb0ELb0ELb1ELb0ELi3ELi1ELi1ELi1ELb0EEENS1_21CollectiveEpilogueBwdISD_SE_SG_Li384ELb0ELb1ELi3EEENS1_25SingleTileBwdLPTSchedulerILb0ELi96ELb0EEEEEEEEEvNT_6ParamsE)
        /*011c*/ 	.word	0x00000018


	//----- nvinfo : EIATTR_REGCOUNT
	.align		4
.L_64:
        /*0120*/ 	.byte	0x04, 0x2f
        /*0122*/ 	.short	(.L_66 - .L_65)
	.align		4
.L_65:
        /*0124*/ 	.word	index@(_ZN7cutlass13device_kernelIN5flash11enable_sm90INS1_16FlashAttnBwdSm90INS1_25CollectiveMainloopBwdSm90ILi2ELi1ELi1EN4cute5tupleIJNS5_1CILi1EEES8_S8_EEENS6_IJNS7_ILi64EEENS7_ILi96EEENS7_ILi192EEEEEENS_10bfloat16_tEfNS_4arch4Sm90ELb0ELb1ELb0ELb1ELb1ELb0ELb1ELb0ELi3ELi1ELi1ELi1ELb0EEENS1_24CollectiveEpilogueBwdGQAISD_fSG_Li384ELb1ELb1EEENS1_19SingleTileSchedulerILb1ELb0ELb0ELi96EEEEEEEEEvNT_6ParamsE)
        /*0128*/ 	.word	0x00000080


	//----- nvinfo : EIATTR_FRAME_SIZE
	.align		4
.L_66:
        /*012c*/ 	.byte	0x04, 0x11
        /*012e*/ 	.short	(.L_68 - .L_67)
	.align		4
.L_67:
        /*0130*/ 	.word	index@(_ZN7cutlass13device_kernelIN5flash11enable_sm90INS1_16FlashAttnBwdSm90INS1_25CollectiveMainloopBwdSm90ILi2ELi1ELi1EN4cute5tupleIJNS5_1CILi1EEES8_S8_EEENS6_IJNS7_ILi64EEENS7_ILi96EEENS7_ILi192EEEEEENS_10bfloat16_tEfNS_4arch4Sm90ELb0ELb1ELb0ELb1ELb1ELb0ELb1ELb0ELi3ELi1ELi1ELi1ELb0EEENS1_24CollectiveEpilogueBwdGQAISD_fSG_Li384ELb1ELb1EEENS1_19SingleTileSchedulerILb1ELb0ELb0ELi96EEEEEEEEEvNT_6ParamsE)
        /*0134*/ 	.word	0x00000000


	//----- nvinfo : EIATTR_REGCOUNT
	.align		4
.L_68:
        /*0138*/ 	.byte	0x04, 0x2f
        /*013a*/ 	.short	(.L_70 - .L_69)
	.align		4
.L_69:
        /*013c*/ 	.word	index@(_ZN7cutlass13device_kernelIN5flash11enable_sm90INS1_16FlashAttnBwdSm90INS1_25CollectiveMainloopBwdSm90ILi2ELi1ELi1EN4cute5tupleIJNS5_1CILi1EEES8_S8_EEENS6_IJNS7_ILi64EEENS7_ILi96EEENS7_ILi192EEEEEENS_10bfloat16_tEfNS_4arch4Sm90ELb0ELb1ELb0ELb1ELb0ELb0ELb1ELb0ELi3ELi1ELi1ELi1ELb0EEENS1_24CollectiveEpilogueBwdGQAISD_fSG_Li384ELb1ELb0EEENS1_19SingleTileSchedulerILb1ELb0ELb0ELi96EEEEEEEEEvNT_6ParamsE)
        /*0140*/ 	.word	0x00000080


	//----- nvinfo : EIATTR_FRAME_SIZE
	.align		4
.L_70:
        /*0144*/ 	.byte	0x04, 0x11
        /*0146*/ 	.short	(.L_72 - .L_71)
	.align		4
.L_71:
        /*0148*/ 	.word	index@(_ZN7cutlass13device_kernelIN5flash11enable_sm90INS1_16FlashAttnBwdSm90INS1_25CollectiveMainloopBwdSm90ILi2ELi1ELi1EN4cute5tupleIJNS5_1CILi1EEES8_S8_EEENS6_IJNS7_ILi64EEENS7_ILi96EEENS7_ILi192EEEEEENS_10bfloat16_tEfNS_4arch4Sm90ELb0ELb1ELb0ELb1ELb0ELb0ELb1ELb0ELi3ELi1ELi1ELi1ELb0EEENS1_24CollectiveEpilogueBwdGQAISD_fSG_Li384ELb1ELb0EEENS1_19SingleTileSchedulerILb1ELb0ELb0ELi96EEEEEEEEEvNT_6ParamsE)
        /*014c*/ 	.word	0x00000000


	//----- nvinfo : EIATTR_REGCOUNT
	.align		4
.L_72:
        /*0150*/ 	.byte	0x04, 0x2f
        /*0152*/ 	.short	(.L_74 - .L_73)
	.align		4
.L_73:
        /*0154*/ 	.word	index@(_ZN7cutlass13device_kernelIN5flash11enable_sm90INS1_16FlashAttnBwdSm90INS1_25CollectiveMainloopBwdSm90ILi2ELi1ELi1EN4cute5tupleIJNS5_1CILi1EEES8_S8_EEENS6_IJNS7_ILi64EEENS7_ILi96EEENS7_ILi192EEEEEENS_10bfloat16_tEfNS_4arch4Sm90ELb0ELb1ELb0ELb1ELb1ELb0ELb1ELb0ELi3ELi1ELi1ELi1ELb0EEENS1_21CollectiveEpilogueBwdISD_SE_SG_Li384ELb1ELb1ELi3EEENS1_19SingleTileSchedulerILb1ELb0ELb0ELi96EEEEEEEEEvNT_6ParamsE)
        /*0158*/ 	.word	0x00000080


	//----- nvinfo : EIATTR_FRAME_SIZE
	.align		4
.L_74:
        /*015c*/ 	.byte	0x04, 0x11
        /*015e*/ 	.short	(.L_76 - .L_75)
	.align		4
.L_75:
        /*0160*/ 	.word	index@(_ZN7cutlass13device_kernelIN5flash11enable_sm90INS1_16FlashAttnBwdSm90INS1_25CollectiveMainloopBwdSm90ILi2ELi1ELi1EN4cute5tupleIJNS5_1CILi1EEES8_S8_EEENS6_IJNS7_ILi64EEENS7_ILi96EEENS7_ILi192EEEEEENS_10bfloat16_tEfNS_4arch4Sm90ELb0ELb1ELb0ELb1ELb1ELb0ELb1ELb0ELi3ELi1ELi1ELi1ELb0EEENS1_21CollectiveEpilogueBwdISD_SE_SG_Li384ELb1ELb1ELi3EEENS1_19SingleTileSchedulerILb1ELb0ELb0ELi96EEEEEEEEEvNT_6ParamsE)
        /*0164*/ 	.word	0x00000000


	//----- nvinfo : EIATTR_REGCOUNT
	.align		4
.L_76:
        /*0168*/ 	.byte	0x04, 0x2f
        /*016a*/ 	.short	(.L_78 - .L_77)
	.align		4
.L_77:
        /*016c*/ 	.word	index@(_ZN7cutlass13device_kernelIN5flash11enable_sm90INS1_16FlashAttnBwdSm90INS1_25CollectiveMainloopBwdSm90ILi2ELi1ELi1EN4cute5tupleIJNS5_1CILi1EEES8_S8_EEENS6_IJNS7_ILi64EEENS7_ILi96EEENS7_ILi192EEEEEENS_10bfloat16_tEfNS_4arch4Sm90ELb0ELb1ELb0ELb1ELb0ELb0ELb1ELb0ELi3ELi1ELi1ELi1ELb0EEENS1_21CollectiveEpilogueBwdISD_SE_SG_Li384ELb1ELb1ELi3EEENS1_19SingleTileSchedulerILb1ELb0ELb0ELi96EEEEEEEEEvNT_6ParamsE)
        /*0170*/ 	.word	0x00000080


	//----- nvinfo : EIATTR_FRAME_SIZE
	.align		4
.L_78:
        /*0174*/ 	.byte	0x04, 0x11
        /*0176*/ 	.short	(.L_80 - .L_79)
	.align		4
.L_79:
        /*0178*/ 	.word	index@(_ZN7cutlass13device_kernelIN5flash11enable_sm90INS1_16FlashAttnBwdSm90INS1_25CollectiveMainloopBwdSm90ILi2ELi1ELi1EN4cute5tupleIJNS5_1CILi1EEES8_S8_EEENS6_IJNS7_ILi64EEENS7_ILi96EEENS7_ILi192EEEEEENS_10bfloat16_tEfNS_4arch4Sm90ELb0ELb1ELb0ELb1ELb0ELb0ELb1ELb0ELi3ELi1ELi1ELi1ELb0EEENS1_21CollectiveEpilogueBwdISD_SE_SG_Li384ELb1ELb1ELi3EEENS1_19SingleTileSchedulerILb1ELb0ELb0ELi96EEEEEEEEEvNT_6ParamsE)
        /*017c*/ 	.word	0x00000000


	//----- nvinfo : EIATTR_REGCOUNT
	.align		4
.L_80:
        /*0180*/ 	.byte	0x04, 0x2f
        /*0182*/ 	.short	(.L_82 - .L_81)
	.align		4
.L_81:
        /*0184*/ 	.word	index@(_ZN7cutlass13device_kernelIN5flash11enable_sm90INS1_16FlashAttnBwdSm90INS1_25CollectiveMainloopBwdSm90ILi2ELi1ELi1EN4cute5tupleIJNS5_1CILi1EEES8_S8_EEENS6_IJNS7_ILi64EEENS7_ILi96EEENS7_ILi192EEEEEENS_10bfloat16_tEfNS_4arch4Sm90ELb0ELb1ELb0ELb0ELb1ELb0ELb1ELb0ELi3ELi1ELi1ELi1ELb0EEENS1_24CollectiveEpilogueBwdGQAISD_fSG_Li384ELb0ELb1EEENS1_19SingleTileSchedulerILb0ELb0ELb0ELi96EEEEEEEEEvNT_6ParamsE)
        /*0188*/ 	.word	0x00000080


	//----- nvinfo : EIATTR_FRAME_SIZE
	.align		4
.L_82:
        /*018c*/ 	.byte	0x04, 0x11
        /*018e*/ 	.short	(.L_84 - .L_83)
	.align		4
.L_83:
        /*0190*/ 	.word	index@(_ZN7cutlass13device_kernelIN5flash11enable_sm90INS1_16FlashAttnBwdSm90INS1_25CollectiveMainloopBwdSm90ILi2ELi1ELi1EN4cute5tupleIJNS5_1CILi1EEES8_S8_EEENS6_IJNS7_ILi64EEENS7_ILi96EEENS7_ILi192EEEEEENS_10bfloat16_tEfNS_4arch4Sm90ELb0ELb1ELb0ELb0ELb1ELb0ELb1ELb0ELi3ELi1ELi1ELi1ELb0EEENS1_24CollectiveEpilogueBwdGQAISD_fSG_Li384ELb0ELb1EEENS1_19SingleTileSchedulerILb0ELb0ELb0ELi96EEEEEEEEEvNT_6ParamsE)
        /*0194*/ 	.word	0x00000000


	//----- nvinfo : EIATTR_REGCOUNT
	.align		4
.L_84:
        /*0198*/ 	.byte	0x04, 0x2f
        /*019a*/ 	.short	(.L_86 - .L_85)
	.align		4
.L_85:
        /*019c*/ 	.word	index@(_ZN7cutlass13device_kernelIN5flash11enable_sm90INS1_16FlashAttnBwdSm90INS1_25CollectiveMainloopBwdSm90ILi2ELi1ELi1EN4cute5tupleIJNS5_1CILi1EEES8_S8_EEENS6_IJNS7_ILi64EEENS7_ILi96EEENS7_ILi192EEEEEENS_10bfloat16_tEfNS_4arch4Sm90ELb0ELb1ELb0ELb0ELb0ELb0ELb1ELb0ELi3ELi1ELi1ELi1ELb0EEENS1_24CollectiveEpilogueBwdGQAISD_fSG_Li384ELb0ELb0EEENS1_19SingleTileSchedulerILb0ELb0ELb0ELi96EEEEEEEEEvNT_6ParamsE)
        /*01a0*/ 	.word	0x00000080


	//----- nvinfo : EIATTR_FRAME_SIZE
	.align		4
.L_86:
        /*01a4*/ 	.byte	0x04, 0x11
        /*01a6*/ 	.short	(.L_88 - .L_87)
	.align		4
.L_87:
        /*01a8*/ 	.word	index@(_ZN7cutlass13device_kernelIN5flash11enable_sm90INS1_16FlashAttnBwdSm90INS1_25CollectiveMainloopBwdSm90ILi2ELi1ELi1EN4cute5tupleIJNS5_1CILi1EEES8_S8_EEENS6_IJNS7_ILi64EEENS7_ILi96EEENS7_ILi192EEEEEENS_10bfloat16_tEfNS_4arch4Sm90ELb0ELb1ELb0ELb0ELb0ELb0ELb1ELb0ELi3ELi1ELi1ELi1ELb0EEENS1_24CollectiveEpilogueBwdGQAISD_fSG_Li384ELb0ELb0EEENS1_19SingleTileSchedulerILb0ELb0ELb0ELi96EEEEEEEEEvNT_6ParamsE)
        /*01ac*/ 	.word	0x00000000


	//----- nvinfo : EIATTR_REGCOUNT
	.align		4
.L_88:
        /*01b0*/ 	.byte	0x04, 0x2f
        /*01b2*/ 	.short	(.L_90 - .L_89)
	.align		4
.L_89:
        /*01b4*/ 	.word	index@(_ZN7cutlass13device_kernelIN5flash11enable_sm90INS1_16FlashAttnBwdSm90INS1_25CollectiveMainloopBwdSm90ILi2ELi1ELi1EN4cute5tupleIJNS5_1CILi1EEES8_S8_EEENS6_IJNS7_ILi64EEENS7_ILi96EEENS7_ILi192EEEEEENS_10bfloat16_tEfNS_4arch4Sm90ELb0ELb1ELb0ELb0ELb1ELb0ELb1ELb0ELi3ELi1ELi1ELi1ELb0EEENS1_21CollectiveEpilogueBwdISD_SE_SG_Li384ELb0ELb1ELi3EEENS1_19SingleTileSchedulerILb0ELb0ELb0ELi96EEEEEEEEEvNT_6ParamsE)
        /*01b8*/ 	.word	0x00000080


	//----- nvinfo : EIATTR_FRAME_SIZE
	.align		4
.L_90:
        /*01bc*/ 	.byte	0x04, 0x11
        /*01be*/ 	.short	(.L_92 - .L_91)
	.align		4
.L_91:
        /*01c0*/ 	.word	index@(_ZN7cutlass13device_kernelIN5flash11enable_sm90INS1_16FlashAttnBwdSm90INS1_25CollectiveMainloopBwdSm90ILi2ELi1ELi1EN4cute5tupleIJNS5_1CILi1EEES8_S8_EEENS6_IJNS7_ILi64EEENS7_ILi96EEENS7_ILi192EEEEEENS_10bfloat16_tEfNS_4arch4Sm90ELb0ELb1ELb0ELb0ELb1ELb0ELb1ELb0ELi3ELi1ELi1ELi1ELb0EEENS1_21CollectiveEpilogueBwdISD_SE_SG_Li384ELb0ELb1ELi3EEENS1_19SingleTileSchedulerILb0ELb0ELb0ELi96EEEEEEEEEvNT_6ParamsE)
        /*01c4*/ 	.word	0x00000000


	//----- nvinfo : EIATTR_REGCOUNT
	.align		4
.L_92:
        /*01c8*/ 	.byte	0x04, 0x2f
        /*01ca*/ 	.short	(.L_94 - .L_93)
	.align		4
.L_93:
        /*01cc*/ 	.word	index@(_ZN7cutlass13device_kernelIN5flash11enable_sm90INS1_16FlashAttnBwdSm90INS1_25CollectiveMainloopBwdSm90ILi2ELi1ELi1EN4cute5tupleIJNS5_1CILi1EEES8_S8_EEENS6_IJNS7_ILi64EEENS7_ILi96EEENS7_ILi192EEEEEENS_10bfloat16_tEfNS_4arch4Sm90ELb0ELb1ELb0ELb0ELb0ELb0ELb1ELb0ELi3ELi1ELi1ELi1ELb0EEENS1_21CollectiveEpilogueBwdISD_SE_SG_Li384ELb0ELb1ELi3EEENS1_19SingleTileSchedulerILb0ELb0ELb0ELi96EEEEEEEEEvNT_6ParamsE)
        /*01d0*/ 	.word	0x00000080


	//----- nvinfo : EIATTR_FRAME_SIZE
	.align		4
.L_94:
        /*01d4*/ 	.byte	0x04, 0x11
        /*01d6*/ 	.short	(.L_96 - .L_95)
	.align		4
.L_95:
        /*01d8*/ 	.word	index@(_ZN7cutlass13device_kernelIN5flash11enable_sm90INS1_16FlashAttnBwdSm90INS1_25CollectiveMainloopBwdSm90ILi2ELi1ELi1EN4cute5tupleIJNS5_1CILi1EEES8_S8_EEENS6_IJNS7_ILi64EEENS7_ILi96EEENS7_ILi192EEEEEENS_10bfloat16_tEfNS_4arch4Sm90ELb0ELb1ELb0ELb0ELb0ELb0ELb1ELb0ELi3ELi1ELi1ELi1ELb0EEENS1_21CollectiveEpilogueBwdISD_SE_SG_Li384ELb0ELb1ELi3EEENS1_19SingleTileSchedulerILb0ELb0ELb0ELi96EEEEEEEEEvNT_6ParamsE)
        /*01dc*/ 	.word	0x00000000


	//----- nvinfo : EIATTR_REGCOUNT
	.align		4
.L_96:
        /*01e0*/ 	.byte	0x04, 0x2f
        /*01e2*/ 	.short	(.L_98 - .L_97)
	.align		4
.L_97:
        /*01e4*/ 	.word	index@(_ZN7cutlass13device_kernelIN5flash11enable_sm90INS1_16FlashAttnBwdSm90INS1_25CollectiveMainloopBwdSm90ILi2ELi1ELi1EN4cute5tupleIJNS5_1CILi1EEES8_S8_EEENS6_IJNS7_ILi64EEENS7_ILi96EEENS7_ILi192EEEEEENS_10bfloat16_tEfNS_4arch4Sm90ELb0ELb0ELb0ELb1ELb1ELb0ELb1ELb0ELi3ELi1ELi1ELi1ELb0EEENS1_24CollectiveEpilogueBwdGQAISD_fSG_Li384ELb1ELb1EEENS1_19SingleTileSchedulerILb1ELb0ELb0ELi96EEEEEEEEEvNT_6ParamsE)
        /*01e8*/ 	.word	0x00000080


	//----- nvinfo : EIATTR_FRAME_SIZE
	.align		4
.L_98:
        /*01ec*/ 	.byte	0x04, 0x11
        /*01ee*/ 	.short	(.L_100 - .L_99)
	.align		4
.L_99:
        /*01f0*/ 	.word	index@(_ZN7cutlass13device_kernelIN5flash11enable_sm90INS1_16FlashAttnBwdSm90INS1_25CollectiveMainloopBwdSm90ILi2ELi1ELi1EN4cute5tupleIJNS5_1CILi1EEES8_S8_EEENS6_IJNS7_ILi64EEENS7_ILi96EEENS7_ILi192EEEEEENS_10bfloat16_tEfNS_4arch4Sm90ELb0ELb0ELb0ELb1ELb1ELb0ELb1ELb0ELi3ELi1ELi1ELi1ELb0EEENS1_24CollectiveEpilogueBwdGQAISD_fSG_Li384ELb1ELb1EEENS1_19SingleTileSchedulerILb1ELb0ELb0ELi96EEEEEEEEEvNT_6ParamsE)
        /*01f4*/ 	.word	0x00000000


	//----- nvinfo : EIATTR_REGCOUNT
	.align		4
.L_100:
        /*01f8*/ 	.byte	0x04, 0x2f
        /*01fa*/ 	.short	(.L_102 - .L_101)
	.align		4
.L_101:
        /*01fc*/ 	.word	index@(_ZN7cutlass13device_kernelIN5flash11enable_sm90INS1_16FlashAttnBwdSm90INS1_25CollectiveMainloopBwdSm90ILi2ELi1ELi1EN4cute5tupleIJNS5_1CILi1EEES8_S8_EEENS6_IJNS7_ILi64EEENS7_ILi96EEENS7_ILi192EEEEEENS_10bfloat16_tEfNS_4arch4Sm90ELb0ELb0ELb0ELb1ELb0ELb0ELb1ELb0ELi3ELi1ELi1ELi1ELb0EEENS1_24CollectiveEpilogueBwdGQAISD_fSG_Li384ELb1ELb0EEENS1_19SingleTileSchedulerILb1ELb0ELb0ELi96EEEEEEEEEvNT_6ParamsE)
        /*0200*/ 	.word	0x00000080


	//----- nvinfo : EIATTR_FRAME_SIZE
	.align		4
.L_102:
        /*0204*/ 	.byte	0x04, 0x11
        /*0206*/ 	.short	(.L_104 - .L_103)
	.align		4
.L_103:
        /*0208*/ 	.word	index@(_ZN7cutlass13device_kernelIN5flash11enable_sm90INS1_16FlashAttnBwdSm90INS1_25CollectiveMainloopBwdSm90ILi2ELi1ELi1EN4cute5tupleIJNS5_1CILi1EEES8_S8_EEENS6_IJNS7_ILi64EEENS7_ILi96EEENS7_ILi192EEEEEENS_10bfloat16_tEfNS_4arch4Sm90ELb0ELb0ELb0ELb1ELb0ELb0ELb1ELb0ELi3ELi1ELi1ELi1ELb0EEENS1_24CollectiveEpilogueBwdGQAISD_fSG_Li384ELb1ELb0EEENS1_19SingleTileSchedulerILb1ELb0ELb0ELi96EEEEEEEEEvNT_6ParamsE)
        /*020c*/ 	.word	0x00000000


	//----- nvinfo : EIATTR_REGCOUNT
	.align		4
.L_104:
        /*0210*/ 	.byte	0x04, 0x2f
        /*0212*/ 	.short	(.L_106 - .L_105)
	.align		4
.L_105:
        /*0214*/ 	.word	index@(_ZN7cutlass13device_kernelIN5flash11enable_sm90INS1_16FlashAttnBwdSm90INS1_25CollectiveMainloopBwdSm90ILi2ELi1ELi1EN4cute5tupleIJNS5_1CILi1EEES8_S8_EEENS6_IJNS7_ILi64EEENS7_ILi96EEENS7_ILi192EEEEEENS_10bfloat16_tEfNS_4arch4Sm90ELb0ELb0ELb0ELb1ELb1ELb0ELb1ELb0ELi3ELi1ELi1ELi1ELb0EEENS1_21CollectiveEpilogueBwdISD_SE_SG_Li384ELb1ELb1ELi3EEENS1_19SingleTileSchedulerILb1ELb0ELb0ELi96EEEEEEEEEvNT_6ParamsE)
        /*0218*/ 	.word	0x00000080


	//----- nvinfo : EIATTR_FRAME_SIZE
	.align		4
.L_106:
        /*021c*/ 	.byte	0x04, 0x11
        /*021e*/ 	.short	(.L_108 - .L_107)
	.align		4
.L_107:
        /*0220*/ 	.word	index@(_ZN7cutlass13device_kernelIN5flash11enable_sm90INS1_16FlashAttnBwdSm90INS1_25CollectiveMainloopBwdSm90ILi2ELi1ELi1EN4cute5tupleIJNS5_1CILi1EEES8_S8_EEENS6_IJNS7_ILi64EEENS7_ILi96EEENS7_ILi192EEEEEENS_10bfloat16_tEfNS_4arch4Sm90ELb0ELb0ELb0ELb1ELb1ELb0ELb1ELb0ELi3ELi1ELi1ELi1ELb0EEENS1_21CollectiveEpilogueBwdISD_SE_SG_Li384ELb1ELb1ELi3EEENS1_19SingleTileSchedulerILb1ELb0ELb0ELi96EEEEEEEEEvNT_6ParamsE)
        /*0224*/ 	.word	0x00000000


	//----- nvinfo : EIATTR_REGCOUNT
	.align		4
.L_108:
        /*0228*/ 	.byte	0x04, 0x2f
        /*022a*/ 	.short	(.L_110 - .L_109)
	.align		4
.L_109:
        /*022c*/ 	.word	index@(_ZN7cutlass13device_kernelIN5flash11enable_sm90INS1_16FlashAttnBwdSm90INS1_25CollectiveMainloopBwdSm90ILi2ELi1ELi1EN4cute5tupleIJNS5_1CILi1EEES8_S8_EEENS6_IJNS7_ILi64EEENS7_ILi96EEENS7_ILi192EEEEEENS_10bfloat16_tEfNS_4arch4Sm90ELb0ELb0ELb0ELb1ELb0ELb0ELb1ELb0ELi3ELi1ELi1ELi1ELb0EEENS1_21CollectiveEpilogueBwdISD_SE_SG_Li384ELb1ELb1ELi3EEENS1_19SingleTileSchedulerILb1ELb0ELb0ELi96EEEEEEEEEvNT_6ParamsE)
        /*0230*/ 	.word	0x00000080


	//----- nvinfo : EIATTR_FRAME_SIZE
	.align		4
.L_110:
        /*0234*/ 	.byte	0x04, 0x11
        /*0236*/ 	.short	(.L_112 - .L_111)
	.align		4
.L_111:
        /*0238*/ 	.word	index@(_ZN7cutlass13device_kernelIN5flash11enable_sm90INS1_16FlashAttnBwdSm90INS1_25CollectiveMainloopBwdSm90ILi2ELi1ELi1EN4cute5tupleIJNS5_1CILi1EEES8_S8_EEENS6_IJNS7_ILi64EEENS7_ILi96EEENS7_ILi192EEEEEENS_10bfloat16_tEfNS_4arch4Sm90ELb0ELb0ELb0ELb1ELb0ELb0ELb1ELb0ELi3ELi1ELi1ELi1ELb0EEENS1_21CollectiveEpilogueBwdISD_SE_SG_Li384ELb1ELb1ELi3EEENS1_19SingleTileSchedulerILb1ELb0ELb0ELi96EEEEEEEEEvNT_6ParamsE)
        /*023c*/ 	.word	0x00000000


	//----- nvinfo : EIATTR_REGCOUNT
	.align		4
.L_112:
        /*0240*/ 	.byte	0x04, 0x2f
        /*0242*/ 	.short	(.L_114 - .L_113)
	.align		4
.L_113:
        /*0244*/ 	.word	index@(_ZN7cutlass13device_kernelIN5flash11enable_sm90INS1_16FlashAttnBwdSm90INS1_25CollectiveMainloopBwdSm90ILi2ELi1ELi1EN4cute5tupleIJNS5_1CILi1EEES8_S8_EEENS6_IJNS7_ILi64EEENS7_ILi96EEENS7_ILi192EEEEEENS_10bfloat16_tEfNS_4arch4Sm90ELb0ELb0ELb0ELb0ELb1ELb0ELb1ELb0ELi3ELi1ELi1ELi1ELb0EEENS1_24CollectiveEpilogueBwdGQAISD_fSG_Li384ELb0ELb1EEENS1_19SingleTileSchedulerILb0ELb0ELb0ELi96EEEEEEEEEvNT_6ParamsE)
        /*0248*/ 	.word	0x00000080


	//----- nvinfo : EIATTR_FRAME_SIZE
	.align		4
.L_114:
        /*024c*/ 	.byte	0x04, 0x11
        /*024e*/ 	.short	(.L_116 - .L_115)
	.align		4
.L_115:
        /*0250*/ 	.word	index@(_ZN7cutlass13device_kernelIN5flash11enable_sm90INS1_16FlashAttnBwdSm90INS1_25CollectiveMainloopBwdSm90ILi2ELi1ELi1EN4cute5tupleIJNS5_1CILi1EEES8_S8_EEENS6_IJNS7_ILi64EEENS7_ILi96EEENS7_ILi192EEEEEENS_10bfloat16_tEfNS_4arch4Sm90ELb0ELb0ELb0ELb0ELb1ELb0ELb1ELb0ELi3ELi1ELi1ELi1ELb0EEENS1_24CollectiveEpilogueBwdGQAISD_fSG_Li384ELb0ELb1EEENS1_19SingleTileSchedulerILb0ELb0ELb0ELi96EEEEEEEEEvNT_6ParamsE)
        /*0254*/ 	.word	0x00000000


	//----- nvinfo : EIATTR_REGCOUNT
	.align		4
.L_116:
        /*0258*/ 	.byte	0x04, 0x2f
        /*025a*/ 	.short	(.L_118 - .L_117)
	.align		4
.L_117:
        /*025c*/ 	.word	index@(_ZN7cutlass13device_kernelIN5flash11enable_sm90INS1_16FlashAttnBwdSm90INS1_25CollectiveMainloopBwdSm90ILi2ELi1ELi1EN4cute5tupleIJNS5_1CILi1EEES8_S8_EEENS6_IJNS7_ILi64EEENS7_ILi96EEENS7_ILi192EEEEEENS_10bfloat16_tEfNS_4arch4Sm90ELb0ELb0ELb0ELb0ELb0ELb0ELb1ELb0ELi3ELi1ELi1ELi1ELb0EEENS1_24CollectiveEpilogueBwdGQAISD_fSG_Li384ELb0ELb0EEENS1_19SingleTileSchedulerILb0ELb0ELb0ELi96EEEEEEEEEvNT_6ParamsE)
        /*0260*/ 	.word	0x00000080


	//----- nvinfo : EIATTR_FRAME_SIZE
	.align		4
.L_118:
        /*0264*/ 	.byte	0x04, 0x11
        /*0266*/ 	.short	(.L_120 - .L_119)
	.align		4
.L_119:
        /*0268*/ 	.word	index@(_ZN7cutlass13device_kernelIN5flash11enable_sm90INS1_16FlashAttnBwdSm90INS1_25CollectiveMainloopBwdSm90ILi2ELi1ELi1EN4cute5tupleIJNS5_1CILi1EEES8_S8_EEENS6_IJNS7_ILi64EEENS7_ILi96EEENS7_ILi192EEEEEENS_10bfloat16_tEfNS_4arch4Sm90ELb0ELb0ELb0ELb0ELb0ELb0ELb1ELb0ELi3ELi1ELi1ELi1ELb0EEENS1_24CollectiveEpilogueBwdGQAISD_fSG_Li384ELb0ELb0EEENS1_19SingleTileSchedulerILb0ELb0ELb0ELi96EEEEEEEEEvNT_6ParamsE)
        /*026c*/ 	.word	0x00000000


	//----- nvinfo : EIATTR_REGCOUNT
	.align		4
.L_120:
        /*0270*/ 	.byte	0x04, 0x2f
        /*0272*/ 	.short	(.L_122 - .L_121)
	.align		4
.L_121:
        /*0274*/ 	.word	index@(_ZN7cutlass13device_kernelIN5flash11enable_sm90INS1_16FlashAttnBwdSm90INS1_25CollectiveMainloopBwdSm90ILi2ELi1ELi1EN4cute5tupleIJNS5_1CILi1EEES8_S8_EEENS6_IJNS7_ILi64EEENS7_ILi96EEENS7_ILi192EEEEEENS_10bfloat16_tEfNS_4arch4Sm90ELb0ELb0ELb0ELb0ELb1ELb0ELb1ELb0ELi3ELi1ELi1ELi1ELb0EEENS1_21CollectiveEpilogueBwdISD_SE_SG_Li384ELb0ELb1ELi3EEENS1_19SingleTileSchedulerILb0ELb0ELb0ELi96EEEEEEEEEvNT_6ParamsE)
        /*0278*/ 	.word	0x00000080


	//----- nvinfo : EIATTR_FRAME_SIZE
	.align		4
.L_122:
        /*027c*/ 	.byte	0x04, 0x11
        /*027e*/ 	.short	(.L_124 - .L_123)
	.align		4
.L_123:
        /*0280*/ 	.word	index@(_ZN7cutlass13device_kernelIN5flash11enable_sm90INS1_16FlashAttnBwdSm90INS1_25CollectiveMainloopBwdSm90ILi2ELi1ELi1EN4cute5tupleIJNS5_1CILi1EEES8_S8_EEENS6_IJNS7_ILi64EEENS7_ILi96EEENS7_ILi192EEEEEENS_10bfloat16_tEfNS_4arch4Sm90ELb0ELb0ELb0ELb0ELb1ELb0ELb1ELb0ELi3ELi1ELi1ELi1ELb0EEENS1_21CollectiveEpilogueBwdISD_SE_SG_Li384ELb0ELb1ELi3EEENS1_19SingleTileSchedulerILb0ELb0ELb0ELi96EEEEEEEEEvNT_6ParamsE)
        /*0284*/ 	.word	0x00000000


	//----- nvinfo : EIATTR_REGCOUNT
	.align		4
.L_124:
        /*0288*/ 	.byte	0x04, 0x2f
        /*028a*/ 	.short	(.L_126 - .L_125)
	.align		4
.L_125:
        /*028c*/ 	.word	index@(_ZN7cutlass13device_kernelIN5flash11enable_sm90INS1_16FlashAttnBwdSm90INS1_25CollectiveMainloopBwdSm90ILi2ELi1ELi1EN4cute5tupleIJNS5_1CILi1EEES8_S8_EEENS6_IJNS7_ILi64EEENS7_ILi96EEENS7_ILi192EEEEEENS_10bfloat16_tEfNS_4arch4Sm90ELb0ELb0ELb0ELb0ELb0ELb0ELb1ELb0ELi3ELi1ELi1ELi1ELb0EEENS1_21CollectiveEpilogueBwdISD_SE_SG_Li384ELb0ELb1ELi3EEENS1_19SingleTileSchedulerILb0ELb0ELb0ELi96EEEEEEEEEvNT_6ParamsE)
        /*0290*/ 	.word	0x00000080


	//----- nvinfo : EIATTR_FRAME_SIZE
	.align		4
.L_126:
        /*0294*/ 	.byte	0x04, 0x11
        /*0296*/ 	.short	(.L_128 - .L_127)
	.align		4
.L_127:
        /*0298*/ 	.word	index@(_ZN7cutlass13device_kernelIN5flash11enable_sm90INS1_16FlashAttnBwdSm90INS1_25CollectiveMainloopBwdSm90ILi2ELi1ELi1EN4cute5tupleIJNS5_1CILi1EEES8_S8_EEENS6_IJNS7_ILi64EEENS7_ILi96EEENS7_ILi192EEEEEENS_10bfloat16_tEfNS_4arch4Sm90ELb0ELb0ELb0ELb0ELb0ELb0ELb1ELb0ELi3ELi1ELi1ELi1ELb0EEENS1_21CollectiveEpilogueBwdISD_SE_SG_Li384ELb0ELb1ELi3EEENS1_19SingleTileSchedulerILb0ELb0ELb0ELi96EEEEEEEEEvNT_6ParamsE)
        /*029c*/ 	.word	0x00000000


	//----- nvinfo : EIATTR_REGCOUNT
	.align		4
.L_128:
        /*02a0*/ 	.byte	0x04, 0x2f
        /*02a2*/ 	.short	(.L_130 - .L_129)
	.align		4
.L_129:
        /*02a4*/ 	.word	index@(_ZN7cutlass13device_kernelIN5flash11enable_sm90INS1_16FlashAttnBwdSm90INS1_25CollectiveMainloopBwdSm90ILi2ELi1ELi1EN4cute5tupleIJNS5_1CILi1EEES8_S8_EEENS6_IJNS7_ILi64EEENS7_ILi96EEENS7_ILi192EEEEEENS_10bfloat16_tEfNS_4arch4Sm90ELb1ELb0ELb1ELb1ELb1ELb0ELb1ELb0ELi3ELi1ELi1ELi1ELb0EEENS1_24CollectiveEpilogueBwdGQAISD_fSG_Li384ELb1ELb1EEENS1_25SingleTileBwdLPTSchedulerILb1ELi96ELb1EEEEEEEEEvNT_6ParamsE)
        /*02a8*/ 	.word	0x00000080


	//----- nvinfo : EIATTR_FRAME_SIZE
	.align		4
.L_130:
        /*02ac*/ 	.byte	0x04, 0x11
        /*02ae*/ 	.short	(.L_132 - .L_131)
	.align		4
.L_131:
        /*02b0*/ 	.word	index@(_ZN7cutlass13device_kernelIN5flash11enable_sm90INS1_16FlashAttnBwdSm90INS1_25CollectiveMainloopBwdSm90ILi2ELi1ELi1EN4cute5tupleIJNS5_1CILi1EEES8_S8_EEENS6_IJNS7_ILi64EEENS7_ILi96EEENS7_ILi192EEEEEENS_10bfloat16_tEfNS_4arch4Sm90ELb1ELb0ELb1ELb1ELb1ELb0ELb1ELb0ELi3ELi1ELi1ELi1ELb0EEENS1_24CollectiveEpilogueBwdGQAISD_fSG_Li384ELb1ELb1EEENS1_25SingleTileBwdLPTSchedulerILb1ELi96ELb1EEEEEEEEEvNT_6ParamsE)
        /*02b4*/ 	.word	0x00000018


	//----- nvinfo : EIATTR_REGCOUNT
	.align		4
.L_132:
        /*02b8*/ 	.byte	0x04, 0x2f
        /*02ba*/ 	.short	(.L_134 - .L_133)
	.align		4
.L_133:
        /*02bc*/ 	.word	index@(_ZN7cutlass13device_kernelIN5flash11enable_sm90INS1_16FlashAttnBwdSm90INS1_25CollectiveMainloopBwdSm90ILi2ELi1ELi1EN4cute5tupleIJNS5_1CILi1EEES8_S8_EEENS6_IJNS7_ILi64EEENS7_ILi96EEENS7_ILi192EEEEEENS_10bfloat16_tEfNS_4arch4Sm90ELb1ELb0ELb1ELb1ELb0ELb0ELb1ELb0ELi3ELi1ELi1ELi1ELb0EEENS1_24CollectiveEpilogueBwdGQAISD_fSG_Li384ELb1ELb0EEENS1_25SingleTileBwdLPTSchedulerILb1ELi96ELb0EEEEEEEEEvNT_6ParamsE)
        /*02c0*/ 	.word	0x00000080


	//----- nvinfo : EIATTR_FRAME_SIZE
	.align		4
.L_134:
        /*02c4*/ 	.byte	0x04, 0x11
        /*02c6*/ 	.short	(.L_136 - .L_135)
	.align		4
.L_135:
        /*02c8*/ 	.word	index@(_ZN7cutlass13device_kernelIN5flash11enable_sm90INS1_16FlashAttnBwdSm90INS1_25CollectiveMainloopBwdSm90ILi2ELi1ELi1EN4cute5tupleIJNS5_1CILi1EEES8_S8_EEENS6_IJNS7_ILi64EEENS7_ILi96EEENS7_ILi192EEEEEENS_10bfloat16_tEfNS_4arch4Sm90ELb1ELb0ELb1ELb1ELb0ELb0ELb1ELb0ELi3ELi1ELi1ELi1ELb0EEENS1_24CollectiveEpilogueBwdGQAISD_fSG_Li384ELb1ELb0EEENS1_25SingleTileBwdLPTSchedulerILb1ELi96ELb0EEEEEEEEEvNT_6ParamsE)
        /*02cc*/ 	.word	0x00000018


	//----- nvinfo : EIATTR_REGCOUNT
	.align		4
.L_136:
        /*02d0*/ 	.byte	0x04, 0x2f
        /*02d2*/ 	.short	(.L_138 - .L_137)
	.align		4
.L_137:
        /*02d4*/ 	.word	index@(_ZN7cutlass13device_kernelIN5flash11enable_sm90INS1_16FlashAttnBwdSm90INS1_25CollectiveMainloopBwdSm90ILi2ELi1ELi1EN4cute5tupleIJNS5_1CILi1EEES8_S8_EEENS6_IJNS7_ILi64EEENS7_ILi96EEENS7_ILi192EEEEEENS_10bfloat16_tEfNS_4arch4Sm90ELb1ELb0ELb1ELb1ELb1ELb0ELb1ELb0ELi3ELi1ELi1ELi1ELb0EEENS1_21CollectiveEpilogueBwdISD_SE_SG_Li384ELb1ELb1ELi3EEENS1_25SingleTileBwdLPTSchedulerILb1ELi96ELb1EEEEEEEEEvNT_6ParamsE)
        /*02d8*/ 	.word	0x00000080


	//----- nvinfo : EIATTR_FRAME_SIZE
	.align		4
.L_138:
        /*02dc*/ 	.byte	0x04, 0x11
        /*02de*/ 	.short	(.L_140 - .L_139)
	.align		4
.L_139:
        /*02e0*/ 	.word	index@(_ZN7cutlass13device_kernelIN5flash11enable_sm90INS1_16FlashAttnBwdSm90INS1_25CollectiveMainloopBwdSm90ILi2ELi1ELi1EN4cute5tupleIJNS5_1CILi1EEES8_S8_EEENS6_IJNS7_ILi64EEENS7_ILi96EEENS7_ILi192EEEEEENS_10bfloat16_tEfNS_4arch4Sm90ELb1ELb0ELb1ELb1ELb1ELb0ELb1ELb0ELi3ELi1ELi1ELi1ELb0EEENS1_21CollectiveEpilogueBwdISD_SE_SG_Li384ELb1ELb1ELi3EEENS1_25SingleTileBwdLPTSchedulerILb1ELi96ELb1EEEEEEEEEvNT_6ParamsE)
        /*02e4*/ 	.word	0x00000020


	//----- nvinfo : EIATTR_REGCOUNT
	.align		4
.L_140:
        /*02e8*/ 	.byte	0x04, 0x2f
        /*02ea*/ 	.short	(.L_142 - .L_141)
	.align		4
.L_141:
        /*02ec*/ 	.word	index@(_ZN7cutlass13device_kernelIN5flash11enable_sm90INS1_16FlashAttnBwdSm90INS1_25CollectiveMainloopBwdSm90ILi2ELi1ELi1EN4cute5tupleIJNS5_1CILi1EEES8_S8_EEENS6_IJNS7_ILi64EEENS7_ILi96EEENS7_ILi192EEEEEENS_10bfloat16_tEfNS_4arch4Sm90ELb1ELb0ELb1ELb1ELb0ELb0ELb1ELb0ELi3ELi1ELi1ELi1ELb0EEENS1_21CollectiveEpilogueBwdISD_SE_SG_Li384ELb1ELb1ELi3EEENS1_25SingleTileBwdLPTSchedulerILb1ELi96ELb0EEEEEEEEEvNT_6ParamsE)
        /*02f0*/ 	.word	0x00000080


	//----- nvinfo : EIATTR_FRAME_SIZE
	.align		4
.L_142:
        /*02f4*/ 	.byte	0x04, 0x11
        /*02f6*/ 	.short	(.L_144 - .L_143)
	.align		4
.L_143:
        /*02f8*/ 	.word	index@(_ZN7cutlass13device_kernelIN5flash11enable_sm90INS1_16FlashAttnBwdSm90INS1_25CollectiveMainloopBwdSm90ILi2ELi1ELi1EN4cute5tupleIJNS5_1CILi1EEES8_S8_EEENS6_IJNS7_ILi64EEENS7_ILi96EEENS7_ILi192EEEEEENS_10bfloat16_tEfNS_4arch4Sm90ELb1ELb0ELb1ELb1ELb0ELb0ELb1ELb0ELi3ELi1ELi1ELi1ELb0EEENS1_21CollectiveEpilogueBwdISD_SE_SG_Li384ELb1ELb1ELi3EEENS1_25SingleTileBwdLPTSchedulerILb1ELi96ELb0EEEEEEEEEvNT_6ParamsE)
        /*02fc*/ 	.word	0x00000020


	//----- nvinfo : EIATTR_REGCOUNT
	.align		4
.L_144:
        /*0300*/ 	.byte	0x04, 0x2f
        /*0302*/ 	.short	(.L_146 - .L_145)
	.align		4
.L_145:
        /*0304*/ 	.word	index@(_ZN7cutlass13device_kernelIN5flash11enable_sm90INS1_16FlashAttnBwdSm90INS1_25CollectiveMainloopBwdSm90ILi2ELi1ELi1EN4cute5tupleIJNS5_1CILi1EEES8_S8_EEENS6_IJNS7_ILi64EEENS7_ILi96EEENS7_ILi192EEEEEENS_10bfloat16_tEfNS_4arch4Sm90ELb1ELb0ELb1ELb0ELb1ELb0ELb1ELb0ELi3ELi1ELi1ELi1ELb0EEENS1_24CollectiveEpilogueBwdGQAISD_fSG_Li384ELb0ELb1EEENS1_25SingleTileBwdLPTSchedulerILb0ELi96ELb1EEEEEEEEEvNT_6ParamsE)
        /*0308*/ 	.word	0x00000080


	//----- nvinfo : EIATTR_FRAME_SIZE
	.align		4
.L_146:
        /*030c*/ 	.byte	0x04, 0x11
        /*030e*/ 	.short	(.L_148 - .L_147)
	.align		4
.L_147:
        /*0310*/ 	.word	index@(_ZN7cutlass13device_kernelIN5flash11enable_sm90INS1_16FlashAttnBwdSm90INS1_25CollectiveMainloopBwdSm90ILi2ELi1ELi1EN4cute5tupleIJNS5_1CILi1EEES8_S8_EEENS6_IJNS7_ILi64EEENS7_ILi96EEENS7_ILi192EEEEEENS_10bfloat16_tEfNS_4arch4Sm90ELb1ELb0ELb1ELb0ELb1ELb0ELb1ELb0ELi3ELi1ELi1ELi1ELb0EEENS1_24CollectiveEpilogueBwdGQAISD_fSG_Li384ELb0ELb1EEENS1_25SingleTileBwdLPTSchedulerILb0ELi96ELb1EEEEEEEEEvNT_6ParamsE)
        /*0314*/ 	.word	0x00000018


	//----- nvinfo : EIATTR_REGCOUNT
	.align		4
.L_148:
        /*0318*/ 	.byte	0x04, 0x2f
        /*031a*/ 	.short	(.L_150 - .L_149)
	.align		4
.L_149:
        /*031c*/ 	.word	index@(_ZN7cutlass13device_kernelIN5flash11enable_sm90INS1_16FlashAttnBwdSm90INS1_25CollectiveMainloopBwdSm90ILi2ELi1ELi1EN4cute5tupleIJNS5_1CILi1EEES8_S8_EEENS6_IJNS7_ILi64EEENS7_ILi96EEENS7_ILi192EEEEEENS_10bfloat16_tEfNS_4arch4Sm90ELb1ELb0ELb1ELb0ELb0ELb0ELb1ELb0ELi3ELi1ELi1ELi1ELb0EEENS1_24CollectiveEpilogueBwdGQAISD_fSG_Li384ELb0ELb0EEENS1_25SingleTileBwdLPTSchedulerILb0ELi96ELb0EEEEEEEEEvNT_6ParamsE)
        /*0320*/ 	.word	0x00000080


	//----- nvinfo : EIATTR_FRAME_SIZE
	.align		4
.L_150:
        /*0324*/ 	.byte	0x04, 0x11
        /*0326*/ 	.short	(.L_152 - .L_151)
	.align		4
.L_151:
        /*0328*/ 	.word	index@(_ZN7cutlass13device_kernelIN5flash11enable_sm90INS1_16FlashAttnBwdSm90INS1_25CollectiveMainloopBwdSm90ILi2ELi1ELi1EN4cute5tupleIJNS5_1CILi1EEES8_S8_EEENS6_IJNS7_ILi64EEENS7_ILi96EEENS7_ILi192EEEEEENS_10bfloat16_tEfNS_4arch4Sm90ELb1ELb0ELb1ELb0ELb0ELb0ELb1ELb0ELi3ELi1ELi1ELi1ELb0EEENS1_24CollectiveEpilogueBwdGQAISD_fSG_Li384ELb0ELb0EEENS1_25SingleTileBwdLPTSchedulerILb0ELi96ELb0EEEEEEEEEvNT_6ParamsE)
        /*032c*/ 	.word	0x00000018


	//----- nvinfo : EIATTR_REGCOUNT
	.align		4
.L_152:
        /*0330*/ 	.byte	0x04, 0x2f
        /*0332*/ 	.short	(.L_154 - .L_153)
	.align		4
.L_153:
        /*0334*/ 	.word	index@(_ZN7cutlass13device_kernelIN5flash11enable_sm90INS1_16FlashAttnBwdSm90INS1_25CollectiveMainloopBwdSm90ILi2ELi1ELi1EN4cute5tupleIJNS5_1CILi1EEES8_S8_EEENS6_IJNS7_ILi64EEENS7_ILi96EEENS7_ILi192EEEEEENS_10bfloat16_tEfNS_4arch4Sm90ELb1ELb0ELb1ELb0ELb1ELb0ELb1ELb0ELi3ELi1ELi1ELi1ELb0EEENS1_21CollectiveEpilogueBwdISD_SE_SG_Li384ELb0ELb1ELi3EEENS1_25SingleTileBwdLPTSchedulerILb0ELi96ELb1EEEEEEEEEvNT_6ParamsE)
        /*0338*/ 	.word	0x00000080


	//----- nvinfo : EIATTR_FRAME_SIZE
	.align		4
.L_154:
        /*033c*/ 	.byte	0x04, 0x11
        /*033e*/ 	.short	(.L_156 - .L_155)
	.align		4
.L_155:
        /*0340*/ 	.word	index@(_ZN7cutlass13device_kernelIN5flash11enable_sm90INS1_16FlashAttnBwdSm90INS1_25CollectiveMainloopBwdSm90ILi2ELi1ELi1EN4cute5tupleIJNS5_1CILi1EEES8_S8_EEENS6_IJNS7_ILi64EEENS7_ILi96EEENS7_ILi192EEEEEENS_10bfloat16_tEfNS_4arch4Sm90ELb1ELb0ELb1ELb0ELb1ELb0ELb1ELb0ELi3ELi1ELi1ELi1ELb0EEENS1_21CollectiveEpilogueBwdISD_SE_SG_Li384ELb0ELb1ELi3EEENS1_25SingleTileBwdLPTSchedulerILb0ELi96ELb1EEEEEEEEEvNT_6ParamsE)
        /*0344*/ 	.word	0x00000018


	//----- nvinfo : EIATTR_REGCOUNT
	.align		4
.L_156:
        /*0348*/ 	.byte	0x04, 0x2f
        /*034a*/ 	.short	(.L_158 - .L_157)
	.align		4
.L_157:
        /*034c*/ 	.word	index@(_ZN7cutlass13device_kernelIN5flash11enable_sm90INS1_16FlashAttnBwdSm90INS1_25CollectiveMainloopBwdSm90ILi2ELi1ELi1EN4cute5tupleIJNS5_1CILi1EEES8_S8_EEENS6_IJNS7_ILi64EEENS7_ILi96EEENS7_ILi192EEEEEENS_10bfloat16_tEfNS_4arch4Sm90ELb1ELb0ELb1ELb0ELb0ELb0ELb1ELb0ELi3ELi1ELi1ELi1ELb0EEENS1_21CollectiveEpilogueBwdISD_SE_SG_Li384ELb0ELb1ELi3EEENS1_25SingleTileBwdLPTSchedulerILb0ELi96ELb0EEEEEEEEEvNT_6ParamsE)
        /*0350*/ 	.word	0x00000080


	//----- nvinfo : EIATTR_FRAME_SIZE
	.align		4
.L_158:
        /*0354*/ 	.byte	0x04, 0x11
        /*0356*/ 	.short	(.L_160 - .L_159)
	.align		4
.L_159:
        /*0358*/ 	.word	index@(_ZN7cutlass13device_kernelIN5flash11enable_sm90INS1_16FlashAttnBwdSm90INS1_25CollectiveMainloopBwdSm90ILi2ELi1ELi1EN4cute5tupleIJNS5_1CILi1EEES8_S8_EEENS6_IJNS7_ILi64EEENS7_ILi96EEENS7_ILi192EEEEEENS_10bfloat16_tEfNS_4arch4Sm90ELb1ELb0ELb1ELb0ELb0ELb0ELb1ELb0ELi3ELi1ELi1ELi1ELb0EEENS1_21CollectiveEpilogueBwdISD_SE_SG_Li384ELb0ELb1ELi3EEENS1_25SingleTileBwdLPTSchedulerILb0ELi96ELb0EEEEEEEEEvNT_6ParamsE)
        /*035c*/ 	.word	0x00000018


	//----- nvinfo : EIATTR_REGCOUNT
	.align		4
.L_160:
        /*0360*/ 	.byte	0x04, 0x2f
        /*0362*/ 	.short	(.L_162 - .L_161)
	.align		4
.L_161:
        /*0364*/ 	.word	index@(_ZN7cutlass13device_kernelIN5flash11enable_sm90INS1_16FlashAttnBwdSm90INS1_25CollectiveMainloopBwdSm90ILi2ELi1ELi1EN4cute5tupleIJNS5_1CILi1EEES8_S8_EEENS6_IJNS7_ILi64EEENS7_ILi96EEENS7_ILi192EEEEEENS_10bfloat16_tEfNS_4arch4Sm90ELb0ELb1ELb1ELb1ELb1ELb0ELb1ELb0ELi3ELi1ELi1ELi1ELb0EEENS1_24CollectiveEpilogueBwdGQAISD_fSG_Li384ELb1ELb1EEENS1_19SingleTileSchedulerILb1ELb0ELb0ELi96EEEEEEEEEvNT_6ParamsE)
        /*0368*/ 	.word	0x00000080


	//----- nvinfo : EIATTR_FRAME_SIZE
	.align		4
.L_162:
        /*036c*/ 	.byte	0x04, 0x11
        /*036e*/ 	.short	(.L_164 - .L_163)
	.align		4
.L_163:
        /*0370*/ 	.word	index@(_ZN7cutlass13device_kernelIN5flash11enable_sm90INS1_16FlashAttnBwdSm90INS1_25CollectiveMainloopBwdSm90ILi2ELi1ELi1EN4cute5tupleIJNS5_1CILi1EEES8_S8_EEENS6_IJNS7_ILi64EEENS7_ILi96EEENS7_ILi192EEEEEENS_10bfloat16_tEfNS_4arch4Sm90ELb0ELb1ELb1ELb1ELb1ELb0ELb1ELb0ELi3ELi1ELi1ELi1ELb0EEENS1_24CollectiveEpilogueBwdGQAISD_fSG_Li384ELb1ELb1EEENS1_19SingleTileSchedulerILb1ELb0ELb0ELi96EEEEEEEEEvNT_6ParamsE)
        /*0374*/ 	.word	0x00000020


	//----- nvinfo : EIATTR_REGCOUNT
	.align		4
.L_164:
        /*0378*/ 	.byte	0x04, 0x2f
        /*037a*/ 	.short	(.L_166 - .L_165)
	.align		4
.L_165:
        /*037c*/ 	.word	index@(_ZN7cutlass13device_kernelIN5flash11enable_sm90INS1_16FlashAttnBwdSm90INS1_25CollectiveMainloopBwdSm90ILi2ELi1ELi1EN4cute5tupleIJNS5_1CILi1EEES8_S8_EEENS6_IJNS7_ILi64EEENS7_ILi96EEENS7_ILi192EEEEEENS_10bfloat16_tEfNS_4arch4Sm90ELb0ELb1ELb1ELb1ELb0ELb0ELb1ELb0ELi3ELi1ELi1ELi1ELb0EEENS1_24CollectiveEpilogueBwdGQAISD_fSG_Li384ELb1ELb0EEENS1_19SingleTileSchedulerILb1ELb0ELb0ELi96EEEEEEEEEvNT_6ParamsE)
        /*0380*/ 	.word	0x00000080


	//----- nvinfo : EIATTR_FRAME_SIZE
	.align		4
.L_166:
        /*0384*/ 	.byte	0x04, 0x11
        /*0386*/ 	.short	(.L_168 - .L_167)
	.align		4
.L_167:
        /*0388*/ 	.word	index@(_ZN7cutlass13device_kernelIN5flash11enable_sm90INS1_16FlashAttnBwdSm90INS1_25CollectiveMainloopBwdSm90ILi2ELi1ELi1EN4cute5tupleIJNS5_1CILi1EEES8_S8_EEENS6_IJNS7_ILi64EEENS7_ILi96EEENS7_ILi192EEEEEENS_10bfloat16_tEfNS_4arch4Sm90ELb0ELb1ELb1ELb1ELb0ELb0ELb1ELb0ELi3ELi1ELi1ELi1ELb0EEENS1_24CollectiveEpilogueBwdGQAISD_fSG_Li384ELb1ELb0EEENS1_19SingleTileSchedulerILb1ELb0ELb0ELi96EEEEEEEEEvNT_6ParamsE)
        /*038c*/ 	.word	0x00000020


	//----- nvinfo : EIATTR_REGCOUNT
	.align		4
.L_168:
        /*0390*/ 	.byte	0x04, 0x2f
        /*0392*/ 	.short	(.L_170 - .L_169)
	.align		4
.L_169:
        /*0394*/ 	.word	index@(_ZN7cutlass13device_kernelIN5flash11enable_sm90INS1_16FlashAttnBwdSm90INS1_25CollectiveMainloopBwdSm90ILi2ELi1ELi1EN4cute5tupleIJNS5_1CILi1EEES8_S8_EEENS6_IJNS7_ILi64EEENS7_ILi96EEENS7_ILi192EEEEEENS_10bfloat16_tEfNS_4arch4Sm90ELb0ELb1ELb1ELb1ELb1ELb0ELb1ELb0ELi3ELi1ELi1ELi1ELb0EEENS1_21CollectiveEpilogueBwdISD_SE_SG_Li384ELb1ELb1ELi3EEENS1_19SingleTileSchedulerILb1ELb0ELb0ELi96EEEEEEEEEvNT_6ParamsE)
        /*0398*/ 	.word	0x00000080


	//----- nvinfo : EIATTR_FRAME_SIZE
	.align		4
.L_170:
        /*039c*/ 	.byte	0x04, 0x11
        /*039e*/ 	.short	(.L_172 - .L_171)
	.align		4
.L_171:
        /*03a0*/ 	.word	index@(_ZN7cutlass13device_kernelIN5flash11enable_sm90INS1_16FlashAttnBwdSm90INS1_25CollectiveMainloopBwdSm90ILi2ELi1ELi1EN4cute5tupleIJNS5_1CILi1EEES8_S8_EEENS6_IJNS7_ILi64EEENS7_ILi96EEENS7_ILi192EEEEEENS_10bfloat16_tEfNS_4arch4Sm90ELb0ELb1ELb1ELb1ELb1ELb0ELb1ELb0ELi3ELi1ELi1ELi1ELb0EEENS1_21CollectiveEpilogueBwdISD_SE_SG_Li384ELb1ELb1ELi3EEENS1_19SingleTileSchedulerILb1ELb0ELb0ELi96EEEEEEEEEvNT_6ParamsE)
        /*03a4*/ 	.word	0x00000020


	//----- nvinfo : EIATTR_REGCOUNT
	.align		4
.L_172:
        /*03a8*/ 	.byte	0x04, 0x2f
        /*03aa*/ 	.short	(.L_174 - .L_173)
	.align		4
.L_173:
        /*03ac*/ 	.word	index@(_ZN7cutlass13device_kernelIN5flash11enable_sm90INS1_16FlashAttnBwdSm90INS1_25CollectiveMainloopBwdSm90ILi2ELi1ELi1EN4cute5tupleIJNS5_1CILi1EEES8_S8_EEENS6_IJNS7_ILi64EEENS7_ILi96EEENS7_ILi192EEEEEENS_10bfloat16_tEfNS_4arch4Sm90ELb0ELb1ELb1ELb1ELb0ELb0ELb1ELb0ELi3ELi1ELi1ELi1ELb0EEENS1_21CollectiveEpilogueBwdISD_SE_SG_Li384ELb1ELb1ELi3EEENS1_19SingleTileSchedulerILb1ELb0ELb0ELi96EEEEEEEEEvNT_6ParamsE)
        /*03b0*/ 	.word	0x00000080


	//----- nvinfo : EIATTR_FRAME_SIZE
	.align		4
.L_174:
        /*03b4*/ 	.byte	0x04, 0x11
        /*03b6*/ 	.short	(.L_176 - .L_175)
	.align		4
.L_175:
        /*03b8*/ 	.word	index@(_ZN7cutlass13device_kernelIN5flash11enable_sm90INS1_16FlashAttnBwdSm90INS1_25CollectiveMainloopBwdSm90ILi2ELi1ELi1EN4cute5tupleIJNS5_1CILi1EEES8_S8_EEENS6_IJNS7_ILi64EEENS7_ILi96EEENS7_ILi192EEEEEENS_10bfloat16_tEfNS_4arch4Sm90ELb0ELb1ELb1ELb1ELb0ELb0ELb1ELb0ELi3ELi1ELi1ELi1ELb0EEENS1_21CollectiveEpilogueBwdISD_SE_SG_Li384ELb1ELb1ELi3EEENS1_19SingleTileSchedulerILb1ELb0ELb0ELi96EEEEEEEEEvNT_6ParamsE)
        /*03bc*/ 	.word	0x00000020


	//----- nvinfo : EIATTR_REGCOUNT
	.align		4
.L_176:
        /*03c0*/ 	.byte	0x04, 0x2f
        /*03c2*/ 	.short	(.L_178 - .L_177)
	.align		4
.L_177:
        /*03c4*/ 	.word	index@(_ZN7cutlass13device_kernelIN5flash11enable_sm90INS1_16FlashAttnBwdSm90INS1_25CollectiveMainloopBwdSm90ILi2ELi1ELi1EN4cute5tupleIJNS5_1CILi1EEES8_S8_EEENS6_IJNS7_ILi64EEENS7_ILi96EEENS7_ILi192EEEEEENS_10bfloat16_tEfNS_4arch4Sm90ELb0ELb1ELb1ELb0ELb1ELb0ELb1ELb0ELi3ELi1ELi1ELi1ELb0EEENS1_24CollectiveEpilogueBwdGQAISD_fSG_Li384ELb0ELb1EEENS1_19SingleTileSchedulerILb0ELb0ELb0ELi96EEEEEEEEEvNT_6ParamsE)
        /*03c8*/ 	.word	0x00000080


	//----- nvinfo : EIATTR_FRAME_SIZE
	.align		4
.L_178:
        /*03cc*/ 	.byte	0x04, 0x11
        /*03ce*/ 	.short	(.L_180 - .L_179)
	.align		4
.L_179:
        /*03d0*/ 	.word	index@(_ZN7cutlass13device_kernelIN5flash11enable_sm90INS1_16FlashAttnBwdSm90INS1_25CollectiveMainloopBwdSm90ILi2ELi1ELi1EN4cute5tupleIJNS5_1CILi1EEES8_S8_EEENS6_IJNS7_ILi64EEENS7_ILi96EEENS7_ILi192EEEEEENS_10bfloat16_tEfNS_4arch4Sm90ELb0ELb1ELb1ELb0ELb1ELb0ELb1ELb0ELi3ELi1ELi1ELi1ELb0EEENS1_24CollectiveEpilogueBwdGQAISD_fSG_Li384ELb0ELb1EEENS1_19SingleTileSchedulerILb0ELb0ELb0ELi96EEEEEEEEEvNT_6ParamsE)
        /*03d4*/ 	.word	0x00000008


	//----- nvinfo : EIATTR_REGCOUNT
	.align		4
.L_180:
        /*03d8*/ 	.byte	0x04, 0x2f
        /*03da*/ 	.short	(.L_182 - .L_181)
	.align		4
.L_181:
        /*03dc*/ 	.word	index@(_ZN7cutlass13device_kernelIN5flash11enable_sm90INS1_16FlashAttnBwdSm90INS1_25CollectiveMainloopBwdSm90ILi2ELi1ELi1EN4cute5tupleIJNS5_1CILi1EEES8_S8_EEENS6_IJNS7_ILi64EEENS7_ILi96EEENS7_ILi192EEEEEENS_10bfloat16_tEfNS_4arch4Sm90ELb0ELb1ELb1ELb0ELb0ELb0ELb1ELb0ELi3ELi1ELi1ELi1ELb0EEENS1_24CollectiveEpilogueBwdGQAISD_fSG_Li384ELb0ELb0EEENS1_19SingleTileSchedulerILb0ELb0ELb0ELi96EEEEEEEEEvNT_6ParamsE)
        /*03e0*/ 	.word	0x00000080


	//----- nvinfo : EIATTR_FRAME_SIZE
	.align		4
.L_182:
        /*03e4*/ 	.byte	0x04, 0x11
        /*03e6*/ 	.short	(.L_184 - .L_183)
	.align		4
.L_183:
        /*03e8*/ 	.word	index@(_ZN7cutlass13device_kernelIN5flash11enable_sm90INS1_16FlashAttnBwdSm90INS1_25CollectiveMainloopBwdSm90ILi2ELi1ELi1EN4cute5tupleIJNS5_1CILi1EEES8_S8_EEENS6_IJNS7_ILi64EEENS7_ILi96EEENS7_ILi192EEEEEENS_10bfloat16_tEfNS_4arch4Sm90ELb0ELb1ELb1ELb0ELb0ELb0ELb1ELb0ELi3ELi1ELi1ELi1ELb0EEENS1_24CollectiveEpilogueBwdGQAISD_fSG_Li384ELb0ELb0EEENS1_19SingleTileSchedulerILb0ELb0ELb0ELi96EEEEEEEEEvNT_6ParamsE)
        /*03ec*/ 	.word	0x00000008


	//----- nvinfo : EIATTR_REGCOUNT
	.align		4
.L_184:
        /*03f0*/ 	.byte	0x04, 0x2f
        /*03f2*/ 	.short	(.L_186 - .L_185)
	.align		4
.L_185:
        /*03f4*/ 	.word	index@(_ZN7cutlass13device_kernelIN5flash11enable_sm90INS1_16FlashAttnBwdSm90INS1_25CollectiveMainloopBwdSm90ILi2ELi1ELi1EN4cute5tupleIJNS5_1CILi1EEES8_S8_EEENS6_IJNS7_ILi64EEENS7_ILi96EEENS7_ILi192EEEEEENS_10bfloat16_tEfNS_4arch4Sm90ELb0ELb1ELb1ELb0ELb1ELb0ELb1ELb0ELi3ELi1ELi1ELi1ELb0EEENS1_21CollectiveEpilogueBwdISD_SE_SG_Li384ELb0ELb1ELi3EEENS1_19SingleTileSchedulerILb0ELb0ELb0ELi96EEEEEEEEEvNT_6ParamsE)
        /*03f8*/ 	.word	0x00000080


	//----- nvinfo : EIATTR_FRAME_SIZE
	.align		4
.L_186:
        /*03fc*/ 	.byte	0x04, 0x11
        /*03fe*/ 	.short	(.L_188 - .L_187)
	.align		4
.L_187:
        /*0400*/ 	.word	index@(_ZN7cutlass13device_kernelIN5flash11enable_sm90INS1_16FlashAttnBwdSm90INS1_25CollectiveMainloopBwdSm90ILi2ELi1ELi1EN4cute5tupleIJNS5_1CILi1EEES8_S8_EEENS6_IJNS7_ILi64EEENS7_ILi96EEENS7_ILi192EEEEEENS_10bfloat16_tEfNS_4arch4Sm90ELb0ELb1ELb1ELb0ELb1ELb0ELb1ELb0ELi3ELi1ELi1ELi1ELb0EEENS1_21CollectiveEpilogueBwdISD_SE_SG_Li384ELb0ELb1ELi3EEENS1_19SingleTileSchedulerILb0ELb0ELb0ELi96EEEEEEEEEvNT_6ParamsE)
        /*0404*/ 	.word	0x00000010


	//----- nvinfo : EIATTR_REGCOUNT
	.align		4
.L_188:
        /*0408*/ 	.byte	0x04, 0x2f
        /*040a*/ 	.short	(.L_190 - .L_189)
	.align		4
.L_189:
        /*040c*/ 	.word	index@(_ZN7cutlass13device_kernelIN5flash11enable_sm90INS1_16FlashAttnBwdSm90INS1_25CollectiveMainloopBwdSm90ILi2ELi1ELi1EN4cute5tupleIJNS5_1CILi1EEES8_S8_EEENS6_IJNS7_ILi64EEENS7_ILi96EEENS7_ILi192EEEEEENS_10bfloat16_tEfNS_4arch4Sm90ELb0ELb1ELb1ELb0ELb0ELb0ELb1ELb0ELi3ELi1ELi1ELi1ELb0EEENS1_21CollectiveEpilogueBwdISD_SE_SG_Li384ELb0ELb1ELi3EEENS1_19SingleTileSchedulerILb0ELb0ELb0ELi96EEEEEEEEEvNT_6ParamsE)
        /*0410*/ 	.word	0x00000080


	//----- nvinfo : EIATTR_FRAME_SIZE
	.align		4
.L_190:
        /*0414*/ 	.byte	0x04, 0x11
        /*0416*/ 	.short	(.L_192 - .L_191)
	.align		4
.L_191:
        /*0418*/ 	.word	index@(_ZN7cutlass13device_kernelIN5flash11enable_sm90INS1_16FlashAttnBwdSm90INS1_25CollectiveMainloopBwdSm90ILi2ELi1ELi1EN4cute5tupleIJNS5_1CILi1EEES8_S8_EEENS6_IJNS7_ILi64EEENS7_ILi96EEENS7_ILi192EEEEEENS_10bfloat16_tEfNS_4arch4Sm90ELb0ELb1ELb1ELb0ELb0ELb0ELb1ELb0ELi3ELi1ELi1ELi1ELb0EEENS1_21CollectiveEpilogueBwdISD_SE_SG_Li384ELb0ELb1ELi3EEENS1_19SingleTileSchedulerILb0ELb0ELb0ELi96EEEEEEEEEvNT_6ParamsE)
        /*041c*/ 	.word	0x00000010


	//----- nvinfo : EIATTR_REGCOUNT
	.align		4
.L_192:
        /*0420*/ 	.byte	0x04, 0x2f
        /*0422*/ 	.short	(.L_194 - .L_193)
	.align		4
.L_193:
        /*0424*/ 	.word	index@(_ZN7cutlass13device_kernelIN5flash11enable_sm90INS1_16FlashAttnBwdSm90INS1_25CollectiveMainloopBwdSm90ILi2ELi1ELi1EN4cute5tupleIJNS5_1CILi1EEES8_S8_EEENS6_IJNS7_ILi64EEENS7_ILi96EEENS7_ILi192EEEEEENS_10bfloat16_tEfNS_4arch4Sm90ELb0ELb0ELb1ELb1ELb1ELb0ELb1ELb0ELi3ELi1ELi1ELi1ELb0EEENS1_24CollectiveEpilogueBwdGQAISD_fSG_Li384ELb1ELb1EEENS1_19SingleTileSchedulerILb1ELb0ELb0ELi96EEEEEEEEEvNT_6ParamsE)
        /*0428*/ 	.word	0x00000080


	//----- nvinfo : EIATTR_FRAME_SIZE
	.align		4
.L_194:
        /*042c*/ 	.byte	0x04, 0x11
        /*042e*/ 	.short	(.L_196 - .L_195)
	.align		4
.L_195:
        /*0430*/ 	.word	index@(_ZN7cutlass13device_kernelIN5flash11enable_sm90INS1_16FlashAttnBwdSm90INS1_25CollectiveMainloopBwdSm90ILi2ELi1ELi1EN4cute5tupleIJNS5_1CILi1EEES8_S8_EEENS6_IJNS7_ILi64EEENS7_ILi96EEENS7_ILi192EEEEEENS_10bfloat16_tEfNS_4arch4Sm90ELb0ELb0ELb1ELb1ELb1ELb0ELb1ELb0ELi3ELi1ELi1ELi1ELb0EEENS1_24CollectiveEpilogueBwdGQAISD_fSG_Li384ELb1ELb1EEENS1_19SingleTileSchedulerILb1ELb0ELb0ELi96EEEEEEEEEvNT_6ParamsE)
        /*0434*/ 	.word	0x00000010


	//----- nvinfo : EIATTR_REGCOUNT
	.align		4
.L_196:
        /*0438*/ 	.byte	0x04, 0x2f
        /*043a*/ 	.short	(.L_198 - .L_197)
	.align		4
.L_197:
        /*043c*/ 	.word	index@(_ZN7cutlass13device_kernelIN5flash11enable_sm90INS1_16FlashAttnBwdSm90INS1_25CollectiveMainloopBwdSm90ILi2ELi1ELi1EN4cute5tupleIJNS5_1CILi1EEES8_S8_EEENS6_IJNS7_ILi64EEENS7_ILi96EEENS7_ILi192EEEEEENS_10bfloat16_tEfNS_4arch4Sm90ELb0ELb0ELb1ELb1ELb0ELb0ELb1ELb0ELi3ELi1ELi1ELi1ELb0EEENS1_24CollectiveEpilogueBwdGQAISD_fSG_Li384ELb1ELb0EEENS1_19SingleTileSchedulerILb1ELb0ELb0ELi96EEEEEEEEEvNT_6ParamsE)
        /*0440*/ 	.word	0x00000080


	//----- nvinfo : EIATTR_FRAME_SIZE
	.align		4
.L_198:
        /*0444*/ 	.byte	0x04, 0x11
        /*0446*/ 	.short	(.L_200 - .L_199)
	.align		4
.L_199:
        /*0448*/ 	.word	index@(_ZN7cutlass13device_kernelIN5flash11enable_sm90INS1_16FlashAttnBwdSm90INS1_25CollectiveMainloopBwdSm90ILi2ELi1ELi1EN4cute5tupleIJNS5_1CILi1EEES8_S8_EEENS6_IJNS7_ILi64EEENS7_ILi96EEENS7_ILi192EEEEEENS_10bfloat16_tEfNS_4arch4Sm90ELb0ELb0ELb1ELb1ELb0ELb0ELb1ELb0ELi3ELi1ELi1ELi1ELb0EEENS1_24CollectiveEpilogueBwdGQAISD_fSG_Li384ELb1ELb0EEENS1_19SingleTileSchedulerILb1ELb0ELb0ELi96EEEEEEEEEvNT_6ParamsE)
        /*044c*/ 	.word	0x00000010


	//----- nvinfo : EIATTR_REGCOUNT
	.align		4
.L_200:
        /*0450*/ 	.byte	0x04, 0x2f
        /*0452*/ 	.short	(.L_202 - .L_201)
	.align		4
.L_201:
        /*0454*/ 	.word	index@(_ZN7cutlass13device_kernelIN5flash11enable_sm90INS1_16FlashAttnBwdSm90INS1_25CollectiveMainloopBwdSm90ILi2ELi1ELi1EN4cute5tupleIJNS5_1CILi1EEES8_S8_EEENS6_IJNS7_ILi64EEENS7_ILi96EEENS7_ILi192EEEEEENS_10bfloat16_tEfNS_4arch4Sm90ELb0ELb0ELb1ELb1ELb1ELb0ELb1ELb0ELi3ELi1ELi1ELi1ELb0EEENS1_21CollectiveEpilogueBwdISD_SE_SG_Li384ELb1ELb1ELi3EEENS1_19SingleTileSchedulerILb1ELb0ELb0ELi96EEEEEEEEEvNT_6ParamsE)
        /*0458*/ 	.word	0x00000080


	//----- nvinfo : EIATTR_FRAME_SIZE
	.align		4
.L_202:
        /*045c*/ 	.byte	0x04, 0x11
        /*045e*/ 	.short	(.L_204 - .L_203)
	.align		4
.L_203:
        /*0460*/ 	.word	index@(_ZN7cutlass13device_kernelIN5flash11enable_sm90INS1_16FlashAttnBwdSm90INS1_25CollectiveMainloopBwdSm90ILi2ELi1ELi1EN4cute5tupleIJNS5_1CILi1EEES8_S8_EEENS6_IJNS7_ILi64EEENS7_ILi96EEENS7_ILi192EEEEEENS_10bfloat16_tEfNS_4arch4Sm90ELb0ELb0ELb1ELb1ELb1ELb0ELb1ELb0ELi3ELi1ELi1ELi1ELb0EEENS1_21CollectiveEpilogueBwdISD_SE_SG_Li384ELb1ELb1ELi3EEENS1_19SingleTileSchedulerILb1ELb0ELb0ELi96EEEEEEEEEvNT_6ParamsE)
        /*0464*/ 	.word	0x00000010


	//----- nvinfo : EIATTR_REGCOUNT
	.align		4
.L_204:
        /*0468*/ 	.byte	0x04, 0x2f
        /*046a*/ 	.short	(.L_206 - .L_205)
	.align		4
.L_205:
        /*046c*/ 	.word	index@(_ZN7cutlass13device_kernelIN5flash11enable_sm90INS1_16FlashAttnBwdSm90INS1_25CollectiveMainloopBwdSm90ILi2ELi1ELi1EN4cute5tupleIJNS5_1CILi1EEES8_S8_EEENS6_IJNS7_ILi64EEENS7_ILi96EEENS7_ILi192EEEEEENS_10bfloat16_tEfNS_4arch4Sm90ELb0ELb0ELb1ELb1ELb0ELb0ELb1ELb0ELi3ELi1ELi1ELi1ELb0EEENS1_21CollectiveEpilogueBwdISD_SE_SG_Li384ELb1ELb1ELi3EEENS1_19SingleTileSchedulerILb1ELb0ELb0ELi96EEEEEEEEEvNT_6ParamsE)
        /*0470*/ 	.word	0x00000080


	//----- nvinfo : EIATTR_FRAME_SIZE
	.align		4
.L_206:
        /*0474*/ 	.byte	0x04, 0x11
        /*0476*/ 	.short	(.L_208 - .L_207)
	.align		4
.L_207:
        /*0478*/ 	.word	index@(_ZN7cutlass13device_kernelIN5flash11enable_sm90INS1_16FlashAttnBwdSm90INS1_25CollectiveMainloopBwdSm90ILi2ELi1ELi1EN4cute5tupleIJNS5_1CILi1EEES8_S8_EEENS6_IJNS7_ILi64EEENS7_ILi96EEENS7_ILi192EEEEEENS_10bfloat16_tEfNS_4arch4Sm90ELb0ELb0ELb1ELb1ELb0ELb0ELb1ELb0ELi3ELi1ELi1ELi1ELb0EEENS1_21CollectiveEpilogueBwdISD_SE_SG_Li384ELb1ELb1ELi3EEENS1_19SingleTileSchedulerILb1ELb0ELb0ELi96EEEEEEEEEvNT_6ParamsE)
        /*047c*/ 	.word	0x00000010


	//----- nvinfo : EIATTR_REGCOUNT
	.align		4
.L_208:
        /*0480*/ 	.byte	0x04, 0x2f
        /*0482*/ 	.short	(.L_210 - .L_209)
	.align		4
.L_209:
        /*0484*/ 	.word	index@(_ZN7cutlass13device_kernelIN5flash11enable_sm90INS1_16FlashAttnBwdSm90INS1_25CollectiveMainloopBwdSm90ILi2ELi1ELi1EN4cute5tupleIJNS5_1CILi1EEES8_S8_EEENS6_IJNS7_ILi64EEENS7_ILi96EEENS7_ILi192EEEEEENS_10bfloat16_tEfNS_4arch4Sm90ELb0ELb0ELb1ELb0ELb1ELb0ELb1ELb0ELi3ELi1ELi1ELi1ELb0EEENS1_24CollectiveEpilogueBwdGQAISD_fSG_Li384ELb0ELb1EEENS1_19SingleTileSchedulerILb0ELb0ELb0ELi96EEEEEEEEEvNT_6ParamsE)
        /*0488*/ 	.word	0x00000080


	//----- nvinfo : EIATTR_FRAME_SIZE
	.align		4
.L_210:
        /*048c*/ 	.byte	0x04, 0x11
        /*048e*/ 	.short	(.L_212 - .L_211)
	.align		4
.L_211:
        /*0490*/ 	.word	index@(_ZN7cutlass13device_kernelIN5flash11enable_sm90INS1_16FlashAttnBwdSm90INS1_25CollectiveMainloopBwdSm90ILi2ELi1ELi1EN4cute5tupleIJNS5_1CILi1EEES8_S8_EEENS6_IJNS7_ILi64EEENS7_ILi96EEENS7_ILi192EEEEEENS_10bfloat16_tEfNS_4arch4Sm90ELb0ELb0ELb1ELb0ELb1ELb0ELb1ELb0ELi3ELi1ELi1ELi1ELb0EEENS1_24CollectiveEpilogueBwdGQAISD_fSG_Li384ELb0ELb1EEENS1_19SingleTileSchedulerILb0ELb0ELb0ELi96EEEEEEEEEvNT_6ParamsE)
        /*0494*/ 	.word	0x00000000


	//----- nvinfo : EIATTR_REGCOUNT
	.align		4
.L_212:
        /*0498*/ 	.byte	0x04, 0x2f
        /*049a*/ 	.short	(.L_214 - .L_213)
	.align		4
.L_213:
        /*049c*/ 	.word	index@(_ZN7cutlass13device_kernelIN5flash11enable_sm90INS1_16FlashAttnBwdSm90INS1_25CollectiveMainloopBwdSm90ILi2ELi1ELi1EN4cute5tupleIJNS5_1CILi1EEES8_S8_EEENS6_IJNS7_ILi64EEENS7_ILi96EEENS7_ILi192EEEEEENS_10bfloat16_tEfNS_4arch4Sm90ELb0ELb0ELb1ELb0ELb0ELb0ELb1ELb0ELi3ELi1ELi1ELi1ELb0EEENS1_24CollectiveEpilogueBwdGQAISD_fSG_Li384ELb0ELb0EEENS1_19SingleTileSchedulerILb0ELb0ELb0ELi96EEEEEEEEEvNT_6ParamsE)
        /*04a0*/ 	.word	0x00000080


	//----- nvinfo : EIATTR_FRAME_SIZE
	.align		4
.L_214:
        /*04a4*/ 	.byte	0x04, 0x11
        /*04a6*/ 	.short	(.L_216 - .L_215)
	.align		4
.L_215:
        /*04a8*/ 	.word	index@(_ZN7cutlass13device_kernelIN5flash11enable_sm90INS1_16FlashAttnBwdSm90INS1_25CollectiveMainloopBwdSm90ILi2ELi1ELi1EN4cute5tupleIJNS5_1CILi1EEES8_S8_EEENS6_IJNS7_ILi64EEENS7_ILi96EEENS7_ILi192EEEEEENS_10bfloat16_tEfNS_4arch4Sm90ELb0ELb0ELb1ELb0ELb0ELb0ELb1ELb0ELi3ELi1ELi1ELi1ELb0EEENS1_24CollectiveEpilogueBwdGQAISD_fSG_Li384ELb0ELb0EEENS1_19SingleTileSchedulerILb0ELb0ELb0ELi96EEEEEEEEEvNT_6ParamsE)
        /*04ac*/ 	.word	0x00000000


	//----- nvinfo : EIATTR_REGCOUNT
	.align		4
.L_216:
        /*04b0*/ 	.byte	0x04, 0x2f
        /*04b2*/ 	.short	(.L_218 - .L_217)
	.align		4
.L_217:
        /*04b4*/ 	.word	index@(_ZN7cutlass13device_kernelIN5flash11enable_sm90INS1_16FlashAttnBwdSm90INS1_25CollectiveMainloopBwdSm90ILi2ELi1ELi1EN4cute5tupleIJNS5_1CILi1EEES8_S8_EEENS6_IJNS7_ILi64EEENS7_ILi96EEENS7_ILi192EEEEEENS_10bfloat16_tEfNS_4arch4Sm90ELb0ELb0ELb1ELb0ELb1ELb0ELb1ELb0ELi3ELi1ELi1ELi1ELb0EEENS1_21CollectiveEpilogueBwdISD_SE_SG_Li384ELb0ELb1ELi3EEENS1_19SingleTileSchedulerILb0ELb0ELb0ELi96EEEEEEEEEvNT_6ParamsE)
        /*04b8*/ 	.word	0x00000080


	//----- nvinfo : EIATTR_FRAME_SIZE
	.align		4
.L_218:
        /*04bc*/ 	.byte	0x04, 0x11
        /*04be*/ 	.short	(.L_220 - .L_219)
	.align		4
.L_219:
        /*04c0*/ 	.word	index@(_ZN7cutlass13device_kernelIN5flash11enable_sm90INS1_16FlashAttnBwdSm90INS1_25CollectiveMainloopBwdSm90ILi2ELi1ELi1EN4cute5tupleIJNS5_1CILi1EEES8_S8_EEENS6_IJNS7_ILi64EEENS7_ILi96EEENS7_ILi192EEEEEENS_10bfloat16_tEfNS_4arch4Sm90ELb0ELb0ELb1ELb0ELb1ELb0ELb1ELb0ELi3ELi1ELi1ELi1ELb0EEENS1_21CollectiveEpilogueBwdISD_SE_SG_Li384ELb0ELb1ELi3EEENS1_19SingleTileSchedulerILb0ELb0ELb0ELi96EEEEEEEEEvNT_6ParamsE)
        /*04c4*/ 	.word	0x00000008


	//----- nvinfo : EIATTR_REGCOUNT
	.align		4
.L_220:
        /*04c8*/ 	.byte	0x04, 0x2f
        /*04ca*/ 	.short	(.L_222 - .L_221)
	.align		4
.L_221:
        /*04cc*/ 	.word	index@(_ZN7cutlass13device_kernelIN5flash11enable_sm90INS1_16FlashAttnBwdSm90INS1_25CollectiveMainloopBwdSm90ILi2ELi1ELi1EN4cute5tupleIJNS5_1CILi1EEES8_S8_EEENS6_IJNS7_ILi64EEENS7_ILi96EEENS7_ILi192EEEEEENS_10bfloat16_tEfNS_4arch4Sm90ELb0ELb0ELb1ELb0ELb0ELb0ELb1ELb0ELi3ELi1ELi1ELi1ELb0EEENS1_21CollectiveEpilogueBwdISD_SE_SG_Li384ELb0ELb1ELi3EEENS1_19SingleTileSchedulerILb0ELb0ELb0ELi96EEEEEEEEEvNT_6ParamsE)
        /*04d0*/ 	.word	0x00000080


	//----- nvinfo : EIATTR_FRAME_SIZE
	.align		4
.L_222:
        /*04d4*/ 	.byte	0x04, 0x11
        /*04d6*/ 	.short	(.L_224 - .L_223)
	.align		4
.L_223:
        /*04d8*/ 	.word	index@(_ZN7cutlass13device_kernelIN5flash11enable_sm90INS1_16FlashAttnBwdSm90INS1_25CollectiveMainloopBwdSm90ILi2ELi1ELi1EN4cute5tupleIJNS5_1CILi1EEES8_S8_EEENS6_IJNS7_ILi64EEENS7_ILi96EEENS7_ILi192EEEEEENS_10bfloat16_tEfNS_4arch4Sm90ELb0ELb0ELb1ELb0ELb0ELb0ELb1ELb0ELi3ELi1ELi1ELi1ELb0EEENS1_21CollectiveEpilogueBwdISD_SE_SG_Li384ELb0ELb1ELi3EEENS1_19SingleTileSchedulerILb0ELb0ELb0ELi96EEEEEEEEEvNT_6ParamsE)
        /*04dc*/ 	.word	0x00000008


	//----- nvinfo : EIATTR_MIN_STACK_SIZE
	.align		4
.L_224:
        /*04e0*/ 	.byte	0x04, 0x12
        /*04e2*/ 	.short	(.L_226 - .L_225)
	.align		4
.L_225:
        /*04e4*/ 	.word	index@(_ZN7cutlass13device_kernelIN5flash11enable_sm90INS1_16FlashAttnBwdSm90INS1_25CollectiveMainloopBwdSm90ILi2ELi1ELi1EN4cute5tupleIJNS5_1CILi1EEES8_S8_EEENS6_IJNS7_ILi64EEENS7_ILi96EEENS7_ILi192EEEEEENS_10bfloat16_tEfNS_4arch4Sm90ELb0ELb0ELb1ELb0ELb0ELb0ELb1ELb0ELi3ELi1ELi1ELi1ELb0EEENS1_21CollectiveEpilogueBwdISD_SE_SG_Li384ELb0ELb1ELi3EEENS1_19SingleTileSchedulerILb0ELb0ELb0ELi96EEEEEEEEEvNT_6ParamsE)
        /*04e8*/ 	.word	0x00000008


	//----- nvinfo : EIATTR_MIN_STACK_SIZE
	.align		4
.L_226:
        /*04ec*/ 	.byte	0x04, 0x12
        /*04ee*/ 	.short	(.L_228 - .L_227)
	.align		4
.L_227:
        /*04f0*/ 	.word	index@(_ZN7cutlass13device_kernelIN5flash11enable_sm90INS1_16FlashAttnBwdSm90INS1_25CollectiveMainloopBwdSm90ILi2ELi1ELi1EN4cute5tupleIJNS5_1CILi1EEES8_S8_EEENS6_IJNS7_ILi64EEENS7_ILi96EEENS7_ILi192EEEEEENS_10bfloat16_tEfNS_4arch4Sm90ELb0ELb0ELb1ELb0ELb1ELb0ELb1ELb0ELi3ELi1ELi1ELi1ELb0EEENS1_21CollectiveEpilogueBwdISD_SE_SG_Li384ELb0ELb1ELi3EEENS1_19SingleTileSchedulerILb0ELb0ELb0ELi96EEEEEEEEEvNT_6ParamsE)
        /*04f4*/ 	.word	0x00000008


	//----- nvinfo : EIATTR_MIN_STACK_SIZE
	.align		4
.L_228:
        /*04f8*/ 	.byte	0x04, 0x12
        /*04fa*/ 	.short	(.L_230 - .L_229)
	.align		4
.L_229:
        /*04fc*/ 	.word	index@(_ZN7cutlass13device_kernelIN5flash11enable_sm90INS1_16FlashAttnBwdSm90INS1_25CollectiveMainloopBwdSm90ILi2ELi1ELi1EN4cute5tupleIJNS5_1CILi1EEES8_S8_EEENS6_IJNS7_ILi64EEENS7_ILi96EEENS7_ILi192EEEEEENS_10bfloat16_tEfNS_4arch4Sm90ELb0ELb0ELb1ELb0ELb0ELb0ELb1ELb0ELi3ELi1ELi1ELi1ELb0EEENS1_24CollectiveEpilogueBwdGQAISD_fSG_Li384ELb0ELb0EEENS1_19SingleTileSchedulerILb0ELb0ELb0ELi96EEEEEEEEEvNT_6ParamsE)
        /*0500*/ 	.word	0x00000000


	//----- nvinfo : EIATTR_MIN_STACK_SIZE
	.align		4
.L_230:
        /*0504*/ 	.byte	0x04, 0x12
        /*0506*/ 	.short	(.L_232 - .L_231)
	.align		4
.L_231:
        /*0508*/ 	.word	index@(_ZN7cutlass13device_kernelIN5flash11enable_sm90INS1_16FlashAttnBwdSm90INS1_25CollectiveMainloopBwdSm90ILi2ELi1ELi1EN4cute5tupleIJNS5_1CILi1EEES8_S8_EEENS6_IJNS7_ILi64EEENS7_ILi96EEENS7_ILi192EEEEEENS_10bfloat16_tEfNS_4arch4Sm90ELb0ELb0ELb1ELb0ELb1ELb0ELb1ELb0ELi3ELi1ELi1ELi1ELb0EEENS1_24CollectiveEpilogueBwdGQAISD_fSG_Li384ELb0ELb1EEENS1_19SingleTileSchedulerILb0ELb0ELb0ELi96EEEEEEEEEvNT_6ParamsE)
        /*050c*/ 	.word	0x00000000


	//----- nvinfo : EIATTR_MIN_STACK_SIZE
	.align		4
.L_232:
        /*0510*/ 	.byte	0x04, 0x12
        /*0512*/ 	.short	(.L_234 - .L_233)
	.align		4
.L_233:
        /*0514*/ 	.word	index@(_ZN7cutlass13device_kernelIN5flash11enable_sm90INS1_16FlashAttnBwdSm90INS1_25CollectiveMainloopBwdSm90ILi2ELi1ELi1EN4cute5tupleIJNS5_1CILi1EEES8_S8_EEENS6_IJNS7_ILi64EEENS7_ILi96EEENS7_ILi192EEEEEENS_10bfloat16_tEfNS_4arch4Sm90ELb0ELb0ELb1ELb1ELb0ELb0ELb1ELb0ELi3ELi1ELi1ELi1ELb0EEENS1_21CollectiveEpilogueBwdISD_SE_SG_Li384ELb1ELb1ELi3EEENS1_19SingleTileSchedulerILb1ELb0ELb0ELi96EEEEEEEEEvNT_6ParamsE)
        /*0518*/ 	.word	0x00000010


	//----- nvinfo : EIATTR_MIN_STACK_SIZE
	.align		4
.L_234:
        /*051c*/ 	.byte	0x04, 0x12
        /*051e*/ 	.short	(.L_236 - .L_235)
	.align		4
.L_235:
        /*0520*/ 	.word	index@(_ZN7cutlass13device_kernelIN5flash11enable_sm90INS1_16FlashAttnBwdSm90INS1_25CollectiveMainloopBwdSm90ILi2ELi1ELi1EN4cute5tupleIJNS5_1CILi1EEES8_S8_EEENS6_IJNS7_ILi64EEENS7_ILi96EEENS7_ILi192EEEEEENS_10bfloat16_tEfNS_4arch4Sm90ELb0ELb0ELb1ELb1ELb1ELb0ELb1ELb0ELi3ELi1ELi1ELi1ELb0EEENS1_21CollectiveEpilogueBwdISD_SE_SG_Li384ELb1ELb1ELi3EEENS1_19SingleTileSchedulerILb1ELb0ELb0ELi96EEEEEEEEEvNT_6ParamsE)
        /*0524*/ 	.word	0x00000010


	//----- nvinfo : EIATTR_MIN_STACK_SIZE
	.align		4
.L_236:
        /*0528*/ 	.byte	0x04, 0x12
        /*052a*/ 	.short	(.L_238 - .L_237)
	.align		4
.L_237:
        /*052c*/ 	.word	index@(_ZN7cutlass13device_kernelIN5flash11enable_sm90INS1_16FlashAttnBwdSm90INS1_25CollectiveMainloopBwdSm90ILi2ELi1ELi1EN4cute5tupleIJNS5_1CILi1EEES8_S8_EEENS6_IJNS7_ILi64EEENS7_ILi96EEENS7_ILi192EEEEEENS_10bfloat16_tEfNS_4arch4Sm90ELb0ELb0ELb1ELb1ELb0ELb0ELb1ELb0ELi3ELi1ELi1ELi1ELb0EEENS1_24CollectiveEpilogueBwdGQAISD_fSG_Li384ELb1ELb0EEENS1_19SingleTileSchedulerILb1ELb0ELb0ELi96EEEEEEEEEvNT_6ParamsE)
        /*0530*/ 	.word	0x00000010


	//----- nvinfo : EIATTR_MIN_STACK_SIZE
	.align		4
.L_238:
        /*0534*/ 	.byte	0x04, 0x12
        /*0536*/ 	.short	(.L_240 - .L_239)
	.align		4
.L_239:
        /*0538*/ 	.word	index@(_ZN7cutlass13device_kernelIN5flash11enable_sm90INS1_16FlashAttnBwdSm90INS1_25CollectiveMainloopBwdSm90ILi2ELi1ELi1EN4cute5tupleIJNS5_1CILi1EEES8_S8_EEENS6_IJNS7_ILi64EEENS7_ILi96EEENS7_ILi192EEEEEENS_10bfloat16_tEfNS_4arch4Sm90ELb0ELb0ELb1ELb1ELb1ELb0ELb1ELb0ELi3ELi1ELi1ELi1ELb0EEENS1_24CollectiveEpilogueBwdGQAISD_fSG_Li384ELb1ELb1EEENS1_19SingleTileSchedulerILb1ELb0ELb0ELi96EEEEEEEEEvNT_6ParamsE)
        /*053c*/ 	.word	0x00000010


	//----- nvinfo : EIATTR_MIN_STACK_SIZE
	.align		4
.L_240:
        /*0540*/ 	.byte	0x04, 0x12
        /*0542*/ 	.short	(.L_242 - .L_241)
	.align		4
.L_241:
        /*0544*/ 	.word	index@(_ZN7cutlass13device_kernelIN5flash11enable_sm90INS1_16FlashAttnBwdSm90INS1_25CollectiveMainloopBwdSm90ILi2ELi1ELi1EN4cute5tupleIJNS5_1CILi1EEES8_S8_EEENS6_IJNS7_ILi64EEENS7_ILi96EEENS7_ILi192EEEEEENS_10bfloat16_tEfNS_4arch4Sm90ELb0ELb1ELb1ELb0ELb0ELb0ELb1ELb0ELi3ELi1ELi1ELi1ELb0EEENS1_21CollectiveEpilogueBwdISD_SE_SG_Li384ELb0ELb1ELi3EEENS1_19SingleTileSchedulerILb0ELb0ELb0ELi96EEEEEEEEEvNT_6ParamsE)
        /*0548*/ 	.word	0x00000010


	//----- nvinfo : EIATTR_MIN_STACK_SIZE
	.align		4
.L_242:
        /*054c*/ 	.byte	0x04, 0x12
        /*054e*/ 	.short	(.L_244 - .L_243)
	.align		4
.L_243:
        /*0550*/ 	.word	index@(_ZN7cutlass13device_kernelIN5flash11enable_sm90INS1_16FlashAttnBwdSm90INS1_25CollectiveMainloopBwdSm90ILi2ELi1ELi1EN4cute5tupleIJNS5_1CILi1EEES8_S8_EEENS6_IJNS7_ILi64EEENS7_ILi96EEENS7_ILi192EEEEEENS_10bfloat16_tEfNS_4arch4Sm90ELb0ELb1ELb1ELb0ELb1ELb0ELb1ELb0ELi3ELi1ELi1ELi1ELb0EEENS1_21CollectiveEpilogueBwdISD_SE_SG_Li384ELb0ELb1ELi3EEENS1_19SingleTileSchedulerILb0ELb0ELb0ELi96EEEEEEEEEvNT_6ParamsE)
        /*0554*/ 	.word	0x00000010


	//----- nvinfo : EIATTR_MIN_STACK_SIZE
	.align		4
.L_244:
        /*0558*/ 	.byte	0x04, 0x12
        /*055a*/ 	.short	(.L_246 - .L_245)
	.align		4
.L_245:
        /*055c*/ 	.word	index@(_ZN7cutlass13device_kernelIN5flash11enable_sm90INS1_16FlashAttnBwdSm90INS1_25CollectiveMainloopBwdSm90ILi2ELi1ELi1EN4cute5tupleIJNS5_1CILi1EEES8_S8_EEENS6_IJNS7_ILi64EEENS7_ILi96EEENS7_ILi192EEEEEENS_10bfloat16_tEfNS_4arch4Sm90ELb0ELb1ELb1ELb0ELb0ELb0ELb1ELb0ELi3ELi1ELi1ELi1ELb0EEENS1_24CollectiveEpilogueBwdGQAISD_fSG_Li384ELb0ELb0EEENS1_19SingleTileSchedulerILb0ELb0ELb0ELi96EEEEEEEEEvNT_6ParamsE)
        /*0560*/ 	.word	0x00000008


	//----- nvinfo : EIATTR_MIN_STACK_SIZE
	.align		4
.L_246:
        /*0564*/ 	.byte	0x04, 0x12
        /*0566*/ 	.short	(.L_248 - .L_247)
	.align		4
.L_247:
        /*0568*/ 	.word	index@(_ZN7cutlass13device_kernelIN5flash11enable_sm90INS1_16FlashAttnBwdSm90INS1_25CollectiveMainloopBwdSm90ILi2ELi1ELi1EN4cute5tupleIJNS5_1CILi1EEES8_S8_EEENS6_IJNS7_ILi64EEENS7_ILi96EEENS7_ILi192EEEEEENS_10bfloat16_tEfNS_4arch4Sm90ELb0ELb1ELb1ELb0ELb1ELb0ELb1ELb0ELi3ELi1ELi1ELi1ELb0EEENS1_24CollectiveEpilogueBwdGQAISD_fSG_Li384ELb0ELb1EEENS1_19SingleTileSchedulerILb0ELb0ELb0ELi96EEEEEEEEEvNT_6ParamsE)
        /*056c*/ 	.word	0x00000008


	//----- nvinfo : EIATTR_MIN_STACK_SIZE
	.align		4
.L_248:
        /*0570*/ 	.byte	0x04, 0x12
        /*0572*/ 	.short	(.L_250 - .L_249)
	.align		4
.L_249:
        /*0574*/ 	.word	index@(_ZN7cutlass13device_kernelIN5flash11enable_sm90INS1_16FlashAttnBwdSm90INS1_25CollectiveMainloopBwdSm90ILi2ELi1ELi1EN4cute5tupleIJNS5_1CILi1EEES8_S8_EEENS6_IJNS7_ILi64EEENS7_ILi96EEENS7_ILi192EEEEEENS_10bfloat16_tEfNS_4arch4Sm90ELb0ELb1ELb1ELb1ELb0ELb0ELb1ELb0ELi3ELi1ELi1ELi1ELb0EEENS1_21CollectiveEpilogueBwdISD_SE_SG_Li384ELb1ELb1ELi3EEENS1_19SingleTileSchedulerILb1ELb0ELb0ELi96EEEEEEEEEvNT_6ParamsE)
        /*0578*/ 	.word	0x00000020


	//----- nvinfo : EIATTR_MIN_STACK_SIZE
	.align		4
.L_250:
        /*057c*/ 	.byte	0x04, 0x12
        /*057e*/ 	.short	(.L_252 - .L_251)
	.align		4
.L_251:
        /*0580*/ 	.word	index@(_ZN7cutlass13device_kernelIN5flash11enable_sm90INS1_16FlashAttnBwdSm90INS1_25CollectiveMainloopBwdSm90ILi2ELi1ELi1EN4cute5tupleIJNS5_1CILi1EEES8_S8_EEENS6_IJNS7_ILi64EEENS7_ILi96EEENS7_ILi192EEEEEENS_10bfloat16_tEfNS_4arch4Sm90ELb0ELb1ELb1ELb1ELb1ELb0ELb1ELb0ELi3ELi1ELi1ELi1ELb0EEENS1_21CollectiveEpilogueBwdISD_SE_SG_Li384ELb1ELb1ELi3EEENS1_19SingleTileSchedulerILb1ELb0ELb0ELi96EEEEEEEEEvNT_6ParamsE)
        /*0584*/ 	.word	0x00000020


	//----- nvinfo : EIATTR_MIN_STACK_SIZE
	.align		4
.L_252:
        /*0588*/ 	.byte	0x04, 0x12
        /*058a*/ 	.short	(.L_254 - .L_253)
	.align		4
.L_253:
        /*058c*/ 	.word	index@(_ZN7cutlass13device_kernelIN5flash11enable_sm90INS1_16FlashAttnBwdSm90INS1_25CollectiveMainloopBwdSm90ILi2ELi1ELi1EN4cute5tupleIJNS5_1CILi1EEES8_S8_EEENS6_IJNS7_ILi64EEENS7_ILi96EEENS7_ILi192EEEEEENS_10bfloat16_tEfNS_4arch4Sm90ELb0ELb1ELb1ELb1ELb0ELb0ELb1ELb0ELi3ELi1ELi1ELi1ELb0EEENS1_24CollectiveEpilogueBwdGQAISD_fSG_Li384ELb1ELb0EEENS1_19SingleTileSchedulerILb1ELb0ELb0ELi96EEEEEEEEEvNT_6ParamsE)
        /*0590*/ 	.word	0x00000020


	//----- nvinfo : EIATTR_MIN_STACK_SIZE
	.align		4
.L_254:
        /*0594*/ 	.byte	0x04, 0x12
        /*0596*/ 	.short	(.L_256 - .L_255)
	.align		4
.L_255:
        /*0598*/ 	.word	index@(_ZN7cutlass13device_kernelIN5flash11enable_sm90INS1_16FlashAttnBwdSm90INS1_25CollectiveMainloopBwdSm90ILi2ELi1ELi1EN4cute5tupleIJNS5_1CILi1EEES8_S8_EEENS6_IJNS7_ILi64EEENS7_ILi96EEENS7_ILi192EEEEEENS_10bfloat16_tEfNS_4arch4Sm90ELb0ELb1ELb1ELb1ELb1ELb0ELb1ELb0ELi3ELi1ELi1ELi1ELb0EEENS1_24CollectiveEpilogueBwdGQAISD_fSG_Li384ELb1ELb1EEENS1_19SingleTileSchedulerILb1ELb0ELb0ELi96EEEEEEEEEvNT_6ParamsE)
        /*059c*/ 	.word	0x00000020


	//----- nvinfo : EIATTR_MIN_STACK_SIZE
	.align		4
.L_256:
        /*05a0*/ 	.byte	0x04, 0x12
        /*05a2*/ 	.short	(.L_258 - .L_257)
	.align		4
.L_257:
        /*05a4*/ 	.word	index@(_ZN7cutlass13device_kernelIN5flash11enable_sm90INS1_16FlashAttnBwdSm90INS1_25CollectiveMainloopBwdSm90ILi2ELi1ELi1EN4cute5tupleIJNS5_1CILi1EEES8_S8_EEENS6_IJNS7_ILi64EEENS7_ILi96EEENS7_ILi192EEEEEENS_10bfloat16_tEfNS_4arch4Sm90ELb1ELb0ELb1ELb0ELb0ELb0ELb1ELb0ELi3ELi1ELi1ELi1ELb0EEENS1_21CollectiveEpilogueBwdISD_SE_SG_Li384ELb0ELb1ELi3EEENS1_25SingleTileBwdLPTSchedulerILb0ELi96ELb0EEEEEEEEEvNT_6ParamsE)
        /*05a8*/ 	.word	0x00000018


	//----- nvinfo : EIATTR_MIN_STACK_SIZE
	.align		4
.L_258:
        /*05ac*/ 	.byte	0x04, 0x12
        /*05ae*/ 	.short	(.L_260 - .L_259)
	.align		4
.L_259:
        /*05b0*/ 	.word	index@(_ZN7cutlass13device_kernelIN5flash11enable_sm90INS1_16FlashAttnBwdSm90INS1_25CollectiveMainloopBwdSm90ILi2ELi1ELi1EN4cute5tupleIJNS5_1CILi1EEES8_S8_EEENS6_IJNS7_ILi64EEENS7_ILi96EEENS7_ILi192EEEEEENS_10bfloat16_tEfNS_4arch4Sm90ELb1ELb0ELb1ELb0ELb1ELb0ELb1ELb0ELi3ELi1ELi1ELi1ELb0EEENS1_21CollectiveEpilogueBwdISD_SE_SG_Li384ELb0ELb1ELi3EEENS1_25SingleTileBwdLPTSchedulerILb0ELi96ELb1EEEEEEEEEvNT_6ParamsE)
        /*05b4*/ 	.word	0x00000018


	//----- nvinfo : EIATTR_MIN_STACK_SIZE
	.align		4
.L_260:
        /*05b8*/ 	.byte	0x04, 0x12
        /*05ba*/ 	.short	(.L_262 - .L_261)
	.align		4
.L_261:
        /*05bc*/ 	.word	index@(_ZN7cutlass13device_kernelIN5flash11enable_sm90INS1_16FlashAttnBwdSm90INS1_25CollectiveMainloopBwdSm90ILi2ELi1ELi1EN4cute5tupleIJNS5_1CILi1EEES8_S8_EEENS6_IJNS7_ILi64EEENS7_ILi96EEENS7_ILi192EEEEEENS_10bfloat16_tEfNS_4arch4Sm90ELb1ELb0ELb1ELb0ELb0ELb0ELb1ELb0ELi3ELi1ELi1ELi1ELb0EEENS1_24CollectiveEpilogueBwdGQAISD_fSG_Li384ELb0ELb0EEENS1_25SingleTileBwdLPTSchedulerILb0ELi96ELb0EEEEEEEEEvNT_6ParamsE)
        /*05c0*/ 	.word	0x00000018


	//----- nvinfo : EIATTR_MIN_STACK_SIZE
	.align		4
.L_262:
        /*05c4*/ 	.byte	0x04, 0x12
        /*05c6*/ 	.short	(.L_264 - .L_263)
	.align		4
.L_263:
        /*05c8*/ 	.word	index@(_ZN7cutlass13device_kernelIN5flash11enable_sm90INS1_16FlashAttnBwdSm90INS1_25CollectiveMainloopBwdSm90ILi2ELi1ELi1EN4cute5tupleIJNS5_1CILi1EEES8_S8_EEENS6_IJNS7_ILi64EEENS7_ILi96EEENS7_ILi192EEEEEENS_10bfloat16_tEfNS_4arch4Sm90ELb1ELb0ELb1ELb0ELb1ELb0ELb1ELb0ELi3ELi1ELi1ELi1ELb0EEENS1_24CollectiveEpilogueBwdGQAISD_fSG_Li384ELb0ELb1EEENS1_25SingleTileBwdLPTSchedulerILb0ELi96ELb1EEEEEEEEEvNT_6ParamsE)
        /*05cc*/ 	.word	0x00000018


	//----- nvinfo : EIATTR_MIN_STACK_SIZE
	.align		4
.L_264:
        /*05d0*/ 	.byte	0x04, 0x12
        /*05d2*/ 	.short	(.L_266 - .L_265)
	.align		4
.L_265:
        /*05d4*/ 	.word	index@(_ZN7cutlass13device_kernelIN5flash11enable_sm90INS1_16FlashAttnBwdSm90INS1_25CollectiveMainloopBwdSm90ILi2ELi1ELi1EN4cute5tupleIJNS5_1CILi1EEES8_S8_EEENS6_IJNS7_ILi64EEENS7_ILi96EEENS7_ILi192EEEEEENS_10bfloat16_tEfNS_4arch4Sm90ELb1ELb0ELb1ELb1ELb0ELb0ELb1ELb0ELi3ELi1ELi1ELi1ELb0EEENS1_21CollectiveEpilogueBwdISD_SE_SG_Li384ELb1ELb1ELi3EEENS1_25SingleTileBwdLPTSchedulerILb1ELi96ELb0EEEEEEEEEvNT_6ParamsE)
        /*05d8*/ 	.word	0x00000020


	//----- nvinfo : EIATTR_MIN_STACK_SIZE
	.align		4
.L_266:
        /*05dc*/ 	.byte	0x04, 0x12
        /*05de*/ 	.short	(.L_268 - .L_267)
	.align		4
.L_267:
        /*05e0*/ 	.word	index@(_ZN7cutlass13device_kernelIN5flash11enable_sm90INS1_16FlashAttnBwdSm90INS1_25CollectiveMainloopBwdSm90ILi2ELi1ELi1EN4cute5tupleIJNS5_1CILi1EEES8_S8_EEENS6_IJNS7_ILi64EEENS7_ILi96EEENS7_ILi192EEEEEENS_10bfloat16_tEfNS_4arch4Sm90ELb1ELb0ELb1ELb1ELb1ELb0ELb1ELb0ELi3ELi1ELi1ELi1ELb0EEENS1_21CollectiveEpilogueBwdISD_SE_SG_Li384ELb1ELb1ELi3EEENS1_25SingleTileBwdLPTSchedulerILb1ELi96ELb1EEEEEEEEEvNT_6ParamsE)
        /*05e4*/ 	.word	0x00000020


	//----- nvinfo : EIATTR_MIN_STACK_SIZE
	.align		4
.L_268:
        /*05e8*/ 	.byte	0x04, 0x12
        /*05ea*/ 	.short	(.L_270 - .L_269)
	.align		4
.L_269:
        /*05ec*/ 	.word	index@(_ZN7cutlass13device_kernelIN5flash11enable_sm90INS1_16FlashAttnBwdSm90INS1_25CollectiveMainloopBwdSm90ILi2ELi1ELi1EN4cute5tupleIJNS5_1CILi1EEES8_S8_EEENS6_IJNS7_ILi64EEENS7_ILi96EEENS7_ILi192EEEEEENS_10bfloat16_tEfNS_4arch4Sm90ELb1ELb0ELb1ELb1ELb0ELb0ELb1ELb0ELi3ELi1ELi1ELi1ELb0EEENS1_24CollectiveEpilogueBwdGQAISD_fSG_Li384ELb1ELb0EEENS1_25SingleTileBwdLPTSchedulerILb1ELi96ELb0EEEEEEEEEvNT_6ParamsE)
        /*05f0*/ 	.word	0x00000018


	//----- nvinfo : EIATTR_MIN_STACK_SIZE
	.align		4
.L_270:
        /*05f4*/ 	.byte	0x04, 0x12
        /*05f6*/ 	.short	(.L_272 - .L_271)
	.align		4
.L_271:
        /*05f8*/ 	.word	index@(_ZN7cutlass13device_kernelIN5flash11enable_sm90INS1_16FlashAttnBwdSm90INS1_25CollectiveMainloopBwdSm90ILi2ELi1ELi1EN4cute5tupleIJNS5_1CILi1EEES8_S8_EEENS6_IJNS7_ILi64EEENS7_ILi96EEENS7_ILi192EEEEEENS_10bfloat16_tEfNS_4arch4Sm90ELb1ELb0ELb1ELb1ELb1ELb0ELb1ELb0ELi3ELi1ELi1ELi1ELb0EEENS1_24CollectiveEpilogueBwdGQAISD_fSG_Li384ELb1ELb1EEENS1_25SingleTileBwdLPTSchedulerILb1ELi96ELb1EEEEEEEEEvNT_6ParamsE)
        /*05fc*/ 	.word	0x00000018


	//----- nvinfo : EIATTR_MIN_STACK_SIZE
	.align		4
.L_272:
        /*0600*/ 	.byte	0x04, 0x12
        /*0602*/ 	.short	(.L_274 - .L_273)
	.align		4
.L_273:
        /*0604*/ 	.word	index@(_ZN7cutlass13device_kernelIN5flash11enable_sm90INS1_16FlashAttnBwdSm90INS1_25CollectiveMainloopBwdSm90ILi2ELi1ELi1EN4cute5tupleIJNS5_1CILi1EEES8_S8_EEENS6_IJNS7_ILi64EEENS7_ILi96EEENS7_ILi192EEEEEENS_10bfloat16_tEfNS_4arch4Sm90ELb0ELb0ELb0ELb0ELb0ELb0ELb1ELb0ELi3ELi1ELi1ELi1ELb0EEENS1_21CollectiveEpilogueBwdISD_SE_SG_Li384ELb0ELb1ELi3EEENS1_19SingleTileSchedulerILb0ELb0ELb0ELi96EEEEEEEEEvNT_6ParamsE)
        /*0608*/ 	.word	0x00000000


	//----- nvinfo : EIATTR_MIN_STACK_SIZE
	.align		4
.L_274:
        /*060c*/ 	.byte	0x04, 0x12
        /*060e*/ 	.short	(.L_276 - .L_275)
	.align		4
.L_275:
        /*0610*/ 	.word	index@(_ZN7cutlass13device_kernelIN5flash11enable_sm90INS1_16FlashAttnBwdSm90INS1_25CollectiveMainloopBwdSm90ILi2ELi1ELi1EN4cute5tupleIJNS5_1CILi1EEES8_S8_EEENS6_IJNS7_ILi64EEENS7_ILi96EEENS7_ILi192EEEEEENS_10bfloat16_tEfNS_4arch4Sm90ELb0ELb0ELb0ELb0ELb1ELb0ELb1ELb0ELi3ELi1ELi1ELi1ELb0EEENS1_21CollectiveEpilogueBwdISD_SE_SG_Li384ELb0ELb1ELi3EEENS1_19SingleTileSchedulerILb0ELb0ELb0ELi96EEEEEEEEEvNT_6ParamsE)
        /*0614*/ 	.word	0x00000000


	//----- nvinfo : EIATTR_MIN_STACK_SIZE
	.align		4
.L_276:
        /*0618*/ 	.byte	0x04, 0x12
        /*061a*/ 	.short	(.L_278 - .L_277)
	.align		4
.L_277:
        /*061c*/ 	.word	index@(_ZN7cutlass13device_kernelIN5flash11enable_sm90INS1_16FlashAttnBwdSm90INS1_25CollectiveMainloopBwdSm90ILi2ELi1ELi1EN4cute5tupleIJNS5_1CILi1EEES8_S8_EEENS6_IJNS7_ILi64EEENS7_ILi96EEENS7_ILi192EEEEEENS_10bfloat16_tEfNS_4arch4Sm90ELb0ELb0ELb0ELb0ELb0ELb0ELb1ELb0ELi3ELi1ELi1ELi1ELb0EEENS1_24CollectiveEpilogueBwdGQAISD_fSG_Li384ELb0ELb0EEENS1_19SingleTileSchedulerILb0ELb0ELb0ELi96EEEEEEEEEvNT_6ParamsE)
        /*0620*/ 	.word	0x00000000


	//----- nvinfo : EIATTR_MIN_STACK_SIZE
	.align		4
.L_278:
        /*0624*/ 	.byte	0x04, 0x12
        /*0626*/ 	.short	(.L_280 - .L_279)
	.align		4
.L_279:
        /*0628*/ 	.word	index@(_ZN7cutlass13device_kernelIN5flash11enable_sm90INS1_16FlashAttnBwdSm90INS1_25CollectiveMainloopBwdSm90ILi2ELi1ELi1EN4cute5tupleIJNS5_1CILi1EEES8_S8_EEENS6_IJNS7_ILi64EEENS7_ILi96EEENS7_ILi192EEEEEENS_10bfloat16_tEfNS_4arch4Sm90ELb0ELb0ELb0ELb0ELb1ELb0ELb1ELb0ELi3ELi1ELi1ELi1ELb0EEENS1_24CollectiveEpilogueBwdGQAISD_fSG_Li384ELb0ELb1EEENS1_19SingleTileSchedulerILb0ELb0ELb0ELi96EEEEEEEEEvNT_6ParamsE)
        /*062c*/ 	.word	0x00000000


	//----- nvinfo : EIATTR_MIN_STACK_SIZE
	.align		4
.L_280:
        /*0630*/ 	.byte	0x04, 0x12
        /*0632*/ 	.short	(.L_282 - .L_281)
	.align		4
.L_281:
        /*0634*/ 	.word	index@(_ZN7cutlass13device_kernelIN5flash11enable_sm90INS1_16FlashAttnBwdSm90INS1_25CollectiveMainloopBwdSm90ILi2ELi1ELi1EN4cute5tupleIJNS5_1CILi1EEES8_S8_EEENS6_IJNS7_ILi64EEENS7_ILi96EEENS7_ILi192EEEEEENS_10bfloat16_tEfNS_4arch4Sm90ELb0ELb0ELb0ELb1ELb0ELb0ELb1ELb0ELi3ELi1ELi1ELi1ELb0EEENS1_21CollectiveEpilogueBwdISD_SE_SG_Li384ELb1ELb1ELi3EEENS1_19SingleTileSchedulerILb1ELb0ELb0ELi96EEEEEEEEEvNT_6ParamsE)
        /*0638*/ 	.word	0x00000000


	//----- nvinfo : EIATTR_MIN_STACK_SIZE
	.align		4
.L_282:
        /*063c*/ 	.byte	0x04, 0x12
        /*063e*/ 	.short	(.L_284 - .L_283)
	.align		4
.L_283:
        /*0640*/ 	.word	index@(_ZN7cutlass13device_kernelIN5flash11enable_sm90INS1_16FlashAttnBwdSm90INS1_25CollectiveMainloopBwdSm90ILi2ELi1ELi1EN4cute5tupleIJNS5_1CILi1EEES8_S8_EEENS6_IJNS7_ILi64EEENS7_ILi96EEENS7_ILi192EEEEEENS_10bfloat16_tEfNS_4arch4Sm90ELb0ELb0ELb0ELb1ELb1ELb0ELb1ELb0ELi3ELi1ELi1ELi1ELb0EEENS1_21CollectiveEpilogueBwdISD_SE_SG_Li384ELb1ELb1ELi3EEENS1_19SingleTileSchedulerILb1ELb0ELb0ELi96EEEEEEEEEvNT_6ParamsE)
        /*0644*/ 	.word	0x00000000


	//----- nvinfo : EIATTR_MIN_STACK_SIZE
	.align		4
.L_284:
        /*0648*/ 	.byte	0x04, 0x12
        /*064a*/ 	.short	(.L_286 - .L_285)
	.align		4
.L_285:
        /*064c*/ 	.word	index@(_ZN7cutlass13device_kernelIN5flash11enable_sm90INS1_16FlashAttnBwdSm90INS1_25CollectiveMainloopBwdSm90ILi2ELi1ELi1EN4cute5tupleIJNS5_1CILi1EEES8_S8_EEENS6_IJNS7_ILi64EEENS7_ILi96EEENS7_ILi192EEEEEENS_10bfloat16_tEfNS_4arch4Sm90ELb0ELb0ELb0ELb1ELb0ELb0ELb1ELb0ELi3ELi1ELi1ELi1ELb0EEENS1_24CollectiveEpilogueBwdGQAISD_fSG_Li384ELb1ELb0EEENS1_19SingleTileSchedulerILb1ELb0ELb0ELi96EEEEEEEEEvNT_6ParamsE)
        /*0650*/ 	.word	0x00000000


	//----- nvinfo : EIATTR_MIN_STACK_SIZE
	.align		4
.L_286:
        /*0654*/ 	.byte	0x04, 0x12
        /*0656*/ 	.short	(.L_288 - .L_287)
	.align		4
.L_287:
        /*0658*/ 	.word	index@(_ZN7cutlass13device_kernelIN5flash11enable_sm90INS1_16FlashAttnBwdSm90INS1_25CollectiveMainloopBwdSm90ILi2ELi1ELi1EN4cute5tupleIJNS5_1CILi1EEES8_S8_EEENS6_IJNS7_ILi64EEENS7_ILi96EEENS7_ILi192EEEEEENS_10bfloat16_tEfNS_4arch4Sm90ELb0ELb0ELb0ELb1ELb1ELb0ELb1ELb0ELi3ELi1ELi1ELi1ELb0EEENS1_24CollectiveEpilogueBwdGQAISD_fSG_Li384ELb1ELb1EEENS1_19SingleTileSchedulerILb1ELb0ELb0ELi96EEEEEEEEEvNT_6ParamsE)
        /*065c*/ 	.word	0x00000000


	//----- nvinfo : EIATTR_MIN_STACK_SIZE
	.align		4
.L_288:
        /*0660*/ 	.byte	0x04, 0x12
        /*0662*/ 	.short	(.L_290 - .L_289)
	.align		4
.L_289:
        /*0664*/ 	.word	index@(_ZN7cutlass13device_kernelIN5flash11enable_sm90INS1_16FlashAttnBwdSm90INS1_25CollectiveMainloopBwdSm90ILi2ELi1ELi1EN4cute5tupleIJNS5_1CILi1EEES8_S8_EEENS6_IJNS7_ILi64EEENS7_ILi96EEENS7_ILi192EEEEEENS_10bfloat16_tEfNS_4arch4Sm90ELb0ELb1ELb0ELb0ELb0ELb0ELb1ELb0ELi3ELi1ELi1ELi1ELb0EEENS1_21CollectiveEpilogueBwdISD_SE_SG_Li384ELb0ELb1ELi3EEENS1_19SingleTileSchedulerILb0ELb0ELb0ELi96EEEEEEEEEvNT_6ParamsE)
        /*0668*/ 	.word	0x00000000


	//----- nvinfo : EIATTR_MIN_STACK_SIZE
	.align		4
.L_290:
        /*066c*/ 	.byte	0x04, 0x12
        /*066e*/ 	.short	(.L_292 - .L_291)
	.align		4
.L_291:
        /*0670*/ 	.word	index@(_ZN7cutlass13device_kernelIN5flash11enable_sm90INS1_16FlashAttnBwdSm90INS1_25CollectiveMainloopBwdSm90ILi2ELi1ELi1EN4cute5tupleIJNS5_1CILi1EEES8_S8_EEENS6_IJNS7_ILi64EEENS7_ILi96EEENS7_ILi192EEEEEENS_10bfloat16_tEfNS_4arch4Sm90ELb0ELb1ELb0ELb0ELb1ELb0ELb1ELb0ELi3ELi1ELi1ELi1ELb0EEENS1_21CollectiveEpilogueBwdISD_SE_SG_Li384ELb0ELb1ELi3EEENS1_19SingleTileSchedulerILb0ELb0ELb0ELi96EEEEEEEEEvNT_6ParamsE)
        /*0674*/ 	.word	0x00000000


	//----- nvinfo : EIATTR_MIN_STACK_SIZE
	.align		4
.L_292:
        /*0678*/ 	.byte	0x04, 0x12
        /*067a*/ 	.short	(.L_294 - .L_293)
	.align		4
.L_293:
        /*067c*/ 	.word	index@(_ZN7cutlass13device_kernelIN5flash11enable_sm90INS1_16FlashAttnBwdSm90INS1_25CollectiveMainloopBwdSm90ILi2ELi1ELi1EN4cute5tupleIJNS5_1CILi1EEES8_S8_EEENS6_IJNS7_ILi64EEENS7_ILi96EEENS7_ILi192EEEEEENS_10bfloat16_tEfNS_4arch4Sm90ELb0ELb1ELb0ELb0ELb0ELb0ELb1ELb0ELi3ELi1ELi1ELi1ELb0EEENS1_24CollectiveEpilogueBwdGQAISD_fSG_Li384ELb0ELb0EEENS1_19SingleTileSchedulerILb0ELb0ELb0ELi96EEEEEEEEEvNT_6ParamsE)
        /*0680*/ 	.word	0x00000000


	//----- nvinfo : EIATTR_MIN_STACK_SIZE
	.align		4
.L_294:
        /*0684*/ 	.byte	0x04, 0x12
        /*0686*/ 	.short	(.L_296 - .L_295)
	.align		4
.L_295:
        /*0688*/ 	.word	index@(_ZN7cutlass13device_kernelIN5flash11enable_sm90INS1_16FlashAttnBwdSm90INS1_25CollectiveMainloopBwdSm90ILi2ELi1ELi1EN4cute5tupleIJNS5_1CILi1EEES8_S8_EEENS6_IJNS7_ILi64EEENS7_ILi96EEENS7_ILi192EEEEEENS_10bfloat16_tEfNS_4arch4Sm90ELb0ELb1ELb0ELb0ELb1ELb0ELb1ELb0ELi3ELi1ELi1ELi1ELb0EEENS1_24CollectiveEpilogueBwdGQAISD_fSG_Li384ELb0ELb1EEENS1_19SingleTileSchedulerILb0ELb0ELb0ELi96EEEEEEEEEvNT_6ParamsE)
        /*068c*/ 	.word	0x00000000


	//----- nvinfo : EIATTR_MIN_STACK_SIZE
	.align		4
.L_296:
        /*0690*/ 	.byte	0x04, 0x12
        /*0692*/ 	.short	(.L_298 - .L_297)
	.align		4
.L_297:
        /*0694*/ 	.word	index@(_ZN7cutlass13device_kernelIN5flash11enable_sm90INS1_16FlashAttnBwdSm90INS1_25CollectiveMainloopBwdSm90ILi2ELi1ELi1EN4cute5tupleIJNS5_1CILi1EEES8_S8_EEENS6_IJNS7_ILi64EEENS7_ILi96EEENS7_ILi192EEEEEENS_10bfloat16_tEfNS_4arch4Sm90ELb0ELb1ELb0ELb1ELb0ELb0ELb1ELb0ELi3ELi1ELi1ELi1ELb0EEENS1_21CollectiveEpilogueBwdISD_SE_SG_Li384ELb1ELb1ELi3EEENS1_19SingleTileSchedulerILb1ELb0ELb0ELi96EEEEEEEEEvNT_6ParamsE)
        /*0698*/ 	.word	0x00000000


	//----- nvinfo : EIATTR_MIN_STACK_SIZE
	.align		4
.L_298:
        /*069c*/ 	.byte	0x04, 0x12
        /*069e*/ 	.short	(.L_300 - .L_299)
	.align		4
.L_299:
        /*06a0*/ 	.word	index@(_ZN7cutlass13device_kernelIN5flash11enable_sm90INS1_16FlashAttnBwdSm90INS1_25CollectiveMainloopBwdSm90ILi2ELi1ELi1EN4cute5tupleIJNS5_1CILi1EEES8_S8_EEENS6_IJNS7_ILi64EEENS7_ILi96EEENS7_ILi192EEEEEENS_10bfloat16_tEfNS_4arch4Sm90ELb0ELb1ELb0ELb1ELb1ELb0ELb1ELb0ELi3ELi1ELi1ELi1ELb0EEENS1_21CollectiveEpilogueBwdISD_SE_SG_Li384ELb1ELb1ELi3EEENS1_19SingleTileSchedulerILb1ELb0ELb0ELi96EEEEEEEEEvNT_6ParamsE)
        /*06a4*/ 	.word	0x00000000


	//----- nvinfo : EIATTR_MIN_STACK_SIZE
	.align		4
.L_300:
        /*06a8*/ 	.byte	0x04, 0x12
        /*06aa*/ 	.short	(.L_302 - .L_301)
	.align		4
.L_301:
        /*06ac*/ 	.word	index@(_ZN7cutlass13device_kernelIN5flash11enable_sm90INS1_16FlashAttnBwdSm90INS1_25CollectiveMainloopBwdSm90ILi2ELi1ELi1EN4cute5tupleIJNS5_1CILi1EEES8_S8_EEENS6_IJNS7_ILi64EEENS7_ILi96EEENS7_ILi192EEEEEENS_10bfloat16_tEfNS_4arch4Sm90ELb0ELb1ELb0ELb1ELb0ELb0ELb1ELb0ELi3ELi1ELi1ELi1ELb0EEENS1_24CollectiveEpilogueBwdGQAISD_fSG_Li384ELb1ELb0EEENS1_19SingleTileSchedulerILb1ELb0ELb0ELi96EEEEEEEEEvNT_6ParamsE)
        /*06b0*/ 	.word	0x00000000


	//----- nvinfo : EIATTR_MIN_STACK_SIZE
	.align		4
.L_302:
        /*06b4*/ 	.byte	0x04, 0x12
        /*06b6*/ 	.short	(.L_304 - .L_303)
	.align		4
.L_303:
        /*06b8*/ 	.word	index@(_ZN7cutlass13device_kernelIN5flash11enable_sm90INS1_16FlashAttnBwdSm90INS1_25CollectiveMainloopBwdSm90ILi2ELi1ELi1EN4cute5tupleIJNS5_1CILi1EEES8_S8_EEENS6_IJNS7_ILi64EEENS7_ILi96EEENS7_ILi192EEEEEENS_10bfloat16_tEfNS_4arch4Sm90ELb0ELb1ELb0ELb1ELb1ELb0ELb1ELb0ELi3ELi1ELi1ELi1ELb0EEENS1_24CollectiveEpilogueBwdGQAISD_fSG_Li384ELb1ELb1EEENS1_19SingleTileSchedulerILb1ELb0ELb0ELi96EEEEEEEEEvNT_6ParamsE)
        /*06bc*/ 	.word	0x00000000


	//----- nvinfo : EIATTR_MIN_STACK_SIZE
	.align		4
.L_304:
        /*06c0*/ 	.byte	0x04, 0x12
        /*06c2*/ 	.short	(.L_306 - .L_305)
	.align		4
.L_305:
        /*06c4*/ 	.word	index@(_ZN7cutlass13device_kernelIN5flash11enable_sm90INS1_16FlashAttnBwdSm90INS1_25CollectiveMainloopBwdSm90ILi2ELi1ELi1EN4cute5tupleIJNS5_1CILi1EEES8_S8_EEENS6_IJNS7_ILi64EEENS7_ILi96EEENS7_ILi192EEEEEENS_10bfloat16_tEfNS_4arch4Sm90ELb1ELb0ELb0ELb0ELb0ELb0ELb1ELb0ELi3ELi1ELi1ELi1ELb0EEENS1_21CollectiveEpilogueBwdISD_SE_SG_Li384ELb0ELb1ELi3EEENS1_25SingleTileBwdLPTSchedulerILb0ELi96ELb0EEEEEEEEEvNT_6ParamsE)
        /*06c8*/ 	.word	0x00000018


	//----- nvinfo : EIATTR_MIN_STACK_SIZE
	.align		4
.L_306:
        /*06cc*/ 	.byte	0x04, 0x12
        /*06ce*/ 	.short	(.L_308 - .L_307)
	.align		4
.L_307:
        /*06d0*/ 	.word	index@(_ZN7cutlass13device_kernelIN5flash11enable_sm90INS1_16FlashAttnBwdSm90INS1_25CollectiveMainloopBwdSm90ILi2ELi1ELi1EN4cute5tupleIJNS5_1CILi1EEES8_S8_EEENS6_IJNS7_ILi64EEENS7_ILi96EEENS7_ILi192EEEEEENS_10bfloat16_tEfNS_4arch4Sm90ELb1ELb0ELb0ELb0ELb1ELb0ELb1ELb0ELi3ELi1ELi1ELi1ELb0EEENS1_21CollectiveEpilogueBwdISD_SE_SG_Li384ELb0ELb1ELi3EEENS1_25SingleTileBwdLPTSchedulerILb0ELi96ELb1EEEEEEEEEvNT_6ParamsE)
        /*06d4*/ 	.word	0x00000018


	//----- nvinfo : EIATTR_MIN_STACK_SIZE
	.align		4
.L_308:
        /*06d8*/ 	.byte	0x04, 0x12
        /*06da*/ 	.short	(.L_310 - .L_309)
	.align		4
.L_309:
        /*06dc*/ 	.word	index@(_ZN7cutlass13device_kernelIN5flash11enable_sm90INS1_16FlashAttnBwdSm90INS1_25CollectiveMainloopBwdSm90ILi2ELi1ELi1EN4cute5tupleIJNS5_1CILi1EEES8_S8_EEENS6_IJNS7_ILi64EEENS7_ILi96EEENS7_ILi192EEEEEENS_10bfloat16_tEfNS_4arch4Sm90ELb1ELb0ELb0ELb0ELb0ELb0ELb1ELb0ELi3ELi1ELi1ELi1ELb0EEENS1_24CollectiveEpilogueBwdGQAISD_fSG_Li384ELb0ELb0EEENS1_25SingleTileBwdLPTSchedulerILb0ELi96ELb0EEEEEEEEEvNT_6ParamsE)
        /*06e0*/ 	.word	0x00000018


	//----- nvinfo : EIATTR_MIN_STACK_SIZE
	.align		4
.L_310:
        /*06e4*/ 	.byte	0x04, 0x12
        /*06e6*/ 	.short	(.L_312 - .L_311)
	.align		4
.L_311:
        /*06e8*/ 	.word	index@(_ZN7cutlass13device_kernelIN5flash11enable_sm90INS1_16FlashAttnBwdSm90INS1_25CollectiveMainloopBwdSm90ILi2ELi1ELi1EN4cute5tupleIJNS5_1CILi1EEES8_S8_EEENS6_IJNS7_ILi64EEENS7_ILi96EEENS7_ILi192EEEEEENS_10bfloat16_tEfNS_4arch4Sm90ELb1ELb0ELb0ELb0ELb1ELb0ELb1ELb0ELi3ELi1ELi1ELi1ELb0EEENS1_24CollectiveEpilogueBwdGQAISD_fSG_Li384ELb0ELb1EEENS1_25SingleTileBwdLPTSchedulerILb0ELi96ELb1EEEEEEEEEvNT_6ParamsE)
        /*06ec*/ 	.word	0x00000018


	//----- nvinfo : EIATTR_MIN_STACK_SIZE
	.align		4
.L_312:
        /*06f0*/ 	.byte	0x04, 0x12
        /*06f2*/ 	.short	(.L_314 - .L_313)
	.align		4
.L_313:
        /*06f4*/ 	.word	index@(_ZN7cutlass13device_kernelIN5flash22FlashAttnBwdPreprocessIN4cute5tupleIJNS3_1CILi64EEENS5_ILi192EEEEEENS_10bfloat16_tEfNS_4arch4Sm90ELb1ELb0EEEEEvNT_6ParamsE)
        /*06f8*/ 	.word	0x00000000


	//----- nvinfo : EIATTR_MIN_STACK_SIZE
	.align		4
.L_314:
        /*06fc*/ 	.byte	0x04, 0x12
        /*06fe*/ 	.short	(.L_316 - .L_315)
	.align		4
.L_315:
        /*0700*/ 	.word	index@(_ZN7cutlass13device_kernelIN5flash11enable_sm90INS1_16FlashAttnBwdSm90INS1_25CollectiveMainloopBwdSm90ILi2ELi1ELi1EN4cute5tupleIJNS5_1CILi1EEES8_S8_EEENS6_IJNS7_ILi64EEENS7_ILi96EEENS7_ILi192EEEEEENS_10bfloat16_tEfNS_4arch4Sm90ELb1ELb0ELb0ELb1ELb0ELb0ELb1ELb0ELi3ELi1ELi1ELi1ELb0EEENS1_21CollectiveEpilogueBwdISD_SE_SG_Li384ELb1ELb1ELi3EEENS1_25SingleTileBwdLPTSchedulerILb1ELi96ELb0EEEEEEEEEvNT_6ParamsE)
        /*0704*/ 	.word	0x00000008


	//----- nvinfo : EIATTR_MIN_STACK_SIZE
	.align		4
.L_316:
        /*0708*/ 	.byte	0x04, 0x12
        /*070a*/ 	.short	(.L_318 - .L_317)
	.align		4
.L_317:
        /*070c*/ 	.word	index@(_ZN7cutlass13device_kernelIN5flash11enable_sm90INS1_16FlashAttnBwdSm90INS1_25CollectiveMainloopBwdSm90ILi2ELi1ELi1EN4cute5tupleIJNS5_1CILi1EEES8_S8_EEENS6_IJNS7_ILi64EEENS7_ILi96EEENS7_ILi192EEEEEENS_10bfloat16_tEfNS_4arch4Sm90ELb1ELb0ELb0ELb1ELb1ELb0ELb1ELb0ELi3ELi1ELi1ELi1ELb0EEENS1_21CollectiveEpilogueBwdISD_SE_SG_Li384ELb1ELb1ELi3EEENS1_25SingleTileBwdLPTSchedulerILb1ELi96ELb1EEEEEEEEEvNT_6ParamsE)
        /*0710*/ 	.word	0x00000008


	//----- nvinfo : EIATTR_MIN_STACK_SIZE
	.align		4
.L_318:
        /*0714*/ 	.byte	0x04, 0x12
        /*0716*/ 	.short	(.L_320 - .L_319)
	.align		4
.L_319:
        /*0718*/ 	.word	index@(_ZN7cutlass13device_kernelIN5flash11enable_sm90INS1_16FlashAttnBwdSm90INS1_25CollectiveMainloopBwdSm90ILi2ELi1ELi1EN4cute5tupleIJNS5_1CILi1EEES8_S8_EEENS6_IJNS7_ILi64EEENS7_ILi96EEENS7_ILi192EEEEEENS_10bfloat16_tEfNS_4arch4Sm90ELb1ELb0ELb0ELb1ELb0ELb0ELb1ELb0ELi3ELi1ELi1ELi1ELb0EEENS1_24CollectiveEpilogueBwdGQAISD_fSG_Li384ELb1ELb0EEENS1_25SingleTileBwdLPTSchedulerILb1ELi96ELb0EEEEEEEEEvNT_6ParamsE)
        /*071c*/ 	.word	0x00000008


	//----- nvinfo : EIATTR_MIN_STACK_SIZE
	.align		4
.L_320:
        /*0720*/ 	.byte	0x04, 0x12
        /*0722*/ 	.short	(.L_322 - .L_321)
	.align		4
.L_321:
        /*0724*/ 	.word	index@(_ZN7cutlass13device_kernelIN5flash32FlashAttnBwdPostprocessConvertdQIN4cute5tupleIJNS3_1CILi96EEENS5_ILi192EEEEEENS_10bfloat16_tEfNS_4arch4Sm90ELi384ENS3_8TiledMMAINS3_8MMA_AtomIJNS3_4SM904GMMA27MMA_64x96x16_F32BF16BF16_SSILNSF_5MajorE1ELSH_1ELNSF_7ScaleInE1ELSI_1EEEEEENS3_6LayoutINS4_IJNS5_ILi3EEENS5_ILi1EEESN_EEENS4_IJSN_NS5_ILi0EEESP_EEEEENS4_IJNS3_10UnderscoreESS_SS_EEEEELb1EEEEEvNT_6ParamsE)
        /*0728*/ 	.word	0x00000000


	//----- nvinfo : EIATTR_MIN_STACK_SIZE
	.align		4
.L_322:
        /*072c*/ 	.byte	0x04, 0x12
        /*072e*/ 	.short	(.L_324 - .L_323)
	.align		4
.L_323:
        /*0730*/ 	.word	index@(_ZN7cutlass13device_kernelIN5flash32FlashAttnBwdPostprocessConvertdQIN4cute5tupleIJNS3_1CILi64EEENS5_ILi192EEEEEENS_10bfloat16_tEfNS_4arch4Sm90ELi384ENS3_8TiledMMAINS3_8MMA_AtomIJNS3_4SM904GMMA27MMA_64x64x16_F32BF16BF16_SSILNSF_5MajorE0ELSH_1ELNSF_7ScaleInE1ELSI_1EEEEEENS3_6LayoutINS4_IJNS5_ILi1EEENS5_ILi3EEESM_EEENS4_IJNS5_ILi0EEESM_SP_EEEEENS4_IJNS3_10UnderscoreESS_SS_EEEEELb0EEEEEvNT_6ParamsE)
        /*0734*/ 	.word	0x00000000


	//----- nvinfo : EIATTR_MIN_STACK_SIZE
	.align		4
.L_324:
        /*0738*/ 	.byte	0x04, 0x12
        /*073a*/ 	.short	(.L_326 - .L_325)
	.align		4
.L_325:
        /*073c*/ 	.word	index@(_ZN7cutlass13device_kernelIN5flash11enable_sm90INS1_16FlashAttnBwdSm90INS1_25CollectiveMainloopBwdSm90ILi2ELi1ELi1EN4cute5tupleIJNS5_1CILi1EEES8_S8_EEENS6_IJNS7_ILi64EEENS7_ILi96EEENS7_ILi192EEEEEENS_10bfloat16_tEfNS_4arch4Sm90ELb1ELb0ELb0ELb1ELb1ELb0ELb1ELb0ELi3ELi1ELi1ELi1ELb0EEENS1_24CollectiveEpilogueBwdGQAISD_fSG_Li384ELb1ELb1EEENS1_25SingleTileBwdLPTSchedulerILb1ELi96ELb1EEEEEEEEEvNT_6ParamsE)
        /*0740*/ 	.word	0x00000008


	//----- nvinfo : EIATTR_MIN_STACK_SIZE
	.align		4
.L_326:
        /*0744*/ 	.byte	0x04, 0x12
        /*0746*/ 	.short	(.L_328 - .L_327)
	.align		4
.L_327:
        /*0748*/ 	.word	index@(_ZN7cutlass13device_kernelIN5flash22FlashAttnBwdPreprocessIN4cute5tupleIJNS3_1CILi64EEENS5_ILi192EEEEEENS_10bfloat16_tEfNS_4arch4Sm90ELb1ELb1EEEEEvNT_6ParamsE)
        /*074c*/ 	.word	0x00000000
.L_328:


//--------------------- .nv.compat                --------------------------
	.section	.nv.compat,"",@"SHT_CUDA_COMPAT_INFO"
	.align	4
        /*0000*/ 	.byte	0x02, 0x09, 0x01, 0x00, 0x02, 0x02, 0x04, 0x00, 0x02, 0x05, 0x05, 0x00, 0x03, 0x07, 0x01, 0x01
        /*0010*/ 	.byte	0x02, 0x03, 0x01, 0x00, 0x02, 0x06, 0x01, 0x00, 0x04, 0x0b, 0x08, 0x00, 0x00, 0x00, 0x00, 0x00
        /*0020*/ 	.byte	0x00, 0x00, 0x00, 0x00


//--------------------- .nv.info._ZN7cutlass13device_kernelIN5flash11enable_sm90INS1_16FlashAttnBwdSm90INS1_25CollectiveMainloopBwdSm90ILi2ELi1ELi1EN4cute5tupleIJNS5_1CILi1EEES8_S8_EEENS6_IJNS7_ILi64EEENS7_ILi96EEENS7_ILi192EEEEEENS_10bfloat16_tEfNS_4arch4Sm90ELb0ELb0ELb1ELb0ELb0ELb0ELb1ELb0ELi3ELi1ELi1ELi1ELb0EEENS1_21CollectiveEpilogueBwdISD_SE_SG_Li384ELb0ELb1ELi3EEENS1_19SingleTileSchedulerILb0ELb0ELb0ELi96EEEEEEEEEvNT_6ParamsE --------------------------
	.section	.nv.info._ZN7cutlass13device_kernelIN5flash11enable_sm90INS1_16FlashAttnBwdSm90INS1_25CollectiveMainloopBwdSm90ILi2ELi1ELi1EN4cute5tupleIJNS5_1CILi1EEES8_S8_EEENS6_IJNS7_ILi64EEENS7_ILi96EEENS7_ILi192EEEEEENS_10bfloat16_tEfNS_4arch4Sm90ELb0ELb0ELb1ELb0ELb0ELb0ELb1ELb0ELi3ELi1ELi1ELi1ELb0EEENS1_21CollectiveEpilogueBwdISD_SE_SG_Li384ELb0ELb1ELi3EEENS1_19SingleTileSchedulerILb0ELb0ELb0ELi96EEEEEEEEEvNT_6ParamsE,"",@"SHT_CUDA_INFO"
	.sectionflags	@""
	.align	4


	//----- nvinfo : EIATTR_CUDA_API_VERSION
	.align		4
        /*0000*/ 	.byte	0x04, 0x37
        /*0002*/ 	.short	(.L_330 - .L_329)
.L_329:
        /*0004*/ 	.word	0x00000082


	//----- nvinfo : EIATTR_KPARAM_INFO
	.align		4
.L_330:
        /*0008*/ 	.byte	0x04, 0x17
        /*000a*/ 	.short	(.L_332 - .L_331)
.L_331:
        /*000c*/ 	.word	0x00000000
        /*0010*/ 	.short	0x0000
        /*0012*/ 	.short	0x0070
        /*0014*/ 	.byte	0x00, 0xf0, 0x01, 0x24


	//----- nvinfo : EIATTR_SPARSE_MMA_MASK
	.align		4
.L_332:
        /*0018*/ 	.byte	0x03, 0x50
        /*001a*/ 	.short	0x0000


	//----- nvinfo : EIATTR_MAXREG_COUNT
	.align		4
        /*001c*/ 	.byte	0x03, 0x1b
        /*001e*/ 	.short	0x0080


	//----- nvinfo : EIATTR_NUM_BARRIERS
	.align		4
        /*0020*/ 	.byte	0x02, 0x4c
        /*0022*/ 	.byte	0x10
	.zero		1


	//----- nvinfo : EIATTR_EXTERNS
	.align		4
        /*0024*/ 	.byte	0x04, 0x0f
        /*0026*/ 	.short	(.L_334 - .L_333)


	//   ....[0]....
	.align		4
.L_333:
        /*0028*/ 	.word	index@(__assertfail)


	//----- nvinfo : EIATTR_ANNOTATIONS
	.align		4
.L_334:
        /*002c*/ 	.byte	0x04, 0x55
        /*002e*/ 	.short	(.L_336 - .L_335)


	//   ....[0]....
.L_335:
        /*0030*/ 	.word	0x00000001
        /*0034*/ 	.byte	0xd0, 0x0c, 0x00, 0x00, 0x01, 0x00, 0x00, 0x00, 0x00, 0x0d, 0x00, 0x00, 0x01, 0x00, 0x00, 0x00
        /*0044*/ 	.byte	0xd0, 0x10, 0x00, 0x00, 0x01, 0x00, 0x00, 0x00, 0xe0, 0x10, 0x00, 0x00, 0x01, 0x00, 0x00, 0x00
        /*0054*/ 	.byte	0x10, 0x3f, 0x00, 0x00, 0x01, 0x00, 0x00, 0x00, 0x20, 0x3f, 0x00, 0x00


	//----- nvinfo : EIATTR_MERCURY_ISA_VERSION
	.align		4
.L_336:
        /*0060*/ 	.byte	0x03, 0x5f
        /*0062*/ 	.short	0x0101


	//----- nvinfo : EIATTR_INT_WARP_WIDE_INSTR_OFFSETS
	.align		4
        /*0064*/ 	.byte	0x04, 0x31
        /*0066*/ 	.short	(.L_338 - .L_337)


	//   ....[0]....
.L_337:
        /*0068*/ 	.word	0x000001e0


	//   ....[1]....
        /*006c*/ 	.word	0x000002a0


	//----- nvinfo : EIATTR_COOP_GROUP_MASK_REGIDS
	.align		4
.L_338:
        /*0070*/ 	.byte	0x04, 0x29
        /*0072*/ 	.short	(.L_340 - .L_339)


	//   ....[0]....
.L_339:
        /*0074*/ 	.word	0xffffffff


	//   ....[1]....
        /*0078*/ 	.word	0xffffffff


	//   ....[2]....
        /*007c*/ 	.word	0xffffffff


	//   ....[3]....
        /*0080*/ 	.word	0xffffffff


	//   ....[4]....
        /*0084*/ 	.word	0xffffffff


	//   ....[5]....
        /*0088*/ 	.word	0xffffffff


	//   ....[6]....
        /*008c*/ 	.word	0xffffffff


	//   ....[7]....
        /*0090*/ 	.word	0xffffffff


	//   ....[8]....
        /*0094*/ 	.word	0x0500000f


	//----- nvinfo : EIATTR_COOP_GROUP_INSTR_OFFSETS
	.align		4
.L_340:
        /*0098*/ 	.byte	0x04, 0x28
        /*009a*/ 	.short	(.L_342 - .L_341)


	//   ....[0]....
.L_341:
        /*009c*/ 	.word	0x00000060


	//   ....[1]....
        /*00a0*/ 	.word	0x000001f0


	//   ....[2]....
        /*00a4*/ 	.word	0x00000280


	//   ....[3]....
        /*00a8*/ 	.word	0x00000400


	//   ....[4]....
        /*00ac*/ 	.word	0x00000610


	//   ....[5]....
        /*00b0*/ 	.word	0x00000b80


	//   ....[6]....
        /*00b4*/ 	.word	0x00004350


	//   ....[7]....
        /*00b8*/ 	.word	0x000047f0


	//   ....[8]....
        /*00bc*/ 	.word	0x000078b0


	//----- nvinfo : EIATTR_REG_RECONFIG
	.align		4
.L_342:
        /*00c0*/ 	.byte	0x01, 0x54
	.zero		2


	//----- nvinfo : EIATTR_SYSCALL_OFFSETS
	.align		4
        /*00c4*/ 	.byte	0x04, 0x46
        /*00c6*/ 	.short	(.L_344 - .L_343)


	//   ....[0]....
.L_343:
        /*00c8*/ 	.word	0x000007e0


	//   ....[1]....
        /*00cc*/ 	.word	0x000008d0


	//   ....[2]....
        /*00d0*/ 	.word	0x00000a10


	//   ....[3]....
        /*00d4*/ 	.word	0x00000b00


	//   ....[4]....
        /*00d8*/ 	.word	0x00003b80


	//   ....[5]....
        /*00dc*/ 	.word	0x00003cc0


	//   ....[6]....
        /*00e0*/ 	.word	0x00003de0


	//   ....[7]....
        /*00e4*/ 	.word	0x00003f00


	//----- nvinfo : EIATTR_MBARRIER_INSTR_OFFSETS
	.align		4
.L_344:
        /*00e8*/ 	.byte	0x04, 0x39
        /*00ea*/ 	.short	(.L_346 - .L_345)


	//   ....[0]....
.L_345:
        /*00ec*/ 	.word	0x000002c0
        /*00f0*/ 	.word	0x000000ff
        /*00f4*/ 	.word	0x00036400
        /*00f8*/ 	.short	0x0100
        /*00fa*/ 	.byte	0x06
	.zero		1


	//   ....[1]....
        /*00fc*/ 	.word	0x000003b0
        /*0100*/ 	.word	0x000000ff
        /*0104*/ 	.word	0x00036410
        /*0108*/ 	.short	0x0100
        /*010a*/ 	.byte	0x08
	.zero		1


	//   ....[2]....
        /*010c*/ 	.word	0x000003c0
        /*0110*/ 	.word	0x000000ff
        /*0114*/ 	.word	0x00036420
        /*0118*/ 	.short	0x0100
        /*011a*/ 	.byte	0x08
	.zero		1


	//   ....[3]....
        /*011c*/ 	.word	0x000003d0
        /*0120*/ 	.word	0x000000ff
        /*0124*/ 	.word	0x00036418
        /*0128*/ 	.short	0x0100
        /*012a*/ 	.byte	0x08
	.zero		1


	//   ....[4]....
        /*012c*/ 	.word	0x000003e0
        /*0130*/ 	.word	0x000000ff
        /*0134*/ 	.word	0x00036428
        /*0138*/ 	.short	0x0100
        /*013a*/ 	.byte	0x08
	.zero		1


	//   ....[5]....
        /*013c*/ 	.word	0x00000510
        /*0140*/ 	.word	0x000000ff
        /*0144*/ 	.word	0x00036430
        /*0148*/ 	.short	0x0100
        /*014a*/ 	.byte	0x08
	.zero		1


	//   ....[6]....
        /*014c*/ 	.word	0x00000520
        /*0150*/ 	.word	0x000000ff
        /*0154*/ 	.word	0x00036438
        /*0158*/ 	.short	0x0100
        /*015a*/ 	.byte	0x08
	.zero		1


	//   ....[7]....
        /*015c*/ 	.word	0x00000bd0
        /*0160*/ 	.word	0x000000ff
        /*0164*/ 	.word	0x00036400
        /*0168*/ 	.short	0x010a
        /*016a*/ 	.byte	0x25
	.zero		1


	//   ....[8]....
        /*016c*/ 	.word	0x00000d70
        /*0170*/ 	.word	0x000000ff
        /*0174*/ 	.word	0x00036400
        /*0178*/ 	.short	0x010a
        /*017a*/ 	.byte	0x25
	.zero		1


	//   ....[9]....
        /*017c*/ 	.word	0x00001480
        /*0180*/ 	.word	0x00000004
        /*0184*/ 	.word	0x00036410
        /*0188*/ 	.short	0x010a
        /*018a*/ 	.byte	0x3f
	.zero		1


	//   ....[10]....
        /*018c*/ 	.word	0x000014c0
        /*0190*/ 	.word	0x00000004
        /*0194*/ 	.word	0x00036410
        /*0198*/ 	.short	0x010a
        /*019a*/ 	.byte	0x3f
	.zero		1


	//   ....[11]....
        /*019c*/ 	.word	0x00001b60
        /*01a0*/ 	.word	0x000000ff
        /*01a4*/ 	.word	0x00036430
        /*01a8*/ 	.short	0x010a
        /*01aa*/ 	.byte	0x25
	.zero		1


	//   ....[12]....
        /*01ac*/ 	.word	0x00001ba0
        /*01b0*/ 	.word	0x000000ff
        /*01b4*/ 	.word	0x00036430
        /*01b8*/ 	.short	0x010a
        /*01ba*/ 	.byte	0x25
	.zero		1


	//   ....[13]....
        /*01bc*/ 	.word	0x00003380
        /*01c0*/ 	.word	0x000000ff
        /*01c4*/ 	.word	0x00000000
        /*01c8*/ 	.short	0x0101
        /*01ca*/ 	.byte	0x04
	.zero		1


	//   ....[14]....
        /*01cc*/ 	.word	0x00003710
        /*01d0*/ 	.word	0x00000004
        /*01d4*/ 	.word	0x00000000
        /*01d8*/ 	.short	0x0101
        /*01da*/ 	.byte	0x3f
	.zero		1


	//   ....[15]....
        /*01dc*/ 	.word	0x00005a60
        /*01e0*/ 	.word	0x00000000
        /*01e4*/ 	.word	0x00036420
        /*01e8*/ 	.short	0x010a
        /*01ea*/ 	.byte	0x3f
	.zero		1


	//   ....[16]....
        /*01ec*/ 	.word	0x000061a0
        /*01f0*/ 	.word	0x00000000
        /*01f4*/ 	.word	0x00036438
        /*01f8*/ 	.short	0x010a
        /*01fa*/ 	.byte	0x3f
	.zero		1


	//   ....[17]....
        /*01fc*/ 	.word	0x000064f0
        /*0200*/ 	.word	0x00000000
        /*0204*/ 	.word	0x00036428
        /*0208*/ 	.short	0x010a
        /*020a*/ 	.byte	0x3f
	.zero		1


	//   ....[18]....
        /*020c*/ 	.word	0x00006780
        /*0210*/ 	.word	0x00000000
        /*0214*/ 	.word	0x00036438
        /*0218*/ 	.short	0x010a
        /*021a*/ 	.byte	0x3f
	.zero		1


	//   ....[19]....
        /*021c*/ 	.word	0x00006a60
        /*0220*/ 	.word	0x00000000
        /*0224*/ 	.word	0x00036420
        /*0228*/ 	.short	0x010a
        /*022a*/ 	.byte	0x3f
	.zero		1


	//   ....[20]....
        /*022c*/ 	.word	0x00006d50
        /*0230*/ 	.word	0x00000000
        /*0234*/ 	.word	0x00036438
        /*0238*/ 	.short	0x010a
        /*023a*/ 	.byte	0x3f
	.zero		1


	//   ....[21]....
        /*023c*/ 	.word	0x00007040
        /*0240*/ 	.word	0x00000000
        /*0244*/ 	.word	0x00036428
        /*0248*/ 	.short	0x010a
        /*024a*/ 	.byte	0x3f
	.zero		1


	//   ....[22]....
        /*024c*/ 	.word	0x000072f0
        /*0250*/ 	.word	0x00000000
        /*0254*/ 	.word	0x00036438
        /*0258*/ 	.short	0x010a
        /*025a*/ 	.byte	0x3f
	.zero		1


	//   ....[23]....
        /*025c*/ 	.word	0x00007740
        /*0260*/ 	.word	0x00000007
        /*0264*/ 	.word	0x00000000
        /*0268*/ 	.short	0x010a
        /*026a*/ 	.byte	0x3f
	.zero		1


	//   ....[24]....
        /*026c*/ 	.word	0x000077c0
        /*0270*/ 	.word	0x00000003
        /*0274*/ 	.word	0x00000000
        /*0278*/ 	.short	0x010a
        /*027a*/ 	.byte	0x3f
	.zero		1


	//   ....[25]....
        /*027c*/ 	.word	0x00007810
        /*0280*/ 	.word	0x00000009
        /*0284*/ 	.word	0x00036438
        /*0288*/ 	.short	0x010a
        /*028a*/ 	.byte	0x3f
	.zero		1


	//   ....[26]....
        /*028c*/ 	.word	0x000078e0
        /*0290*/ 	.word	0x0000009d
        /*0294*/ 	.word	0x00036400
        /*0298*/ 	.short	0x010a
        /*029a*/ 	.byte	0x3f
	.zero		1


	//   ....[27]....
        /*029c*/ 	.word	0x00007930
        /*02a0*/ 	.word	0x00000004
        /*02a4*/ 	.word	0x00036410
        /*02a8*/ 	.short	0x010a
        /*02aa*/ 	.byte	0x3f
	.zero		1


	//   ....[28]....
        /*02ac*/ 	.word	0x00007980
        /*02b0*/ 	.word	0x0000009d
        /*02b4*/ 	.word	0x00036430
        /*02b8*/ 	.short	0x010a
        /*02ba*/ 	.byte	0x3f
	.zero		1


	//   ....[29]....
        /*02bc*/ 	.word	0x000079d0
        /*02c0*/ 	.word	0x00000000
        /*02c4*/ 	.word	0x00036420
        /*02c8*/ 	.short	0x010a
        /*02ca*/ 	.byte	0x3f
	.zero		1


	//   ....[30]....
        /*02cc*/ 	.word	0x00007a20
        /*02d0*/ 	.word	0x00000000
        /*02d4*/ 	.word	0x00036438
        /*02d8*/ 	.short	0x010a
        /*02da*/ 	.byte	0x3f
	.zero		1


	//   ....[31]....
        /*02dc*/ 	.word	0x00007a70
        /*02e0*/ 	.word	0x00000000
        /*02e4*/ 	.word	0x00036428
        /*02e8*/ 	.short	0x010a
        /*02ea*/ 	.byte	0x3f
	.zero		1


	//   ....[32]....
        /*02ec*/ 	.word	0x00007ac0
        /*02f0*/ 	.word	0x00000000
        /*02f4*/ 	.word	0x00036438
        /*02f8*/ 	.short	0x010a
        /*02fa*/ 	.byte	0x3f
	.zero		1


	//   ....[33]....
        /*02fc*/ 	.word	0x00007b20
        /*0300*/ 	.word	0x00000000
        /*0304*/ 	.word	0x00036420
        /*0308*/ 	.short	0x010a
        /*030a*/ 	.byte	0x3f
	.zero		1


	//   ....[34]....
        /*030c*/ 	.word	0x00007b70
        /*0310*/ 	.word	0x00000000
        /*0314*/ 	.word	0x00036438
        /*0318*/ 	.short	0x010a
        /*031a*/ 	.byte	0x3f
	.zero		1


	//   ....[35]....
        /*031c*/ 	.word	0x00007bc0
        /*0320*/ 	.word	0x00000000
        /*0324*/ 	.word	0x00036428
        /*0328*/ 	.short	0x010a
        /*032a*/ 	.byte	0x3f
	.zero		1


	//   ....[36]....
        /*032c*/ 	.word	0x00007c10
        /*0330*/ 	.word	0x00000000
        /*0334*/ 	.word	0x00036438
        /*0338*/ 	.short	0x010a
        /*033a*/ 	.byte	0x3f
	.zero		1


	//   ....[37]....
        /*033c*/ 	.word	0x00007cf0
        /*0340*/ 	.word	0x00000007
        /*0344*/ 	.word	0x00000000
        /*0348*/ 	.short	0x010a
        /*034a*/ 	.byte	0x3f
	.zero		1


	//   ....[38]....
        /*034c*/ 	.word	0x00007d40
        /*0350*/ 	.word	0x00000003
        /*0354*/ 	.word	0x00000000
        /*0358*/ 	.short	0x010a
        /*035a*/ 	.byte	0x3f
	.zero		1


	//----- nvinfo : EIATTR_NUM_MBARRIERS
	.align		4
.L_346:
        /*035c*/ 	.byte	0x03, 0x38
        /*035e*/ 	.short	0x0007


	//----- nvinfo : EIATTR_EXIT_INSTR_OFFSETS
	.align		4
        /*0360*/ 	.byte	0x04, 0x1c
        /*0362*/ 	.short	(.L_348 - .L_347)


	//   ....[0]....
.L_347:
        /*0364*/ 	.word	0x00000670


	//   ....[1]....
        /*0368*/ 	.word	0x000047a0


	//   ....[2]....
        /*036c*/ 	.word	0x00004830


	//   ....[3]....
        /*0370*/ 	.word	0x00004860


	//   ....[4]....
        /*0374*/ 	.word	0x00004960


	//   ....[5]....
        /*0378*/ 	.word	0x000052a0


	//   ....[6]....
        /*037c*/ 	.word	0x000056f0


	//   ....[7]....
        /*0380*/ 	.word	0x00007860


	//----- nvinfo : EIATTR_MAX_THREADS
	.align		4
.L_348:
        /*0384*/ 	.byte	0x04, 0x05
        /*0386*/ 	.short	(.L_350 - .L_349)
.L_349:
        /*0388*/ 	.word	0x00000200
        /*038c*/ 	.word	0x00000001
        /*0390*/ 	.word	0x00000001


	//----- nvinfo : EIATTR_CRS_STACK_SIZE
	.align		4
.L_350:
        /*0394*/ 	.byte	0x04, 0x1e
        /*0396*/ 	.short	(.L_352 - .L_351)
.L_351:
        /*0398*/ 	.word	0x00000000


	//----- nvinfo : EIATTR_CBANK_PARAM_SIZE
	.align		4
.L_352:
        /*039c*/ 	.byte	0x03, 0x19
        /*039e*/ 	.short	0x0970


	//----- nvinfo : EIATTR_PARAM_CBANK
	.align		4
        /*03a0*/ 	.byte	0x04, 0x0a
        /*03a2*/ 	.short	(.L_354 - .L_353)
	.align		4
.L_353:
        /*03a4*/ 	.word	index@(.nv.constant0._ZN7cutlass13device_kernelIN5flash11enable_sm90INS1_16FlashAttnBwdSm90INS1_25CollectiveMainloopBwdSm90ILi2ELi1ELi1EN4cute5tupleIJNS5_1CILi1EEES8_S8_EEENS6_IJNS7_ILi64EEENS7_ILi96EEENS7_ILi192EEEEEENS_10bfloat16_tEfNS_4arch4Sm90ELb0ELb0ELb1ELb0ELb0ELb0ELb1ELb0ELi3ELi1ELi1ELi1ELb0EEENS1_21CollectiveEpilogueBwdISD_SE_SG_Li384ELb0ELb1ELi3EEENS1_19SingleTileSchedulerILb0ELb0ELb0ELi96EEEEEEEEEvNT_6ParamsE)
        /*03a8*/ 	.short	0x0210
        /*03aa*/ 	.short	0x0970


	//----- nvinfo : EIATTR_SW_WAR
	.align		4
.L_354:
        /*03ac*/ 	.byte	0x04, 0x36
        /*03ae*/ 	.short	(.L_356 - .L_355)
.L_355:
        /*03b0*/ 	.word	0x00000008
.L_356:


//--------------------- .nv.info._ZN7cutlass13device_kernelIN5flash11enable_sm90INS1_16FlashAttnBwdSm90INS1_25CollectiveMainloopBwdSm90ILi2ELi1ELi1EN4cute5tupleIJNS5_1CILi1EEES8_S8_EEENS6_IJNS7_ILi64EEENS7_ILi96EEENS7_ILi192EEEEEENS_10bfloat16_tEfNS_4arch4Sm90ELb0ELb0ELb1ELb0ELb1ELb0ELb1ELb0ELi3ELi1ELi1ELi1ELb0EEENS1_21CollectiveEpilogueBwdISD_SE_SG_Li384ELb0ELb1ELi3EEENS1_19SingleTileSchedulerILb0ELb0ELb0ELi96EEEEEEEEEvNT_6ParamsE --------------------------
	.section	.nv.info._ZN7cutlass13device_kernelIN5flash11enable_sm90INS1_16FlashAttnBwdSm90INS1_25CollectiveMainloopBwdSm90ILi2ELi1ELi1EN4cute5tupleIJNS5_1CILi1EEES8_S8_EEENS6_IJNS7_ILi64EEENS7_ILi96EEENS7_ILi192EEEEEENS_10bfloat16_tEfNS_4arch4Sm90ELb0ELb0ELb1ELb0ELb1ELb0ELb1ELb0ELi3ELi1ELi1ELi1ELb0EEENS1_21CollectiveEpilogueBwdISD_SE_SG_Li384ELb0ELb1ELi3EEENS1_19SingleTileSchedulerILb0ELb0ELb0ELi96EEEEEEEEEvNT_6ParamsE,"",@"SHT_CUDA_INFO"
	.sectionflags	@""
	.align	4


	//----- nvinfo : EIATTR_CUDA_API_VERSION
	.align		4
        /*0000*/ 	.byte	0x04, 0x37
        /*0002*/ 	.short	(.L_358 - .L_357)
.L_357:
        /*0004*/ 	.word	0x00000082


	//----- nvinfo : EIATTR_KPARAM_INFO
	.align		4
.L_358:
        /*0008*/ 	.byte	0x04, 0x17
        /*000a*/ 	.short	(.L_360 - .L_359)
.L_359:
        /*000c*/ 	.word	0x00000000
        /*0010*/ 	.short	0x0000
        /*0012*/ 	.short	0x0070
        /*0014*/ 	.byte	0x00, 0xf0, 0x01, 0x24


	//----- nvinfo : EIATTR_SPARSE_MMA_MASK
	.align		4
.L_360:
        /*0018*/ 	.byte	0x03, 0x50
        /*001a*/ 	.short	0x0000


	//----- nvinfo : EIATTR_MAXREG_COUNT
	.align		4
        /*001c*/ 	.byte	0x03, 0x1b
        /*001e*/ 	.short	0x0080


	//----- nvinfo : EIATTR_NUM_BARRIERS
	.align		4
        /*0020*/ 	.byte	0x02, 0x4c
        /*0022*/ 	.byte	0x10
	.zero		1


	//----- nvinfo : EIATTR_EXTERNS
	.align		4
        /*0024*/ 	.byte	0x04, 0x0f
        /*0026*/ 	.short	(.L_362 - .L_361)


	//   ....[0]....
	.align		4
.L_361:
        /*0028*/ 	.word	index@(__assertfail)


	//----- nvinfo : EIATTR_ANNOTATIONS
	.align		4
.L_362:
        /*002c*/ 	.byte	0x04, 0x55
        /*002e*/ 	.short	(.L_364 - .L_363)


	//   ....[0]....
.L_363:
        /*0030*/ 	.word	0x00000001
        /*0034*/ 	.byte	0xd0, 0x0c, 0x00, 0x00, 0x01, 0x00, 0x00, 0x00, 0x00, 0x0d, 0x00, 0x00, 0x01, 0x00, 0x00, 0x00
        /*0044*/ 	.byte	0xd0, 0x10, 0x00, 0x00, 0x01, 0x00, 0x00, 0x00, 0xe0, 0x10, 0x00, 0x00, 0x01, 0x00, 0x00, 0x00
        /*0054*/ 	.byte	0x10, 0x3f, 0x00, 0x00, 0x01, 0x00, 0x00, 0x00, 0x20, 0x3f, 0x00, 0x00


	//----- nvinfo : EIATTR_MERCURY_ISA_VERSION
	.align		4
.L_364:
        /*0060*/ 	.byte	0x03, 0x5f
        /*0062*/ 	.short	0x0101


	//----- nvinfo : EIATTR_INT_WARP_WIDE_INSTR_OFFSETS
	.align		4
        /*0064*/ 	.byte	0x04, 0x31
        /*0066*/ 	.short	(.L_366 - .L_365)


	//   ....[0]....
.L_365:
        /*0068*/ 	.word	0x000001e0


	//   ....[1]....
        /*006c*/ 	.word	0x000002a0


	//   ....[2]....
        /*0070*/ 	.word	0x00005140


	//   ....[3]....
        /*0074*/ 	.word	0x00005730


	//   ....[4]....
        /*0078*/ 	.word	0x00005ea0


	//----- nvinfo : EIATTR_COOP_GROUP_MASK_REGIDS
	.align		4
.L_366:
        /*007c*/ 	.byte	0x04, 0x29
        /*007e*/ 	.short	(.L_368 - .L_367)


	//   ....[0]....
.L_367:
        /*0080*/ 	.word	0xffffffff


	//   ....[1]....
        /*0084*/ 	.word	0xffffffff


	//   ....[2]....
        /*0088*/ 	.word	0xffffffff


	//   ....[3]....
        /*008c*/ 	.word	0xffffffff


	//   ....[4]....
        /*0090*/ 	.word	0xffffffff


	//   ....[5]....
        /*0094*/ 	.word	0xffffffff


	//   ....[6]....
        /*0098*/ 	.word	0xffffffff


	//   ....[7]....
        /*009c*/ 	.word	0xffffffff


	//   ....[8]....
        /*00a0*/ 	.word	0xffffffff


	//   ....[9]....
        /*00a4*/ 	.word	0xffffffff


	//   ....[10]....
        /*00a8*/ 	.word	0xffffffff


	//   ....[11]....
        /*00ac*/ 	.word	0xffffffff


	//   ....[12]....
        /*00b0*/ 	.word	0xffffffff


	//   ....[13]....
        /*00b4*/ 	.word	0xffffffff


	//   ....[14]....
        /*00b8*/ 	.word	0x0500000f


	//   ....[15]....
        /*00bc*/ 	.word	0x0500000f


	//   ....[16]....
        /*00c0*/ 	.word	0x0500000f


	//   ....[17]....
        /*00c4*/ 	.word	0x0500000f


	//----- nvinfo : EIATTR_COOP_GROUP_INSTR_OFFSETS
	.align		4
.L_368:
        /*00c8*/ 	.byte	0x04, 0x28
        /*00ca*/ 	.short	(.L_370 - .L_369)


	//   ....[0]....
.L_369:
        /*00cc*/ 	.word	0x00000060


	//   ....[1]....
        /*00d0*/ 	.word	0x000001f0


	//   ....[2]....
        /*00d4*/ 	.word	0x00000280


	//   ....[3]....
        /*00d8*/ 	.word	0x00000400


	//   ....[4]....
        /*00dc*/ 	.word	0x00000610


	//   ....[5]....
        /*00e0*/ 	.word	0x00000b80


	//   ....[6]....
        /*00e4*/ 	.word	0x00004350


	//   ....[7]....
        /*00e8*/ 	.word	0x000047f0


	//   ....[8]....
        /*00ec*/ 	.word	0x00004c80


	//   ....[9]....
        /*00f0*/ 	.word	0x00005070


	//   ....[10]....
        /*00f4*/ 	.word	0x000052b0


	//   ....[11]....
        /*00f8*/ 	.word	0x00005660


	//   ....[12]....
        /*00fc*/ 	.word	0x00005910


	//   ....[13]....
        /*0100*/ 	.word	0x00005dd0


	//   ....[14]....
        /*0104*/ 	.word	0x000080c0


	//   ....[15]....
        /*0108*/ 	.word	0x00008210


	//   ....[16]....
        /*010c*/ 	.word	0x00008280


	//   ....[17]....
        /*0110*/ 	.word	0x000082f0


	//----- nvinfo : EIATTR_REG_RECONFIG
	.align		4
.L_370:
        /*0114*/ 	.byte	0x01, 0x54
	.zero		2


	//----- nvinfo : EIATTR_SYSCALL_OFFSETS
	.align		4
        /*0118*/ 	.byte	0x04, 0x46
        /*011a*/ 	.short	(.L_372 - .L_371)


	//   ....[0]....
.L_371:
        /*011c*/ 	.word	0x000007e0


	//   ....[1]....
        /*0120*/ 	.word	0x000008d0


	//   ....[2]....
        /*0124*/ 	.word	0x00000a10


	//   ....[3]....
        /*0128*/ 	.word	0x00000b00


	//   ....[4]....
        /*012c*/ 	.word	0x00003b80


	//   ....[5]....
        /*0130*/ 	.word	0x00003cc0


	//   ....[6]....
        /*0134*/ 	.word	0x00003de0


	//   ....[7]....
        /*0138*/ 	.word	0x00003f00


	//----- nvinfo : EIATTR_MBARRIER_INSTR_OFFSETS
	.align		4
.L_372:
        /*013c*/ 	.byte	0x04, 0x39
        /*013e*/ 	.short	(.L_374 - .L_373)


	//   ....[0]....
.L_373:
        /*0140*/ 	.word	0x000002c0
        /*0144*/ 	.word	0x000000ff
        /*0148*/ 	.word	0x00036400
        /*014c*/ 	.short	0x0100
        /*014e*/ 	.byte	0x06
	.zero		1


	//   ....[1]....
        /*0150*/ 	.word	0x000003b0
        /*0154*/ 	.word	0x000000ff
        /*0158*/ 	.word	0x00036410
        /*015c*/ 	.short	0x0100
        /*015e*/ 	.byte	0x08
	.zero		1


	//   ....[2]....
        /*0160*/ 	.word	0x000003c0
        /*0164*/ 	.word	0x000000ff
        /*0168*/ 	.word	0x00036420
        /*016c*/ 	.short	0x0100
        /*016e*/ 	.byte	0x08
	.zero		1


	//   ....[3]....
        /*0170*/ 	.word	0x000003d0
        /*0174*/ 	.word	0x000000ff
        /*0178*/ 	.word	0x00036418
        /*017c*/ 	.short	0x0100
        /*017e*/ 	.byte	0x08
	.zero		1


	//   ....[4]....
        /*0180*/ 	.word	0x000003e0
        /*0184*/ 	.word	0x000000ff
        /*0188*/ 	.word	0x00036428
        /*018c*/ 	.short	0x0100
        /*018e*/ 	.byte	0x08
	.zero		1


	//   ....[5]....
        /*0190*/ 	.word	0x00000510
        /*0194*/ 	.word	0x000000ff
        /*0198*/ 	.word	0x00036430
        /*019c*/ 	.short	0x0100
        /*019e*/ 	.byte	0x08
	.zero		1


	//   ....[6]....
        /*01a0*/ 	.word	0x00000520
        /*01a4*/ 	.word	0x000000ff
        /*01a8*/ 	.word	0x00036438
        /*01ac*/ 	.short	0x0100
        /*01ae*/ 	.byte	0x08
	.zero		1


	//   ....[7]....
        /*01b0*/ 	.word	0x00000bd0
        /*01b4*/ 	.word	0x000000ff
        /*01b8*/ 	.word	0x00036400
        /*01bc*/ 	.short	0x010a
        /*01be*/ 	.byte	0x25
	.zero		1


	//   ....[8]....
        /*01c0*/ 	.word	0x00000d70
        /*01c4*/ 	.word	0x000000ff
        /*01c8*/ 	.word	0x00036400
        /*01cc*/ 	.short	0x010a
        /*01ce*/ 	.byte	0x25
	.zero		1


	//   ....[9]....
        /*01d0*/ 	.word	0x00001480
        /*01d4*/ 	.word	0x00000004
        /*01d8*/ 	.word	0x00036410
        /*01dc*/ 	.short	0x010a
        /*01de*/ 	.byte	0x3f
	.zero		1


	//   ....[10]....
        /*01e0*/ 	.word	0x000014c0
        /*01e4*/ 	.word	0x00000004
        /*01e8*/ 	.word	0x00036410
        /*01ec*/ 	.short	0x010a
        /*01ee*/ 	.byte	0x3f
	.zero		1


	//   ....[11]....
        /*01f0*/ 	.word	0x00001b60
        /*01f4*/ 	.word	0x000000ff
        /*01f8*/ 	.word	0x00036430
        /*01fc*/ 	.short	0x010a
        /*01fe*/ 	.byte	0x25
	.zero		1


	//   ....[12]....
        /*0200*/ 	.word	0x00001ba0
        /*0204*/ 	.word	0x000000ff
        /*0208*/ 	.word	0x00036430
        /*020c*/ 	.short	0x010a
        /*020e*/ 	.byte	0x25
	.zero		1


	//   ....[13]....
        /*0210*/ 	.word	0x00003380
        /*0214*/ 	.word	0x000000ff
        /*0218*/ 	.word	0x00000000
        /*021c*/ 	.short	0x0101
        /*021e*/ 	.byte	0x04
	.zero		1


	//   ....[14]....
        /*0220*/ 	.word	0x00003710
        /*0224*/ 	.word	0x00000004
        /*0228*/ 	.word	0x00000000
        /*022c*/ 	.short	0x0101
        /*022e*/ 	.byte	0x3f
	.zero		1


	//   ....[15]....
        /*0230*/ 	.word	0x00006270
        /*0234*/ 	.word	0x00000000
        /*0238*/ 	.word	0x00036420
        /*023c*/ 	.short	0x010a
        /*023e*/ 	.byte	0x3f
	.zero		1


	//   ....[16]....
        /*0240*/ 	.word	0x000069b0
        /*0244*/ 	.word	0x00000000
        /*0248*/ 	.word	0x00036438
        /*024c*/ 	.short	0x010a
        /*024e*/ 	.byte	0x3f
	.zero		1


	//   ....[17]....
        /*0250*/ 	.word	0x00006d00
        /*0254*/ 	.word	0x00000000
        /*0258*/ 	.word	0x00036428
        /*025c*/ 	.short	0x010a
        /*025e*/ 	.byte	0x3f
	.zero		1


	//   ....[18]....
        /*0260*/ 	.word	0x00006f90
        /*0264*/ 	.word	0x00000000
        /*0268*/ 	.word	0x00036438
        /*026c*/ 	.short	0x010a
        /*026e*/ 	.byte	0x3f
	.zero		1


	//   ....[19]....
        /*0270*/ 	.word	0x00007270
        /*0274*/ 	.word	0x00000000
        /*0278*/ 	.word	0x00036420
        /*027c*/ 	.short	0x010a
        /*027e*/ 	.byte	0x3f
	.zero		1


	//   ....[20]....
        /*0280*/ 	.word	0x00007560
        /*0284*/ 	.word	0x00000000
        /*0288*/ 	.word	0x00036438
        /*028c*/ 	.short	0x010a
        /*028e*/ 	.byte	0x3f
	.zero		1


	//   ....[21]....
        /*0290*/ 	.word	0x00007850
        /*0294*/ 	.word	0x00000000
        /*0298*/ 	.word	0x00036428
        /*029c*/ 	.short	0x010a
        /*029e*/ 	.byte	0x3f
	.zero		1


	//   ....[22]....
        /*02a0*/ 	.word	0x00007b00
        /*02a4*/ 	.word	0x00000000
        /*02a8*/ 	.word	0x00036438
        /*02ac*/ 	.short	0x010a
        /*02ae*/ 	.byte	0x3f
	.zero		1


	//   ....[23]....
        /*02b0*/ 	.word	0x00007f50
        /*02b4*/ 	.word	0x00000007
        /*02b8*/ 	.word	0x00000000
        /*02bc*/ 	.short	0x010a
        /*02be*/ 	.byte	0x3f
	.zero		1


	//   ....[24]....
        /*02c0*/ 	.word	0x00007fd0
        /*02c4*/ 	.word	0x00000003
        /*02c8*/ 	.word	0x00000000
        /*02cc*/ 	.short	0x010a
        /*02ce*/ 	.byte	0x3f
	.zero		1


	//   ....[25]....
        /*02d0*/ 	.word	0x00008020
        /*02d4*/ 	.word	0x00000009
        /*02d8*/ 	.word	0x00036438
        /*02dc*/ 	.short	0x010a
        /*02de*/ 	.byte	0x3f
	.zero		1


	//   ....[26]....
        /*02e0*/ 	.word	0x000080f0
        /*02e4*/ 	.word	0x0000009d
        /*02e8*/ 	.word	0x00036400
        /*02ec*/ 	.short	0x010a
        /*02ee*/ 	.byte	0x3f
	.zero		1


	//   ....[27]....
        /*02f0*/ 	.word	0x00008140
        /*02f4*/ 	.word	0x00000004
        /*02f8*/ 	.word	0x00036410
        /*02fc*/ 	.short	0x010a
        /*02fe*/ 	.byte	0x3f
	.zero		1


	//   ....[28]....
        /*0300*/ 	.word	0x00008190
        /*0304*/ 	.word	0x0000009d
        /*0308*/ 	.word	0x00036430
        /*030c*/ 	.short	0x010a
        /*030e*/ 	.byte	0x3f
	.zero		1


	//   ....[29]....
        /*0310*/ 	.word	0x00008330
        /*0314*/ 	.word	0x00000000
        /*0318*/ 	.word	0x00036420
        /*031c*/ 	.short	0x010a
        /*031e*/ 	.byte	0x3f
	.zero		1


	//   ....[30]....
        /*0320*/ 	.word	0x00008380
        /*0324*/ 	.word	0x00000000
        /*0328*/ 	.word	0x00036438
        /*032c*/ 	.short	0x010a
        /*032e*/ 	.byte	0x3f
	.zero		1


	//   ....[31]....
        /*0330*/ 	.word	0x000083d0
        /*0334*/ 	.word	0x00000000
        /*0338*/ 	.word	0x00036428
        /*033c*/ 	.short	0x010a
        /*033e*/ 	.byte	0x3f
	.zero		1


	//   ....[32]....
        /*0340*/ 	.word	0x00008420
        /*0344*/ 	.word	0x00000000
        /*0348*/ 	.word	0x00036438
        /*034c*/ 	.short	0x010a
        /*034e*/ 	.byte	0x3f
	.zero		1


	//   ....[33]....
        /*0350*/ 	.word	0x00008480
        /*0354*/ 	.word	0x00000000
        /*0358*/ 	.word	0x00036420
        /*035c*/ 	.short	0x010a
        /*035e*/ 	.byte	0x3f
	.zero		1


	//   ....[34]....
        /*0360*/ 	.word	0x000084d0
        /*0364*/ 	.word	0x00000000
        /*0368*/ 	.word	0x00036438
        /*036c*/ 	.short	0x010a
        /*036e*/ 	.byte	0x3f
	.zero		1


	//   ....[35]....
        /*0370*/ 	.word	0x00008520
        /*0374*/ 	.word	0x00000000
        /*0378*/ 	.word	0x00036428
        /*037c*/ 	.short	0x010a
        /*037e*/ 	.byte	0x3f
	.zero		1


	//   ....[36]....
        /*0380*/ 	.word	0x00008570
        /*0384*/ 	.word	0x00000000
        /*0388*/ 	.word	0x00036438
        /*038c*/ 	.short	0x010a
        /*038e*/ 	.byte	0x3f
	.zero		1


	//   ....[37]....
        /*0390*/ 	.word	0x00008650
        /*0394*/ 	.word	0x00000007
        /*0398*/ 	.word	0x00000000
        /*039c*/ 	.short	0x010a
        /*039e*/ 	.byte	0x3f
	.zero		1


	//   ....[38]....
        /*03a0*/ 	.word	0x000086a0
        /*03a4*/ 	.word	0x00000003
        /*03a8*/ 	.word	0x00000000
        /*03ac*/ 	.short	0x010a
        /*03ae*/ 	.byte	0x3f
	.zero		1


	//----- nvinfo : EIATTR_NUM_MBARRIERS
	.align		4
.L_374:
        /*03b0*/ 	.byte	0x03, 0x38
        /*03b2*/ 	.short	0x0007


	//----- nvinfo : EIATTR_EXIT_INSTR_OFFSETS
	.align		4
        /*03b4*/ 	.byte	0x04, 0x1c
        /*03b6*/ 	.short	(.L_376 - .L_375)


	//   ....[0]....
.L_375:
        /*03b8*/ 	.word	0x00000670


	//   ....[1]....
        /*03bc*/ 	.word	0x000047a0


	//   ....[2]....
        /*03c0*/ 	.word	0x00004830


	//   ....[3]....
        /*03c4*/ 	.word	0x00004860


	//   ....[4]....
        /*03c8*/ 	.word	0x000049a0


	//   ....[5]....
        /*03cc*/ 	.word	0x000057d0


	//   ....[6]....
        /*03d0*/ 	.word	0x00005f00


	//   ....[7]....
        /*03d4*/ 	.word	0x00008070


	//----- nvinfo : EIATTR_MAX_THREADS
	.align		4
.L_376:
        /*03d8*/ 	.byte	0x04, 0x05
        /*03da*/ 	.short	(.L_378 - .L_377)
.L_377:
        /*03dc*/ 	.word	0x00000200
        /*03e0*/ 	.word	0x00000001
        /*03e4*/ 	.word	0x00000001


	//----- nvinfo : EIATTR_CRS_STACK_SIZE
	.align		4
.L_378:
        /*03e8*/ 	.byte	0x04, 0x1e
        /*03ea*/ 	.short	(.L_380 - .L_379)
.L_379:
        /*03ec*/ 	.word	0x00000000


	//----- nvinfo : EIATTR_CBANK_PARAM_SIZE
	.align		4
.L_380:
        /*03f0*/ 	.byte	0x03, 0x19
        /*03f2*/ 	.short	0x0970


	//----- nvinfo : EIATTR_PARAM_CBANK
	.align		4
        /*03f4*/ 	.byte	0x04, 0x0a
        /*03f6*/ 	.short	(.L_382 - .L_381)
	.align		4
.L_381:
        /*03f8*/ 	.word	index@(.nv.constant0._ZN7cutlass13device_kernelIN5flash11enable_sm90INS1_16FlashAttnBwdSm90INS1_25CollectiveMainloopBwdSm90ILi2ELi1ELi1EN4cute5tupleIJNS5_1CILi1EEES8_S8_EEENS6_IJNS7_ILi64EEENS7_ILi96EEENS7_ILi192EEEEEENS_10bfloat16_tEfNS_4arch4Sm90ELb0ELb0ELb1ELb0ELb1ELb0ELb1ELb0ELi3ELi1ELi1ELi1ELb0EEENS1_21CollectiveEpilogueBwdISD_SE_SG_Li384ELb0ELb1ELi3EEENS1_19SingleTileSchedulerILb0ELb0ELb0ELi96EEEEEEEEEvNT_6ParamsE)
        /*03fc*/ 	.short	0x0210
        /*03fe*/ 	.short	0x0970


	//----- nvinfo : EIATTR_SW_WAR
	.align		4
.L_382:
        /*0400*/ 	.byte	0x04, 0x36
        /*0402*/ 	.short	(.L_384 - .L_383)
.L_383:
        /*0404*/ 	.word	0x00000008
.L_384:


//--------------------- .nv.info._ZN7cutlass13device_kernelIN5flash11enable_sm90INS1_16FlashAttnBwdSm90INS1_25CollectiveMainloopBwdSm90ILi2ELi1ELi1EN4cute5tupleIJNS5_1CILi1EEES8_S8_EEENS6_IJNS7_ILi64EEENS7_ILi96EEENS7_ILi192EEEEEENS_10bfloat16_tEfNS_4arch4Sm90ELb0ELb0ELb1ELb0ELb0ELb0ELb1ELb0ELi3ELi1ELi1ELi1ELb0EEENS1_24CollectiveEpilogueBwdGQAISD_fSG_Li384ELb0ELb0EEENS1_19SingleTileSchedulerILb0ELb0ELb0ELi96EEEEEEEEEvNT_6ParamsE --------------------------
	.section	.nv.info._ZN7cutlass13device_kernelIN5flash11enable_sm90INS1_16FlashAttnBwdSm90INS1_25CollectiveMainloopBwdSm90ILi2ELi1ELi1EN4cute5tupleIJNS5_1CILi1EEES8_S8_EEENS6_IJNS7_ILi64EEENS7_ILi96EEENS7_ILi192EEEEEENS_10bfloat16_tEfNS_4arch4Sm90ELb0ELb0ELb1ELb0ELb0ELb0ELb1ELb0ELi3ELi1ELi1ELi1ELb0EEENS1_24CollectiveEpilogueBwdGQAISD_fSG_Li384ELb0ELb0EEENS1_19SingleTileSchedulerILb0ELb0ELb0ELi96EEEEEEEEEvNT_6ParamsE,"",@"SHT_CUDA_INFO"
	.sectionflags	@""
	.align	4


	//----- nvinfo : EIATTR_CUDA_API_VERSION
	.align		4
        /*0000*/ 	.byte	0x04, 0x37
        /*0002*/ 	.short	(.L_386 - .L_385)
.L_385:
        /*0004*/ 	.word	0x00000082


	//----- nvinfo : EIATTR_KPARAM_INFO
	.align		4
.L_386:
        /*0008*/ 	.byte	0x04, 0x17
        /*000a*/ 	.short	(.L_388 - .L_387)
.L_387:
        /*000c*/ 	.word	0x00000000
        /*0010*/ 	.short	0x0000
        /*0012*/ 	.short	0x0070
        /*0014*/ 	.byte	0x00, 0xf0, 0x01, 0x1a


	//----- nvinfo : EIATTR_SPARSE_MMA_MASK
	.align		4
.L_388:
        /*0018*/ 	.byte	0x03, 0x50
        /*001a*/ 	.short	0x0000


	//----- nvinfo : EIATTR_MAXREG_COUNT
	.align		4
        /*001c*/ 	.byte	0x03, 0x1b
        /*001e*/ 	.short	0x0080


	//----- nvinfo : EIATTR_NUM_BARRIERS
	.align		4
        /*0020*/ 	.byte	0x02, 0x4c
        /*0022*/ 	.byte	0x10
	.zero		1


	//----- nvinfo : EIATTR_EXTERNS
	.align		4
        /*0024*/ 	.byte	0x04, 0x0f
        /*0026*/ 	.short	(.L_390 - .L_389)


	//   ....[0]....
	.align		4
.L_389:
        /*0028*/ 	.word	index@(__assertfail)


	//----- nvinfo : EIATTR_MERCURY_ISA_VERSION
	.align		4
.L_390:
        /*002c*/ 	.byte	0x03, 0x5f
        /*002e*/ 	.short	0x0101


	//----- nvinfo : EIATTR_INT_WARP_WIDE_INSTR_OFFSETS
	.align		4
        /*0030*/ 	.byte	0x04, 0x31
        /*0032*/ 	.short	(.L_392 - .L_391)


	//   ....[0]....
.L_391:
        /*0034*/ 	.word	0x00000170


	//   ....[1]....
        /*0038*/ 	.word	0x00000230


	//----- nvinfo : EIATTR_COOP_GROUP_MASK_REGIDS
	.align		4
.L_392:
        /*003c*/ 	.byte	0x04, 0x29
        /*003e*/ 	.short	(.L_394 - .L_393)


	//   ....[0]....
.L_393:
        /*0040*/ 	.word	0xffffffff


	//   ....[1]....
        /*0044*/ 	.word	0xffffffff


	//   ....[2]....
        /*0048*/ 	.word	0xffffffff


	//   ....[3]....
        /*004c*/ 	.word	0xffffffff


	//   ....[4]....
        /*0050*/ 	.word	0xffffffff


	//   ....[5]....
        /*0054*/ 	.word	0xffffffff


	//   ....[6]....
        /*0058*/ 	.word	0xffffffff


	//   ....[7]....
        /*005c*/ 	.word	0x0500000f


	//----- nvinfo : EIATTR_COOP_GROUP_INSTR_OFFSETS
	.align		4
.L_394:
        /*0060*/ 	.byte	0x04, 0x28
        /*0062*/ 	.short	(.L_396 - .L_395)


	//   ....[0]....
.L_395:
        /*0064*/ 	.word	0x00000050


	//   ....[1]....
        /*0068*/ 	.word	0x00000180


	//   ....[2]....
        /*006c*/ 	.word	0x00000210


	//   ....[3]....
        /*0070*/ 	.word	0x00000390


	//   ....[4]....
        /*0074*/ 	.word	0x000005b0


	//   ....[5]....
        /*0078*/ 	.word	0x00000b20


	//   ....[6]....
        /*007c*/ 	.word	0x00004440


	//   ....[7]....
        /*0080*/ 	.word	0x00007500


	//----- nvinfo : EIATTR_REG_RECONFIG
	.align		4
.L_396:
        /*0084*/ 	.byte	0x01, 0x54
	.zero		2


	//----- nvinfo : EIATTR_SYSCALL_OFFSETS
	.align		4
        /*0088*/ 	.byte	0x04, 0x46
        /*008a*/ 	.short	(.L_398 - .L_397)


	//   ....[0]....
.L_397:
        /*008c*/ 	.word	0x00000780


	//   ....[1]....
        /*0090*/ 	.word	0x00000870


	//   ....[2]....
        /*0094*/ 	.word	0x000009b0


	//   ....[3]....
        /*0098*/ 	.word	0x00000aa0


	//----- nvinfo : EIATTR_MBARRIER_INSTR_OFFSETS
	.align		4
.L_398:
        /*009c*/ 	.byte	0x04, 0x39
        /*009e*/ 	.short	(.L_400 - .L_399)


	//   ....[0]....
.L_399:
        /*00a0*/ 	.word	0x00000250
        /*00a4*/ 	.word	0x000000ff
        /*00a8*/ 	.word	0x00036400
        /*00ac*/ 	.short	0x0100
        /*00ae*/ 	.byte	0x06
	.zero		1


	//   ....[1]....
        /*00b0*/ 	.word	0x00000340
        /*00b4*/ 	.word	0x000000ff
        /*00b8*/ 	.word	0x00036410
        /*00bc*/ 	.short	0x0100
        /*00be*/ 	.byte	0x08
	.zero		1


	//   ....[2]....
        /*00c0*/ 	.word	0x00000350
        /*00c4*/ 	.word	0x000000ff
        /*00c8*/ 	.word	0x00036420
        /*00cc*/ 	.short	0x0100
        /*00ce*/ 	.byte	0x08
	.zero		1


	//   ....[3]....
        /*00d0*/ 	.word	0x00000360
        /*00d4*/ 	.word	0x000000ff
        /*00d8*/ 	.word	0x00036418
        /*00dc*/ 	.short	0x0100
        /*00de*/ 	.byte	0x08
	.zero		1


	//   ....[4]....
        /*00e0*/ 	.word	0x00000370
        /*00e4*/ 	.word	0x000000ff
        /*00e8*/ 	.word	0x00036428
        /*00ec*/ 	.short	0x0100
        /*00ee*/ 	.byte	0x08
	.zero		1


	//   ....[5]....
        /*00f0*/ 	.word	0x000004a0
        /*00f4*/ 	.word	0x000000ff
        /*00f8*/ 	.word	0x00036430
        /*00fc*/ 	.short	0x0100
        /*00fe*/ 	.byte	0x08
	.zero		1


	//   ....[6]....
        /*0100*/ 	.word	0x000004b0
        /*0104*/ 	.word	0x000000ff
        /*0108*/ 	.word	0x00036438
        /*010c*/ 	.short	0x0100
        /*010e*/ 	.byte	0x08
	.zero		1


	//   ....[7]....
        /*0110*/ 	.word	0x00000b60
        /*0114*/ 	.word	0x000000ff
        /*0118*/ 	.word	0x00036400
        /*011c*/ 	.short	0x010a
        /*011e*/ 	.byte	0x24
	.zero		1


	//   ....[8]....
        /*0120*/ 	.word	0x00000c40
        /*0124*/ 	.word	0x000000ff
        /*0128*/ 	.word	0x00036400
        /*012c*/ 	.short	0x010a
        /*012e*/ 	.byte	0x24
	.zero		1


	//   ....[9]....
        /*0130*/ 	.word	0x00001670
        /*0134*/ 	.word	0x00000003
        /*0138*/ 	.word	0x00036410
        /*013c*/ 	.short	0x010a
        /*013e*/ 	.byte	0x3f
	.zero		1


	//   ....[10]....
        /*0140*/ 	.word	0x000016b0
        /*0144*/ 	.word	0x00000003
        /*0148*/ 	.word	0x00036410
        /*014c*/ 	.short	0x010a
        /*014e*/ 	.byte	0x3f
	.zero		1


	//   ....[11]....
        /*0150*/ 	.word	0x00001d50
        /*0154*/ 	.word	0x000000ff
        /*0158*/ 	.word	0x00036430
        /*015c*/ 	.short	0x010a
        /*015e*/ 	.byte	0x24
	.zero		1


	//   ....[12]....
        /*0160*/ 	.word	0x00001d90
        /*0164*/ 	.word	0x000000ff
        /*0168*/ 	.word	0x00036430
        /*016c*/ 	.short	0x010a
        /*016e*/ 	.byte	0x24
	.zero		1


	//   ....[13]....
        /*0170*/ 	.word	0x00003570
        /*0174*/ 	.word	0x000000ff
        /*0178*/ 	.word	0x00000000
        /*017c*/ 	.short	0x0101
        /*017e*/ 	.byte	0x04
	.zero		1


	//   ....[14]....
        /*0180*/ 	.word	0x00003920
        /*0184*/ 	.word	0x00000003
        /*0188*/ 	.word	0x00000000
        /*018c*/ 	.short	0x0101
        /*018e*/ 	.byte	0x3f
	.zero		1


	//   ....[15]....
        /*0190*/ 	.word	0x000056b0
        /*0194*/ 	.word	0x00000000
        /*0198*/ 	.word	0x00036420
        /*019c*/ 	.short	0x010a
        /*019e*/ 	.byte	0x3f
	.zero		1


	//   ....[16]....
        /*01a0*/ 	.word	0x00005df0
        /*01a4*/ 	.word	0x00000000
        /*01a8*/ 	.word	0x00036438
        /*01ac*/ 	.short	0x010a
        /*01ae*/ 	.byte	0x3f
	.zero		1


	//   ....[17]....
        /*01b0*/ 	.word	0x00006140
        /*01b4*/ 	.word	0x00000000
        /*01b8*/ 	.word	0x00036428
        /*01bc*/ 	.short	0x010a
        /*01be*/ 	.byte	0x3f
	.zero		1


	//   ....[18]....
        /*01c0*/ 	.word	0x000063d0
        /*01c4*/ 	.word	0x00000000
        /*01c8*/ 	.word	0x00036438
        /*01cc*/ 	.short	0x010a
        /*01ce*/ 	.byte	0x3f
	.zero		1


	//   ....[19]....
        /*01d0*/ 	.word	0x000066b0
        /*01d4*/ 	.word	0x00000000
        /*01d8*/ 	.word	0x00036420
        /*01dc*/ 	.short	0x010a
        /*01de*/ 	.byte	0x3f
	.zero		1


	//   ....[20]....
        /*01e0*/ 	.word	0x000069a0
        /*01e4*/ 	.word	0x00000000
        /*01e8*/ 	.word	0x00036438
        /*01ec*/ 	.short	0x010a
        /*01ee*/ 	.byte	0x3f
	.zero		1


	//   ....[21]....
        /*01f0*/ 	.word	0x00006c90
        /*01f4*/ 	.word	0x00000000
        /*01f8*/ 	.word	0x00036428
        /*01fc*/ 	.short	0x010a
        /*01fe*/ 	.byte	0x3f
	.zero		1


	//   ....[22]....
        /*0200*/ 	.word	0x00006f40
        /*0204*/ 	.word	0x00000000
        /*0208*/ 	.word	0x00036438
        /*020c*/ 	.short	0x010a
        /*020e*/ 	.byte	0x3f
	.zero		1


	//   ....[23]....
        /*0210*/ 	.word	0x00007380
        /*0214*/ 	.word	0x00000007
        /*0218*/ 	.word	0x00000000
        /*021c*/ 	.short	0x010a
        /*021e*/ 	.byte	0x3f
	.zero		1


	//   ....[24]....
        /*0220*/ 	.word	0x00007400
        /*0224*/ 	.word	0x00000003
        /*0228*/ 	.word	0x00000000
        /*022c*/ 	.short	0x010a
        /*022e*/ 	.byte	0x3f
	.zero		1


	//   ....[25]....
        /*0230*/ 	.word	0x00007450
        /*0234*/ 	.word	0x00000009
        /*0238*/ 	.word	0x00036438
        /*023c*/ 	.short	0x010a
        /*023e*/ 	.byte	0x3f
	.zero		1


	//   ....[26]....
        /*0240*/ 	.word	0x00007540
        /*0244*/ 	.word	0x00000005
        /*0248*/ 	.word	0x00036400
        /*024c*/ 	.short	0x010a
        /*024e*/ 	.byte	0x3f
	.zero		1


	//   ....[27]....
        /*0250*/ 	.word	0x00007590
        /*0254*/ 	.word	0x00000003
        /*0258*/ 	.word	0x00036410
        /*025c*/ 	.short	0x010a
        /*025e*/ 	.byte	0x3f
	.zero		1


	//   ....[28]....
        /*0260*/ 	.word	0x000075f0
        /*0264*/ 	.word	0x0000000f
        /*0268*/ 	.word	0x00036430
        /*026c*/ 	.short	0x010a
        /*026e*/ 	.byte	0x3f
	.zero		1


	//   ....[29]....
        /*0270*/ 	.word	0x00007640
        /*0274*/ 	.word	0x00000000
        /*0278*/ 	.word	0x00036420
        /*027c*/ 	.short	0x010a
        /*027e*/ 	.byte	0x3f
	.zero		1


	//   ....[30]....
        /*0280*/ 	.word	0x00007690
        /*0284*/ 	.word	0x00000000
        /*0288*/ 	.word	0x00036438
        /*028c*/ 	.short	0x010a
        /*028e*/ 	.byte	0x3f
	.zero		1


	//   ....[31]....
        /*0290*/ 	.word	0x000076e0
        /*0294*/ 	.word	0x00000000
        /*0298*/ 	.word	0x00036428
        /*029c*/ 	.short	0x010a
        /*029e*/ 	.byte	0x3f
	.zero		1


	//   ....[32]....
        /*02a0*/ 	.word	0x00007730
        /*02a4*/ 	.word	0x00000000
        /*02a8*/ 	.word	0x00036438
        /*02ac*/ 	.short	0x010a
        /*02ae*/ 	.byte	0x3f
	.zero		1


	//   ....[33]....
        /*02b0*/ 	.word	0x00007790
        /*02b4*/ 	.word	0x00000000
        /*02b8*/ 	.word	0x00036420
        /*02bc*/ 	.short	0x010a
        /*02be*/ 	.byte	0x3f
	.zero		1


	//   ....[34]....
        /*02c0*/ 	.word	0x000077e0
        /*02c4*/ 	.word	0x00000000
        /*02c8*/ 	.word	0x00036438
        /*02cc*/ 	.short	0x010a
        /*02ce*/ 	.byte	0x3f
	.zero		1


	//   ....[35]....
        /*02d0*/ 	.word	0x00007830
        /*02d4*/ 	.word	0x00000000
        /*02d8*/ 	.word	0x00036428
        /*02dc*/ 	.short	0x010a
        /*02de*/ 	.byte	0x3f
	.zero		1


	//   ....[36]....
        /*02e0*/ 	.word	0x00007880
        /*02e4*/ 	.word	0x00000000
        /*02e8*/ 	.word	0x00036438
        /*02ec*/ 	.short	0x010a
        /*02ee*/ 	.byte	0x3f
	.zero		1


	//   ....[37]....
        /*02f0*/ 	.word	0x00007960
        /*02f4*/ 	.word	0x00000007
        /*02f8*/ 	.word	0x00000000
        /*02fc*/ 	.short	0x010a
        /*02fe*/ 	.byte	0x3f
	.zero		1


	//   ....[38]....
        /*0300*/ 	.word	0x000079b0
        /*0304*/ 	.word	0x00000003
        /*0308*/ 	.word	0x00000000
        /*030c*/ 	.short	0x010a
        /*030e*/ 	.byte	0x3f
	.zero		1


	//----- nvinfo : EIATTR_NUM_MBARRIERS
	.align		4
.L_400:
        /*0310*/ 	.byte	0x03, 0x38
        /*0312*/ 	.short	0x0007


	//----- nvinfo : EIATTR_EXIT_INSTR_OFFSETS
	.align		4
        /*0314*/ 	.byte	0x04, 0x1c
        /*0316*/ 	.short	(.L_402 - .L_401)


	//   ....[0]....
.L_401:
        /*0318*/ 	.word	0x000074a0


	//----- nvinfo : EIATTR_MAX_THREADS
	.align		4
.L_402:
        /*031c*/ 	.byte	0x04, 0x05
        /*031e*/ 	.short	(.L_404 - .L_403)
.L_403:
        /*0320*/ 	.word	0x00000200
        /*0324*/ 	.word	0x00000001
        /*0328*/ 	.word	0x00000001


	//----- nvinfo : EIATTR_CRS_STACK_SIZE
	.align		4
.L_404:
        /*032c*/ 	.byte	0x04, 0x1e
        /*032e*/ 	.short	(.L_406 - .L_405)
.L_405:
        /*0330*/ 	.word	0x00000000


	//----- nvinfo : EIATTR_CBANK_PARAM_SIZE
	.align		4
.L_406:
        /*0334*/ 	.byte	0x03, 0x19
        /*0336*/ 	.short	0x06f0


	//----- nvinfo : EIATTR_PARAM_CBANK
	.align		4
        /*0338*/ 	.byte	0x04, 0x0a
        /*033a*/ 	.short	(.L_408 - .L_407)
	.align		4
.L_407:
        /*033c*/ 	.word	index@(.nv.constant0._ZN7cutlass13device_kernelIN5flash11enable_sm90INS1_16FlashAttnBwdSm90INS1_25CollectiveMainloopBwdSm90ILi2ELi1ELi1EN4cute5tupleIJNS5_1CILi1EEES8_S8_EEENS6_IJNS7_ILi64EEENS7_ILi96EEENS7_ILi192EEEEEENS_10bfloat16_tEfNS_4arch4Sm90ELb0ELb0ELb1ELb0ELb0ELb0ELb1ELb0ELi3ELi1ELi1ELi1ELb0EEENS1_24CollectiveEpilogueBwdGQAISD_fSG_Li384ELb0ELb0EEENS1_19SingleTileSchedulerILb0ELb0ELb0ELi96EEEEEEEEEvNT_6ParamsE)
        /*0340*/ 	.short	0x0210
        /*0342*/ 	.short	0x06f0


	//----- nvinfo : EIATTR_SW_WAR
	.align		4
.L_408:
        /*0344*/ 	.byte	0x04, 0x36
        /*0346*/ 	.short	(.L_410 - .L_409)
.L_409:
        /*0348*/ 	.word	0x00000008
.L_410:


//--------------------- .nv.info._ZN7cutlass13device_kernelIN5flash11enable_sm90INS1_16FlashAttnBwdSm90INS1_25CollectiveMainloopBwdSm90ILi2ELi1ELi1EN4cute5tupleIJNS5_1CILi1EEES8_S8_EEENS6_IJNS7_ILi64EEENS7_ILi96EEENS7_ILi192EEEEEENS_10bfloat16_tEfNS_4arch4Sm90ELb0ELb0ELb1ELb0ELb1ELb0ELb1ELb0ELi3ELi1ELi1ELi1ELb0EEENS1_24CollectiveEpilogueBwdGQAISD_fSG_Li384ELb0ELb1EEENS1_19SingleTileSchedulerILb0ELb0ELb0ELi96EEEEEEEEEvNT_6ParamsE --------------------------
	.section	.nv.info._ZN7cutlass13device_kernelIN5flash11enable_sm90INS1_16FlashAttnBwdSm90INS1_25CollectiveMainloopBwdSm90ILi2ELi1ELi1EN4cute5tupleIJNS5_1CILi1EEES8_S8_EEENS6_IJNS7_ILi64EEENS7_ILi96EEENS7_ILi192EEEEEENS_10bfloat16_tEfNS_4arch4Sm90ELb0ELb0ELb1ELb0ELb1ELb0ELb1ELb0ELi3ELi1ELi1ELi1ELb0EEENS1_24CollectiveEpilogueBwdGQAISD_fSG_Li384ELb0ELb1EEENS1_19SingleTileSchedulerILb0ELb0ELb0ELi96EEEEEEEEEvNT_6ParamsE,"",@"SHT_CUDA_INFO"
	.sectionflags	@""
	.align	4


	//----- nvinfo : EIATTR_CUDA_API_VERSION
	.align		4
        /*0000*/ 	.byte	0x04, 0x37
        /*0002*/ 	.short	(.L_412 - .L_411)
.L_411:
        /*0004*/ 	.word	0x00000082


	//----- nvinfo : EIATTR_KPARAM_INFO
	.align		4
.L_412:
        /*0008*/ 	.byte	0x04, 0x17
        /*000a*/ 	.short	(.L_414 - .L_413)
.L_413:
        /*000c*/ 	.word	0x00000000
        /*0010*/ 	.short	0x0000
        /*0012*/ 	.short	0x0070
        /*0014*/ 	.byte	0x00, 0xf0, 0x01, 0x1a


	//----- nvinfo : EIATTR_SPARSE_MMA_MASK
	.align		4
.L_414:
        /*0018*/ 	.byte	0x03, 0x50
        /*001a*/ 	.short	0x0000


	//----- nvinfo : EIATTR_MAXREG_COUNT
	.align		4
        /*001c*/ 	.byte	0x03, 0x1b
        /*001e*/ 	.short	0x0080


	//----- nvinfo : EIATTR_NUM_BARRIERS
	.align		4
        /*0020*/ 	.byte	0x02, 0x4c
        /*0022*/ 	.byte	0x10
	.zero		1


	//----- nvinfo : EIATTR_EXTERNS
	.align		4
        /*0024*/ 	.byte	0x04, 0x0f
        /*0026*/ 	.short	(.L_416 - .L_415)


	//   ....[0]....
	.align		4
.L_415:
        /*0028*/ 	.word	index@(__assertfail)


	//----- nvinfo : EIATTR_MERCURY_ISA_VERSION
	.align		4
.L_416:
        /*002c*/ 	.byte	0x03, 0x5f
        /*002e*/ 	.short	0x0101


	//----- nvinfo : EIATTR_INT_WARP_WIDE_INSTR_OFFSETS
	.align		4
        /*0030*/ 	.byte	0x04, 0x31
        /*0032*/ 	.short	(.L_418 - .L_417)


	//   ....[0]....
.L_417:
        /*0034*/ 	.word	0x00000170


	//   ....[1]....
        /*0038*/ 	.word	0x00000230


	//   ....[2]....
        /*003c*/ 	.word	0x000051e0


	//   ....[3]....
        /*0040*/ 	.word	0x000057d0


	//   ....[4]....
        /*0044*/ 	.word	0x00005f30


	//----- nvinfo : EIATTR_COOP_GROUP_MASK_REGIDS
	.align		4
.L_418:
        /*0048*/ 	.byte	0x04, 0x29
        /*004a*/ 	.short	(.L_420 - .L_419)


	//   ....[0]....
.L_419:
        /*004c*/ 	.word	0xffffffff


	//   ....[1]....
        /*0050*/ 	.word	0xffffffff


	//   ....[2]....
        /*0054*/ 	.word	0xffffffff


	//   ....[3]....
        /*0058*/ 	.word	0xffffffff


	//   ....[4]....
        /*005c*/ 	.word	0xffffffff


	//   ....[5]....
        /*0060*/ 	.word	0xffffffff


	//   ....[6]....
        /*0064*/ 	.word	0xffffffff


	//   ....[7]....
        /*0068*/ 	.word	0xffffffff


	//   ....[8]....
        /*006c*/ 	.word	0xffffffff


	//   ....[9]....
        /*0070*/ 	.word	0xffffffff


	//   ....[10]....
        /*0074*/ 	.word	0xffffffff


	//   ....[11]....
        /*0078*/ 	.word	0xffffffff


	//   ....[12]....
        /*007c*/ 	.word	0xffffffff


	//   ....[13]....
        /*0080*/ 	.word	0xffffffff


	//   ....[14]....
        /*0084*/ 	.word	0xffffffff


	//   ....[15]....
        /*0088*/ 	.word	0xffffffff


	//   ....[16]....
        /*008c*/ 	.word	0xffffffff


	//   ....[17]....
        /*0090*/ 	.word	0x0500000f


	//   ....[18]....
        /*0094*/ 	.word	0x0500000f


	//   ....[19]....
        /*0098*/ 	.word	0x0500000f


	//   ....[20]....
        /*009c*/ 	.word	0x0500000f


	//   ....[21]....
        /*00a0*/ 	.word	0x0500000f


	//   ....[22]....
        /*00a4*/ 	.word	0x0500000f


	//----- nvinfo : EIATTR_COOP_GROUP_INSTR_OFFSETS
	.align		4
.L_420:
        /*00a8*/ 	.byte	0x04, 0x28
        /*00aa*/ 	.short	(.L_422 - .L_421)


	//   ....[0]....
.L_421:
        /*00ac*/ 	.word	0x00000050


	//   ....[1]....
        /*00b0*/ 	.word	0x00000180


	//   ....[2]....
        /*00b4*/ 	.word	0x00000210


	//   ....[3]....
        /*00b8*/ 	.word	0x00000390


	//   ....[4]....
        /*00bc*/ 	.word	0x000005c0


	//   ....[5]....
        /*00c0*/ 	.word	0x00000b30


	//   ....[6]....
        /*00c4*/ 	.word	0x000041d0


	//   ....[7]....
        /*00c8*/ 	.word	0x00004360


	//   ....[8]....
        /*00cc*/ 	.word	0x000045f0


	//   ....[9]....
        /*00d0*/ 	.word	0x00004780


	//   ....[10]....
        /*00d4*/ 	.word	0x000048a0


	//   ....[11]....
        /*00d8*/ 	.word	0x00004d20


	//   ....[12]....
        /*00dc*/ 	.word	0x00005110


	//   ....[13]....
        /*00e0*/ 	.word	0x00005350


	//   ....[14]....
        /*00e4*/ 	.word	0x00005700


	//   ....[15]....
        /*00e8*/ 	.word	0x000059b0


	//   ....[16]....
        /*00ec*/ 	.word	0x00005e70


	//   ....[17]....
        /*00f0*/ 	.word	0x00008140


	//   ....[18]....
        /*00f4*/ 	.word	0x000082b0


	//   ....[19]....
        /*00f8*/ 	.word	0x00008320


	//   ....[20]....
        /*00fc*/ 	.word	0x00008390


	//   ....[21]....
        /*0100*/ 	.word	0x00008400


	//   ....[22]....
        /*0104*/ 	.word	0x00008470


	//----- nvinfo : EIATTR_REG_RECONFIG
	.align		4
.L_422:
        /*0108*/ 	.byte	0x01, 0x54
	.zero		2


	//----- nvinfo : EIATTR_SYSCALL_OFFSETS
	.align		4
        /*010c*/ 	.byte	0x04, 0x46
        /*010e*/ 	.short	(.L_424 - .L_423)


	//   ....[0]....
.L_423:
        /*0110*/ 	.word	0x00000790


	//   ....[1]....
        /*0114*/ 	.word	0x00000880


	//   ....[2]....
        /*0118*/ 	.word	0x000009c0


	//   ....[3]....
        /*011c*/ 	.word	0x00000ab0


	//----- nvinfo : EIATTR_MBARRIER_INSTR_OFFSETS
	.align		4
.L_424:
        /*0120*/ 	.byte	0x04, 0x39
        /*0122*/ 	.short	(.L_426 - .L_425)


	//   ....[0]....
.L_425:
        /*0124*/ 	.word	0x00000250
        /*0128*/ 	.word	0x000000ff
        /*012c*/ 	.word	0x00036400
        /*0130*/ 	.short	0x0100
        /*0132*/ 	.byte	0x06
	.zero		1


	//   ....[1]....
        /*0134*/ 	.word	0x00000340
        /*0138*/ 	.word	0x000000ff
        /*013c*/ 	.word	0x00036410
        /*0140*/ 	.short	0x0100
        /*0142*/ 	.byte	0x08
	.zero		1


	//   ....[2]....
        /*0144*/ 	.word	0x00000350
        /*0148*/ 	.word	0x000000ff
        /*014c*/ 	.word	0x00036420
        /*0150*/ 	.short	0x0100
        /*0152*/ 	.byte	0x08
	.zero		1


	//   ....[3]....
        /*0154*/ 	.word	0x00000360
        /*0158*/ 	.word	0x000000ff
        /*015c*/ 	.word	0x00036418
        /*0160*/ 	.short	0x0100
        /*0162*/ 	.byte	0x08
	.zero		1


	//   ....[4]....
        /*0164*/ 	.word	0x00000370
        /*0168*/ 	.word	0x000000ff
        /*016c*/ 	.word	0x00036428
        /*0170*/ 	.short	0x0100
        /*0172*/ 	.byte	0x08
	.zero		1


	//   ....[5]....
        /*0174*/ 	.word	0x000004a0
        /*0178*/ 	.word	0x000000ff
        /*017c*/ 	.word	0x00036430
        /*0180*/ 	.short	0x0100
        /*0182*/ 	.byte	0x08
	.zero		1


	//   ....[6]....
        /*0184*/ 	.word	0x000004b0
        /*0188*/ 	.word	0x000000ff
        /*018c*/ 	.word	0x00036438
        /*0190*/ 	.short	0x0100
        /*0192*/ 	.byte	0x08
	.zero		1


	//   ....[7]....
        /*0194*/ 	.word	0x00000b70
        /*0198*/ 	.word	0x000000ff
        /*019c*/ 	.word	0x00036400
        /*01a0*/ 	.short	0x010a
        /*01a2*/ 	.byte	0x24
	.zero		1


	//   ....[8]....
        /*01a4*/ 	.word	0x00000c50
        /*01a8*/ 	.word	0x000000ff
        /*01ac*/ 	.word	0x00036400
        /*01b0*/ 	.short	0x010a
        /*01b2*/ 	.byte	0x24
	.zero		1


	//   ....[9]....
        /*01b4*/ 	.word	0x00001680
        /*01b8*/ 	.word	0x00000003
        /*01bc*/ 	.word	0x00036410
        /*01c0*/ 	.short	0x010a
        /*01c2*/ 	.byte	0x3f
	.zero		1


	//   ....[10]....
        /*01c4*/ 	.word	0x000016c0
        /*01c8*/ 	.word	0x00000003
        /*01cc*/ 	.word	0x00036410
        /*01d0*/ 	.short	0x010a
        /*01d2*/ 	.byte	0x3f
	.zero		1


	//   ....[11]....
        /*01d4*/ 	.word	0x00001d60
        /*01d8*/ 	.word	0x000000ff
        /*01dc*/ 	.word	0x00036430
        /*01e0*/ 	.short	0x010a
        /*01e2*/ 	.byte	0x24
	.zero		1


	//   ....[12]....
        /*01e4*/ 	.word	0x00001da0
        /*01e8*/ 	.word	0x000000ff
        /*01ec*/ 	.word	0x00036430
        /*01f0*/ 	.short	0x010a
        /*01f2*/ 	.byte	0x24
	.zero		1


	//   ....[13]....
        /*01f4*/ 	.word	0x00003580
        /*01f8*/ 	.word	0x000000ff
        /*01fc*/ 	.word	0x00000000
        /*0200*/ 	.short	0x0101
        /*0202*/ 	.byte	0x04
	.zero		1


	//   ....[14]....
        /*0204*/ 	.word	0x00003930
        /*0208*/ 	.word	0x00000003
        /*020c*/ 	.word	0x00000000
        /*0210*/ 	.short	0x0101
        /*0212*/ 	.byte	0x3f
	.zero		1


	//   ....[15]....
        /*0214*/ 	.word	0x000062f0
        /*0218*/ 	.word	0x00000000
        /*021c*/ 	.word	0x00036420
        /*0220*/ 	.short	0x010a
        /*0222*/ 	.byte	0x3f
	.zero		1


	//   ....[16]....
        /*0224*/ 	.word	0x00006a30
        /*0228*/ 	.word	0x00000000
        /*022c*/ 	.word	0x00036438
        /*0230*/ 	.short	0x010a
        /*0232*/ 	.byte	0x3f
	.zero		1


	//   ....[17]....
        /*0234*/ 	.word	0x00006d80
        /*0238*/ 	.word	0x00000000
        /*023c*/ 	.word	0x00036428
        /*0240*/ 	.short	0x010a
        /*0242*/ 	.byte	0x3f
	.zero		1


	//   ....[18]....
        /*0244*/ 	.word	0x00007010
        /*0248*/ 	.word	0x00000000
        /*024c*/ 	.word	0x00036438
        /*0250*/ 	.short	0x010a
        /*0252*/ 	.byte	0x3f
	.zero		1


	//   ....[19]....
        /*0254*/ 	.word	0x000072f0
        /*0258*/ 	.word	0x00000000
        /*025c*/ 	.word	0x00036420
        /*0260*/ 	.short	0x010a
        /*0262*/ 	.byte	0x3f
	.zero		1


	//   ....[20]....
        /*0264*/ 	.word	0x000075e0
        /*0268*/ 	.word	0x00000000
        /*026c*/ 	.word	0x00036438
        /*0270*/ 	.short	0x010a
        /*0272*/ 	.byte	0x3f
	.zero		1


	//   ....[21]....
        /*0274*/ 	.word	0x000078d0
        /*0278*/ 	.word	0x00000000
        /*027c*/ 	.word	0x00036428
        /*0280*/ 	.short	0x010a
        /*0282*/ 	.byte	0x3f
	.zero		1


	//   ....[22]....
        /*0284*/ 	.word	0x00007b80
        /*0288*/ 	.word	0x00000000
        /*028c*/ 	.word	0x00036438
        /*0290*/ 	.short	0x010a
        /*0292*/ 	.byte	0x3f
	.zero		1


	//   ....[23]....
        /*0294*/ 	.word	0x00007fc0
        /*0298*/ 	.word	0x00000007
        /*029c*/ 	.word	0x00000000
        /*02a0*/ 	.short	0x010a
        /*02a2*/ 	.byte	0x3f
	.zero		1


	//   ....[24]....
        /*02a4*/ 	.word	0x00008040
        /*02a8*/ 	.word	0x00000003
        /*02ac*/ 	.word	0x00000000
        /*02b0*/ 	.short	0x010a
        /*02b2*/ 	.byte	0x3f
	.zero		1


	//   ....[25]....
        /*02b4*/ 	.word	0x00008090
        /*02b8*/ 	.word	0x00000009
        /*02bc*/ 	.word	0x00036438
        /*02c0*/ 	.short	0x010a
        /*02c2*/ 	.byte	0x3f
	.zero		1


	//   ....[26]....
        /*02c4*/ 	.word	0x00008180
        /*02c8*/ 	.word	0x00000005
        /*02cc*/ 	.word	0x00036400
        /*02d0*/ 	.short	0x010a
        /*02d2*/ 	.byte	0x3f
	.zero		1


	//   ....[27]....
        /*02d4*/ 	.word	0x000081d0
        /*02d8*/ 	.word	0x00000003
        /*02dc*/ 	.word	0x00036410
        /*02e0*/ 	.short	0x010a
        /*02e2*/ 	.byte	0x3f
	.zero		1


	//   ....[28]....
        /*02e4*/ 	.word	0x00008230
        /*02e8*/ 	.word	0x0000000f
        /*02ec*/ 	.word	0x00036430
        /*02f0*/ 	.short	0x010a
        /*02f2*/ 	.byte	0x3f
	.zero		1


	//   ....[29]....
        /*02f4*/ 	.word	0x000084b0
        /*02f8*/ 	.word	0x00000000
        /*02fc*/ 	.word	0x00036420
        /*0300*/ 	.short	0x010a
        /*0302*/ 	.byte	0x3f
	.zero		1


	//   ....[30]....
        /*0304*/ 	.word	0x00008500
        /*0308*/ 	.word	0x00000000
        /*030c*/ 	.word	0x00036438
        /*0310*/ 	.short	0x010a
        /*0312*/ 	.byte	0x3f
	.zero		1


	//   ....[31]....
        /*0314*/ 	.word	0x00008550
        /*0318*/ 	.word	0x00000000
        /*031c*/ 	.word	0x00036428
        /*0320*/ 	.short	0x010a
        /*0322*/ 	.byte	0x3f
	.zero		1


	//   ....[32]....
        /*0324*/ 	.word	0x000085a0
        /*0328*/ 	.word	0x00000000
        /*032c*/ 	.word	0x00036438
        /*0330*/ 	.short	0x010a
        /*0332*/ 	.byte	0x3f
	.zero		1


	//   ....[33]....
        /*0334*/ 	.word	0x00008600
        /*0338*/ 	.word	0x00000000
        /*033c*/ 	.word	0x00036420
        /*0340*/ 	.short	0x010a
        /*0342*/ 	.byte	0x3f
	.zero		1


	//   ....[34]....
        /*0344*/ 	.word	0x00008650
        /*0348*/ 	.word	0x00000000
        /*034c*/ 	.word	0x00036438
        /*0350*/ 	.short	0x010a
        /*0352*/ 	.byte	0x3f
	.zero		1


	//   ....[35]....
        /*0354*/ 	.word	0x000086a0
        /*0358*/ 	.word	0x00000000
        /*035c*/ 	.word	0x00036428
        /*0360*/ 	.short	0x010a
        /*0362*/ 	.byte	0x3f
	.zero		1


	//   ....[36]....
        /*0364*/ 	.word	0x000086f0
        /*0368*/ 	.word	0x00000000
        /*036c*/ 	.word	0x00036438
        /*0370*/ 	.short	0x010a
        /*0372*/ 	.byte	0x3f
	.zero		1


	//   ....[37]....
        /*0374*/ 	.word	0x000087d0
        /*0378*/ 	.word	0x00000007
        /*037c*/ 	.word	0x00000000
        /*0380*/ 	.short	0x010a
        /*0382*/ 	.byte	0x3f
	.zero		1


	//   ....[38]....
        /*0384*/ 	.word	0x00008820
        /*0388*/ 	.word	0x00000003
        /*038c*/ 	.word	0x00000000
        /*0390*/ 	.short	0x010a
        /*0392*/ 	.byte	0x3f
	.zero		1


	//----- nvinfo : EIATTR_NUM_MBARRIERS
	.align		4
.L_426:
        /*0394*/ 	.byte	0x03, 0x38
        /*0396*/ 	.short	0x0007


	//----- nvinfo : EIATTR_EXIT_INSTR_OFFSETS
	.align		4
        /*0398*/ 	.byte	0x04, 0x1c
        /*039a*/ 	.short	(.L_428 - .L_427)


	//   ....[0]....
.L_427:
        /*039c*/ 	.word	0x000080e0


	//----- nvinfo : EIATTR_MAX_THREADS
	.align		4
.L_428:
        /*03a0*/ 	.byte	0x04, 0x05
        /*03a2*/ 	.short	(.L_430 - .L_429)
.L_429:
        /*03a4*/ 	.word	0x00000200
        /*03a8*/ 	.word	0x00000001
        /*03ac*/ 	.word	0x00000001


	//----- nvinfo : EIATTR_CRS_STACK_SIZE
	.align		4
.L_430:
        /*03b0*/ 	.byte	0x04, 0x1e
        /*03b2*/ 	.short	(.L_432 - .L_431)
.L_431:
        /*03b4*/ 	.word	0x00000000


	//----- nvinfo : EIATTR_CBANK_PARAM_SIZE
	.align		4
.L_432:
        /*03b8*/ 	.byte	0x03, 0x19
        /*03ba*/ 	.short	0x06f0


	//----- nvinfo : EIATTR_PARAM_CBANK
	.align		4
        /*03bc*/ 	.byte	0x04, 0x0a
        /*03be*/ 	.short	(.L_434 - .L_433)
	.align		4
.L_433:
        /*03c0*/ 	.word	index@(.nv.constant0._ZN7cutlass13device_kernelIN5flash11enable_sm90INS1_16FlashAttnBwdSm90INS1_25CollectiveMainloopBwdSm90ILi2ELi1ELi1EN4cute5tupleIJNS5_1CILi1EEES8_S8_EEENS6_IJNS7_ILi64EEENS7_ILi96EEENS7_ILi192EEEEEENS_10bfloat16_tEfNS_4arch4Sm90ELb0ELb0ELb1ELb0ELb1ELb0ELb1ELb0ELi3ELi1ELi1ELi1ELb0EEENS1_24CollectiveEpilogueBwdGQAISD_fSG_Li384ELb0ELb1EEENS1_19SingleTileSchedulerILb0ELb0ELb0ELi96EEEEEEEEEvNT_6ParamsE)
        /*03c4*/ 	.short	0x0210
        /*03c6*/ 	.short	0x06f0


	//----- nvinfo : EIATTR_SW_WAR
	.align		4
.L_434:
        /*03c8*/ 	.byte	0x04, 0x36
        /*03ca*/ 	.short	(.L_436 - .L_435)
.L_435:
        /*03cc*/ 	.word	0x00000008
.L_436:


//--------------------- .nv.info._ZN7cutlass13device_kernelIN5flash11enable_sm90INS1_16FlashAttnBwdSm90INS1_25CollectiveMainloopBwdSm90ILi2ELi1ELi1EN4cute5tupleIJNS5_1CILi1EEES8_S8_EEENS6_IJNS7_ILi64EEENS7_ILi96EEENS7_ILi192EEEEEENS_10bfloat16_tEfNS_4arch4Sm90ELb0ELb0ELb1ELb1ELb0ELb0ELb1ELb0ELi3ELi1ELi1ELi1ELb0EEENS1_21CollectiveEpilogueBwdISD_SE_SG_Li384ELb1ELb1ELi3EEENS1_19SingleTileSchedulerILb1ELb0ELb0ELi96EEEEEEEEEvNT_6ParamsE --------------------------
	.section	.nv.info._ZN7cutlass13device_kernelIN5flash11enable_sm90INS1_16FlashAttnBwdSm90INS1_25CollectiveMainloopBwdSm90ILi2ELi1ELi1EN4cute5tupleIJNS5_1CILi1EEES8_S8_EEENS6_IJNS7_ILi64EEENS7_ILi96EEENS7_ILi192EEEEEENS_10bfloat16_tEfNS_4arch4Sm90ELb0ELb0ELb1ELb1ELb0ELb0ELb1ELb0ELi3ELi1ELi1ELi1ELb0EEENS1_21CollectiveEpilogueBwdISD_SE_SG_Li384ELb1ELb1ELi3EEENS1_19SingleTileSchedulerILb1ELb0ELb0ELi96EEEEEEEEEvNT_6ParamsE,"",@"SHT_CUDA_INFO"
	.sectionflags	@""
	.align	4


	//----- nvinfo : EIATTR_CUDA_API_VERSION
	.align		4
        /*0000*/ 	.byte	0x04, 0x37
        /*0002*/ 	.short	(.L_438 - .L_437)
.L_437:
        /*0004*/ 	.word	0x00000082


	//----- nvinfo : EIATTR_KPARAM_INFO
	.align		4
.L_438:
        /*0008*/ 	.byte	0x04, 0x17
        /*000a*/ 	.short	(.L_440 - .L_439)
.L_439:
        /*000c*/ 	.word	0x00000000
        /*0010*/ 	.short	0x0000
        /*0012*/ 	.short	0x0070
        /*0014*/ 	.byte	0x00, 0xf0, 0x01, 0x1a


	//----- nvinfo : EIATTR_SPARSE_MMA_MASK
	.align		4
.L_440:
        /*0018*/ 	.byte	0x03, 0x50
        /*001a*/ 	.short	0x0000


	//----- nvinfo : EIATTR_MAXREG_COUNT
	.align		4
        /*001c*/ 	.byte	0x03, 0x1b
        /*001e*/ 	.short	0x0080


	//----- nvinfo : EIATTR_NUM_BARRIERS
	.align		4
        /*0020*/ 	.byte	0x02, 0x4c
        /*0022*/ 	.byte	0x10
	.zero		1


	//----- nvinfo : EIATTR_EXTERNS
	.align		4
        /*0024*/ 	.byte	0x04, 0x0f
        /*0026*/ 	.short	(.L_442 - .L_441)


	//   ....[0]....
	.align		4
.L_441:
        /*0028*/ 	.word	index@(__assertfail)


	//----- nvinfo : EIATTR_ANNOTATIONS
	.align		4
.L_442:
        /*002c*/ 	.byte	0x04, 0x55
        /*002e*/ 	.short	(.L_444 - .L_443)


	//   ....[0]....
.L_443:
        /*0030*/ 	.word	0x00000001
        /*0034*/ 	.byte	0xa0, 0x07, 0x00, 0x00, 0x01, 0x00, 0x00, 0x00, 0x80, 0x17, 0x00, 0x00, 0x01, 0x00, 0x00, 0x00
        /*0044*/ 	.byte	0xc0, 0x17, 0x00, 0x00, 0x01, 0x00, 0x00, 0x00, 0x30, 0x1b, 0x00, 0x00, 0x01, 0x00, 0x00, 0x00
        /*0054*/ 	.byte	0xe0, 0x23, 0x00, 0x00, 0x01, 0x00, 0x00, 0x00, 0xc0, 0x3c, 0x00, 0x00, 0x01, 0x00, 0x00, 0x00
        /*0064*/ 	.byte	0xc0, 0x40, 0x00, 0x00, 0x01, 0x00, 0x00, 0x00, 0xa0, 0x58, 0x00, 0x00


	//----- nvinfo : EIATTR_MERCURY_ISA_VERSION
	.align		4
.L_444:
        /*0070*/ 	.byte	0x03, 0x5f
        /*0072*/ 	.short	0x0101


	//----- nvinfo : EIATTR_INT_WARP_WIDE_INSTR_OFFSETS
	.align		4
        /*0074*/ 	.byte	0x04, 0x31
        /*0076*/ 	.short	(.L_446 - .L_445)


	//   ....[0]....
.L_445:
        /*0078*/ 	.word	0x00000180


	//   ....[1]....
        /*007c*/ 	.word	0x00000240


	//   ....[2]....
        /*0080*/ 	.word	0x000080a0


	//----- nvinfo : EIATTR_COOP_GROUP_MASK_REGIDS
	.align		4
.L_446:
        /*0084*/ 	.byte	0x04, 0x29
        /*0086*/ 	.short	(.L_448 - .L_447)


	//   ....[0]....
.L_447:
        /*0088*/ 	.word	0xffffffff


	//   ....[1]....
        /*008c*/ 	.word	0xffffffff


	//   ....[2]....
        /*0090*/ 	.word	0xffffffff


	//   ....[3]....
        /*0094*/ 	.word	0xffffffff


	//   ....[4]....
        /*0098*/ 	.word	0xffffffff


	//   ....[5]....
        /*009c*/ 	.word	0xffffffff


	//   ....[6]....
        /*00a0*/ 	.word	0xffffffff


	//   ....[7]....
        /*00a4*/ 	.word	0x0500000f


	//----- nvinfo : EIATTR_COOP_GROUP_INSTR_OFFSETS
	.align		4
.L_448:
        /*00a8*/ 	.byte	0x04, 0x28
        /*00aa*/ 	.short	(.L_450 - .L_449)


	//   ....[0]....
.L_449:
        /*00ac*/ 	.word	0x00000060


	//   ....[1]....
        /*00b0*/ 	.word	0x00000190


	//   ....[2]....
        /*00b4*/ 	.word	0x00000220


	//   ....[3]....
        /*00b8*/ 	.word	0x000003a0


	//   ....[4]....
        /*00bc*/ 	.word	0x000005e0


	//   ....[5]....
        /*00c0*/ 	.word	0x00001250


	//   ....[6]....
        /*00c4*/ 	.word	0x000069c0


	//   ....[7]....
        /*00c8*/ 	.word	0x0000a3e0


	//----- nvinfo : EIATTR_REG_RECONFIG
	.align		4
.L_450:
        /*00cc*/ 	.byte	0x01, 0x54
	.zero		2


	//----- nvinfo : EIATTR_SYSCALL_OFFSETS
	.align		4
        /*00d0*/ 	.byte	0x04, 0x46
        /*00d2*/ 	.short	(.L_452 - .L_451)


	//   ....[0]....
.L_451:
        /*00d4*/ 	.word	0x00000eb0


	//   ....[1]....
        /*00d8*/ 	.word	0x00000fa0


	//   ....[2]....
        /*00dc*/ 	.word	0x000010e0


	//   ....[3]....
        /*00e0*/ 	.word	0x000011d0


	//----- nvinfo : EIATTR_MBARRIER_INSTR_OFFSETS
	.align		4
.L_452:
        /*00e4*/ 	.byte	0x04, 0x39
        /*00e6*/ 	.short	(.L_454 - .L_453)


	//   ....[0]....
.L_453:
        /*00e8*/ 	.word	0x00000260
        /*00ec*/ 	.word	0x000000ff
        /*00f0*/ 	.word	0x00036400
        /*00f4*/ 	.short	0x0100
        /*00f6*/ 	.byte	0x06
	.zero		1


	//   ....[1]....
        /*00f8*/ 	.word	0x00000350
        /*00fc*/ 	.word	0x000000ff
        /*0100*/ 	.word	0x00036410
        /*0104*/ 	.short	0x0100
        /*0106*/ 	.byte	0x08
	.zero		1


	//   ....[2]....
        /*0108*/ 	.word	0x00000360
        /*010c*/ 	.word	0x000000ff
        /*0110*/ 	.word	0x00036420
        /*0114*/ 	.short	0x0100
        /*0116*/ 	.byte	0x08
	.zero		1


	//   ....[3]....
        /*0118*/ 	.word	0x00000370
        /*011c*/ 	.word	0x000000ff
        /*0120*/ 	.word	0x00036418
        /*0124*/ 	.short	0x0100
        /*0126*/ 	.byte	0x08
	.zero		1


	//   ....[4]....
        /*0128*/ 	.word	0x00000380
        /*012c*/ 	.word	0x000000ff
        /*0130*/ 	.word	0x00036428
        /*0134*/ 	.short	0x0100
        /*0136*/ 	.byte	0x08
	.zero		1


	//   ....[5]....
        /*0138*/ 	.word	0x000004b0
        /*013c*/ 	.word	0x000000ff
        /*0140*/ 	.word	0x00036430
        /*0144*/ 	.short	0x0100
        /*0146*/ 	.byte	0x08
	.zero		1


	//   ....[6]....
        /*0148*/ 	.word	0x000004c0
        /*014c*/ 	.word	0x000000ff
        /*0150*/ 	.word	0x00036438
        /*0154*/ 	.short	0x0100
        /*0156*/ 	.byte	0x08
	.zero		1


	//   ....[7]....
        /*0158*/ 	.word	0x00001290
        /*015c*/ 	.word	0x000000ff
        /*0160*/ 	.word	0x00036400
        /*0164*/ 	.short	0x010a
        /*0166*/ 	.byte	0x24
	.zero		1


	//   ....[8]....
        /*0168*/ 	.word	0x000013e0
        /*016c*/ 	.word	0x000000ff
        /*0170*/ 	.word	0x00036400
        /*0174*/ 	.short	0x010a
        /*0176*/ 	.byte	0x24
	.zero		1


	//   ....[9]....
        /*0178*/ 	.word	0x00001a90
        /*017c*/ 	.word	0x00000004
        /*0180*/ 	.word	0x00036410
        /*0184*/ 	.short	0x010a
        /*0186*/ 	.byte	0x3f
	.zero		1


	//   ....[10]....
        /*0188*/ 	.word	0x00001ad0
        /*018c*/ 	.word	0x00000004
        /*0190*/ 	.word	0x00036410
        /*0194*/ 	.short	0x010a
        /*0196*/ 	.byte	0x3f
	.zero		1


	//   ....[11]....
        /*0198*/ 	.word	0x00002180
        /*019c*/ 	.word	0x000000ff
        /*01a0*/ 	.word	0x00036430
        /*01a4*/ 	.short	0x010a
        /*01a6*/ 	.byte	0x24
	.zero		1


	//   ....[12]....
        /*01a8*/ 	.word	0x000023a0
        /*01ac*/ 	.word	0x000000ff
        /*01b0*/ 	.word	0x00036430
        /*01b4*/ 	.short	0x010a
        /*01b6*/ 	.byte	0x24
	.zero		1


	//   ....[13]....
        /*01b8*/ 	.word	0x000039b0
        /*01bc*/ 	.word	0x000000ff
        /*01c0*/ 	.word	0x00000000
        /*01c4*/ 	.short	0x0101
        /*01c6*/ 	.byte	0x04
	.zero		1


	//   ....[14]....
        /*01c8*/ 	.word	0x00003d30
        /*01cc*/ 	.word	0x00000004
        /*01d0*/ 	.word	0x00000000
        /*01d4*/ 	.short	0x0101
        /*01d6*/ 	.byte	0x3f
	.zero		1


	//   ....[15]....
        /*01d8*/ 	.word	0x00008580
        /*01dc*/ 	.word	0x0000000c
        /*01e0*/ 	.word	0x00036420
        /*01e4*/ 	.short	0x010a
        /*01e6*/ 	.byte	0x3f
	.zero		1


	//   ....[16]....
        /*01e8*/ 	.word	0x00008c80
        /*01ec*/ 	.word	0x0000000c
        /*01f0*/ 	.word	0x00036438
        /*01f4*/ 	.short	0x010a
        /*01f6*/ 	.byte	0x3f
	.zero		1


	//   ....[17]....
        /*01f8*/ 	.word	0x00008ff0
        /*01fc*/ 	.word	0x0000000c
        /*0200*/ 	.word	0x00036428
        /*0204*/ 	.short	0x010a
        /*0206*/ 	.byte	0x3f
	.zero		1


	//   ....[18]....
        /*0208*/ 	.word	0x000092a0
        /*020c*/ 	.word	0x0000000c
        /*0210*/ 	.word	0x00036438
        /*0214*/ 	.short	0x010a
        /*0216*/ 	.byte	0x3f
	.zero		1


	//   ....[19]....
        /*0218*/ 	.word	0x00009560
        /*021c*/ 	.word	0x0000000c
        /*0220*/ 	.word	0x00036420
        /*0224*/ 	.short	0x010a
        /*0226*/ 	.byte	0x3f
	.zero		1


	//   ....[20]....
        /*0228*/ 	.word	0x00009860
        /*022c*/ 	.word	0x0000000c
        /*0230*/ 	.word	0x00036438
        /*0234*/ 	.short	0x010a
        /*0236*/ 	.byte	0x3f
	.zero		1


	//   ....[21]....
        /*0238*/ 	.word	0x00009b60
        /*023c*/ 	.word	0x0000000c
        /*0240*/ 	.word	0x00036428
        /*0244*/ 	.short	0x010a
        /*0246*/ 	.byte	0x3f
	.zero		1


	//   ....[22]....
        /*0248*/ 	.word	0x00009e20
        /*024c*/ 	.word	0x0000000c
        /*0250*/ 	.word	0x00036438
        /*0254*/ 	.short	0x010a
        /*0256*/ 	.byte	0x3f
	.zero		1


	//   ....[23]....
        /*0258*/ 	.word	0x0000a270
        /*025c*/ 	.word	0x00000007
        /*0260*/ 	.word	0x00000000
        /*0264*/ 	.short	0x010a
        /*0266*/ 	.byte	0x3f
	.zero		1


	//   ....[24]....
        /*0268*/ 	.word	0x0000a2f0
        /*026c*/ 	.word	0x00000005
        /*0270*/ 	.word	0x00000000
        /*0274*/ 	.short	0x010a
        /*0276*/ 	.byte	0x3f
	.zero		1


	//   ....[25]....
        /*0278*/ 	.word	0x0000a340
        /*027c*/ 	.word	0x00000009
        /*0280*/ 	.word	0x00036438
        /*0284*/ 	.short	0x010a
        /*0286*/ 	.byte	0x3f
	.zero		1


	//   ....[26]....
        /*0288*/ 	.word	0x0000a420
        /*028c*/ 	.word	0x00000007
        /*0290*/ 	.word	0x00036400
        /*0294*/ 	.short	0x010a
        /*0296*/ 	.byte	0x3f
	.zero		1


	//   ....[27]....
        /*0298*/ 	.word	0x0000a470
        /*029c*/ 	.word	0x00000004
        /*02a0*/ 	.word	0x00036410
        /*02a4*/ 	.short	0x010a
        /*02a6*/ 	.byte	0x3f
	.zero		1


	//   ....[28]....
        /*02a8*/ 	.word	0x0000a4d0
        /*02ac*/ 	.word	0x00000078
        /*02b0*/ 	.word	0x00036430
        /*02b4*/ 	.short	0x010a
        /*02b6*/ 	.byte	0x3f
	.zero		1


	//   ....[29]....
        /*02b8*/ 	.word	0x0000a520
        /*02bc*/ 	.word	0x0000000c
        /*02c0*/ 	.word	0x00036420
        /*02c4*/ 	.short	0x010a
        /*02c6*/ 	.byte	0x3f
	.zero		1


	//   ....[30]....
        /*02c8*/ 	.word	0x0000a570
        /*02cc*/ 	.word	0x0000000c
        /*02d0*/ 	.word	0x00036438
        /*02d4*/ 	.short	0x010a
        /*02d6*/ 	.byte	0x3f
	.zero		1


	//   ....[31]....
        /*02d8*/ 	.word	0x0000a5c0
        /*02dc*/ 	.word	0x0000000c
        /*02e0*/ 	.word	0x00036428
        /*02e4*/ 	.short	0x010a
        /*02e6*/ 	.byte	0x3f
	.zero		1


	//   ....[32]....
        /*02e8*/ 	.word	0x0000a610
        /*02ec*/ 	.word	0x0000000c
        /*02f0*/ 	.word	0x00036438
        /*02f4*/ 	.short	0x010a
        /*02f6*/ 	.byte	0x3f
	.zero		1


	//   ....[33]....
        /*02f8*/ 	.word	0x0000a670
        /*02fc*/ 	.word	0x0000000c
        /*0300*/ 	.word	0x00036420
        /*0304*/ 	.short	0x010a
        /*0306*/ 	.byte	0x3f
	.zero		1


	//   ....[34]....
        /*0308*/ 	.word	0x0000a6c0
        /*030c*/ 	.word	0x0000000c
        /*0310*/ 	.word	0x00036438
        /*0314*/ 	.short	0x010a
        /*0316*/ 	.byte	0x3f
	.zero		1


	//   ....[35]....
        /*0318*/ 	.word	0x0000a710
        /*031c*/ 	.word	0x0000000c
        /*0320*/ 	.word	0x00036428
        /*0324*/ 	.short	0x010a
        /*0326*/ 	.byte	0x3f
	.zero		1


	//   ....[36]....
        /*0328*/ 	.word	0x0000a760
        /*032c*/ 	.word	0x0000000c
        /*0330*/ 	.word	0x00036438
        /*0334*/ 	.short	0x010a
        /*0336*/ 	.byte	0x3f
	.zero		1


	//   ....[37]....
        /*0338*/ 	.word	0x0000a830
        /*033c*/ 	.word	0x00000007
        /*0340*/ 	.word	0x00000000
        /*0344*/ 	.short	0x010a
        /*0346*/ 	.byte	0x3f
	.zero		1


	//   ....[38]....
        /*0348*/ 	.word	0x0000a880
        /*034c*/ 	.word	0x00000005
        /*0350*/ 	.word	0x00000000
        /*0354*/ 	.short	0x010a
        /*0356*/ 	.byte	0x3f
	.zero		1


	//----- nvinfo : EIATTR_NUM_MBARRIERS
	.align		4
.L_454:
        /*0358*/ 	.byte	0x03, 0x38
        /*035a*/ 	.short	0x0007


	//----- nvinfo : EIATTR_EXIT_INSTR_OFFSETS
	.align		4
        /*035c*/ 	.byte	0x04, 0x1c
        /*035e*/ 	.short	(.L_456 - .L_455)


	//   ....[0]....
.L_455:
        /*0360*/ 	.word	0x0000a390


	//----- nvinfo : EIATTR_MAX_THREADS
	.align		4
.L_456:
        /*0364*/ 	.byte	0x04, 0x05
        /*0366*/ 	.short	(.L_458 - .L_457)
.L_457:
        /*0368*/ 	.word	0x00000200
        /*036c*/ 	.word	0x00000001
        /*0370*/ 	.word	0x00000001


	//----- nvinfo : EIATTR_CRS_STACK_SIZE
	.align		4
.L_458:
        /*0374*/ 	.byte	0x04, 0x1e
        /*0376*/ 	.short	(.L_460 - .L_459)
.L_459:
        /*0378*/ 	.word	0x00000000


	//----- nvinfo : EIATTR_CBANK_PARAM_SIZE
	.align		4
.L_460:
        /*037c*/ 	.byte	0x03, 0x19
        /*037e*/ 	.short	0x06f0


	//----- nvinfo : EIATTR_PARAM_CBANK
	.align		4
        /*0380*/ 	.byte	0x04, 0x0a
        /*0382*/ 	.short	(.L_462 - .L_461)
	.align		4
.L_461:
        /*0384*/ 	.word	index@(.nv.constant0._ZN7cutlass13device_kernelIN5flash11enable_sm90INS1_16FlashAttnBwdSm90INS1_25CollectiveMainloopBwdSm90ILi2ELi1ELi1EN4cute5tupleIJNS5_1CILi1EEES8_S8_EEENS6_IJNS7_ILi64EEENS7_ILi96EEENS7_ILi192EEEEEENS_10bfloat16_tEfNS_4arch4Sm90ELb0ELb0ELb1ELb1ELb0ELb0ELb1ELb0ELi3ELi1ELi1ELi1ELb0EEENS1_21CollectiveEpilogueBwdISD_SE_SG_Li384ELb1ELb1ELi3EEENS1_19SingleTileSchedulerILb1ELb0ELb0ELi96EEEEEEEEEvNT_6ParamsE)
        /*0388*/ 	.short	0x0210
        /*038a*/ 	.short	0x06f0


	//----- nvinfo : EIATTR_SW_WAR
	.align		4
.L_462:
        /*038c*/ 	.byte	0x04, 0x36
        /*038e*/ 	.short	(.L_464 - .L_463)
.L_463:
        /*0390*/ 	.word	0x00000008
.L_464:


//--------------------- .nv.info._ZN7cutlass13device_kernelIN5flash11enable_sm90INS1_16FlashAttnBwdSm90INS1_25CollectiveMainloopBwdSm90ILi2ELi1ELi1EN4cute5tupleIJNS5_1CILi1EEES8_S8_EEENS6_IJNS7_ILi64EEENS7_ILi96EEENS7_ILi192EEEEEENS_10bfloat16_tEfNS_4arch4Sm90ELb0ELb0ELb1ELb1ELb1ELb0ELb1ELb0ELi3ELi1ELi1ELi1ELb0EEENS1_21CollectiveEpilogueBwdISD_SE_SG_Li384ELb1ELb1ELi3EEENS1_19SingleTileSchedulerILb1ELb0ELb0ELi96EEEEEEEEEvNT_6ParamsE --------------------------
	.section	.nv.info._ZN7cutlass13device_kernelIN5flash11enable_sm90INS1_16FlashAttnBwdSm90INS1_25CollectiveMainloopBwdSm90ILi2ELi1ELi1EN4cute5tupleIJNS5_1CILi1EEES8_S8_EEENS6_IJNS7_ILi64EEENS7_ILi96EEENS7_ILi192EEEEEENS_10bfloat16_tEfNS_4arch4Sm90ELb0ELb0ELb1ELb1ELb1ELb0ELb1ELb0ELi3ELi1ELi1ELi1ELb0EEENS1_21CollectiveEpilogueBwdISD_SE_SG_Li384ELb1ELb1ELi3EEENS1_19SingleTileSchedulerILb1ELb0ELb0ELi96EEEEEEEEEvNT_6ParamsE,"",@"SHT_CUDA_INFO"
	.sectionflags	@""
	.align	4


	//----- nvinfo : EIATTR_CUDA_API_VERSION
	.align		4
        /*0000*/ 	.byte	0x04, 0x37
        /*0002*/ 	.short	(.L_466 - .L_465)
.L_465:
        /*0004*/ 	.word	0x00000082


	//----- nvinfo : EIATTR_KPARAM_INFO
	.align		4
.L_466:
        /*0008*/ 	.byte	0x04, 0x17
        /*000a*/ 	.short	(.L_468 - .L_467)
.L_467:
        /*000c*/ 	.word	0x00000000
        /*0010*/ 	.short	0x0000
        /*0012*/ 	.short	0x0070
        /*0014*/ 	.byte	0x00, 0xf0, 0x01, 0x1a


	//----- nvinfo : EIATTR_SPARSE_MMA_MASK
	.align		4
.L_468:
        /*0018*/ 	.byte	0x03, 0x50
        /*001a*/ 	.short	0x0000


	//----- nvinfo : EIATTR_MAXREG_COUNT
	.align		4
        /*001c*/ 	.byte	0x03, 0x1b
        /*001e*/ 	.short	0x0080


	//----- nvinfo : EIATTR_NUM_BARRIERS
	.align		4
        /*0020*/ 	.byte	0x02, 0x4c
        /*0022*/ 	.byte	0x10
	.zero		1


	//----- nvinfo : EIATTR_EXTERNS
	.align		4
        /*0024*/ 	.byte	0x04, 0x0f
        /*0026*/ 	.short	(.L_470 - .L_469)


	//   ....[0]....
	.align		4
.L_469:
        /*0028*/ 	.word	index@(__assertfail)


	//----- nvinfo : EIATTR_ANNOTATIONS
	.align		4
.L_470:
        /*002c*/ 	.byte	0x04, 0x55
        /*002e*/ 	.short	(.L_472 - .L_471)


	//   ....[0]....
.L_471:
        /*0030*/ 	.word	0x00000001
        /*0034*/ 	.byte	0xa0, 0x07, 0x00, 0x00, 0x01, 0x00, 0x00, 0x00, 0x80, 0x17, 0x00, 0x00, 0x01, 0x00, 0x00, 0x00
        /*0044*/ 	.byte	0xc0, 0x17, 0x00, 0x00, 0x01, 0x00, 0x00, 0x00, 0x30, 0x1b, 0x00, 0x00, 0x01, 0x00, 0x00, 0x00
        /*0054*/ 	.byte	0xe0, 0x23, 0x00, 0x00, 0x01, 0x00, 0x00, 0x00, 0xc0, 0x3c, 0x00, 0x00, 0x01, 0x00, 0x00, 0x00
        /*0064*/ 	.byte	0xc0, 0x40, 0x00, 0x00, 0x01, 0x00, 0x00, 0x00, 0xa0, 0x58, 0x00, 0x00


	//----- nvinfo : EIATTR_MERCURY_ISA_VERSION
	.align		4
.L_472:
        /*0070*/ 	.byte	0x03, 0x5f
        /*0072*/ 	.short	0x0101


	//----- nvinfo : EIATTR_INT_WARP_WIDE_INSTR_OFFSETS
	.align		4
        /*0074*/ 	.byte	0x04, 0x31
        /*0076*/ 	.short	(.L_474 - .L_473)


	//   ....[0]....
.L_473:
        /*0078*/ 	.word	0x00000180


	//   ....[1]....
        /*007c*/ 	.word	0x00000240


	//   ....[2]....
        /*0080*/ 	.word	0x00007780


	//   ....[3]....
        /*0084*/ 	.word	0x00007d70


	//   ....[4]....
        /*0088*/ 	.word	0x000084d0


	//   ....[5]....
        /*008c*/ 	.word	0x00008870


	//----- nvinfo : EIATTR_COOP_GROUP_MASK_REGIDS
	.align		4
.L_474:
        /*0090*/ 	.byte	0x04, 0x29
        /*0092*/ 	.short	(.L_476 - .L_475)


	//   ....[0]....
.L_475:
        /*0094*/ 	.word	0xffffffff


	//   ....[1]....
        /*0098*/ 	.word	0xffffffff


	//   ....[2]....
        /*009c*/ 	.word	0xffffffff


	//   ....[3]....
        /*00a0*/ 	.word	0xffffffff


	//   ....[4]....
        /*00a4*/ 	.word	0xffffffff


	//   ....[5]....
        /*00a8*/ 	.word	0xffffffff


	//   ....[6]....
        /*00ac*/ 	.word	0xffffffff


	//   ....[7]....
        /*00b0*/ 	.word	0xffffffff


	//   ....[8]....
        /*00b4*/ 	.word	0xffffffff


	//   ....[9]....
        /*00b8*/ 	.word	0xffffffff


	//   ....[10]....
        /*00bc*/ 	.word	0xffffffff


	//   ....[11]....
        /*00c0*/ 	.word	0xffffffff


	//   ....[12]....
        /*00c4*/ 	.word	0xffffffff


	//   ....[13]....
        /*00c8*/ 	.word	0x0500000f


	//   ....[14]....
        /*00cc*/ 	.word	0x0500000f


	//   ....[15]....
        /*00d0*/ 	.word	0x0500000f


	//   ....[16]....
        /*00d4*/ 	.word	0x0500000f


	//----- nvinfo : EIATTR_COOP_GROUP_INSTR_OFFSETS
	.align		4
.L_476:
        /*00d8*/ 	.byte	0x04, 0x28
        /*00da*/ 	.short	(.L_478 - .L_477)


	//   ....[0]....
.L_477:
        /*00dc*/ 	.word	0x00000060


	//   ....[1]....
        /*00e0*/ 	.word	0x00000190


	//   ....[2]....
        /*00e4*/ 	.word	0x00000220


	//   ....[3]....
        /*00e8*/ 	.word	0x000003a0


	//   ....[4]....
        /*00ec*/ 	.word	0x000005e0


	//   ....[5]....
        /*00f0*/ 	.word	0x00001250


	//   ....[6]....
        /*00f4*/ 	.word	0x000069c0


	//   ....[7]....
        /*00f8*/ 	.word	0x000072c0


	//   ....[8]....
        /*00fc*/ 	.word	0x000076b0


	//   ....[9]....
        /*0100*/ 	.word	0x000078f0


	//   ....[10]....
        /*0104*/ 	.word	0x00007ca0


	//   ....[11]....
        /*0108*/ 	.word	0x00007f50


	//   ....[12]....
        /*010c*/ 	.word	0x00008410


	//   ....[13]....
        /*0110*/ 	.word	0x0000abb0


	//   ....[14]....
        /*0114*/ 	.word	0x0000ad20


	//   ....[15]....
        /*0118*/ 	.word	0x0000ad90


	//   ....[16]....
        /*011c*/ 	.word	0x0000ae00


	//----- nvinfo : EIATTR_REG_RECONFIG
	.align		4
.L_478:
        /*0120*/ 	.byte	0x01, 0x54
	.zero		2


	//----- nvinfo : EIATTR_SYSCALL_OFFSETS
	.align		4
        /*0124*/ 	.byte	0x04, 0x46
        /*0126*/ 	.short	(.L_480 - .L_479)


	//   ....[0]....
.L_479:
        /*0128*/ 	.word	0x00000eb0


	//   ....[1]....
        /*012c*/ 	.word	0x00000fa0


	//   ....[2]....
        /*0130*/ 	.word	0x000010e0


	//   ....[3]....
        /*0134*/ 	.word	0x000011d0


	//----- nvinfo : EIATTR_MBARRIER_INSTR_OFFSETS
	.align		4
.L_480:
        /*0138*/ 	.byte	0x04, 0x39
        /*013a*/ 	.short	(.L_482 - .L_481)


	//   ....[0]....
.L_481:
        /*013c*/ 	.word	0x00000260
        /*0140*/ 	.word	0x000000ff
        /*0144*/ 	.word	0x00036400
        /*0148*/ 	.short	0x0100
        /*014a*/ 	.byte	0x06
	.zero		1


	//   ....[1]....
        /*014c*/ 	.word	0x00000350
        /*0150*/ 	.word	0x000000ff
        /*0154*/ 	.word	0x00036410
        /*0158*/ 	.short	0x0100
        /*015a*/ 	.byte	0x08
	.zero		1


	//   ....[2]....
        /*015c*/ 	.word	0x00000360
        /*0160*/ 	.word	0x000000ff
        /*0164*/ 	.word	0x00036420
        /*0168*/ 	.short	0x0100
        /*016a*/ 	.byte	0x08
	.zero		1


	//   ....[3]....
        /*016c*/ 	.word	0x00000370
        /*0170*/ 	.word	0x000000ff
        /*0174*/ 	.word	0x00036418
        /*0178*/ 	.short	0x0100
        /*017a*/ 	.byte	0x08
	.zero		1


	//   ....[4]....
        /*017c*/ 	.word	0x00000380
        /*0180*/ 	.word	0x000000ff
        /*0184*/ 	.word	0x00036428
        /*0188*/ 	.short	0x0100
        /*018a*/ 	.byte	0x08
	.zero		1


	//   ....[5]....
        /*018c*/ 	.word	0x000004b0
        /*0190*/ 	.word	0x000000ff
        /*0194*/ 	.word	0x00036430
        /*0198*/ 	.short	0x0100
        /*019a*/ 	.byte	0x08
	.zero		1


	//   ....[6]....
        /*019c*/ 	.word	0x000004c0
        /*01a0*/ 	.word	0x000000ff
        /*01a4*/ 	.word	0x00036438
        /*01a8*/ 	.short	0x0100
        /*01aa*/ 	.byte	0x08
	.zero		1


	//   ....[7]....
        /*01ac*/ 	.word	0x00001290
        /*01b0*/ 	.word	0x000000ff
        /*01b4*/ 	.word	0x00036400
        /*01b8*/ 	.short	0x010a
        /*01ba*/ 	.byte	0x24
	.zero		1


	//   ....[8]....
        /*01bc*/ 	.word	0x000013e0
        /*01c0*/ 	.word	0x000000ff
        /*01c4*/ 	.word	0x00036400
        /*01c8*/ 	.short	0x010a
        /*01ca*/ 	.byte	0x24
	.zero		1


	//   ....[9]....
        /*01cc*/ 	.word	0x00001a90
        /*01d0*/ 	.word	0x00000004
        /*01d4*/ 	.word	0x00036410
        /*01d8*/ 	.short	0x010a
        /*01da*/ 	.byte	0x3f
	.zero		1


	//   ....[10]....
        /*01dc*/ 	.word	0x00001ad0
        /*01e0*/ 	.word	0x00000004
        /*01e4*/ 	.word	0x00036410
        /*01e8*/ 	.short	0x010a
        /*01ea*/ 	.byte	0x3f
	.zero		1


	//   ....[11]....
        /*01ec*/ 	.word	0x00002180
        /*01f0*/ 	.word	0x000000ff
        /*01f4*/ 	.word	0x00036430
        /*01f8*/ 	.short	0x010a
        /*01fa*/ 	.byte	0x24
	.zero		1


	//   ....[12]....
        /*01fc*/ 	.word	0x000023a0
        /*0200*/ 	.word	0x000000ff
        /*0204*/ 	.word	0x00036430
        /*0208*/ 	.short	0x010a
        /*020a*/ 	.byte	0x24
	.zero		1


	//   ....[13]....
        /*020c*/ 	.word	0x000039b0
        /*0210*/ 	.word	0x000000ff
        /*0214*/ 	.word	0x00000000
        /*0218*/ 	.short	0x0101
        /*021a*/ 	.byte	0x04
	.zero		1


	//   ....[14]....
        /*021c*/ 	.word	0x00003d30
        /*0220*/ 	.word	0x00000004
        /*0224*/ 	.word	0x00000000
        /*0228*/ 	.short	0x0101
        /*022a*/ 	.byte	0x3f
	.zero		1


	//   ....[15]....
        /*022c*/ 	.word	0x00008d50
        /*0230*/ 	.word	0x0000000c
        /*0234*/ 	.word	0x00036420
        /*0238*/ 	.short	0x010a
        /*023a*/ 	.byte	0x3f
	.zero		1


	//   ....[16]....
        /*023c*/ 	.word	0x00009450
        /*0240*/ 	.word	0x0000000c
        /*0244*/ 	.word	0x00036438
        /*0248*/ 	.short	0x010a
        /*024a*/ 	.byte	0x3f
	.zero		1


	//   ....[17]....
        /*024c*/ 	.word	0x000097c0
        /*0250*/ 	.word	0x0000000c
        /*0254*/ 	.word	0x00036428
        /*0258*/ 	.short	0x010a
        /*025a*/ 	.byte	0x3f
	.zero		1


	//   ....[18]....
        /*025c*/ 	.word	0x00009a70
        /*0260*/ 	.word	0x0000000c
        /*0264*/ 	.word	0x00036438
        /*0268*/ 	.short	0x010a
        /*026a*/ 	.byte	0x3f
	.zero		1


	//   ....[19]....
        /*026c*/ 	.word	0x00009d30
        /*0270*/ 	.word	0x0000000c
        /*0274*/ 	.word	0x00036420
        /*0278*/ 	.short	0x010a
        /*027a*/ 	.byte	0x3f
	.zero		1


	//   ....[20]....
        /*027c*/ 	.word	0x0000a030
        /*0280*/ 	.word	0x0000000c
        /*0284*/ 	.word	0x00036438
        /*0288*/ 	.short	0x010a
        /*028a*/ 	.byte	0x3f
	.zero		1


	//   ....[21]....
        /*028c*/ 	.word	0x0000a330
        /*0290*/ 	.word	0x0000000c
        /*0294*/ 	.word	0x00036428
        /*0298*/ 	.short	0x010a
        /*029a*/ 	.byte	0x3f
	.zero		1


	//   ....[22]....
        /*029c*/ 	.word	0x0000a5f0
        /*02a0*/ 	.word	0x0000000c
        /*02a4*/ 	.word	0x00036438
        /*02a8*/ 	.short	0x010a
        /*02aa*/ 	.byte	0x3f
	.zero		1


	//   ....[23]....
        /*02ac*/ 	.word	0x0000aa40
        /*02b0*/ 	.word	0x00000007
        /*02b4*/ 	.word	0x00000000
        /*02b8*/ 	.short	0x010a
        /*02ba*/ 	.byte	0x3f
	.zero		1


	//   ....[24]....
        /*02bc*/ 	.word	0x0000aac0
        /*02c0*/ 	.word	0x00000005
        /*02c4*/ 	.word	0x00000000
        /*02c8*/ 	.short	0x010a
        /*02ca*/ 	.byte	0x3f
	.zero		1


	//   ....[25]....
        /*02cc*/ 	.word	0x0000ab10
        /*02d0*/ 	.word	0x00000009
        /*02d4*/ 	.word	0x00036438
        /*02d8*/ 	.short	0x010a
        /*02da*/ 	.byte	0x3f
	.zero		1


	//   ....[26]....
        /*02dc*/ 	.word	0x0000abf0
        /*02e0*/ 	.word	0x00000007
        /*02e4*/ 	.word	0x00036400
        /*02e8*/ 	.short	0x010a
        /*02ea*/ 	.byte	0x3f
	.zero		1


	//   ....[27]....
        /*02ec*/ 	.word	0x0000ac40
        /*02f0*/ 	.word	0x00000004
        /*02f4*/ 	.word	0x00036410
        /*02f8*/ 	.short	0x010a
        /*02fa*/ 	.byte	0x3f
	.zero		1


	//   ....[28]....
        /*02fc*/ 	.word	0x0000aca0
        /*0300*/ 	.word	0x00000078
        /*0304*/ 	.word	0x00036430
        /*0308*/ 	.short	0x010a
        /*030a*/ 	.byte	0x3f
	.zero		1


	//   ....[29]....
        /*030c*/ 	.word	0x0000ae40
        /*0310*/ 	.word	0x0000000c
        /*0314*/ 	.word	0x00036420
        /*0318*/ 	.short	0x010a
        /*031a*/ 	.byte	0x3f
	.zero		1


	//   ....[30]....
        /*031c*/ 	.word	0x0000ae90
        /*0320*/ 	.word	0x0000000c
        /*0324*/ 	.word	0x00036438
        /*0328*/ 	.short	0x010a
        /*032a*/ 	.byte	0x3f
	.zero		1


	//   ....[31]....
        /*032c*/ 	.word	0x0000aee0
        /*0330*/ 	.word	0x0000000c
        /*0334*/ 	.word	0x00036428
        /*0338*/ 	.short	0x010a
        /*033a*/ 	.byte	0x3f
	.zero		1


	//   ....[32]....
        /*033c*/ 	.word	0x0000af30
        /*0340*/ 	.word	0x0000000c
        /*0344*/ 	.word	0x00036438
        /*0348*/ 	.short	0x010a
        /*034a*/ 	.byte	0x3f
	.zero		1


	//   ....[33]....
        /*034c*/ 	.word	0x0000af90
        /*0350*/ 	.word	0x0000000c
        /*0354*/ 	.word	0x00036420
        /*0358*/ 	.short	0x010a
        /*035a*/ 	.byte	0x3f
	.zero		1


	//   ....[34]....
        /*035c*/ 	.word	0x0000afe0
        /*0360*/ 	.word	0x0000000c
        /*0364*/ 	.word	0x00036438
        /*0368*/ 	.short	0x010a
        /*036a*/ 	.byte	0x3f
	.zero		1


	//   ....[35]....
        /*036c*/ 	.word	0x0000b030
        /*0370*/ 	.word	0x0000000c
        /*0374*/ 	.word	0x00036428
        /*0378*/ 	.short	0x010a
        /*037a*/ 	.byte	0x3f
	.zero		1


	//   ....[36]....
        /*037c*/ 	.word	0x0000b080
        /*0380*/ 	.word	0x0000000c
        /*0384*/ 	.word	0x00036438
        /*0388*/ 	.short	0x010a
        /*038a*/ 	.byte	0x3f
	.zero		1


	//   ....[37]....
        /*038c*/ 	.word	0x0000b150
        /*0390*/ 	.word	0x00000007
        /*0394*/ 	.word	0x00000000
        /*0398*/ 	.short	0x010a
        /*039a*/ 	.byte	0x3f
	.zero		1


	//   ....[38]....
        /*039c*/ 	.word	0x0000b1a0
        /*03a0*/ 	.word	0x00000005
        /*03a4*/ 	.word	0x00000000
        /*03a8*/ 	.short	0x010a
        /*03aa*/ 	.byte	0x3f
	.zero		1


	//----- nvinfo : EIATTR_NUM_MBARRIERS
	.align		4
.L_482:
        /*03ac*/ 	.byte	0x03, 0x38
        /*03ae*/ 	.short	0x0007


	//----- nvinfo : EIATTR_EXIT_INSTR_OFFSETS
	.align		4
        /*03b0*/ 	.byte	0x04, 0x1c
        /*03b2*/ 	.short	(.L_484 - .L_483)


	//   ....[0]....
.L_483:
        /*03b4*/ 	.word	0x0000ab60


	//----- nvinfo : EIATTR_MAX_THREADS
	.align		4
.L_484:
        /*03b8*/ 	.byte	0x04, 0x05
        /*03ba*/ 	.short	(.L_486 - .L_485)
.L_485:
        /*03bc*/ 	.word	0x00000200
        /*03c0*/ 	.word	0x00000001
        /*03c4*/ 	.word	0x00000001


	//----- nvinfo : EIATTR_CRS_STACK_SIZE
	.align		4
.L_486:
        /*03c8*/ 	.byte	0x04, 0x1e
        /*03ca*/ 	.short	(.L_488 - .L_487)
.L_487:
        /*03cc*/ 	.word	0x00000000


	//----- nvinfo : EIATTR_CBANK_PARAM_SIZE
	.align		4
.L_488:
        /*03d0*/ 	.byte	0x03, 0x19
        /*03d2*/ 	.short	0x06f0


	//----- nvinfo : EIATTR_PARAM_CBANK
	.align		4
        /*03d4*/ 	.byte	0x04, 0x0a
        /*03d6*/ 	.short	(.L_490 - .L_489)
	.align		4
.L_489:
        /*03d8*/ 	.word	index@(.nv.constant0._ZN7cutlass13device_kernelIN5flash11enable_sm90INS1_16FlashAttnBwdSm90INS1_25CollectiveMainloopBwdSm90ILi2ELi1ELi1EN4cute5tupleIJNS5_1CILi1EEES8_S8_EEENS6_IJNS7_ILi64EEENS7_ILi96EEENS7_ILi192EEEEEENS_10bfloat16_tEfNS_4arch4Sm90ELb0ELb0ELb1ELb1ELb1ELb0ELb1ELb0ELi3ELi1ELi1ELi1ELb0EEENS1_21CollectiveEpilogueBwdISD_SE_SG_Li384ELb1ELb1ELi3EEENS1_19SingleTileSchedulerILb1ELb0ELb0ELi96EEEEEEEEEvNT_6ParamsE)
        /*03dc*/ 	.short	0x0210
        /*03de*/ 	.short	0x06f0


	//----- nvinfo : EIATTR_SW_WAR
	.align		4
.L_490:
        /*03e0*/ 	.byte	0x04, 0x36
        /*03e2*/ 	.short	(.L_492 - .L_491)
.L_491:
        /*03e4*/ 	.word	0x00000008
.L_492:


//--------------------- .nv.info._ZN7cutlass13device_kernelIN5flash11enable_sm90INS1_16FlashAttnBwdSm90INS1_25CollectiveMainloopBwdSm90ILi2ELi1ELi1EN4cute5tupleIJNS5_1CILi1EEES8_S8_EEENS6_IJNS7_ILi64EEENS7_ILi96EEENS7_ILi192EEEEEENS_10bfloat16_tEfNS_4arch4Sm90ELb0ELb0ELb1ELb1ELb0ELb0ELb1ELb0ELi3ELi1ELi1ELi1ELb0EEENS1_24CollectiveEpilogueBwdGQAISD_fSG_Li384ELb1ELb0EEENS1_19SingleTileSchedulerILb1ELb0ELb0ELi96EEEEEEEEEvNT_6ParamsE --------------------------
	.section	.nv.info._ZN7cutlass13device_kernelIN5flash11enable_sm90INS1_16FlashAttnBwdSm90INS1_25CollectiveMainloopBwdSm90ILi2ELi1ELi1EN4cute5tupleIJNS5_1CILi1EEES8_S8_EEENS6_IJNS7_ILi64EEENS7_ILi96EEENS7_ILi192EEEEEENS_10bfloat16_tEfNS_4arch4Sm90ELb0ELb0ELb1ELb1ELb0ELb0ELb1ELb0ELi3ELi1ELi1ELi1ELb0EEENS1_24CollectiveEpilogueBwdGQAISD_fSG_Li384ELb1ELb0EEENS1_19SingleTileSchedulerILb1ELb0ELb0ELi96EEEEEEEEEvNT_6ParamsE,"",@"SHT_CUDA_INFO"
	.sectionflags	@""
	.align	4


	//----- nvinfo : EIATTR_CUDA_API_VERSION
	.align		4
        /*0000*/ 	.byte	0x04, 0x37
        /*0002*/ 	.short	(.L_494 - .L_493)
.L_493:
        /*0004*/ 	.word	0x00000082


	//----- nvinfo : EIATTR_KPARAM_INFO
	.align		4
.L_494:
        /*0008*/ 	.byte	0x04, 0x17
        /*000a*/ 	.short	(.L_496 - .L_495)
.L_495:
        /*000c*/ 	.word	0x00000000
        /*0010*/ 	.short	0x0000
        /*0012*/ 	.short	0x0070
        /*0014*/ 	.byte	0x00, 0xf0, 0x01, 0x1a


	//----- nvinfo : EIATTR_SPARSE_MMA_MASK
	.align		4
.L_496:
        /*0018*/ 	.byte	0x03, 0x50
        /*001a*/ 	.short	0x0000


	//----- nvinfo : EIATTR_MAXREG_COUNT
	.align		4
        /*001c*/ 	.byte	0x03, 0x1b
        /*001e*/ 	.short	0x0080


	//----- nvinfo : EIATTR_NUM_BARRIERS
	.align		4
        /*0020*/ 	.byte	0x02, 0x4c
        /*0022*/ 	.byte	0x10
	.zero		1


	//----- nvinfo : EIATTR_EXTERNS
	.align		4
        /*0024*/ 	.byte	0x04, 0x0f
        /*0026*/ 	.short	(.L_498 - .L_497)


	//   ....[0]....
	.align		4
.L_497:
        /*0028*/ 	.word	index@(__assertfail)


	//----- nvinfo : EIATTR_ANNOTATIONS
	.align		4
.L_498:
        /*002c*/ 	.byte	0x04, 0x55
        /*002e*/ 	.short	(.L_500 - .L_499)


	//   ....[0]....
.L_499:
        /*0030*/ 	.word	0x00000001
        /*0034*/ 	.byte	0xa0, 0x07, 0x00, 0x00, 0x01, 0x00, 0x00, 0x00, 0x80, 0x17, 0x00, 0x00, 0x01, 0x00, 0x00, 0x00
        /*0044*/ 	.byte	0xc0, 0x17, 0x00, 0x00, 0x01, 0x00, 0x00, 0x00, 0x30, 0x1b, 0x00, 0x00, 0x01, 0x00, 0x00, 0x00
        /*0054*/ 	.byte	0xe0, 0x23, 0x00, 0x00, 0x01, 0x00, 0x00, 0x00, 0xc0, 0x3c, 0x00, 0x00, 0x01, 0x00, 0x00, 0x00
        /*0064*/ 	.byte	0xc0, 0x40, 0x00, 0x00


	//----- nvinfo : EIATTR_MERCURY_ISA_VERSION
	.align		4
.L_500:
        /*0068*/ 	.byte	0x03, 0x5f
        /*006a*/ 	.short	0x0101


	//----- nvinfo : EIATTR_INT_WARP_WIDE_INSTR_OFFSETS
	.align		4
        /*006c*/ 	.byte	0x04, 0x31
        /*006e*/ 	.short	(.L_502 - .L_501)


	//   ....[0]....
.L_501:
        /*0070*/ 	.word	0x00000180


	//   ....[1]....
        /*0074*/ 	.word	0x00000240


	//   ....[2]....
        /*0078*/ 	.word	0x000060b0


	//----- nvinfo : EIATTR_COOP_GROUP_MASK_REGIDS
	.align		4
.L_502:
        /*007c*/ 	.byte	0x04, 0x29
        /*007e*/ 	.short	(.L_504 - .L_503)


	//   ....[0]....
.L_503:
        /*0080*/ 	.word	0xffffffff


	//   ....[1]....
        /*0084*/ 	.word	0xffffffff


	//   ....[2]....
        /*0088*/ 	.word	0xffffffff


	//   ....[3]....
        /*008c*/ 	.word	0xffffffff


	//   ....[4]....
        /*0090*/ 	.word	0xffffffff


	//   ....[5]....
        /*0094*/ 	.word	0xffffffff


	//   ....[6]....
        /*0098*/ 	.word	0xffffffff


	//   ....[7]....
        /*009c*/ 	.word	0x0500000f


	//----- nvinfo : EIATTR_COOP_GROUP_INSTR_OFFSETS
	.align		4
.L_504:
        /*00a0*/ 	.byte	0x04, 0x28
        /*00a2*/ 	.short	(.L_506 - .L_505)


	//   ....[0]....
.L_505:
        /*00a4*/ 	.word	0x00000060


	//   ....[1]....
        /*00a8*/ 	.word	0x00000190


	//   ....[2]....
        /*00ac*/ 	.word	0x00000220


	//   ....[3]....
        /*00b0*/ 	.word	0x000003a0


	//   ....[4]....
        /*00b4*/ 	.word	0x000005e0


	//   ....[5]....
        /*00b8*/ 	.word	0x00001250


	//   ....[6]....
        /*00bc*/ 	.word	0x000049d0


	//   ....[7]....
        /*00c0*/ 	.word	0x000083f0


	//----- nvinfo : EIATTR_REG_RECONFIG
	.align		4
.L_506:
        /*00c4*/ 	.byte	0x01, 0x54
	.zero		2


	//----- nvinfo : EIATTR_SYSCALL_OFFSETS
	.align		4
        /*00c8*/ 	.byte	0x04, 0x46
        /*00ca*/ 	.short	(.L_508 - .L_507)


	//   ....[0]....
.L_507:
        /*00cc*/ 	.word	0x00000eb0


	//   ....[1]....
        /*00d0*/ 	.word	0x00000fa0


	//   ....[2]....
        /*00d4*/ 	.word	0x000010e0


	//   ....[3]....
        /*00d8*/ 	.word	0x000011d0


	//----- nvinfo : EIATTR_MBARRIER_INSTR_OFFSETS
	.align		4
.L_508:
        /*00dc*/ 	.byte	0x04, 0x39
        /*00de*/ 	.short	(.L_510 - .L_509)


	//   ....[0]....
.L_509:
        /*00e0*/ 	.word	0x00000260
        /*00e4*/ 	.word	0x000000ff
        /*00e8*/ 	.word	0x00036400
        /*00ec*/ 	.short	0x0100
        /*00ee*/ 	.byte	0x06
	.zero		1


	//   ....[1]....
        /*00f0*/ 	.word	0x00000350
        /*00f4*/ 	.word	0x000000ff
        /*00f8*/ 	.word	0x00036410
        /*00fc*/ 	.short	0x0100
        /*00fe*/ 	.byte	0x08
	.zero		1


	//   ....[2]....
        /*0100*/ 	.word	0x00000360
        /*0104*/ 	.word	0x000000ff
        /*0108*/ 	.word	0x00036420
        /*010c*/ 	.short	0x0100
        /*010e*/ 	.byte	0x08
	.zero		1


	//   ....[3]....
        /*0110*/ 	.word	0x00000370
        /*0114*/ 	.word	0x000000ff
        /*0118*/ 	.word	0x00036418
        /*011c*/ 	.short	0x0100
        /*011e*/ 	.byte	0x08
	.zero		1


	//   ....[4]....
        /*0120*/ 	.word	0x00000380
        /*0124*/ 	.word	0x000000ff
        /*0128*/ 	.word	0x00036428
        /*012c*/ 	.short	0x0100
        /*012e*/ 	.byte	0x08
	.zero		1


	//   ....[5]....
        /*0130*/ 	.word	0x000004b0
        /*0134*/ 	.word	0x000000ff
        /*0138*/ 	.word	0x00036430
        /*013c*/ 	.short	0x0100
        /*013e*/ 	.byte	0x08
	.zero		1


	//   ....[6]....
        /*0140*/ 	.word	0x000004c0
        /*0144*/ 	.word	0x000000ff
        /*0148*/ 	.word	0x00036438
        /*014c*/ 	.short	0x0100
        /*014e*/ 	.byte	0x08
	.zero		1


	//   ....[7]....
        /*0150*/ 	.word	0x00001290
        /*0154*/ 	.word	0x000000ff
        /*0158*/ 	.word	0x00036400
        /*015c*/ 	.short	0x010a
        /*015e*/ 	.byte	0x24
	.zero		1


	//   ....[8]....
        /*0160*/ 	.word	0x000013e0
        /*0164*/ 	.word	0x000000ff
        /*0168*/ 	.word	0x00036400
        /*016c*/ 	.short	0x010a
        /*016e*/ 	.byte	0x24
	.zero		1


	//   ....[9]....
        /*0170*/ 	.word	0x00001a90
        /*0174*/ 	.word	0x00000004
        /*0178*/ 	.word	0x00036410
        /*017c*/ 	.short	0x010a
        /*017e*/ 	.byte	0x3f
	.zero		1


	//   ....[10]....
        /*0180*/ 	.word	0x00001ad0
        /*0184*/ 	.word	0x00000004
        /*0188*/ 	.word	0x00036410
        /*018c*/ 	.short	0x010a
        /*018e*/ 	.byte	0x3f
	.zero		1


	//   ....[11]....
        /*0190*/ 	.word	0x00002180
        /*0194*/ 	.word	0x000000ff
        /*0198*/ 	.word	0x00036430
        /*019c*/ 	.short	0x010a
        /*019e*/ 	.byte	0x24
	.zero		1


	//   ....[12]....
        /*01a0*/ 	.word	0x000023a0
        /*01a4*/ 	.word	0x000000ff
        /*01a8*/ 	.word	0x00036430
        /*01ac*/ 	.short	0x010a
        /*01ae*/ 	.byte	0x24
	.zero		1


	//   ....[13]....
        /*01b0*/ 	.word	0x000039b0
        /*01b4*/ 	.word	0x000000ff
        /*01b8*/ 	.word	0x00000000
        /*01bc*/ 	.short	0x0101
        /*01be*/ 	.byte	0x04
	.zero		1


	//   ....[14]....
        /*01c0*/ 	.word	0x00003d30
        /*01c4*/ 	.word	0x00000004
        /*01c8*/ 	.word	0x00000000
        /*01cc*/ 	.short	0x0101
        /*01ce*/ 	.byte	0x3f
	.zero		1


	//   ....[15]....
        /*01d0*/ 	.word	0x00006590
        /*01d4*/ 	.word	0x0000000c
        /*01d8*/ 	.word	0x00036420
        /*01dc*/ 	.short	0x010a
        /*01de*/ 	.byte	0x3f
	.zero		1


	//   ....[16]....
        /*01e0*/ 	.word	0x00006c90
        /*01e4*/ 	.word	0x0000000c
        /*01e8*/ 	.word	0x00036438
        /*01ec*/ 	.short	0x010a
        /*01ee*/ 	.byte	0x3f
	.zero		1


	//   ....[17]....
        /*01f0*/ 	.word	0x00007000
        /*01f4*/ 	.word	0x0000000c
        /*01f8*/ 	.word	0x00036428
        /*01fc*/ 	.short	0x010a
        /*01fe*/ 	.byte	0x3f
	.zero		1


	//   ....[18]....
        /*0200*/ 	.word	0x000072b0
        /*0204*/ 	.word	0x0000000c
        /*0208*/ 	.word	0x00036438
        /*020c*/ 	.short	0x010a
        /*020e*/ 	.byte	0x3f
	.zero		1


	//   ....[19]....
        /*0210*/ 	.word	0x00007570
        /*0214*/ 	.word	0x0000000c
        /*0218*/ 	.word	0x00036420
        /*021c*/ 	.short	0x010a
        /*021e*/ 	.byte	0x3f
	.zero		1


	//   ....[20]....
        /*0220*/ 	.word	0x00007870
        /*0224*/ 	.word	0x0000000c
        /*0228*/ 	.word	0x00036438
        /*022c*/ 	.short	0x010a
        /*022e*/ 	.byte	0x3f
	.zero		1


	//   ....[21]....
        /*0230*/ 	.word	0x00007b70
        /*0234*/ 	.word	0x0000000c
        /*0238*/ 	.word	0x00036428
        /*023c*/ 	.short	0x010a
        /*023e*/ 	.byte	0x3f
	.zero		1


	//   ....[22]....
        /*0240*/ 	.word	0x00007e30
        /*0244*/ 	.word	0x0000000c
        /*0248*/ 	.word	0x00036438
        /*024c*/ 	.short	0x010a
        /*024e*/ 	.byte	0x3f
	.zero		1


	//   ....[23]....
        /*0250*/ 	.word	0x00008280
        /*0254*/ 	.word	0x00000007
        /*0258*/ 	.word	0x00000000
        /*025c*/ 	.short	0x010a
        /*025e*/ 	.byte	0x3f
	.zero		1


	//   ....[24]....
        /*0260*/ 	.word	0x00008300
        /*0264*/ 	.word	0x00000005
        /*0268*/ 	.word	0x00000000
        /*026c*/ 	.short	0x010a
        /*026e*/ 	.byte	0x3f
	.zero		1


	//   ....[25]....
        /*0270*/ 	.word	0x00008350
        /*0274*/ 	.word	0x00000009
        /*0278*/ 	.word	0x00036438
        /*027c*/ 	.short	0x010a
        /*027e*/ 	.byte	0x3f
	.zero		1


	//   ....[26]....
        /*0280*/ 	.word	0x00008430
        /*0284*/ 	.word	0x00000007
        /*0288*/ 	.word	0x00036400
        /*028c*/ 	.short	0x010a
        /*028e*/ 	.byte	0x3f
	.zero		1


	//   ....[27]....
        /*0290*/ 	.word	0x00008480
        /*0294*/ 	.word	0x00000004
        /*0298*/ 	.word	0x00036410
        /*029c*/ 	.short	0x010a
        /*029e*/ 	.byte	0x3f
	.zero		1


	//   ....[28]....
        /*02a0*/ 	.word	0x000084e0
        /*02a4*/ 	.word	0x00000078
        /*02a8*/ 	.word	0x00036430
        /*02ac*/ 	.short	0x010a
        /*02ae*/ 	.byte	0x3f
	.zero		1


	//   ....[29]....
        /*02b0*/ 	.word	0x00008530
        /*02b4*/ 	.word	0x0000000c
        /*02b8*/ 	.word	0x00036420
        /*02bc*/ 	.short	0x010a
        /*02be*/ 	.byte	0x3f
	.zero		1


	//   ....[30]....
        /*02c0*/ 	.word	0x00008580
        /*02c4*/ 	.word	0x0000000c
        /*02c8*/ 	.word	0x00036438
        /*02cc*/ 	.short	0x010a
        /*02ce*/ 	.byte	0x3f
	.zero		1


	//   ....[31]....
        /*02d0*/ 	.word	0x000085d0
        /*02d4*/ 	.word	0x0000000c
        /*02d8*/ 	.word	0x00036428
        /*02dc*/ 	.short	0x010a
        /*02de*/ 	.byte	0x3f
	.zero		1


	//   ....[32]....
        /*02e0*/ 	.word	0x00008620
        /*02e4*/ 	.word	0x0000000c
        /*02e8*/ 	.word	0x00036438
        /*02ec*/ 	.short	0x010a
        /*02ee*/ 	.byte	0x3f
	.zero		1


	//   ....[33]....
        /*02f0*/ 	.word	0x00008680
        /*02f4*/ 	.word	0x0000000c
        /*02f8*/ 	.word	0x00036420
        /*02fc*/ 	.short	0x010a
        /*02fe*/ 	.byte	0x3f
	.zero		1


	//   ....[34]....
        /*0300*/ 	.word	0x000086d0
        /*0304*/ 	.word	0x0000000c
        /*0308*/ 	.word	0x00036438
        /*030c*/ 	.short	0x010a
        /*030e*/ 	.byte	0x3f
	.zero		1


	//   ....[35]....
        /*0310*/ 	.word	0x00008720
        /*0314*/ 	.word	0x0000000c
        /*0318*/ 	.word	0x00036428
        /*031c*/ 	.short	0x010a
        /*031e*/ 	.byte	0x3f
	.zero		1


	//   ....[36]....
        /*0320*/ 	.word	0x00008770
        /*0324*/ 	.word	0x0000000c
        /*0328*/ 	.word	0x00036438
        /*032c*/ 	.short	0x010a
        /*032e*/ 	.byte	0x3f
	.zero		1


	//   ....[37]....
        /*0330*/ 	.word	0x00008840
        /*0334*/ 	.word	0x00000007
        /*0338*/ 	.word	0x00000000
        /*033c*/ 	.short	0x010a
        /*033e*/ 	.byte	0x3f
	.zero		1


	//   ....[38]....
        /*0340*/ 	.word	0x00008890
        /*0344*/ 	.word	0x00000005
        /*0348*/ 	.word	0x00000000
        /*034c*/ 	.short	0x010a
        /*034e*/ 	.byte	0x3f
	.zero		1


	//----- nvinfo : EIATTR_NUM_MBARRIERS
	.align		4
.L_510:
        /*0350*/ 	.byte	0x03, 0x38
        /*0352*/ 	.short	0x0007


	//----- nvinfo : EIATTR_EXIT_INSTR_OFFSETS
	.align		4
        /*0354*/ 	.byte	0x04, 0x1c
        /*0356*/ 	.short	(.L_512 - .L_511)


	//   ....[0]....
.L_511:
        /*0358*/ 	.word	0x000083a0


	//----- nvinfo : EIATTR_MAX_THREADS
	.align		4
.L_512:
        /*035c*/ 	.byte	0x04, 0x05
        /*035e*/ 	.short	(.L_514 - .L_513)
.L_513:
        /*0360*/ 	.word	0x00000200
        /*0364*/ 	.word	0x00000001
        /*0368*/ 	.word	0x00000001


	//----- nvinfo : EIATTR_CRS_STACK_SIZE
	.align		4
.L_514:
        /*036c*/ 	.byte	0x04, 0x1e
        /*036e*/ 	.short	(.L_516 - .L_515)
.L_515:
        /*0370*/ 	.word	0x00000000


	//----- nvinfo : EIATTR_CBANK_PARAM_SIZE
	.align		4
.L_516:
        /*0374*/ 	.byte	0x03, 0x19
        /*0376*/ 	.short	0x06f0


	//----- nvinfo : EIATTR_PARAM_CBANK
	.align		4
        /*0378*/ 	.byte	0x04, 0x0a
        /*037a*/ 	.short	(.L_518 - .L_517)
	.align		4
.L_517:
        /*037c*/ 	.word	index@(.nv.constant0._ZN7cutlass13device_kernelIN5flash11enable_sm90INS1_16FlashAttnBwdSm90INS1_25CollectiveMainloopBwdSm90ILi2ELi1ELi1EN4cute5tupleIJNS5_1CILi1EEES8_S8_EEENS6_IJNS7_ILi64EEENS7_ILi96EEENS7_ILi192EEEEEENS_10bfloat16_tEfNS_4arch4Sm90ELb0ELb0ELb1ELb1ELb0ELb0ELb1ELb0ELi3ELi1ELi1ELi1ELb0EEENS1_24CollectiveEpilogueBwdGQAISD_fSG_Li384ELb1ELb0EEENS1_19SingleTileSchedulerILb1ELb0ELb0ELi96EEEEEEEEEvNT_6ParamsE)
        /*0380*/ 	.short	0x0210
        /*0382*/ 	.short	0x06f0


	//----- nvinfo : EIATTR_SW_WAR
	.align		4
.L_518:
        /*0384*/ 	.byte	0x04, 0x36
        /*0386*/ 	.short	(.L_520 - .L_519)
.L_519:
        /*0388*/ 	.word	0x00000008
.L_520:


//--------------------- .nv.info._ZN7cutlass13device_kernelIN5flash11enable_sm90INS1_16FlashAttnBwdSm90INS1_25CollectiveMainloopBwdSm90ILi2ELi1ELi1EN4cute5tupleIJNS5_1CILi1EEES8_S8_EEENS6_IJNS7_ILi64EEENS7_ILi96EEENS7_ILi192EEEEEENS_10bfloat16_tEfNS_4arch4Sm90ELb0ELb0ELb1ELb1ELb1ELb0ELb1ELb0ELi3ELi1ELi1ELi1ELb0EEENS1_24CollectiveEpilogueBwdGQAISD_fSG_Li384ELb1ELb1EEENS1_19SingleTileSchedulerILb1ELb0ELb0ELi96EEEEEEEEEvNT_6ParamsE --------------------------
	.section	.nv.info._ZN7cutlass13device_kernelIN5flash11enable_sm90INS1_16FlashAttnBwdSm90INS1_25CollectiveMainloopBwdSm90ILi2ELi1ELi1EN4cute5tupleIJNS5_1CILi1EEES8_S8_EEENS6_IJNS7_ILi64EEENS7_ILi96EEENS7_ILi192EEEEEENS_10bfloat16_tEfNS_4arch4Sm90ELb0ELb0ELb1ELb1ELb1ELb0ELb1ELb0ELi3ELi1ELi1ELi1ELb0EEENS1_24CollectiveEpilogueBwdGQAISD_fSG_Li384ELb1ELb1EEENS1_19SingleTileSchedulerILb1ELb0ELb0ELi96EEEEEEEEEvNT_6ParamsE,"",@"SHT_CUDA_INFO"
	.sectionflags	@""
	.align	4


	//----- nvinfo : EIATTR_CUDA_API_VERSION
	.align		4
        /*0000*/ 	.byte	0x04, 0x37
        /*0002*/ 	.short	(.L_522 - .L_521)
.L_521:
        /*0004*/ 	.word	0x00000082


	//----- nvinfo : EIATTR_KPARAM_INFO
	.align		4
.L_522:
        /*0008*/ 	.byte	0x04, 0x17
        /*000a*/ 	.short	(.L_524 - .L_523)
.L_523:
        /*000c*/ 	.word	0x00000000
        /*0010*/ 	.short	0x0000
        /*0012*/ 	.short	0x0070
        /*0014*/ 	.byte	0x00, 0xf0, 0x01, 0x1a


	//----- nvinfo : EIATTR_SPARSE_MMA_MASK
	.align		4
.L_524:
        /*0018*/ 	.byte	0x03, 0x50
        /*001a*/ 	.short	0x0000


	//----- nvinfo : EIATTR_MAXREG_COUNT
	.align		4
        /*001c*/ 	.byte	0x03, 0x1b
        /*001e*/ 	.short	0x0080


	//----- nvinfo : EIATTR_NUM_BARRIERS
	.align		4
        /*0020*/ 	.byte	0x02, 0x4c
        /*0022*/ 	.byte	0x10
	.zero		1


	//----- nvinfo : EIATTR_EXTERNS
	.align		4
        /*0024*/ 	.byte	0x04, 0x0f
        /*0026*/ 	.short	(.L_526 - .L_525)


	//   ....[0]....
	.align		4
.L_525:
        /*0028*/ 	.word	index@(__assertfail)


	//----- nvinfo : EIATTR_ANNOTATIONS
	.align		4
.L_526:
        /*002c*/ 	.byte	0x04, 0x55
        /*002e*/ 	.short	(.L_528 - .L_527)


	//   ....[0]....
.L_527:
        /*0030*/ 	.word	0x00000001
        /*0034*/ 	.byte	0xa0, 0x07, 0x00, 0x00, 0x01, 0x00, 0x00, 0x00, 0x80, 0x17, 0x00, 0x00, 0x01, 0x00, 0x00, 0x00
        /*0044*/ 	.byte	0xc0, 0x17, 0x00, 0x00, 0x01, 0x00, 0x00, 0x00, 0x30, 0x1b, 0x00, 0x00, 0x01, 0x00, 0x00, 0x00
        /*0054*/ 	.byte	0xe0, 0x23, 0x00, 0x00, 0x01, 0x00, 0x00, 0x00, 0xc0, 0x3c, 0x00, 0x00, 0x01, 0x00, 0x00, 0x00
        /*0064*/ 	.byte	0xc0, 0x40, 0x00, 0x00


	//----- nvinfo : EIATTR_MERCURY_ISA_VERSION
	.align		4
.L_528:
        /*0068*/ 	.byte	0x03, 0x5f
        /*006a*/ 	.short	0x0101


	//----- nvinfo : EIATTR_INT_WARP_WIDE_INSTR_OFFSETS
	.align		4
        /*006c*/ 	.byte	0x04, 0x31
        /*006e*/ 	.short	(.L_530 - .L_529)


	//   ....[0]....
.L_529:
        /*0070*/ 	.word	0x00000180


	//   ....[1]....
        /*0074*/ 	.word	0x00000240


	//   ....[2]....
        /*0078*/ 	.word	0x00005c20


	//   ....[3]....
        /*007c*/ 	.word	0x00006210


	//   ....[4]....
        /*0080*/ 	.word	0x00006970


	//   ....[5]....
        /*0084*/ 	.word	0x00006d10


	//----- nvinfo : EIATTR_COOP_GROUP_MASK_REGIDS
	.align		4
.L_530:
        /*0088*/ 	.byte	0x04, 0x29
        /*008a*/ 	.short	(.L_532 - .L_531)


	//   ....[0]....
.L_531:
        /*008c*/ 	.word	0xffffffff


	//   ....[1]....
        /*0090*/ 	.word	0xffffffff


	//   ....[2]....
        /*0094*/ 	.word	0xffffffff


	//   ....[3]....
        /*0098*/ 	.word	0xffffffff


	//   ....[4]....
        /*009c*/ 	.word	0xffffffff


	//   ....[5]....
        /*00a0*/ 	.word	0xffffffff


	//   ....[6]....
        /*00a4*/ 	.word	0xffffffff


	//   ....[7]....
        /*00a8*/ 	.word	0xffffffff


	//   ....[8]....
        /*00ac*/ 	.word	0xffffffff


	//   ....[9]....
        /*00b0*/ 	.word	0xffffffff


	//   ....[10]....
        /*00b4*/ 	.word	0xffffffff


	//   ....[11]....
        /*00b8*/ 	.word	0xffffffff


	//   ....[12]....
        /*00bc*/ 	.word	0xffffffff


	//   ....[13]....
        /*00c0*/ 	.word	0xffffffff


	//   ....[14]....
        /*00c4*/ 	.word	0xffffffff


	//   ....[15]....
        /*00c8*/ 	.word	0xffffffff


	//   ....[16]....
        /*00cc*/ 	.word	0xffffffff


	//   ....[17]....
        /*00d0*/ 	.word	0x0500000f


	//   ....[18]....
        /*00d4*/ 	.word	0x0500000f


	//   ....[19]....
        /*00d8*/ 	.word	0x0500000f


	//   ....[20]....
        /*00dc*/ 	.word	0x0500000f


	//   ....[21]....
        /*00e0*/ 	.word	0x0500000f


	//   ....[22]....
        /*00e4*/ 	.word	0x0500000f


	//----- nvinfo : EIATTR_COOP_GROUP_INSTR_OFFSETS
	.align		4
.L_532:
        /*00e8*/ 	.byte	0x04, 0x28
        /*00ea*/ 	.short	(.L_534 - .L_533)


	//   ....[0]....
.L_533:
        /*00ec*/ 	.word	0x00000060


	//   ....[1]....
        /*00f0*/ 	.word	0x00000190


	//   ....[2]....
        /*00f4*/ 	.word	0x00000220


	//   ....[3]....
        /*00f8*/ 	.word	0x000003a0


	//   ....[4]....
        /*00fc*/ 	.word	0x000005e0


	//   ....[5]....
        /*0100*/ 	.word	0x00001250


	//   ....[6]....
        /*0104*/ 	.word	0x000047a0


	//   ....[7]....
        /*0108*/ 	.word	0x00004930


	//   ....[8]....
        /*010c*/ 	.word	0x00004bc0


	//   ....[9]....
        /*0110*/ 	.word	0x00004d50


	//   ....[10]....
        /*0114*/ 	.word	0x00004e60


	//   ....[11]....
        /*0118*/ 	.word	0x00005760


	//   ....[12]....
        /*011c*/ 	.word	0x00005b50


	//   ....[13]....
        /*0120*/ 	.word	0x00005d90


	//   ....[14]....
        /*0124*/ 	.word	0x00006140


	//   ....[15]....
        /*0128*/ 	.word	0x000063f0


	//   ....[16]....
        /*012c*/ 	.word	0x000068b0


	//   ....[17]....
        /*0130*/ 	.word	0x00009050


	//   ....[18]....
        /*0134*/ 	.word	0x000091c0


	//   ....[19]....
        /*0138*/ 	.word	0x00009230


	//   ....[20]....
        /*013c*/ 	.word	0x000092a0


	//   ....[21]....
        /*0140*/ 	.word	0x00009310


	//   ....[22]....
        /*0144*/ 	.word	0x00009380


	//----- nvinfo : EIATTR_REG_RECONFIG
	.align		4
.L_534:
        /*0148*/ 	.byte	0x01, 0x54
	.zero		2


	//----- nvinfo : EIATTR_SYSCALL_OFFSETS
	.align		4
        /*014c*/ 	.byte	0x04, 0x46
        /*014e*/ 	.short	(.L_536 - .L_535)


	//   ....[0]....
.L_535:
        /*0150*/ 	.word	0x00000eb0


	//   ....[1]....
        /*0154*/ 	.word	0x00000fa0


	//   ....[2]....
        /*0158*/ 	.word	0x000010e0


	//   ....[3]....
        /*015c*/ 	.word	0x000011d0


	//----- nvinfo : EIATTR_MBARRIER_INSTR_OFFSETS
	.align		4
.L_536:
        /*0160*/ 	.byte	0x04, 0x39
        /*0162*/ 	.short	(.L_538 - .L_537)


	//   ....[0]....
.L_537:
        /*0164*/ 	.word	0x00000260
        /*0168*/ 	.word	0x000000ff
        /*016c*/ 	.word	0x00036400
        /*0170*/ 	.short	0x0100
        /*0172*/ 	.byte	0x06
	.zero		1


	//   ....[1]....
        /*0174*/ 	.word	0x00000350
        /*0178*/ 	.word	0x000000ff
        /*017c*/ 	.word	0x00036410
        /*0180*/ 	.short	0x0100
        /*0182*/ 	.byte	0x08
	.zero		1


	//   ....[2]....
        /*0184*/ 	.word	0x00000360
        /*0188*/ 	.word	0x000000ff
        /*018c*/ 	.word	0x00036420
        /*0190*/ 	.short	0x0100
        /*0192*/ 	.byte	0x08
	.zero		1


	//   ....[3]....
        /*0194*/ 	.word	0x00000370
        /*0198*/ 	.word	0x000000ff
        /*019c*/ 	.word	0x00036418
        /*01a0*/ 	.short	0x0100
        /*01a2*/ 	.byte	0x08
	.zero		1


	//   ....[4]....
        /*01a4*/ 	.word	0x00000380
        /*01a8*/ 	.word	0x000000ff
        /*01ac*/ 	.word	0x00036428
        /*01b0*/ 	.short	0x0100
        /*01b2*/ 	.byte	0x08
	.zero		1


	//   ....[5]....
        /*01b4*/ 	.word	0x000004b0
        /*01b8*/ 	.word	0x000000ff
        /*01bc*/ 	.word	0x00036430
        /*01c0*/ 	.short	0x0100
        /*01c2*/ 	.byte	0x08
	.zero		1


	//   ....[6]....
        /*01c4*/ 	.word	0x000004c0
        /*01c8*/ 	.word	0x000000ff
        /*01cc*/ 	.word	0x00036438
        /*01d0*/ 	.short	0x0100
        /*01d2*/ 	.byte	0x08
	.zero		1


	//   ....[7]....
        /*01d4*/ 	.word	0x00001290
        /*01d8*/ 	.word	0x000000ff
        /*01dc*/ 	.word	0x00036400
        /*01e0*/ 	.short	0x010a
        /*01e2*/ 	.byte	0x24
	.zero		1


	//   ....[8]....
        /*01e4*/ 	.word	0x000013e0
        /*01e8*/ 	.word	0x000000ff
        /*01ec*/ 	.word	0x00036400
        /*01f0*/ 	.short	0x010a
        /*01f2*/ 	.byte	0x24
	.zero		1


	//   ....[9]....
        /*01f4*/ 	.word	0x00001a90
        /*01f8*/ 	.word	0x00000004
        /*01fc*/ 	.word	0x00036410
        /*0200*/ 	.short	0x010a
        /*0202*/ 	.byte	0x3f
	.zero		1


	//   ....[10]....
        /*0204*/ 	.word	0x00001ad0
        /*0208*/ 	.word	0x00000004
        /*020c*/ 	.word	0x00036410
        /*0210*/ 	.short	0x010a
        /*0212*/ 	.byte	0x3f
	.zero		1


	//   ....[11]....
        /*0214*/ 	.word	0x00002180
        /*0218*/ 	.word	0x000000ff
        /*021c*/ 	.word	0x00036430
        /*0220*/ 	.short	0x010a
        /*0222*/ 	.byte	0x24
	.zero		1


	//   ....[12]....
        /*0224*/ 	.word	0x000023a0
        /*0228*/ 	.word	0x000000ff
        /*022c*/ 	.word	0x00036430
        /*0230*/ 	.short	0x010a
        /*0232*/ 	.byte	0x24
	.zero		1


	//   ....[13]....
        /*0234*/ 	.word	0x000039b0
        /*0238*/ 	.word	0x000000ff
        /*023c*/ 	.word	0x00000000
        /*0240*/ 	.short	0x0101
        /*0242*/ 	.byte	0x04
	.zero		1


	//   ....[14]....
        /*0244*/ 	.word	0x00003d30
        /*0248*/ 	.word	0x00000004
        /*024c*/ 	.word	0x00000000
        /*0250*/ 	.short	0x0101
        /*0252*/ 	.byte	0x3f
	.zero		1


	//   ....[15]....
        /*0254*/ 	.word	0x000071f0
        /*0258*/ 	.word	0x0000000c
        /*025c*/ 	.word	0x00036420
        /*0260*/ 	.short	0x010a
        /*0262*/ 	.byte	0x3f
	.zero		1


	//   ....[16]....
        /*0264*/ 	.word	0x000078f0
        /*0268*/ 	.word	0x0000000c
        /*026c*/ 	.word	0x00036438
        /*0270*/ 	.short	0x010a
        /*0272*/ 	.byte	0x3f
	.zero		1


	//   ....[17]....
        /*0274*/ 	.word	0x00007c60
        /*0278*/ 	.word	0x0000000c
        /*027c*/ 	.word	0x00036428
        /*0280*/ 	.short	0x010a
        /*0282*/ 	.byte	0x3f
	.zero		1


	//   ....[18]....
        /*0284*/ 	.word	0x00007f10
        /*0288*/ 	.word	0x0000000c
        /*028c*/ 	.word	0x00036438
        /*0290*/ 	.short	0x010a
        /*0292*/ 	.byte	0x3f
	.zero		1


	//   ....[19]....
        /*0294*/ 	.word	0x000081d0
        /*0298*/ 	.word	0x0000000c
        /*029c*/ 	.word	0x00036420
        /*02a0*/ 	.short	0x010a
        /*02a2*/ 	.byte	0x3f
	.zero		1


	//   ....[20]....
        /*02a4*/ 	.word	0x000084d0
        /*02a8*/ 	.word	0x0000000c
        /*02ac*/ 	.word	0x00036438
        /*02b0*/ 	.short	0x010a
        /*02b2*/ 	.byte	0x3f
	.zero		1


	//   ....[21]....
        /*02b4*/ 	.word	0x000087d0
        /*02b8*/ 	.word	0x0000000c
        /*02bc*/ 	.word	0x00036428
        /*02c0*/ 	.short	0x010a
        /*02c2*/ 	.byte	0x3f
	.zero		1


	//   ....[22]....
        /*02c4*/ 	.word	0x00008a90
        /*02c8*/ 	.word	0x0000000c
        /*02cc*/ 	.word	0x00036438
        /*02d0*/ 	.short	0x010a
        /*02d2*/ 	.byte	0x3f
	.zero		1


	//   ....[23]....
        /*02d4*/ 	.word	0x00008ee0
        /*02d8*/ 	.word	0x00000007
        /*02dc*/ 	.word	0x00000000
        /*02e0*/ 	.short	0x010a
        /*02e2*/ 	.byte	0x3f
	.zero		1


	//   ....[24]....
        /*02e4*/ 	.word	0x00008f60
        /*02e8*/ 	.word	0x00000005
        /*02ec*/ 	.word	0x00000000
        /*02f0*/ 	.short	0x010a
        /*02f2*/ 	.byte	0x3f
	.zero		1


	//   ....[25]....
        /*02f4*/ 	.word	0x00008fb0
        /*02f8*/ 	.word	0x00000009
        /*02fc*/ 	.word	0x00036438
        /*0300*/ 	.short	0x010a
        /*0302*/ 	.byte	0x3f
	.zero		1


	//   ....[26]....
        /*0304*/ 	.word	0x00009090
        /*0308*/ 	.word	0x00000007
        /*030c*/ 	.word	0x00036400
        /*0310*/ 	.short	0x010a
        /*0312*/ 	.byte	0x3f
	.zero		1


	//   ....[27]....
        /*0314*/ 	.word	0x000090e0
        /*0318*/ 	.word	0x00000004
        /*031c*/ 	.word	0x00036410
        /*0320*/ 	.short	0x010a
        /*0322*/ 	.byte	0x3f
	.zero		1


	//   ....[28]....
        /*0324*/ 	.word	0x00009140
        /*0328*/ 	.word	0x00000078
        /*032c*/ 	.word	0x00036430
        /*0330*/ 	.short	0x010a
        /*0332*/ 	.byte	0x3f
	.zero		1


	//   ....[29]....
        /*0334*/ 	.word	0x000093c0
        /*0338*/ 	.word	0x0000000c
        /*033c*/ 	.word	0x00036420
        /*0340*/ 	.short	0x010a
        /*0342*/ 	.byte	0x3f
	.zero		1


	//   ....[30]....
        /*0344*/ 	.word	0x00009410
        /*0348*/ 	.word	0x0000000c
        /*034c*/ 	.word	0x00036438
        /*0350*/ 	.short	0x010a
        /*0352*/ 	.byte	0x3f
	.zero		1


	//   ....[31]....
        /*0354*/ 	.word	0x00009460
        /*0358*/ 	.word	0x0000000c
        /*035c*/ 	.word	0x00036428
        /*0360*/ 	.short	0x010a
        /*0362*/ 	.byte	0x3f
	.zero		1


	//   ....[32]....
        /*0364*/ 	.word	0x000094b0
        /*0368*/ 	.word	0x0000000c
        /*036c*/ 	.word	0x00036438
        /*0370*/ 	.short	0x010a
        /*0372*/ 	.byte	0x3f
	.zero		1


	//   ....[33]....
        /*0374*/ 	.word	0x00009510
        /*0378*/ 	.word	0x0000000c
        /*037c*/ 	.word	0x00036420
        /*0380*/ 	.short	0x010a
        /*0382*/ 	.byte	0x3f
	.zero		1


	//   ....[34]....
        /*0384*/ 	.word	0x00009560
        /*0388*/ 	.word	0x0000000c
        /*038c*/ 	.word	0x00036438
        /*0390*/ 	.short	0x010a
        /*0392*/ 	.byte	0x3f
	.zero		1


	//   ....[35]....
        /*0394*/ 	.word	0x000095b0
        /*0398*/ 	.word	0x0000000c
        /*039c*/ 	.word	0x00036428
        /*03a0*/ 	.short	0x010a
        /*03a2*/ 	.byte	0x3f
	.zero		1


	//   ....[36]....
        /*03a4*/ 	.word	0x00009600
        /*03a8*/ 	.word	0x0000000c
        /*03ac*/ 	.word	0x00036438
        /*03b0*/ 	.short	0x010a
        /*03b2*/ 	.byte	0x3f
	.zero		1


	//   ....[37]....
        /*03b4*/ 	.word	0x000096d0
        /*03b8*/ 	.word	0x00000007
        /*03bc*/ 	.word	0x00000000
        /*03c0*/ 	.short	0x010a
        /*03c2*/ 	.byte	0x3f
	.zero		1


	//   ....[38]....
        /*03c4*/ 	.word	0x00009720
        /*03c8*/ 	.word	0x00000005
        /*03cc*/ 	.word	0x00000000
        /*03d0*/ 	.short	0x010a
        /*03d2*/ 	.byte	0x3f
	.zero		1


	//----- nvinfo : EIATTR_NUM_MBARRIERS
	.align		4
.L_538:
        /*03d4*/ 	.byte	0x03, 0x38
        /*03d6*/ 	.short	0x0007


	//----- nvinfo : EIATTR_EXIT_INSTR_OFFSETS
	.align		4
        /*03d8*/ 	.byte	0x04, 0x1c
        /*03da*/ 	.short	(.L_540 - .L_539)


	//   ....[0]....
.L_539:
        /*03dc*/ 	.word	0x00009000


	//----- nvinfo : EIATTR_MAX_THREADS
	.align		4
.L_540:
        /*03e0*/ 	.byte	0x04, 0x05
        /*03e2*/ 	.short	(.L_542 - .L_541)
.L_541:
        /*03e4*/ 	.word	0x00000200
        /*03e8*/ 	.word	0x00000001
        /*03ec*/ 	.word	0x00000001


	//----- nvinfo : EIATTR_CRS_STACK_SIZE
	.align		4
.L_542:
        /*03f0*/ 	.byte	0x04, 0x1e
        /*03f2*/ 	.short	(.L_544 - .L_543)
.L_543:
        /*03f4*/ 	.word	0x00000000


	//----- nvinfo : EIATTR_CBANK_PARAM_SIZE
	.align		4
.L_544:
        /*03f8*/ 	.byte	0x03, 0x19
        /*03fa*/ 	.short	0x06f0


	//----- nvinfo : EIATTR_PARAM_CBANK
	.align		4
        /*03fc*/ 	.byte	0x04, 0x0a
        /*03fe*/ 	.short	(.L_546 - .L_545)
	.align		4
.L_545:
        /*0400*/ 	.word	index@(.nv.constant0._ZN7cutlass13device_kernelIN5flash11enable_sm90INS1_16FlashAttnBwdSm90INS1_25CollectiveMainloopBwdSm90ILi2ELi1ELi1EN4cute5tupleIJNS5_1CILi1EEES8_S8_EEENS6_IJNS7_ILi64EEENS7_ILi96EEENS7_ILi192EEEEEENS_10bfloat16_tEfNS_4arch4Sm90ELb0ELb0ELb1ELb1ELb1ELb0ELb1ELb0ELi3ELi1ELi1ELi1ELb0EEENS1_24CollectiveEpilogueBwdGQAISD_fSG_Li384ELb1ELb1EEENS1_19SingleTileSchedulerILb1ELb0ELb0ELi96EEEEEEEEEvNT_6ParamsE)
        /*0404*/ 	.short	0x0210
        /*0406*/ 	.short	0x06f0


	//----- nvinfo : EIATTR_SW_WAR
	.align		4
.L_546:
        /*0408*/ 	.byte	0x04, 0x36
        /*040a*/ 	.short	(.L_548 - .L_547)
.L_547:
        /*040c*/ 	.word	0x00000008
.L_548:


//--------------------- .nv.info._ZN7cutlass13device_kernelIN5flash11enable_sm90INS1_16FlashAttnBwdSm90INS1_25CollectiveMainloopBwdSm90ILi2ELi1ELi1EN4cute5tupleIJNS5_1CILi1EEES8_S8_EEENS6_IJNS7_ILi64EEENS7_ILi96EEENS7_ILi192EEEEEENS_10bfloat16_tEfNS_4arch4Sm90ELb0ELb1ELb1ELb0ELb0ELb0ELb1ELb0ELi3ELi1ELi1ELi1ELb0EEENS1_21CollectiveEpilogueBwdISD_SE_SG_Li384ELb0ELb1ELi3EEENS1_19SingleTileSchedulerILb0ELb0ELb0ELi96EEEEEEEEEvNT_6ParamsE --------------------------
	.section	.nv.info._ZN7cutlass13device_kernelIN5flash11enable_sm90INS1_16FlashAttnBwdSm90INS1_25CollectiveMainloopBwdSm90ILi2ELi1ELi1EN4cute5tupleIJNS5_1CILi1EEES8_S8_EEENS6_IJNS7_ILi64EEENS7_ILi96EEENS7_ILi192EEEEEENS_10bfloat16_tEfNS_4arch4Sm90ELb0ELb1ELb1ELb0ELb0ELb0ELb1ELb0ELi3ELi1ELi1ELi1ELb0EEENS1_21CollectiveEpilogueBwdISD_SE_SG_Li384ELb0ELb1ELi3EEENS1_19SingleTileSchedulerILb0ELb0ELb0ELi96EEEEEEEEEvNT_6ParamsE,"",@"SHT_CUDA_INFO"
	.sectionflags	@""
	.align	4


	//----- nvinfo : EIATTR_CUDA_API_VERSION
	.align		4
        /*0000*/ 	.byte	0x04, 0x37
        /*0002*/ 	.short	(.L_550 - .L_549)
.L_549:
        /*0004*/ 	.word	0x00000082


	//----- nvinfo : EIATTR_KPARAM_INFO
	.align		4
.L_550:
        /*0008*/ 	.byte	0x04, 0x17
        /*000a*/ 	.short	(.L_552 - .L_551)
.L_551:
        /*000c*/ 	.word	0x00000000
        /*0010*/ 	.short	0x0000
        /*0012*/ 	.short	0x0070
        /*0014*/ 	.byte	0x00, 0xf0, 0x01, 0x24


	//----- nvinfo : EIATTR_SPARSE_MMA_MASK
	.align		4
.L_552:
        /*0018*/ 	.byte	0x03, 0x50
        /*001a*/ 	.short	0x0000


	//----- nvinfo : EIATTR_MAXREG_COUNT
	.align		4
        /*001c*/ 	.byte	0x03, 0x1b
        /*001e*/ 	.short	0x0080


	//----- nvinfo : EIATTR_NUM_BARRIERS
	.align		4
        /*0020*/ 	.byte	0x02, 0x4c
        /*0022*/ 	.byte	0x10
	.zero		1


	//----- nvinfo : EIATTR_EXTERNS
	.align		4
        /*0024*/ 	.byte	0x04, 0x0f
        /*0026*/ 	.short	(.L_554 - .L_553)


	//   ....[0]....
	.align		4
.L_553:
        /*0028*/ 	.word	index@(__assertfail)


	//----- nvinfo : EIATTR_ANNOTATIONS
	.align		4
.L_554:
        /*002c*/ 	.byte	0x04, 0x55
        /*002e*/ 	.short	(.L_556 - .L_555)


	//   ....[0]....
.L_555:
        /*0030*/ 	.word	0x00000001
        /*0034*/ 	.byte	0x10, 0x18, 0x00, 0x00, 0x01, 0x00, 0x00, 0x00, 0x50, 0x18, 0x00, 0x00, 0x01, 0x00, 0x00, 0x00
        /*0044*/ 	.byte	0x90, 0x18, 0x00, 0x00, 0x01, 0x00, 0x00, 0x00, 0xe0, 0x20, 0x00, 0x00, 0x01, 0x00, 0x00, 0x00
        /*0054*/ 	.byte	0x70, 0x2a, 0x00, 0x00, 0x01, 0x00, 0x00, 0x00, 0x50, 0x2c, 0x00, 0x00, 0x01, 0x00, 0x00, 0x00
        /*0064*/ 	.byte	0xd0, 0x2d, 0x00, 0x00


	//----- nvinfo : EIATTR_MERCURY_ISA_VERSION
	.align		4
.L_556:
        /*0068*/ 	.byte	0x03, 0x5f
        /*006a*/ 	.short	0x0101


	//----- nvinfo : EIATTR_INT_WARP_WIDE_INSTR_OFFSETS
	.align		4
        /*006c*/ 	.byte	0x04, 0x31
        /*006e*/ 	.short	(.L_558 - .L_557)


	//   ....[0]....
.L_557:
        /*0070*/ 	.word	0x000001f0


	//   ....[1]....
        /*0074*/ 	.word	0x00000220


	//----- nvinfo : EIATTR_COOP_GROUP_MASK_REGIDS
	.align		4
.L_558:
        /*0078*/ 	.byte	0x04, 0x29
        /*007a*/ 	.short	(.L_560 - .L_559)


	//   ....[0]....
.L_559:
        /*007c*/ 	.word	0xffffffff


	//   ....[1]....
        /*0080*/ 	.word	0xffffffff


	//   ....[2]....
        /*0084*/ 	.word	0xffffffff


	//   ....[3]....
        /*0088*/ 	.word	0xffffffff


	//   ....[4]....
        /*008c*/ 	.word	0xffffffff


	//   ....[5]....
        /*0090*/ 	.word	0xffffffff


	//   ....[6]....
        /*0094*/ 	.word	0xffffffff


	//   ....[7]....
        /*0098*/ 	.word	0xffffffff


	//   ....[8]....
        /*009c*/ 	.word	0x0500000f


	//----- nvinfo : EIATTR_COOP_GROUP_INSTR_OFFSETS
	.align		4
.L_560:
        /*00a0*/ 	.byte	0x04, 0x28
        /*00a2*/ 	.short	(.L_562 - .L_561)


	//   ....[0]....
.L_561:
        /*00a4*/ 	.word	0x00000070


	//   ....[1]....
        /*00a8*/ 	.word	0x00000200


	//   ....[2]....
        /*00ac*/ 	.word	0x00000250


	//   ....[3]....
        /*00b0*/ 	.word	0x00000440


	//   ....[4]....
        /*00b4*/ 	.word	0x00000630


	//   ....[5]....
        /*00b8*/ 	.word	0x000010f0


	//   ....[6]....
        /*00bc*/ 	.word	0x00004d70


	//   ....[7]....
        /*00c0*/ 	.word	0x00006390


	//   ....[8]....
        /*00c4*/ 	.word	0x00009a20


	//----- nvinfo : EIATTR_REG_RECONFIG
	.align		4
.L_562:
        /*00c8*/ 	.byte	0x01, 0x54
	.zero		2


	//----- nvinfo : EIATTR_SYSCALL_OFFSETS
	.align		4
        /*00cc*/ 	.byte	0x04, 0x46
        /*00ce*/ 	.short	(.L_564 - .L_563)


	//   ....[0]....
.L_563:
        /*00d0*/ 	.word	0x00000d50


	//   ....[1]....
        /*00d4*/ 	.word	0x00000e40


	//   ....[2]....
        /*00d8*/ 	.word	0x00000f80


	//   ....[3]....
        /*00dc*/ 	.word	0x00001070


	//   ....[4]....
        /*00e0*/ 	.word	0x00004760


	//   ....[5]....
        /*00e4*/ 	.word	0x000048a0


	//   ....[6]....
        /*00e8*/ 	.word	0x000049c0


	//   ....[7]....
        /*00ec*/ 	.word	0x00004ae0


	//----- nvinfo : EIATTR_MBARRIER_INSTR_OFFSETS
	.align		4
.L_564:
        /*00f0*/ 	.byte	0x04, 0x39
        /*00f2*/ 	.short	(.L_566 - .L_565)


	//   ....[0]....
.L_565:
        /*00f4*/ 	.word	0x000002f0
        /*00f8*/ 	.word	0x000000ff
        /*00fc*/ 	.word	0x00036400
        /*0100*/ 	.short	0x0100
        /*0102*/ 	.byte	0x06
	.zero		1


	//   ....[1]....
        /*0104*/ 	.word	0x000003f0
        /*0108*/ 	.word	0x000000ff
        /*010c*/ 	.word	0x00036410
        /*0110*/ 	.short	0x0100
        /*0112*/ 	.byte	0x08
	.zero		1


	//   ....[2]....
        /*0114*/ 	.word	0x00000400
        /*0118*/ 	.word	0x000000ff
        /*011c*/ 	.word	0x00036420
        /*0120*/ 	.short	0x0100
        /*0122*/ 	.byte	0x08
	.zero		1


	//   ....[3]....
        /*0124*/ 	.word	0x00000410
        /*0128*/ 	.word	0x000000ff
        /*012c*/ 	.word	0x00036418
        /*0130*/ 	.short	0x0100
        /*0132*/ 	.byte	0x08
	.zero		1


	//   ....[4]....
        /*0134*/ 	.word	0x00000420
        /*0138*/ 	.word	0x000000ff
        /*013c*/ 	.word	0x00036428
        /*0140*/ 	.short	0x0100
        /*0142*/ 	.byte	0x08
	.zero		1


	//   ....[5]....
        /*0144*/ 	.word	0x00000550
        /*0148*/ 	.word	0x000000ff
        /*014c*/ 	.word	0x00036430
        /*0150*/ 	.short	0x0100
        /*0152*/ 	.byte	0x08
	.zero		1


	//   ....[6]....
        /*0154*/ 	.word	0x00000560
        /*0158*/ 	.word	0x000000ff
        /*015c*/ 	.word	0x00036438
        /*0160*/ 	.short	0x0100
        /*0162*/ 	.byte	0x08
	.zero		1


	//   ....[7]....
        /*0164*/ 	.word	0x00001120
        /*0168*/ 	.word	0x000000ff
        /*016c*/ 	.word	0x00036400
        /*0170*/ 	.short	0x010a
        /*0172*/ 	.byte	0x25
	.zero		1


	//   ....[8]....
        /*0174*/ 	.word	0x00001210
        /*0178*/ 	.word	0x000000ff
        /*017c*/ 	.word	0x00036400
        /*0180*/ 	.short	0x010a
        /*0182*/ 	.byte	0x25
	.zero		1


	//   ....[9]....
        /*0184*/ 	.word	0x00001990
        /*0188*/ 	.word	0x00000003
        /*018c*/ 	.word	0x00036410
        /*0190*/ 	.short	0x010a
        /*0192*/ 	.byte	0x3f
	.zero		1


	//   ....[10]....
        /*0194*/ 	.word	0x000019d0
        /*0198*/ 	.word	0x00000003
        /*019c*/ 	.word	0x00036410
        /*01a0*/ 	.short	0x010a
        /*01a2*/ 	.byte	0x3f
	.zero		1


	//   ....[11]....
        /*01a4*/ 	.word	0x00002070
        /*01a8*/ 	.word	0x000000ff
        /*01ac*/ 	.word	0x00036430
        /*01b0*/ 	.short	0x010a
        /*01b2*/ 	.byte	0x25
	.zero		1


	//   ....[12]....
        /*01b4*/ 	.word	0x000020b0
        /*01b8*/ 	.word	0x000000ff
        /*01bc*/ 	.word	0x00036430
        /*01c0*/ 	.short	0x010a
        /*01c2*/ 	.byte	0x25
	.zero		1


	//   ....[13]....
        /*01c4*/ 	.word	0x00003ee0
        /*01c8*/ 	.word	0x000000ff
        /*01cc*/ 	.word	0x00000000
        /*01d0*/ 	.short	0x0101
        /*01d2*/ 	.byte	0x04
	.zero		1


	//   ....[14]....
        /*01d4*/ 	.word	0x00004280
        /*01d8*/ 	.word	0x00000003
        /*01dc*/ 	.word	0x00000000
        /*01e0*/ 	.short	0x0101
        /*01e2*/ 	.byte	0x3f
	.zero		1


	//   ....[15]....
        /*01e4*/ 	.word	0x00007970
        /*01e8*/ 	.word	0x00000000
        /*01ec*/ 	.word	0x00036420
        /*01f0*/ 	.short	0x010a
        /*01f2*/ 	.byte	0x3f
	.zero		1


	//   ....[16]....
        /*01f4*/ 	.word	0x00008180
        /*01f8*/ 	.word	0x00000000
        /*01fc*/ 	.word	0x00036438
        /*0200*/ 	.short	0x010a
        /*0202*/ 	.byte	0x3f
	.zero		1


	//   ....[17]....
        /*0204*/ 	.word	0x000084e0
        /*0208*/ 	.word	0x00000000
        /*020c*/ 	.word	0x00036428
        /*0210*/ 	.short	0x010a
        /*0212*/ 	.byte	0x3f
	.zero		1


	//   ....[18]....
        /*0214*/ 	.word	0x00008800
        /*0218*/ 	.word	0x00000000
        /*021c*/ 	.word	0x00036438
        /*0220*/ 	.short	0x010a
        /*0222*/ 	.byte	0x3f
	.zero		1


	//   ....[19]....
        /*0224*/ 	.word	0x00008ab0
        /*0228*/ 	.word	0x00000000
        /*022c*/ 	.word	0x00036420
        /*0230*/ 	.short	0x010a
        /*0232*/ 	.byte	0x3f
	.zero		1


	//   ....[20]....
        /*0234*/ 	.word	0x00008e30
        /*0238*/ 	.word	0x00000000
        /*023c*/ 	.word	0x00036438
        /*0240*/ 	.short	0x010a
        /*0242*/ 	.byte	0x3f
	.zero		1


	//   ....[21]....
        /*0244*/ 	.word	0x00009120
        /*0248*/ 	.word	0x00000000
        /*024c*/ 	.word	0x00036428
        /*0250*/ 	.short	0x010a
        /*0252*/ 	.byte	0x3f
	.zero		1


	//   ....[22]....
        /*0254*/ 	.word	0x00009460
        /*0258*/ 	.word	0x00000000
        /*025c*/ 	.word	0x00036438
        /*0260*/ 	.short	0x010a
        /*0262*/ 	.byte	0x3f
	.zero		1


	//   ....[23]....
        /*0264*/ 	.word	0x000098b0
        /*0268*/ 	.word	0x00000009
        /*026c*/ 	.word	0x00000000
        /*0270*/ 	.short	0x010a
        /*0272*/ 	.byte	0x3f
	.zero		1


	//   ....[24]....
        /*0274*/ 	.word	0x00009930
        /*0278*/ 	.word	0x00000003
        /*027c*/ 	.word	0x00000000
        /*0280*/ 	.short	0x010a
        /*0282*/ 	.byte	0x3f
	.zero		1


	//   ....[25]....
        /*0284*/ 	.word	0x00009980
        /*0288*/ 	.word	0x00000004
        /*028c*/ 	.word	0x00036438
        /*0290*/ 	.short	0x010a
        /*0292*/ 	.byte	0x3f
	.zero		1


	//   ....[26]....
        /*0294*/ 	.word	0x00009a60
        /*0298*/ 	.word	0x00000003
        /*029c*/ 	.word	0x00036400
        /*02a0*/ 	.short	0x010a
        /*02a2*/ 	.byte	0x3f
	.zero		1


	//   ....[27]....
        /*02a4*/ 	.word	0x00009ab0
        /*02a8*/ 	.word	0x00000003
        /*02ac*/ 	.word	0x00036410
        /*02b0*/ 	.short	0x010a
        /*02b2*/ 	.byte	0x3f
	.zero		1


	//   ....[28]....
        /*02b4*/ 	.word	0x00009b10
        /*02b8*/ 	.word	0x0000000b
        /*02bc*/ 	.word	0x00036430
        /*02c0*/ 	.short	0x010a
        /*02c2*/ 	.byte	0x3f
	.zero		1


	//   ....[29]....
        /*02c4*/ 	.word	0x00009b60
        /*02c8*/ 	.word	0x00000000
        /*02cc*/ 	.word	0x00036420
        /*02d0*/ 	.short	0x010a
        /*02d2*/ 	.byte	0x3f
	.zero		1


	//   ....[30]....
        /*02d4*/ 	.word	0x00009bb0
        /*02d8*/ 	.word	0x00000000
        /*02dc*/ 	.word	0x00036438
        /*02e0*/ 	.short	0x010a
        /*02e2*/ 	.byte	0x3f
	.zero		1


	//   ....[31]....
        /*02e4*/ 	.word	0x00009c00
        /*02e8*/ 	.word	0x00000000
        /*02ec*/ 	.word	0x00036428
        /*02f0*/ 	.short	0x010a
        /*02f2*/ 	.byte	0x3f
	.zero		1


	//   ....[32]....
        /*02f4*/ 	.word	0x00009c50
        /*02f8*/ 	.word	0x00000000
        /*02fc*/ 	.word	0x00036438
        /*0300*/ 	.short	0x010a
        /*0302*/ 	.byte	0x3f
	.zero		1


	//   ....[33]....
        /*0304*/ 	.word	0x00009cb0
        /*0308*/ 	.word	0x00000000
        /*030c*/ 	.word	0x00036420
        /*0310*/ 	.short	0x010a
        /*0312*/ 	.byte	0x3f
	.zero		1


	//   ....[34]....
        /*0314*/ 	.word	0x00009d00
        /*0318*/ 	.word	0x00000000
        /*031c*/ 	.word	0x00036438
        /*0320*/ 	.short	0x010a
        /*0322*/ 	.byte	0x3f
	.zero		1


	//   ....[35]....
        /*0324*/ 	.word	0x00009d50
        /*0328*/ 	.word	0x00000000
        /*032c*/ 	.word	0x00036428
        /*0330*/ 	.short	0x010a
        /*0332*/ 	.byte	0x3f
	.zero		1


	//   ....[36]....
        /*0334*/ 	.word	0x00009da0
        /*0338*/ 	.word	0x00000000
        /*033c*/ 	.word	0x00036438
        /*0340*/ 	.short	0x010a
        /*0342*/ 	.byte	0x3f
	.zero		1


	//   ....[37]....
        /*0344*/ 	.word	0x00009e70
        /*0348*/ 	.word	0x00000009
        /*034c*/ 	.word	0x00000000
        /*0350*/ 	.short	0x010a
        /*0352*/ 	.byte	0x3f
	.zero		1


	//   ....[38]....
        /*0354*/ 	.word	0x00009ec0
        /*0358*/ 	.word	0x00000003
        /*035c*/ 	.word	0x00000000
        /*0360*/ 	.short	0x010a
        /*0362*/ 	.byte	0x3f
	.zero		1


	//----- nvinfo : EIATTR_NUM_MBARRIERS
	.align		4
.L_566:
        /*0364*/ 	.byte	0x03, 0x38
        /*0366*/ 	.short	0x0007


	//----- nvinfo : EIATTR_EXIT_INSTR_OFFSETS
	.align		4
        /*0368*/ 	.byte	0x04, 0x1c
        /*036a*/ 	.short	(.L_568 - .L_567)


	//   ....[0]....
.L_567:
        /*036c*/ 	.word	0x00000690


	//   ....[1]....
        /*0370*/ 	.word	0x000053a0


	//   ....[2]....
        /*0374*/ 	.word	0x00006330


	//   ....[3]....
        /*0378*/ 	.word	0x000099d0


	//----- nvinfo : EIATTR_MAX_THREADS
	.align		4
.L_568:
        /*037c*/ 	.byte	0x04, 0x05
        /*037e*/ 	.short	(.L_570 - .L_569)
.L_569:
        /*0380*/ 	.word	0x00000200
        /*0384*/ 	.word	0x00000001
        /*0388*/ 	.word	0x00000001


	//----- nvinfo : EIATTR_CRS_STACK_SIZE
	.align		4
.L_570:
        /*038c*/ 	.byte	0x04, 0x1e
        /*038e*/ 	.short	(.L_572 - .L_571)
.L_571:
        /*0390*/ 	.word	0x00000000


	//----- nvinfo : EIATTR_CBANK_PARAM_SIZE
	.align		4
.L_572:
        /*0394*/ 	.byte	0x03, 0x19
        /*0396*/ 	.short	0x0970


	//----- nvinfo : EIATTR_PARAM_CBANK
	.align		4
        /*0398*/ 	.byte	0x04, 0x0a
        /*039a*/ 	.short	(.L_574 - .L_573)
	.align		4
.L_573:
        /*039c*/ 	.word	index@(.nv.constant0._ZN7cutlass13device_kernelIN5flash11enable_sm90INS1_16FlashAttnBwdSm90INS1_25CollectiveMainloopBwdSm90ILi2ELi1ELi1EN4cute5tupleIJNS5_1CILi1EEES8_S8_EEENS6_IJNS7_ILi64EEENS7_ILi96EEENS7_ILi192EEEEEENS_10bfloat16_tEfNS_4arch4Sm90ELb0ELb1ELb1ELb0ELb0ELb0ELb1ELb0ELi3ELi1ELi1ELi1ELb0EEENS1_21CollectiveEpilogueBwdISD_SE_SG_Li384ELb0ELb1ELi3EEENS1_19SingleTileSchedulerILb0ELb0ELb0ELi96EEEEEEEEEvNT_6ParamsE)
        /*03a0*/ 	.short	0x0210
        /*03a2*/ 	.short	0x0970


	//----- nvinfo : EIATTR_SW_WAR
	.align		4
.L_574:
        /*03a4*/ 	.byte	0x04, 0x36
        /*03a6*/ 	.short	(.L_576 - .L_575)
.L_575:
        /*03a8*/ 	.word	0x00000008
.L_576:


//--------------------- .nv.info._ZN7cutlass13device_kernelIN5flash11enable_sm90INS1_16FlashAttnBwdSm90INS1_25CollectiveMainloopBwdSm90ILi2ELi1ELi1EN4cute5tupleIJNS5_1CILi1EEES8_S8_EEENS6_IJNS7_ILi64EEENS7_ILi96EEENS7_ILi192EEEEEENS_10bfloat16_tEfNS_4arch4Sm90ELb0ELb1ELb1ELb0ELb1ELb0ELb1ELb0ELi3ELi1ELi1ELi1ELb0EEENS1_21CollectiveEpilogueBwdISD_SE_SG_Li384ELb0ELb1ELi3EEENS1_19SingleTileSchedulerILb0ELb0ELb0ELi96EEEEEEEEEvNT_6ParamsE --------------------------
	.section	.nv.info._ZN7cutlass13device_kernelIN5flash11enable_sm90INS1_16FlashAttnBwdSm90INS1_25CollectiveMainloopBwdSm90ILi2ELi1ELi1EN4cute5tupleIJNS5_1CILi1EEES8_S8_EEENS6_IJNS7_ILi64EEENS7_ILi96EEENS7_ILi192EEEEEENS_10bfloat16_tEfNS_4arch4Sm90ELb0ELb1ELb1ELb0ELb1ELb0ELb1ELb0ELi3ELi1ELi1ELi1ELb0EEENS1_21CollectiveEpilogueBwdISD_SE_SG_Li384ELb0ELb1ELi3EEENS1_19SingleTileSchedulerILb0ELb0ELb0ELi96EEEEEEEEEvNT_6ParamsE,"",@"SHT_CUDA_INFO"
	.sectionflags	@""
	.align	4


	//----- nvinfo : EIATTR_CUDA_API_VERSION
	.align		4
        /*0000*/ 	.byte	0x04, 0x37
        /*0002*/ 	.short	(.L_578 - .L_577)
.L_577:
        /*0004*/ 	.word	0x00000082


	//----- nvinfo : EIATTR_KPARAM_INFO
	.align		4
.L_578:
        /*0008*/ 	.byte	0x04, 0x17
        /*000a*/ 	.short	(.L_580 - .L_579)
.L_579:
        /*000c*/ 	.word	0x00000000
        /*0010*/ 	.short	0x0000
        /*0012*/ 	.short	0x0070
        /*0014*/ 	.byte	0x00, 0xf0, 0x01, 0x24


	//----- nvinfo : EIATTR_SPARSE_MMA_MASK
	.align		4
.L_580:
        /*0018*/ 	.byte	0x03, 0x50
        /*001a*/ 	.short	0x0000


	//----- nvinfo : EIATTR_MAXREG_COUNT
	.align		4
        /*001c*/ 	.byte	0x03, 0x1b
        /*001e*/ 	.short	0x0080


	//----- nvinfo : EIATTR_NUM_BARRIERS
	.align		4
        /*0020*/ 	.byte	0x02, 0x4c
        /*0022*/ 	.byte	0x10
	.zero		1


	//----- nvinfo : EIATTR_EXTERNS
	.align		4
        /*0024*/ 	.byte	0x04, 0x0f
        /*0026*/ 	.short	(.L_582 - .L_581)


	//   ....[0]....
	.align		4
.L_581:
        /*0028*/ 	.word	index@(__assertfail)


	//----- nvinfo : EIATTR_ANNOTATIONS
	.align		4
.L_582:
        /*002c*/ 	.byte	0x04, 0x55
        /*002e*/ 	.short	(.L_584 - .L_583)


	//   ....[0]....
.L_583:
        /*0030*/ 	.word	0x00000001
        /*0034*/ 	.byte	0x20, 0x18, 0x00, 0x00, 0x01, 0x00, 0x00, 0x00, 0x60, 0x18, 0x00, 0x00, 0x01, 0x00, 0x00, 0x00
        /*0044*/ 	.byte	0xa0, 0x18, 0x00, 0x00, 0x01, 0x00, 0x00, 0x00, 0xe0, 0x20, 0x00, 0x00, 0x01, 0x00, 0x00, 0x00
        /*0054*/ 	.byte	0x70, 0x2a, 0x00, 0x00, 0x01, 0x00, 0x00, 0x00, 0x50, 0x2c, 0x00, 0x00, 0x01, 0x00, 0x00, 0x00
        /*0064*/ 	.byte	0xd0, 0x2d, 0x00, 0x00


	//----- nvinfo : EIATTR_MERCURY_ISA_VERSION
	.align		4
.L_584:
        /*0068*/ 	.byte	0x03, 0x5f
        /*006a*/ 	.short	0x0101


	//----- nvinfo : EIATTR_INT_WARP_WIDE_INSTR_OFFSETS
	.align		4
        /*006c*/ 	.byte	0x04, 0x31
        /*006e*/ 	.short	(.L_586 - .L_585)


	//   ....[0]....
.L_585:
        /*0070*/ 	.word	0x000001f0


	//   ....[1]....
        /*0074*/ 	.word	0x00000220


	//   ....[2]....
        /*0078*/ 	.word	0x00006e80


	//   ....[3]....
        /*007c*/ 	.word	0x000075c0


	//   ....[4]....
        /*0080*/ 	.word	0x00007bb0


	//   ....[5]....
        /*0084*/ 	.word	0x00007e80


	//   ....[6]....
        /*0088*/ 	.word	0x000080e0


	//   ....[7]....
        /*008c*/ 	.word	0x00008270


	//----- nvinfo : EIATTR_COOP_GROUP_MASK_REGIDS
	.align		4
.L_586:
        /*0090*/ 	.byte	0x04, 0x29
        /*0092*/ 	.short	(.L_588 - .L_587)


	//   ....[0]....
.L_587:
        /*0094*/ 	.word	0xffffffff


	//   ....[1]....
        /*0098*/ 	.word	0xffffffff


	//   ....[2]....
        /*009c*/ 	.word	0xffffffff


	//   ....[3]....
        /*00a0*/ 	.word	0xffffffff


	//   ....[4]....
        /*00a4*/ 	.word	0xffffffff


	//   ....[5]....
        /*00a8*/ 	.word	0xffffffff


	//   ....[6]....
        /*00ac*/ 	.word	0xffffffff


	//   ....[7]....
        /*00b0*/ 	.word	0xffffffff


	//   ....[8]....
        /*00b4*/ 	.word	0xffffffff


	//   ....[9]....
        /*00b8*/ 	.word	0xffffffff


	//   ....[10]....
        /*00bc*/ 	.word	0xffffffff


	//   ....[11]....
        /*00c0*/ 	.word	0xffffffff


	//   ....[12]....
        /*00c4*/ 	.word	0xffffffff


	//   ....[13]....
        /*00c8*/ 	.word	0xffffffff


	//   ....[14]....
        /*00cc*/ 	.word	0xffffffff


	//   ....[15]....
        /*00d0*/ 	.word	0xffffffff


	//   ....[16]....
        /*00d4*/ 	.word	0xffffffff


	//   ....[17]....
        /*00d8*/ 	.word	0x0500000f


	//   ....[18]....
        /*00dc*/ 	.word	0x0500000f


	//   ....[19]....
        /*00e0*/ 	.word	0x0500000f


	//   ....[20]....
        /*00e4*/ 	.word	0x0500000f


	//----- nvinfo : EIATTR_COOP_GROUP_INSTR_OFFSETS
	.align		4
.L_588:
        /*00e8*/ 	.byte	0x04, 0x28
        /*00ea*/ 	.short	(.L_590 - .L_589)


	//   ....[0]....
.L_589:
        /*00ec*/ 	.word	0x00000070


	//   ....[1]....
        /*00f0*/ 	.word	0x00000200


	//   ....[2]....
        /*00f4*/ 	.word	0x00000250


	//   ....[3]....
        /*00f8*/ 	.word	0x00000440


	//   ....[4]....
        /*00fc*/ 	.word	0x00000640


	//   ....[5]....
        /*0100*/ 	.word	0x00001100


	//   ....[6]....
        /*0104*/ 	.word	0x00004d80


	//   ....[7]....
        /*0108*/ 	.word	0x00006390


	//   ....[8]....
        /*010c*/ 	.word	0x000068f0


	//   ....[9]....
        /*0110*/ 	.word	0x00006db0


	//   ....[10]....
        /*0114*/ 	.word	0x00007100


	//   ....[11]....
        /*0118*/ 	.word	0x000074f0


	//   ....[12]....
        /*011c*/ 	.word	0x00007730


	//   ....[13]....
        /*0120*/ 	.word	0x00007ae0


	//   ....[14]....
        /*0124*/ 	.word	0x00007dc0


	//   ....[15]....
        /*0128*/ 	.word	0x00007fe0


	//   ....[16]....
        /*012c*/ 	.word	0x00008170


	//   ....[17]....
        /*0130*/ 	.word	0x0000a910


	//   ....[18]....
        /*0134*/ 	.word	0x0000aa80


	//   ....[19]....
        /*0138*/ 	.word	0x0000aaf0


	//   ....[20]....
        /*013c*/ 	.word	0x0000ab60


	//----- nvinfo : EIATTR_REG_RECONFIG
	.align		4
.L_590:
        /*0140*/ 	.byte	0x01, 0x54
	.zero		2


	//----- nvinfo : EIATTR_SYSCALL_OFFSETS
	.align		4
        /*0144*/ 	.byte	0x04, 0x46
        /*0146*/ 	.short	(.L_592 - .L_591)


	//   ....[0]....
.L_591:
        /*0148*/ 	.word	0x00000d60


	//   ....[1]....
        /*014c*/ 	.word	0x00000e50


	//   ....[2]....
        /*0150*/ 	.word	0x00000f90


	//   ....[3]....
        /*0154*/ 	.word	0x00001080


	//   ....[4]....
        /*0158*/ 	.word	0x00004770


	//   ....[5]....
        /*015c*/ 	.word	0x000048b0


	//   ....[6]....
        /*0160*/ 	.word	0x000049d0


	//   ....[7]....
        /*0164*/ 	.word	0x00004af0


	//----- nvinfo : EIATTR_MBARRIER_INSTR_OFFSETS
	.align		4
.L_592:
        /*0168*/ 	.byte	0x04, 0x39
        /*016a*/ 	.short	(.L_594 - .L_593)


	//   ....[0]....
.L_593:
        /*016c*/ 	.word	0x000002f0
        /*0170*/ 	.word	0x000000ff
        /*0174*/ 	.word	0x00036400
        /*0178*/ 	.short	0x0100
        /*017a*/ 	.byte	0x06
	.zero		1


	//   ....[1]....
        /*017c*/ 	.word	0x000003f0
        /*0180*/ 	.word	0x000000ff
        /*0184*/ 	.word	0x00036410
        /*0188*/ 	.short	0x0100
        /*018a*/ 	.byte	0x08
	.zero		1


	//   ....[2]....
        /*018c*/ 	.word	0x00000400
        /*0190*/ 	.word	0x000000ff
        /*0194*/ 	.word	0x00036420
        /*0198*/ 	.short	0x0100
        /*019a*/ 	.byte	0x08
	.zero		1


	//   ....[3]....
        /*019c*/ 	.word	0x00000410
        /*01a0*/ 	.word	0x000000ff
        /*01a4*/ 	.word	0x00036418
        /*01a8*/ 	.short	0x0100
        /*01aa*/ 	.byte	0x08
	.zero		1


	//   ....[4]....
        /*01ac*/ 	.word	0x00000420
        /*01b0*/ 	.word	0x000000ff
        /*01b4*/ 	.word	0x00036428
        /*01b8*/ 	.short	0x0100
        /*01ba*/ 	.byte	0x08
	.zero		1


	//   ....[5]....
        /*01bc*/ 	.word	0x00000550
        /*01c0*/ 	.word	0x000000ff
        /*01c4*/ 	.word	0x00036430
        /*01c8*/ 	.short	0x0100
        /*01ca*/ 	.byte	0x08
	.zero		1


	//   ....[6]....
        /*01cc*/ 	.word	0x00000560
        /*01d0*/ 	.word	0x000000ff
        /*01d4*/ 	.word	0x00036438
        /*01d8*/ 	.short	0x0100
        /*01da*/ 	.byte	0x08
	.zero		1


	//   ....[7]....
        /*01dc*/ 	.word	0x00001130
        /*01e0*/ 	.word	0x000000ff
        /*01e4*/ 	.word	0x00036400
        /*01e8*/ 	.short	0x010a
        /*01ea*/ 	.byte	0x25
	.zero		1


	//   ....[8]....
        /*01ec*/ 	.word	0x00001220
        /*01f0*/ 	.word	0x000000ff
        /*01f4*/ 	.word	0x00036400
        /*01f8*/ 	.short	0x010a
        /*01fa*/ 	.byte	0x25
	.zero		1


	//   ....[9]....
        /*01fc*/ 	.word	0x000019a0
        /*0200*/ 	.word	0x00000003
        /*0204*/ 	.word	0x00036410
        /*0208*/ 	.short	0x010a
        /*020a*/ 	.byte	0x3f
	.zero		1


	//   ....[10]....
        /*020c*/ 	.word	0x000019e0
        /*0210*/ 	.word	0x00000003
        /*0214*/ 	.word	0x00036410
        /*0218*/ 	.short	0x010a
        /*021a*/ 	.byte	0x3f
	.zero		1


	//   ....[11]....
        /*021c*/ 	.word	0x00002070
        /*0220*/ 	.word	0x000000ff
        /*0224*/ 	.word	0x00036430
        /*0228*/ 	.short	0x010a
        /*022a*/ 	.byte	0x25
	.zero		1


	//   ....[12]....
        /*022c*/ 	.word	0x000020b0
        /*0230*/ 	.word	0x000000ff
        /*0234*/ 	.word	0x00036430
        /*0238*/ 	.short	0x010a
        /*023a*/ 	.byte	0x25
	.zero		1


	//   ....[13]....
        /*023c*/ 	.word	0x00003ef0
        /*0240*/ 	.word	0x000000ff
        /*0244*/ 	.word	0x00000000
        /*0248*/ 	.short	0x0101
        /*024a*/ 	.byte	0x04
	.zero		1


	//   ....[14]....
        /*024c*/ 	.word	0x00004290
        /*0250*/ 	.word	0x00000003
        /*0254*/ 	.word	0x00000000
        /*0258*/ 	.short	0x0101
        /*025a*/ 	.byte	0x3f
	.zero		1


	//   ....[15]....
        /*025c*/ 	.word	0x00008860
        /*0260*/ 	.word	0x00000000
        /*0264*/ 	.word	0x00036420
        /*0268*/ 	.short	0x010a
        /*026a*/ 	.byte	0x3f
	.zero		1


	//   ....[16]....
        /*026c*/ 	.word	0x00009070
        /*0270*/ 	.word	0x00000000
        /*0274*/ 	.word	0x00036438
        /*0278*/ 	.short	0x010a
        /*027a*/ 	.byte	0x3f
	.zero		1


	//   ....[17]....
        /*027c*/ 	.word	0x000093d0
        /*0280*/ 	.word	0x00000000
        /*0284*/ 	.word	0x00036428
        /*0288*/ 	.short	0x010a
        /*028a*/ 	.byte	0x3f
	.zero		1


	//   ....[18]....
        /*028c*/ 	.word	0x000096f0
        /*0290*/ 	.word	0x00000000
        /*0294*/ 	.word	0x00036438
        /*0298*/ 	.short	0x010a
        /*029a*/ 	.byte	0x3f
	.zero		1


	//   ....[19]....
        /*029c*/ 	.word	0x000099a0
        /*02a0*/ 	.word	0x00000000
        /*02a4*/ 	.word	0x00036420
        /*02a8*/ 	.short	0x010a
        /*02aa*/ 	.byte	0x3f
	.zero		1


	//   ....[20]....
        /*02ac*/ 	.word	0x00009d20
        /*02b0*/ 	.word	0x00000000
        /*02b4*/ 	.word	0x00036438
        /*02b8*/ 	.short	0x010a
        /*02ba*/ 	.byte	0x3f
	.zero		1


	//   ....[21]....
        /*02bc*/ 	.word	0x0000a010
        /*02c0*/ 	.word	0x00000000
        /*02c4*/ 	.word	0x00036428
        /*02c8*/ 	.short	0x010a
        /*02ca*/ 	.byte	0x3f
	.zero		1


	//   ....[22]....
        /*02cc*/ 	.word	0x0000a350
        /*02d0*/ 	.word	0x00000000
        /*02d4*/ 	.word	0x00036438
        /*02d8*/ 	.short	0x010a
        /*02da*/ 	.byte	0x3f
	.zero		1


	//   ....[23]....
        /*02dc*/ 	.word	0x0000a7a0
        /*02e0*/ 	.word	0x00000009
        /*02e4*/ 	.word	0x00000000
        /*02e8*/ 	.short	0x010a
        /*02ea*/ 	.byte	0x3f
	.zero		1


	//   ....[24]....
        /*02ec*/ 	.word	0x0000a820
        /*02f0*/ 	.word	0x00000003
        /*02f4*/ 	.word	0x00000000
        /*02f8*/ 	.short	0x010a
        /*02fa*/ 	.byte	0x3f
	.zero		1


	//   ....[25]....
        /*02fc*/ 	.word	0x0000a870
        /*0300*/ 	.word	0x00000004
        /*0304*/ 	.word	0x00036438
        /*0308*/ 	.short	0x010a
        /*030a*/ 	.byte	0x3f
	.zero		1


	//   ....[26]....
        /*030c*/ 	.word	0x0000a950
        /*0310*/ 	.word	0x00000003
        /*0314*/ 	.word	0x00036400
        /*0318*/ 	.short	0x010a
        /*031a*/ 	.byte	0x3f
	.zero		1


	//   ....[27]....
        /*031c*/ 	.word	0x0000a9a0
        /*0320*/ 	.word	0x00000003
        /*0324*/ 	.word	0x00036410
        /*0328*/ 	.short	0x010a
        /*032a*/ 	.byte	0x3f
	.zero		1


	//   ....[28]....
        /*032c*/ 	.word	0x0000aa00
        /*0330*/ 	.word	0x0000000b
        /*0334*/ 	.word	0x00036430
        /*0338*/ 	.short	0x010a
        /*033a*/ 	.byte	0x3f
	.zero		1


	//   ....[29]....
        /*033c*/ 	.word	0x0000aba0
        /*0340*/ 	.word	0x00000000
        /*0344*/ 	.word	0x00036420
        /*0348*/ 	.short	0x010a
        /*034a*/ 	.byte	0x3f
	.zero		1


	//   ....[30]....
        /*034c*/ 	.word	0x0000abf0
        /*0350*/ 	.word	0x00000000
        /*0354*/ 	.word	0x00036438
        /*0358*/ 	.short	0x010a
        /*035a*/ 	.byte	0x3f
	.zero		1


	//   ....[31]....
        /*035c*/ 	.word	0x0000ac40
        /*0360*/ 	.word	0x00000000
        /*0364*/ 	.word	0x00036428
        /*0368*/ 	.short	0x010a
        /*036a*/ 	.byte	0x3f
	.zero		1


	//   ....[32]....
        /*036c*/ 	.word	0x0000ac90
        /*0370*/ 	.word	0x00000000
        /*0374*/ 	.word	0x00036438
        /*0378*/ 	.short	0x010a
        /*037a*/ 	.byte	0x3f
	.zero		1


	//   ....[33]....
        /*037c*/ 	.word	0x0000acf0
        /*0380*/ 	.word	0x00000000
        /*0384*/ 	.word	0x00036420
        /*0388*/ 	.short	0x010a
        /*038a*/ 	.byte	0x3f
	.zero		1


	//   ....[34]....
        /*038c*/ 	.word	0x0000ad40
        /*0390*/ 	.word	0x00000000
        /*0394*/ 	.word	0x00036438
        /*0398*/ 	.short	0x010a
        /*039a*/ 	.byte	0x3f
	.zero		1


	//   ....[35]....
        /*039c*/ 	.word	0x0000ad90
        /*03a0*/ 	.word	0x00000000
        /*03a4*/ 	.word	0x00036428
        /*03a8*/ 	.short	0x010a
        /*03aa*/ 	.byte	0x3f
	.zero		1


	//   ....[36]....
        /*03ac*/ 	.word	0x0000ade0
        /*03b0*/ 	.word	0x00000000
        /*03b4*/ 	.word	0x00036438
        /*03b8*/ 	.short	0x010a
        /*03ba*/ 	.byte	0x3f
	.zero		1


	//   ....[37]....
        /*03bc*/ 	.word	0x0000aeb0
        /*03c0*/ 	.word	0x00000009
        /*03c4*/ 	.word	0x00000000
        /*03c8*/ 	.short	0x010a
        /*03ca*/ 	.byte	0x3f
	.zero		1


	//   ....[38]....
        /*03cc*/ 	.word	0x0000af00
        /*03d0*/ 	.word	0x00000003
        /*03d4*/ 	.word	0x00000000
        /*03d8*/ 	.short	0x010a
        /*03da*/ 	.byte	0x3f
	.zero		1


	//----- nvinfo : EIATTR_NUM_MBARRIERS
	.align		4
.L_594:
        /*03dc*/ 	.byte	0x03, 0x38
        /*03de*/ 	.short	0x0007


	//----- nvinfo : EIATTR_EXIT_INSTR_OFFSETS
	.align		4
        /*03e0*/ 	.byte	0x04, 0x1c
        /*03e2*/ 	.short	(.L_596 - .L_595)


	//   ....[0]....
.L_595:
        /*03e4*/ 	.word	0x000006a0


	//   ....[1]....
        /*03e8*/ 	.word	0x000053b0


	//   ....[2]....
        /*03ec*/ 	.word	0x00006330


	//   ....[3]....
        /*03f0*/ 	.word	0x0000a8c0


	//----- nvinfo : EIATTR_MAX_THREADS
	.align		4
.L_596:
        /*03f4*/ 	.byte	0x04, 0x05
        /*03f6*/ 	.short	(.L_598 - .L_597)
.L_597:
        /*03f8*/ 	.word	0x00000200
        /*03fc*/ 	.word	0x00000001
        /*0400*/ 	.word	0x00000001


	//----- nvinfo : EIATTR_CRS_STACK_SIZE
	.align		4
.L_598:
        /*0404*/ 	.byte	0x04, 0x1e
        /*0406*/ 	.short	(.L_600 - .L_599)
.L_599:
        /*0408*/ 	.word	0x00000000


	//----- nvinfo : EIATTR_CBANK_PARAM_SIZE
	.align		4
.L_600:
        /*040c*/ 	.byte	0x03, 0x19
        /*040e*/ 	.short	0x0970


	//----- nvinfo : EIATTR_PARAM_CBANK
	.align		4
        /*0410*/ 	.byte	0x04, 0x0a
        /*0412*/ 	.short	(.L_602 - .L_601)
	.align		4
.L_601:
        /*0414*/ 	.word	index@(.nv.constant0._ZN7cutlass13device_kernelIN5flash11enable_sm90INS1_16FlashAttnBwdSm90INS1_25CollectiveMainloopBwdSm90ILi2ELi1ELi1EN4cute5tupleIJNS5_1CILi1EEES8_S8_EEENS6_IJNS7_ILi64EEENS7_ILi96EEENS7_ILi192EEEEEENS_10bfloat16_tEfNS_4arch4Sm90ELb0ELb1ELb1ELb0ELb1ELb0ELb1ELb0ELi3ELi1ELi1ELi1ELb0EEENS1_21CollectiveEpilogueBwdISD_SE_SG_Li384ELb0ELb1ELi3EEENS1_19SingleTileSchedulerILb0ELb0ELb0ELi96EEEEEEEEEvNT_6ParamsE)
        /*0418*/ 	.short	0x0210
        /*041a*/ 	.short	0x0970


	//----- nvinfo : EIATTR_SW_WAR
	.align		4
.L_602:
        /*041c*/ 	.byte	0x04, 0x36
        /*041e*/ 	.short	(.L_604 - .L_603)
.L_603:
        /*0420*/ 	.word	0x00000008
.L_604:


//--------------------- .nv.info._ZN7cutlass13device_kernelIN5flash11enable_sm90INS1_16FlashAttnBwdSm90INS1_25CollectiveMainloopBwdSm90ILi2ELi1ELi1EN4cute5tupleIJNS5_1CILi1EEES8_S8_EEENS6_IJNS7_ILi64EEENS7_ILi96EEENS7_ILi192EEEEEENS_10bfloat16_tEfNS_4arch4Sm90ELb0ELb1ELb1ELb0ELb0ELb0ELb1ELb0ELi3ELi1ELi1ELi1ELb0EEENS1_24CollectiveEpilogueBwdGQAISD_fSG_Li384ELb0ELb0EEENS1_19SingleTileSchedulerILb0ELb0ELb0ELi96EEEEEEEEEvNT_6ParamsE --------------------------
	.section	.nv.info._ZN7cutlass13device_kernelIN5flash11enable_sm90INS1_16FlashAttnBwdSm90INS1_25CollectiveMainloopBwdSm90ILi2ELi1ELi1EN4cute5tupleIJNS5_1CILi1EEES8_S8_EEENS6_IJNS7_ILi64EEENS7_ILi96EEENS7_ILi192EEEEEENS_10bfloat16_tEfNS_4arch4Sm90ELb0ELb1ELb1ELb0ELb0ELb0ELb1ELb0ELi3ELi1ELi1ELi1ELb0EEENS1_24CollectiveEpilogueBwdGQAISD_fSG_Li384ELb0ELb0EEENS1_19SingleTileSchedulerILb0ELb0ELb0ELi96EEEEEEEEEvNT_6ParamsE,"",@"SHT_CUDA_INFO"
	.sectionflags	@""
	.align	4


	//----- nvinfo : EIATTR_CUDA_API_VERSION
	.align		4
        /*0000*/ 	.byte	0x04, 0x37
        /*0002*/ 	.short	(.L_606 - .L_605)
.L_605:
        /*0004*/ 	.word	0x00000082


	//----- nvinfo : EIATTR_KPARAM_INFO
	.align		4
.L_606:
        /*0008*/ 	.byte	0x04, 0x17
        /*000a*/ 	.short	(.L_608 - .L_607)
.L_607:
        /*000c*/ 	.word	0x00000000
        /*0010*/ 	.short	0x0000
        /*0012*/ 	.short	0x0070
        /*0014*/ 	.byte	0x00, 0xf0, 0x01, 0x1a


	//----- nvinfo : EIATTR_SPARSE_MMA_MASK
	.align		4
.L_608:
        /*0018*/ 	.byte	0x03, 0x50
        /*001a*/ 	.short	0x0000


	//----- nvinfo : EIATTR_MAXREG_COUNT
	.align		4
        /*001c*/ 	.byte	0x03, 0x1b
        /*001e*/ 	.short	0x0080


	//----- nvinfo : EIATTR_NUM_BARRIERS
	.align		4
        /*0020*/ 	.byte	0x02, 0x4c
        /*0022*/ 	.byte	0x10
	.zero		1


	//----- nvinfo : EIATTR_EXTERNS
	.align		4
        /*0024*/ 	.byte	0x04, 0x0f
        /*0026*/ 	.short	(.L_610 - .L_609)


	//   ....[0]....
	.align		4
.L_609:
        /*0028*/ 	.word	index@(__assertfail)


	//----- nvinfo : EIATTR_ANNOTATIONS
	.align		4
.L_610:
        /*002c*/ 	.byte	0x04, 0x55
        /*002e*/ 	.short	(.L_612 - .L_611)


	//   ....[0]....
.L_611:
        /*0030*/ 	.word	0x00000001
        /*0034*/ 	.byte	0xc0, 0x17, 0x00, 0x00, 0x01, 0x00, 0x00, 0x00, 0x00, 0x18, 0x00, 0x00, 0x01, 0x00, 0x00, 0x00
        /*0044*/ 	.byte	0x70, 0x20, 0x00, 0x00, 0x01, 0x00, 0x00, 0x00, 0x00, 0x2a, 0x00, 0x00, 0x01, 0x00, 0x00, 0x00
        /*0054*/ 	.byte	0xe0, 0x2b, 0x00, 0x00


	//----- nvinfo : EIATTR_MERCURY_ISA_VERSION
	.align		4
.L_612:
        /*0058*/ 	.byte	0x03, 0x5f
        /*005a*/ 	.short	0x0101


	//----- nvinfo : EIATTR_INT_WARP_WIDE_INSTR_OFFSETS
	.align		4
        /*005c*/ 	.byte	0x04, 0x31
        /*005e*/ 	.short	(.L_614 - .L_613)


	//   ....[0]....
.L_613:
        /*0060*/ 	.word	0x00000190


	//   ....[1]....
        /*0064*/ 	.word	0x000001c0


	//----- nvinfo : EIATTR_COOP_GROUP_MASK_REGIDS
	.align		4
.L_614:
        /*0068*/ 	.byte	0x04, 0x29
        /*006a*/ 	.short	(.L_616 - .L_615)


	//   ....[0]....
.L_615:
        /*006c*/ 	.word	0xffffffff


	//   ....[1]....
        /*0070*/ 	.word	0xffffffff


	//   ....[2]....
        /*0074*/ 	.word	0xffffffff


	//   ....[3]....
        /*0078*/ 	.word	0xffffffff


	//   ....[4]....
        /*007c*/ 	.word	0xffffffff


	//   ....[5]....
        /*0080*/ 	.word	0xffffffff


	//   ....[6]....
        /*0084*/ 	.word	0xffffffff


	//   ....[7]....
        /*0088*/ 	.word	0x0500000f


	//----- nvinfo : EIATTR_COOP_GROUP_INSTR_OFFSETS
	.align		4
.L_616:
        /*008c*/ 	.byte	0x04, 0x28
        /*008e*/ 	.short	(.L_618 - .L_617)


	//   ....[0]....
.L_617:
        /*0090*/ 	.word	0x00000070


	//   ....[1]....
        /*0094*/ 	.word	0x000001a0


	//   ....[2]....
        /*0098*/ 	.word	0x000001f0


	//   ....[3]....
        /*009c*/ 	.word	0x000003e0


	//   ....[4]....
        /*00a0*/ 	.word	0x000005e0


	//   ....[5]....
        /*00a4*/ 	.word	0x000010a0


	//   ....[6]....
        /*00a8*/ 	.word	0x00004d60


	//   ....[7]....
        /*00ac*/ 	.word	0x000083f0


	//----- nvinfo : EIATTR_REG_RECONFIG
	.align		4
.L_618:
        /*00b0*/ 	.byte	0x01, 0x54
	.zero		2


	//----- nvinfo : EIATTR_SYSCALL_OFFSETS
	.align		4
        /*00b4*/ 	.byte	0x04, 0x46
        /*00b6*/ 	.short	(.L_620 - .L_619)


	//   ....[0]....
.L_619:
        /*00b8*/ 	.word	0x00000d00


	//   ....[1]....
        /*00bc*/ 	.word	0x00000df0


	//   ....[2]....
        /*00c0*/ 	.word	0x00000f30


	//   ....[3]....
        /*00c4*/ 	.word	0x00001020


	//----- nvinfo : EIATTR_MBARRIER_INSTR_OFFSETS
	.align		4
.L_620:
        /*00c8*/ 	.byte	0x04, 0x39
        /*00ca*/ 	.short	(.L_622 - .L_621)


	//   ....[0]....
.L_621:
        /*00cc*/ 	.word	0x00000290
        /*00d0*/ 	.word	0x000000ff
        /*00d4*/ 	.word	0x00036400
        /*00d8*/ 	.short	0x0100
        /*00da*/ 	.byte	0x06
	.zero		1


	//   ....[1]....
        /*00dc*/ 	.word	0x00000390
        /*00e0*/ 	.word	0x000000ff
        /*00e4*/ 	.word	0x00036410
        /*00e8*/ 	.short	0x0100
        /*00ea*/ 	.byte	0x08
	.zero		1


	//   ....[2]....
        /*00ec*/ 	.word	0x000003a0
        /*00f0*/ 	.word	0x000000ff
        /*00f4*/ 	.word	0x00036420
        /*00f8*/ 	.short	0x0100
        /*00fa*/ 	.byte	0x08
	.zero		1


	//   ....[3]....
        /*00fc*/ 	.word	0x000003b0
        /*0100*/ 	.word	0x000000ff
        /*0104*/ 	.word	0x00036418
        /*0108*/ 	.short	0x0100
        /*010a*/ 	.byte	0x08
	.zero		1


	//   ....[4]....
        /*010c*/ 	.word	0x000003c0
        /*0110*/ 	.word	0x000000ff
        /*0114*/ 	.word	0x00036428
        /*0118*/ 	.short	0x0100
        /*011a*/ 	.byte	0x08
	.zero		1


	//   ....[5]....
        /*011c*/ 	.word	0x000004f0
        /*0120*/ 	.word	0x000000ff
        /*0124*/ 	.word	0x00036430
        /*0128*/ 	.short	0x0100
        /*012a*/ 	.byte	0x08
	.zero		1


	//   ....[6]....
        /*012c*/ 	.word	0x00000500
        /*0130*/ 	.word	0x000000ff
        /*0134*/ 	.word	0x00036438
        /*0138*/ 	.short	0x0100
        /*013a*/ 	.byte	0x08
	.zero		1


	//   ....[7]....
        /*013c*/ 	.word	0x000010d0
        /*0140*/ 	.word	0x000000ff
        /*0144*/ 	.word	0x00036400
        /*0148*/ 	.short	0x010a
        /*014a*/ 	.byte	0x25
	.zero		1


	//   ....[8]....
        /*014c*/ 	.word	0x000011c0
        /*0150*/ 	.word	0x000000ff
        /*0154*/ 	.word	0x00036400
        /*0158*/ 	.short	0x010a
        /*015a*/ 	.byte	0x25
	.zero		1


	//   ....[9]....
        /*015c*/ 	.word	0x00001920
        /*0160*/ 	.word	0x00000003
        /*0164*/ 	.word	0x00036410
        /*0168*/ 	.short	0x010a
        /*016a*/ 	.byte	0x3f
	.zero		1


	//   ....[10]....
        /*016c*/ 	.word	0x00001960
        /*0170*/ 	.word	0x00000003
        /*0174*/ 	.word	0x00036410
        /*0178*/ 	.short	0x010a
        /*017a*/ 	.byte	0x3f
	.zero		1


	//   ....[11]....
        /*017c*/ 	.word	0x00002000
        /*0180*/ 	.word	0x000000ff
        /*0184*/ 	.word	0x00036430
        /*0188*/ 	.short	0x010a
        /*018a*/ 	.byte	0x25
	.zero		1


	//   ....[12]....
        /*018c*/ 	.word	0x00002040
        /*0190*/ 	.word	0x000000ff
        /*0194*/ 	.word	0x00036430
        /*0198*/ 	.short	0x010a
        /*019a*/ 	.byte	0x25
	.zero		1


	//   ....[13]....
        /*019c*/ 	.word	0x00003e50
        /*01a0*/ 	.word	0x000000ff
        /*01a4*/ 	.word	0x00000000
        /*01a8*/ 	.short	0x0101
        /*01aa*/ 	.byte	0x04
	.zero		1


	//   ....[14]....
        /*01ac*/ 	.word	0x000041f0
        /*01b0*/ 	.word	0x00000003
        /*01b4*/ 	.word	0x00000000
        /*01b8*/ 	.short	0x0101
        /*01ba*/ 	.byte	0x3f
	.zero		1


	//   ....[15]....
        /*01bc*/ 	.word	0x00006340
        /*01c0*/ 	.word	0x00000000
        /*01c4*/ 	.word	0x00036420
        /*01c8*/ 	.short	0x010a
        /*01ca*/ 	.byte	0x3f
	.zero		1


	//   ....[16]....
        /*01cc*/ 	.word	0x00006b50
        /*01d0*/ 	.word	0x00000000
        /*01d4*/ 	.word	0x00036438
        /*01d8*/ 	.short	0x010a
        /*01da*/ 	.byte	0x3f
	.zero		1


	//   ....[17]....
        /*01dc*/ 	.word	0x00006eb0
        /*01e0*/ 	.word	0x00000000
        /*01e4*/ 	.word	0x00036428
        /*01e8*/ 	.short	0x010a
        /*01ea*/ 	.byte	0x3f
	.zero		1


	//   ....[18]....
        /*01ec*/ 	.word	0x000071d0
        /*01f0*/ 	.word	0x00000000
        /*01f4*/ 	.word	0x00036438
        /*01f8*/ 	.short	0x010a
        /*01fa*/ 	.byte	0x3f
	.zero		1


	//   ....[19]....
        /*01fc*/ 	.word	0x00007480
        /*0200*/ 	.word	0x00000000
        /*0204*/ 	.word	0x00036420
        /*0208*/ 	.short	0x010a
        /*020a*/ 	.byte	0x3f
	.zero		1


	//   ....[20]....
        /*020c*/ 	.word	0x00007800
        /*0210*/ 	.word	0x00000000
        /*0214*/ 	.word	0x00036438
        /*0218*/ 	.short	0x010a
        /*021a*/ 	.byte	0x3f
	.zero		1


	//   ....[21]....
        /*021c*/ 	.word	0x00007af0
        /*0220*/ 	.word	0x00000000
        /*0224*/ 	.word	0x00036428
        /*0228*/ 	.short	0x010a
        /*022a*/ 	.byte	0x3f
	.zero		1


	//   ....[22]....
        /*022c*/ 	.word	0x00007e30
        /*0230*/ 	.word	0x00000000
        /*0234*/ 	.word	0x00036438
        /*0238*/ 	.short	0x010a
        /*023a*/ 	.byte	0x3f
	.zero		1


	//   ....[23]....
        /*023c*/ 	.word	0x00008280
        /*0240*/ 	.word	0x00000009
        /*0244*/ 	.word	0x00000000
        /*0248*/ 	.short	0x010a
        /*024a*/ 	.byte	0x3f
	.zero		1


	//   ....[24]....
        /*024c*/ 	.word	0x00008300
        /*0250*/ 	.word	0x00000003
        /*0254*/ 	.word	0x00000000
        /*0258*/ 	.short	0x010a
        /*025a*/ 	.byte	0x3f
	.zero		1


	//   ....[25]....
        /*025c*/ 	.word	0x00008350
        /*0260*/ 	.word	0x00000004
        /*0264*/ 	.word	0x00036438
        /*0268*/ 	.short	0x010a
        /*026a*/ 	.byte	0x3f
	.zero		1


	//   ....[26]....
        /*026c*/ 	.word	0x00008430
        /*0270*/ 	.word	0x00000003
        /*0274*/ 	.word	0x00036400
        /*0278*/ 	.short	0x010a
        /*027a*/ 	.byte	0x3f
	.zero		1


	//   ....[27]....
        /*027c*/ 	.word	0x00008480
        /*0280*/ 	.word	0x00000003
        /*0284*/ 	.word	0x00036410
        /*0288*/ 	.short	0x010a
        /*028a*/ 	.byte	0x3f
	.zero		1


	//   ....[28]....
        /*028c*/ 	.word	0x000084e0
        /*0290*/ 	.word	0x0000000c
        /*0294*/ 	.word	0x00036430
        /*0298*/ 	.short	0x010a
        /*029a*/ 	.byte	0x3f
	.zero		1


	//   ....[29]....
        /*029c*/ 	.word	0x00008530
        /*02a0*/ 	.word	0x00000000
        /*02a4*/ 	.word	0x00036420
        /*02a8*/ 	.short	0x010a
        /*02aa*/ 	.byte	0x3f
	.zero		1


	//   ....[30]....
        /*02ac*/ 	.word	0x00008580
        /*02b0*/ 	.word	0x00000000
        /*02b4*/ 	.word	0x00036438
        /*02b8*/ 	.short	0x010a
        /*02ba*/ 	.byte	0x3f
	.zero		1


	//   ....[31]....
        /*02bc*/ 	.word	0x000085d0
        /*02c0*/ 	.word	0x00000000
        /*02c4*/ 	.word	0x00036428
        /*02c8*/ 	.short	0x010a
        /*02ca*/ 	.byte	0x3f
	.zero		1


	//   ....[32]....
        /*02cc*/ 	.word	0x00008620
        /*02d0*/ 	.word	0x00000000
        /*02d4*/ 	.word	0x00036438
        /*02d8*/ 	.short	0x010a
        /*02da*/ 	.byte	0x3f
	.zero		1


	//   ....[33]....
        /*02dc*/ 	.word	0x00008680
        /*02e0*/ 	.word	0x00000000
        /*02e4*/ 	.word	0x00036420
        /*02e8*/ 	.short	0x010a
        /*02ea*/ 	.byte	0x3f
	.zero		1


	//   ....[34]....
        /*02ec*/ 	.word	0x000086d0
        /*02f0*/ 	.word	0x00000000
        /*02f4*/ 	.word	0x00036438
        /*02f8*/ 	.short	0x010a
        /*02fa*/ 	.byte	0x3f
	.zero		1


	//   ....[35]....
        /*02fc*/ 	.word	0x00008720
        /*0300*/ 	.word	0x00000000
        /*0304*/ 	.word	0x00036428
        /*0308*/ 	.short	0x010a
        /*030a*/ 	.byte	0x3f
	.zero		1


	//   ....[36]....
        /*030c*/ 	.word	0x00008770
        /*0310*/ 	.word	0x00000000
        /*0314*/ 	.word	0x00036438
        /*0318*/ 	.short	0x010a
        /*031a*/ 	.byte	0x3f
	.zero		1


	//   ....[37]....
        /*031c*/ 	.word	0x00008840
        /*0320*/ 	.word	0x00000009
        /*0324*/ 	.word	0x00000000
        /*0328*/ 	.short	0x010a
        /*032a*/ 	.byte	0x3f
	.zero		1


	//   ....[38]....
        /*032c*/ 	.word	0x00008890
        /*0330*/ 	.word	0x00000003
        /*0334*/ 	.word	0x00000000
        /*0338*/ 	.short	0x010a
        /*033a*/ 	.byte	0x3f
	.zero		1


	//----- nvinfo : EIATTR_NUM_MBARRIERS
	.align		4
.L_622:
        /*033c*/ 	.byte	0x03, 0x38
        /*033e*/ 	.short	0x0007


	//----- nvinfo : EIATTR_EXIT_INSTR_OFFSETS
	.align		4
        /*0340*/ 	.byte	0x04, 0x1c
        /*0342*/ 	.short	(.L_624 - .L_623)


	//   ....[0]....
.L_623:
        /*0344*/ 	.word	0x000083a0


	//----- nvinfo : EIATTR_MAX_THREADS
	.align		4
.L_624:
        /*0348*/ 	.byte	0x04, 0x05
        /*034a*/ 	.short	(.L_626 - .L_625)
.L_625:
        /*034c*/ 	.word	0x00000200
        /*0350*/ 	.word	0x00000001
        /*0354*/ 	.word	0x00000001


	//----- nvinfo : EIATTR_CRS_STACK_SIZE
	.align		4
.L_626:
        /*0358*/ 	.byte	0x04, 0x1e
        /*035a*/ 	.short	(.L_628 - .L_627)
.L_627:
        /*035c*/ 	.word	0x00000000


	//----- nvinfo : EIATTR_CBANK_PARAM_SIZE
	.align		4
.L_628:
        /*0360*/ 	.byte	0x03, 0x19
        /*0362*/ 	.short	0x06f0


	//----- nvinfo : EIATTR_PARAM_CBANK
	.align		4
        /*0364*/ 	.byte	0x04, 0x0a
        /*0366*/ 	.short	(.L_630 - .L_629)
	.align		4
.L_629:
        /*0368*/ 	.word	index@(.nv.constant0._ZN7cutlass13device_kernelIN5flash11enable_sm90INS1_16FlashAttnBwdSm90INS1_25CollectiveMainloopBwdSm90ILi2ELi1ELi1EN4cute5tupleIJNS5_1CILi1EEES8_S8_EEENS6_IJNS7_ILi64EEENS7_ILi96EEENS7_ILi192EEEEEENS_10bfloat16_tEfNS_4arch4Sm90ELb0ELb1ELb1ELb0ELb0ELb0ELb1ELb0ELi3ELi1ELi1ELi1ELb0EEENS1_24CollectiveEpilogueBwdGQAISD_fSG_Li384ELb0ELb0EEENS1_19SingleTileSchedulerILb0ELb0ELb0ELi96EEEEEEEEEvNT_6ParamsE)
        /*036c*/ 	.short	0x0210
        /*036e*/ 	.short	0x06f0


	//----- nvinfo : EIATTR_SW_WAR
	.align		4
.L_630:
        /*0370*/ 	.byte	0x04, 0x36
        /*0372*/ 	.short	(.L_632 - .L_631)
.L_631:
        /*0374*/ 	.word	0x00000008
.L_632:


//--------------------- .nv.info._ZN7cutlass13device_kernelIN5flash11enable_sm90INS1_16FlashAttnBwdSm90INS1_25CollectiveMainloopBwdSm90ILi2ELi1ELi1EN4cute5tupleIJNS5_1CILi1EEES8_S8_EEENS6_IJNS7_ILi64EEENS7_ILi96EEENS7_ILi192EEEEEENS_10bfloat16_tEfNS_4arch4Sm90ELb0ELb1ELb1ELb0ELb1ELb0ELb1ELb0ELi3ELi1ELi1ELi1ELb0EEENS1_24CollectiveEpilogueBwdGQAISD_fSG_Li384ELb0ELb1EEENS1_19SingleTileSchedulerILb0ELb0ELb0ELi96EEEEEEEEEvNT_6ParamsE --------------------------
	.section	.nv.info._ZN7cutlass13device_kernelIN5flash11enable_sm90INS1_16FlashAttnBwdSm90INS1_25CollectiveMainloopBwdSm90ILi2ELi1ELi1EN4cute5tupleIJNS5_1CILi1EEES8_S8_EEENS6_IJNS7_ILi64EEENS7_ILi96EEENS7_ILi192EEEEEENS_10bfloat16_tEfNS_4arch4Sm90ELb0ELb1ELb1ELb0ELb1ELb0ELb1ELb0ELi3ELi1ELi1ELi1ELb0EEENS1_24CollectiveEpilogueBwdGQAISD_fSG_Li384ELb0ELb1EEENS1_19SingleTileSchedulerILb0ELb0ELb0ELi96EEEEEEEEEvNT_6ParamsE,"",@"SHT_CUDA_INFO"
	.sectionflags	@""
	.align	4


	//----- nvinfo : EIATTR_CUDA_API_VERSION
	.align		4
        /*0000*/ 	.byte	0x04, 0x37
        /*0002*/ 	.short	(.L_634 - .L_633)
.L_633:
        /*0004*/ 	.word	0x00000082


	//----- nvinfo : EIATTR_KPARAM_INFO
	.align		4
.L_634:
        /*0008*/ 	.byte	0x04, 0x17
        /*000a*/ 	.short	(.L_636 - .L_635)
.L_635:
        /*000c*/ 	.word	0x00000000
        /*0010*/ 	.short	0x0000
        /*0012*/ 	.short	0x0070
        /*0014*/ 	.byte	0x00, 0xf0, 0x01, 0x1a


	//----- nvinfo : EIATTR_SPARSE_MMA_MASK
	.align		4
.L_636:
        /*0018*/ 	.byte	0x03, 0x50
        /*001a*/ 	.short	0x0000


	//----- nvinfo : EIATTR_MAXREG_COUNT
	.align		4
        /*001c*/ 	.byte	0x03, 0x1b
        /*001e*/ 	.short	0x0080


	//----- nvinfo : EIATTR_NUM_BARRIERS
	.align		4
        /*0020*/ 	.byte	0x02, 0x4c
        /*0022*/ 	.byte	0x10
	.zero		1


	//----- nvinfo : EIATTR_EXTERNS
	.align		4
        /*0024*/ 	.byte	0x04, 0x0f
        /*0026*/ 	.short	(.L_638 - .L_637)


	//   ....[0]....
	.align		4
.L_637:
        /*0028*/ 	.word	index@(__assertfail)


	//----- nvinfo : EIATTR_ANNOTATIONS
	.align		4
.L_638:
        /*002c*/ 	.byte	0x04, 0x55
        /*002e*/ 	.short	(.L_640 - .L_639)


	//   ....[0]....
.L_639:
        /*0030*/ 	.word	0x00000001
        /*0034*/ 	.byte	0xd0, 0x17, 0x00, 0x00, 0x01, 0x00, 0x00, 0x00, 0x10, 0x18, 0x00, 0x00, 0x01, 0x00, 0x00, 0x00
        /*0044*/ 	.byte	0x70, 0x20, 0x00, 0x00, 0x01, 0x00, 0x00, 0x00, 0x00, 0x2a, 0x00, 0x00, 0x01, 0x00, 0x00, 0x00
        /*0054*/ 	.byte	0xe0, 0x2b, 0x00, 0x00


	//----- nvinfo : EIATTR_MERCURY_ISA_VERSION
	.align		4
.L_640:
        /*0058*/ 	.byte	0x03, 0x5f
        /*005a*/ 	.short	0x0101


	//----- nvinfo : EIATTR_INT_WARP_WIDE_INSTR_OFFSETS
	.align		4
        /*005c*/ 	.byte	0x04, 0x31
        /*005e*/ 	.short	(.L_642 - .L_641)


	//   ....[0]....
.L_641:
        /*0060*/ 	.word	0x00000190


	//   ....[1]....
        /*0064*/ 	.word	0x000001c0


	//   ....[2]....
        /*0068*/ 	.word	0x00005d40


	//   ....[3]....
        /*006c*/ 	.word	0x00006480


	//   ....[4]....
        /*0070*/ 	.word	0x00006a70


	//   ....[5]....
        /*0074*/ 	.word	0x00006d40


	//   ....[6]....
        /*0078*/ 	.word	0x00006fa0


	//   ....[7]....
        /*007c*/ 	.word	0x00007130


	//----- nvinfo : EIATTR_COOP_GROUP_MASK_REGIDS
	.align		4
.L_642:
        /*0080*/ 	.byte	0x04, 0x29
        /*0082*/ 	.short	(.L_644 - .L_643)


	//   ....[0]....
.L_643:
        /*0084*/ 	.word	0xffffffff


	//   ....[1]....
        /*0088*/ 	.word	0xffffffff


	//   ....[2]....
        /*008c*/ 	.word	0xffffffff


	//   ....[3]....
        /*0090*/ 	.word	0xffffffff


	//   ....[4]....
        /*0094*/ 	.word	0xffffffff


	//   ....[5]....
        /*0098*/ 	.word	0xffffffff


	//   ....[6]....
        /*009c*/ 	.word	0xffffffff


	//   ....[7]....
        /*00a0*/ 	.word	0xffffffff


	//   ....[8]....
        /*00a4*/ 	.word	0xffffffff


	//   ....[9]....
        /*00a8*/ 	.word	0xffffffff


	//   ....[10]....
        /*00ac*/ 	.word	0xffffffff


	//   ....[11]....
        /*00b0*/ 	.word	0xffffffff


	//   ....[12]....
        /*00b4*/ 	.word	0xffffffff


	//   ....[13]....
        /*00b8*/ 	.word	0xffffffff


	//   ....[14]....
        /*00bc*/ 	.word	0xffffffff


	//   ....[15]....
        /*00c0*/ 	.word	0xffffffff


	//   ....[16]....
        /*00c4*/ 	.word	0xffffffff


	//   ....[17]....
        /*00c8*/ 	.word	0xffffffff


	//   ....[18]....
        /*00cc*/ 	.word	0xffffffff


	//   ....[19]....
        /*00d0*/ 	.word	0xffffffff


	//   ....[20]....
        /*00d4*/ 	.word	0x0500000f


	//   ....[21]....
        /*00d8*/ 	.word	0x0500000f


	//   ....[22]....
        /*00dc*/ 	.word	0x0500000f


	//   ....[23]....
        /*00e0*/ 	.word	0x0500000f


	//   ....[24]....
        /*00e4*/ 	.word	0x0500000f


	//   ....[25]....
        /*00e8*/ 	.word	0x0500000f


	//----- nvinfo : EIATTR_COOP_GROUP_INSTR_OFFSETS
	.align		4
.L_644:
        /*00ec*/ 	.byte	0x04, 0x28
        /*00ee*/ 	.short	(.L_646 - .L_645)


	//   ....[0]....
.L_645:
        /*00f0*/ 	.word	0x00000070


	//   ....[1]....
        /*00f4*/ 	.word	0x000001a0


	//   ....[2]....
        /*00f8*/ 	.word	0x000001f0


	//   ....[3]....
        /*00fc*/ 	.word	0x000003e0


	//   ....[4]....
        /*0100*/ 	.word	0x000005f0


	//   ....[5]....
        /*0104*/ 	.word	0x000010b0


	//   ....[6]....
        /*0108*/ 	.word	0x00004b70


	//   ....[7]....
        /*010c*/ 	.word	0x00004cf0


	//   ....[8]....
        /*0110*/ 	.word	0x00004fa0


	//   ....[9]....
        /*0114*/ 	.word	0x00005130


	//   ....[10]....
        /*0118*/ 	.word	0x00005250


	//   ....[11]....
        /*011c*/ 	.word	0x000057b0


	//   ....[12]....
        /*0120*/ 	.word	0x00005c70


	//   ....[13]....
        /*0124*/ 	.word	0x00005fc0


	//   ....[14]....
        /*0128*/ 	.word	0x000063b0


	//   ....[15]....
        /*012c*/ 	.word	0x000065f0


	//   ....[16]....
        /*0130*/ 	.word	0x000069a0


	//   ....[17]....
        /*0134*/ 	.word	0x00006c80


	//   ....[18]....
        /*0138*/ 	.word	0x00006ea0


	//   ....[19]....
        /*013c*/ 	.word	0x00007030


	//   ....[20]....
        /*0140*/ 	.word	0x000097d0


	//   ....[21]....
        /*0144*/ 	.word	0x00009940


	//   ....[22]....
        /*0148*/ 	.word	0x000099b0


	//   ....[23]....
        /*014c*/ 	.word	0x00009a20


	//   ....[24]....
        /*0150*/ 	.word	0x00009a90


	//   ....[25]....
        /*0154*/ 	.word	0x00009b00


	//----- nvinfo : EIATTR_REG_RECONFIG
	.align		4
.L_646:
        /*0158*/ 	.byte	0x01, 0x54
	.zero		2


	//----- nvinfo : EIATTR_SYSCALL_OFFSETS
	.align		4
        /*015c*/ 	.byte	0x04, 0x46
        /*015e*/ 	.short	(.L_648 - .L_647)


	//   ....[0]....
.L_647:
        /*0160*/ 	.word	0x00000d10


	//   ....[1]....
        /*0164*/ 	.word	0x00000e00


	//   ....[2]....
        /*0168*/ 	.word	0x00000f40


	//   ....[3]....
        /*016c*/ 	.word	0x00001030


	//----- nvinfo : EIATTR_MBARRIER_INSTR_OFFSETS
	.align		4
.L_648:
        /*0170*/ 	.byte	0x04, 0x39
        /*0172*/ 	.short	(.L_650 - .L_649)


	//   ....[0]....
.L_649:
        /*0174*/ 	.word	0x00000290
        /*0178*/ 	.word	0x000000ff
        /*017c*/ 	.word	0x00036400
        /*0180*/ 	.short	0x0100
        /*0182*/ 	.byte	0x06
	.zero		1


	//   ....[1]....
        /*0184*/ 	.word	0x00000390
        /*0188*/ 	.word	0x000000ff
        /*018c*/ 	.word	0x00036410
        /*0190*/ 	.short	0x0100
        /*0192*/ 	.byte	0x08
	.zero		1


	//   ....[2]....
        /*0194*/ 	.word	0x000003a0
        /*0198*/ 	.word	0x000000ff
        /*019c*/ 	.word	0x00036420
        /*01a0*/ 	.short	0x0100
        /*01a2*/ 	.byte	0x08
	.zero		1


	//   ....[3]....
        /*01a4*/ 	.word	0x000003b0
        /*01a8*/ 	.word	0x000000ff
        /*01ac*/ 	.word	0x00036418
        /*01b0*/ 	.short	0x0100
        /*01b2*/ 	.byte	0x08
	.zero		1


	//   ....[4]....
        /*01b4*/ 	.word	0x000003c0
        /*01b8*/ 	.word	0x000000ff
        /*01bc*/ 	.word	0x00036428
        /*01c0*/ 	.short	0x0100
        /*01c2*/ 	.byte	0x08
	.zero		1


	//   ....[5]....
        /*01c4*/ 	.word	0x000004f0
        /*01c8*/ 	.word	0x000000ff
        /*01cc*/ 	.word	0x00036430
        /*01d0*/ 	.short	0x0100
        /*01d2*/ 	.byte	0x08
	.zero		1


	//   ....[6]....
        /*01d4*/ 	.word	0x00000500
        /*01d8*/ 	.word	0x000000ff
        /*01dc*/ 	.word	0x00036438
        /*01e0*/ 	.short	0x0100
        /*01e2*/ 	.byte	0x08
	.zero		1


	//   ....[7]....
        /*01e4*/ 	.word	0x000010e0
        /*01e8*/ 	.word	0x000000ff
        /*01ec*/ 	.word	0x00036400
        /*01f0*/ 	.short	0x010a
        /*01f2*/ 	.byte	0x25
	.zero		1


	//   ....[8]....
        /*01f4*/ 	.word	0x000011d0
        /*01f8*/ 	.word	0x000000ff
        /*01fc*/ 	.word	0x00036400
        /*0200*/ 	.short	0x010a
        /*0202*/ 	.byte	0x25
	.zero		1


	//   ....[9]....
        /*0204*/ 	.word	0x00001930
        /*0208*/ 	.word	0x00000003
        /*020c*/ 	.word	0x00036410
        /*0210*/ 	.short	0x010a
        /*0212*/ 	.byte	0x3f
	.zero		1


	//   ....[10]....
        /*0214*/ 	.word	0x00001970
        /*0218*/ 	.word	0x00000003
        /*021c*/ 	.word	0x00036410
        /*0220*/ 	.short	0x010a
        /*0222*/ 	.byte	0x3f
	.zero		1


	//   ....[11]....
        /*0224*/ 	.word	0x00002000
        /*0228*/ 	.word	0x000000ff
        /*022c*/ 	.word	0x00036430
        /*0230*/ 	.short	0x010a
        /*0232*/ 	.byte	0x25
	.zero		1


	//   ....[12]....
        /*0234*/ 	.word	0x00002040
        /*0238*/ 	.word	0x000000ff
        /*023c*/ 	.word	0x00036430
        /*0240*/ 	.short	0x010a
        /*0242*/ 	.byte	0x25
	.zero		1


	//   ....[13]....
        /*0244*/ 	.word	0x00003e60
        /*0248*/ 	.word	0x000000ff
        /*024c*/ 	.word	0x00000000
        /*0250*/ 	.short	0x0101
        /*0252*/ 	.byte	0x04
	.zero		1


	//   ....[14]....
        /*0254*/ 	.word	0x00004200
        /*0258*/ 	.word	0x00000003
        /*025c*/ 	.word	0x00000000
        /*0260*/ 	.short	0x0101
        /*0262*/ 	.byte	0x3f
	.zero		1


	//   ....[15]....
        /*0264*/ 	.word	0x00007720
        /*0268*/ 	.word	0x00000000
        /*026c*/ 	.word	0x00036420
        /*0270*/ 	.short	0x010a
        /*0272*/ 	.byte	0x3f
	.zero		1


	//   ....[16]....
        /*0274*/ 	.word	0x00007f30
        /*0278*/ 	.word	0x00000000
        /*027c*/ 	.word	0x00036438
        /*0280*/ 	.short	0x010a
        /*0282*/ 	.byte	0x3f
	.zero		1


	//   ....[17]....
        /*0284*/ 	.word	0x00008290
        /*0288*/ 	.word	0x00000000
        /*028c*/ 	.word	0x00036428
        /*0290*/ 	.short	0x010a
        /*0292*/ 	.byte	0x3f
	.zero		1


	//   ....[18]....
        /*0294*/ 	.word	0x000085b0
        /*0298*/ 	.word	0x00000000
        /*029c*/ 	.word	0x00036438
        /*02a0*/ 	.short	0x010a
        /*02a2*/ 	.byte	0x3f
	.zero		1


	//   ....[19]....
        /*02a4*/ 	.word	0x00008860
        /*02a8*/ 	.word	0x00000000
        /*02ac*/ 	.word	0x00036420
        /*02b0*/ 	.short	0x010a
        /*02b2*/ 	.byte	0x3f
	.zero		1


	//   ....[20]....
        /*02b4*/ 	.word	0x00008be0
        /*02b8*/ 	.word	0x00000000
        /*02bc*/ 	.word	0x00036438
        /*02c0*/ 	.short	0x010a
        /*02c2*/ 	.byte	0x3f
	.zero		1


	//   ....[21]....
        /*02c4*/ 	.word	0x00008ed0
        /*02c8*/ 	.word	0x00000000
        /*02cc*/ 	.word	0x00036428
        /*02d0*/ 	.short	0x010a
        /*02d2*/ 	.byte	0x3f
	.zero		1


	//   ....[22]....
        /*02d4*/ 	.word	0x00009210
        /*02d8*/ 	.word	0x00000000
        /*02dc*/ 	.word	0x00036438
        /*02e0*/ 	.short	0x010a
        /*02e2*/ 	.byte	0x3f
	.zero		1


	//   ....[23]....
        /*02e4*/ 	.word	0x00009660
        /*02e8*/ 	.word	0x00000009
        /*02ec*/ 	.word	0x00000000
        /*02f0*/ 	.short	0x010a
        /*02f2*/ 	.byte	0x3f
	.zero		1


	//   ....[24]....
        /*02f4*/ 	.word	0x000096e0
        /*02f8*/ 	.word	0x00000003
        /*02fc*/ 	.word	0x00000000
        /*0300*/ 	.short	0x010a
        /*0302*/ 	.byte	0x3f
	.zero		1


	//   ....[25]....
        /*0304*/ 	.word	0x00009730
        /*0308*/ 	.word	0x00000004
        /*030c*/ 	.word	0x00036438
        /*0310*/ 	.short	0x010a
        /*0312*/ 	.byte	0x3f
	.zero		1


	//   ....[26]....
        /*0314*/ 	.word	0x00009810
        /*0318*/ 	.word	0x00000003
        /*031c*/ 	.word	0x00036400
        /*0320*/ 	.short	0x010a
        /*0322*/ 	.byte	0x3f
	.zero		1


	//   ....[27]....
        /*0324*/ 	.word	0x00009860
        /*0328*/ 	.word	0x00000003
        /*032c*/ 	.word	0x00036410
        /*0330*/ 	.short	0x010a
        /*0332*/ 	.byte	0x3f
	.zero		1


	//   ....[28]....
        /*0334*/ 	.word	0x000098c0
        /*0338*/ 	.word	0x0000000c
        /*033c*/ 	.word	0x00036430
        /*0340*/ 	.short	0x010a
        /*0342*/ 	.byte	0x3f
	.zero		1


	//   ....[29]....
        /*0344*/ 	.word	0x00009b40
        /*0348*/ 	.word	0x00000000
        /*034c*/ 	.word	0x00036420
        /*0350*/ 	.short	0x010a
        /*0352*/ 	.byte	0x3f
	.zero		1


	//   ....[30]....
        /*0354*/ 	.word	0x00009b90
        /*0358*/ 	.word	0x00000000
        /*035c*/ 	.word	0x00036438
        /*0360*/ 	.short	0x010a
        /*0362*/ 	.byte	0x3f
	.zero		1


	//   ....[31]....
        /*0364*/ 	.word	0x00009be0
        /*0368*/ 	.word	0x00000000
        /*036c*/ 	.word	0x00036428
        /*0370*/ 	.short	0x010a
        /*0372*/ 	.byte	0x3f
	.zero		1


	//   ....[32]....
        /*0374*/ 	.word	0x00009c30
        /*0378*/ 	.word	0x00000000
        /*037c*/ 	.word	0x00036438
        /*0380*/ 	.short	0x010a
        /*0382*/ 	.byte	0x3f
	.zero		1


	//   ....[33]....
        /*0384*/ 	.word	0x00009c90
        /*0388*/ 	.word	0x00000000
        /*038c*/ 	.word	0x00036420
        /*0390*/ 	.short	0x010a
        /*0392*/ 	.byte	0x3f
	.zero		1


	//   ....[34]....
        /*0394*/ 	.word	0x00009ce0
        /*0398*/ 	.word	0x00000000
        /*039c*/ 	.word	0x00036438
        /*03a0*/ 	.short	0x010a
        /*03a2*/ 	.byte	0x3f
	.zero		1


	//   ....[35]....
        /*03a4*/ 	.word	0x00009d30
        /*03a8*/ 	.word	0x00000000
        /*03ac*/ 	.word	0x00036428
        /*03b0*/ 	.short	0x010a
        /*03b2*/ 	.byte	0x3f
	.zero		1


	//   ....[36]....
        /*03b4*/ 	.word	0x00009d80
        /*03b8*/ 	.word	0x00000000
        /*03bc*/ 	.word	0x00036438
        /*03c0*/ 	.short	0x010a
        /*03c2*/ 	.byte	0x3f
	.zero		1


	//   ....[37]....
        /*03c4*/ 	.word	0x00009e50
        /*03c8*/ 	.word	0x00000009
        /*03cc*/ 	.word	0x00000000
        /*03d0*/ 	.short	0x010a
        /*03d2*/ 	.byte	0x3f
	.zero		1


	//   ....[38]....
        /*03d4*/ 	.word	0x00009ea0
        /*03d8*/ 	.word	0x00000003
        /*03dc*/ 	.word	0x00000000
        /*03e0*/ 	.short	0x010a
        /*03e2*/ 	.byte	0x3f
	.zero		1


	//----- nvinfo : EIATTR_NUM_MBARRIERS
	.align		4
.L_650:
        /*03e4*/ 	.byte	0x03, 0x38
        /*03e6*/ 	.short	0x0007


	//----- nvinfo : EIATTR_EXIT_INSTR_OFFSETS
	.align		4
        /*03e8*/ 	.byte	0x04, 0x1c
        /*03ea*/ 	.short	(.L_652 - .L_651)


	//   ....[0]....
.L_651:
        /*03ec*/ 	.word	0x00009780


	//----- nvinfo : EIATTR_MAX_THREADS
	.align		4
.L_652:
        /*03f0*/ 	.byte	0x04, 0x05
        /*03f2*/ 	.short	(.L_654 - .L_653)
.L_653:
        /*03f4*/ 	.word	0x00000200
        /*03f8*/ 	.word	0x00000001
        /*03fc*/ 	.word	0x00000001


	//----- nvinfo : EIATTR_CRS_STACK_SIZE
	.align		4
.L_654:
        /*0400*/ 	.byte	0x04, 0x1e
        /*0402*/ 	.short	(.L_656 - .L_655)
.L_655:
        /*0404*/ 	.word	0x00000000


	//----- nvinfo : EIATTR_CBANK_PARAM_SIZE
	.align		4
.L_656:
        /*0408*/ 	.byte	0x03, 0x19
        /*040a*/ 	.short	0x06f0


	//----- nvinfo : EIATTR_PARAM_CBANK
	.align		4
        /*040c*/ 	.byte	0x04, 0x0a
        /*040e*/ 	.short	(.L_658 - .L_657)
	.align		4
.L_657:
        /*0410*/ 	.word	index@(.nv.constant0._ZN7cutlass13device_kernelIN5flash11enable_sm90INS1_16FlashAttnBwdSm90INS1_25CollectiveMainloopBwdSm90ILi2ELi1ELi1EN4cute5tupleIJNS5_1CILi1EEES8_S8_EEENS6_IJNS7_ILi64EEENS7_ILi96EEENS7_ILi192EEEEEENS_10bfloat16_tEfNS_4arch4Sm90ELb0ELb1ELb1ELb0ELb1ELb0ELb1ELb0ELi3ELi1ELi1ELi1ELb0EEENS1_24CollectiveEpilogueBwdGQAISD_fSG_Li384ELb0ELb1EEENS1_19SingleTileSchedulerILb0ELb0ELb0ELi96EEEEEEEEEvNT_6ParamsE)
        /*0414*/ 	.short	0x0210
        /*0416*/ 	.short	0x06f0


	//----- nvinfo : EIATTR_SW_WAR
	.align		4
.L_658:
        /*0418*/ 	.byte	0x04, 0x36
        /*041a*/ 	.short	(.L_660 - .L_659)
.L_659:
        /*041c*/ 	.word	0x00000008
.L_660:


//--------------------- .nv.info._ZN7cutlass13device_kernelIN5flash11enable_sm90INS1_16FlashAttnBwdSm90INS1_25CollectiveMainloopBwdSm90ILi2ELi1ELi1EN4cute5tupleIJNS5_1CILi1EEES8_S8_EEENS6_IJNS7_ILi64EEENS7_ILi96EEENS7_ILi192EEEEEENS_10bfloat16_tEfNS_4arch4Sm90ELb0ELb1ELb1ELb1ELb0ELb0ELb1ELb0ELi3ELi1ELi1ELi1ELb0EEENS1_21CollectiveEpilogueBwdISD_SE_SG_Li384ELb1ELb1ELi3EEENS1_19SingleTileSchedulerILb1ELb0ELb0ELi96EEEEEEEEEvNT_6ParamsE --------------------------
	.section	.nv.info._ZN7cutlass13device_kernelIN5flash11enable_sm90INS1_16FlashAttnBwdSm90INS1_25CollectiveMainloopBwdSm90ILi2ELi1ELi1EN4cute5tupleIJNS5_1CILi1EEES8_S8_EEENS6_IJNS7_ILi64EEENS7_ILi96EEENS7_ILi192EEEEEENS_10bfloat16_tEfNS_4arch4Sm90ELb0ELb1ELb1ELb1ELb0ELb0ELb1ELb0ELi3ELi1ELi1ELi1ELb0EEENS1_21CollectiveEpilogueBwdISD_SE_SG_Li384ELb1ELb1ELi3EEENS1_19SingleTileSchedulerILb1ELb0ELb0ELi96EEEEEEEEEvNT_6ParamsE,"",@"SHT_CUDA_INFO"
	.sectionflags	@""
	.align	4


	//----- nvinfo : EIATTR_CUDA_API_VERSION
	.align		4
        /*0000*/ 	.byte	0x04, 0x37
        /*0002*/ 	.short	(.L_662 - .L_661)
.L_661:
        /*0004*/ 	.word	0x00000082


	//----- nvinfo : EIATTR_KPARAM_INFO
	.align		4
.L_662:
        /*0008*/ 	.byte	0x04, 0x17
        /*000a*/ 	.short	(.L_664 - .L_663)
.L_663:
        /*000c*/ 	.word	0x00000000
        /*0010*/ 	.short	0x0000
        /*0012*/ 	.short	0x0070
        /*0014*/ 	.byte	0x00, 0xf0, 0x01, 0x1a


	//----- nvinfo : EIATTR_SPARSE_MMA_MASK
	.align		4
.L_664:
        /*0018*/ 	.byte	0x03, 0x50
        /*001a*/ 	.short	0x0000


	//----- nvinfo : EIATTR_MAXREG_COUNT
	.align		4
        /*001c*/ 	.byte	0x03, 0x1b
        /*001e*/ 	.short	0x0080


	//----- nvinfo : EIATTR_NUM_BARRIERS
	.align		4
        /*0020*/ 	.byte	0x02, 0x4c
        /*0022*/ 	.byte	0x10
	.zero		1


	//----- nvinfo : EIATTR_EXTERNS
	.align		4
        /*0024*/ 	.byte	0x04, 0x0f
        /*0026*/ 	.short	(.L_666 - .L_665)


	//   ....[0]....
	.align		4
.L_665:
        /*0028*/ 	.word	index@(__assertfail)


	//----- nvinfo : EIATTR_ANNOTATIONS
	.align		4
.L_666:
        /*002c*/ 	.byte	0x04, 0x55
        /*002e*/ 	.short	(.L_668 - .L_667)


	//   ....[0]....
.L_667:
        /*0030*/ 	.word	0x00000001
        /*0034*/ 	.byte	0x40, 0x05, 0x00, 0x00, 0x01, 0x00, 0x00, 0x00, 0xb0, 0x07, 0x00, 0x00, 0x01, 0x00, 0x00, 0x00
        /* <DEDUP_REMOVED lines=9> */
        /*00d4*/ 	.byte	0x90, 0x60, 0x00, 0x00, 0x01, 0x00, 0x00, 0x00, 0xb0, 0xb1, 0x00, 0x00


	//----- nvinfo : EIATTR_MERCURY_ISA_VERSION
	.align		4
.L_668:
        /*00e0*/ 	.byte	0x03, 0x5f
        /*00e2*/ 	.short	0x0101


	//----- nvinfo : EIATTR_INT_WARP_WIDE_INSTR_OFFSETS
	.align		4
        /*00e4*/ 	.byte	0x04, 0x31
        /*00e6*/ 	.short	(.L_670 - .L_669)


	//   ....[0]....
.L_669:
        /*00e8*/ 	.word	0x00000180


	//   ....[1]....
        /*00ec*/ 	.word	0x00000240


	//----- nvinfo : EIATTR_COOP_GROUP_MASK_REGIDS
	.align		4
.L_670:
        /*00f0*/ 	.byte	0x04, 0x29
        /*00f2*/ 	.short	(.L_672 - .L_671)


	//   ....[0]....
.L_671:
        /*00f4*/ 	.word	0xffffffff


	//   ....[1]....
        /*00f8*/ 	.word	0xffffffff


	//   ....[2]....
        /*00fc*/ 	.word	0xffffffff


	//   ....[3]....
        /*0100*/ 	.word	0xffffffff


	//   ....[4]....
        /*0104*/ 	.word	0xffffffff


	//   ....[5]....
        /*0108*/ 	.word	0xffffffff


	//   ....[6]....
        /*010c*/ 	.word	0xffffffff


	//   ....[7]....
        /*0110*/ 	.word	0x0500000f


	//----- nvinfo : EIATTR_COOP_GROUP_INSTR_OFFSETS
	.align		4
.L_672:
        /*0114*/ 	.byte	0x04, 0x28
        /*0116*/ 	.short	(.L_674 - .L_673)


	//   ....[0]....
.L_673:
        /*0118*/ 	.word	0x00000060


	//   ....[1]....
        /*011c*/ 	.word	0x00000190


	//   ....[2]....
        /*0120*/ 	.word	0x00000220


	//   ....[3]....
        /*0124*/ 	.word	0x000003a0


	//   ....[4]....
        /*0128*/ 	.word	0x000005f0


	//   ....[5]....
        /*012c*/ 	.word	0x00001400


	//   ....[6]....
        /*0130*/ 	.word	0x000071b0


	//   ....[7]....
        /*0134*/ 	.word	0x0000b3e0


	//----- nvinfo : EIATTR_REG_RECONFIG
	.align		4
.L_674:
        /*0138*/ 	.byte	0x01, 0x54
	.zero		2


	//----- nvinfo : EIATTR_SYSCALL_OFFSETS
	.align		4
        /*013c*/ 	.byte	0x04, 0x46
        /*013e*/ 	.short	(.L_676 - .L_675)


	//   ....[0]....
.L_675:
        /*0140*/ 	.word	0x00001060


	//   ....[1]....
        /*0144*/ 	.word	0x00001150


	//   ....[2]....
        /*0148*/ 	.word	0x00001290


	//   ....[3]....
        /*014c*/ 	.word	0x00001380


	//----- nvinfo : EIATTR_MBARRIER_INSTR_OFFSETS
	.align		4
.L_676:
        /*0150*/ 	.byte	0x04, 0x39
        /*0152*/ 	.short	(.L_678 - .L_677)


	//   ....[0]....
.L_677:
        /*0154*/ 	.word	0x00000260
        /*0158*/ 	.word	0x000000ff
        /*015c*/ 	.word	0x00036400
        /*0160*/ 	.short	0x0100
        /*0162*/ 	.byte	0x06
	.zero		1


	//   ....[1]....
        /*0164*/ 	.word	0x00000350
        /*0168*/ 	.word	0x000000ff
        /*016c*/ 	.word	0x00036410
        /*0170*/ 	.short	0x0100
        /*0172*/ 	.byte	0x08
	.zero		1


	//   ....[2]....
        /*0174*/ 	.word	0x00000360
        /*0178*/ 	.word	0x000000ff
        /*017c*/ 	.word	0x00036420
        /*0180*/ 	.short	0x0100
        /*0182*/ 	.byte	0x08
	.zero		1


	//   ....[3]....
        /*0184*/ 	.word	0x00000370
        /*0188*/ 	.word	0x000000ff
        /*018c*/ 	.word	0x00036418
        /*0190*/ 	.short	0x0100
        /*0192*/ 	.byte	0x08
	.zero		1


	//   ....[4]....
        /*0194*/ 	.word	0x00000380
        /*0198*/ 	.word	0x000000ff
        /*019c*/ 	.word	0x00036428
        /*01a0*/ 	.short	0x0100
        /*01a2*/ 	.byte	0x08
	.zero		1


	//   ....[5]....
        /*01a4*/ 	.word	0x000004b0
        /*01a8*/ 	.word	0x000000ff
        /*01ac*/ 	.word	0x00036430
        /*01b0*/ 	.short	0x0100
        /*01b2*/ 	.byte	0x08
	.zero		1


	//   ....[6]....
        /*01b4*/ 	.word	0x000004c0
        /*01b8*/ 	.word	0x000000ff
        /*01bc*/ 	.word	0x00036438
        /*01c0*/ 	.short	0x0100
        /*01c2*/ 	.byte	0x08
	.zero		1


	//   ....[7]....
        /*01c4*/ 	.word	0x00001430
        /*01c8*/ 	.word	0x000000ff
        /*01cc*/ 	.word	0x00036400
        /*01d0*/ 	.short	0x010a
        /*01d2*/ 	.byte	0x24
	.zero		1


	//   ....[8]....
        /*01d4*/ 	.word	0x00001520
        /*01d8*/ 	.word	0x000000ff
        /*01dc*/ 	.word	0x00036400
        /*01e0*/ 	.short	0x010a
        /*01e2*/ 	.byte	0x24
	.zero		1


	//   ....[9]....
        /*01e4*/ 	.word	0x00001ca0
        /*01e8*/ 	.word	0x00000003
        /*01ec*/ 	.word	0x00036410
        /*01f0*/ 	.short	0x010a
        /*01f2*/ 	.byte	0x3f
	.zero		1


	//   ....[10]....
        /*01f4*/ 	.word	0x00001ce0
        /*01f8*/ 	.word	0x00000003
        /*01fc*/ 	.word	0x00036410
        /*0200*/ 	.short	0x010a
        /*0202*/ 	.byte	0x3f
	.zero		1


	//   ....[11]....
        /*0204*/ 	.word	0x00002380
        /*0208*/ 	.word	0x000000ff
        /*020c*/ 	.word	0x00036430
        /*0210*/ 	.short	0x010a
        /*0212*/ 	.byte	0x24
	.zero		1


	//   ....[12]....
        /*0214*/ 	.word	0x000023c0
        /*0218*/ 	.word	0x000000ff
        /*021c*/ 	.word	0x00036430
        /*0220*/ 	.short	0x010a
        /*0222*/ 	.byte	0x24
	.zero		1


	//   ....[13]....
        /*0224*/ 	.word	0x000041a0
        /*0228*/ 	.word	0x000000ff
        /*022c*/ 	.word	0x00000000
        /*0230*/ 	.short	0x0101
        /*0232*/ 	.byte	0x04
	.zero		1


	//   ....[14]....
        /*0234*/ 	.word	0x00004530
        /*0238*/ 	.word	0x00000003
        /*023c*/ 	.word	0x00000000
        /*0240*/ 	.short	0x0101
        /*0242*/ 	.byte	0x3f
	.zero		1


	//   ....[15]....
        /*0244*/ 	.word	0x000092e0
        /*0248*/ 	.word	0x00000000
        /*024c*/ 	.word	0x00036420
        /*0250*/ 	.short	0x010a
        /*0252*/ 	.byte	0x3f
	.zero		1


	//   ....[16]....
        /*0254*/ 	.word	0x00009ad0
        /*0258*/ 	.word	0x00000000
        /*025c*/ 	.word	0x00036438
        /*0260*/ 	.short	0x010a
        /*0262*/ 	.byte	0x3f
	.zero		1


	//   ....[17]....
        /*0264*/ 	.word	0x00009e30
        /*0268*/ 	.word	0x00000000
        /*026c*/ 	.word	0x00036428
        /*0270*/ 	.short	0x010a
        /*0272*/ 	.byte	0x3f
	.zero		1


	//   ....[18]....
        /*0274*/ 	.word	0x0000a160
        /*0278*/ 	.word	0x00000000
        /*027c*/ 	.word	0x00036438
        /*0280*/ 	.short	0x010a
        /*0282*/ 	.byte	0x3f
	.zero		1


	//   ....[19]....
        /*0284*/ 	.word	0x0000a450
        /*0288*/ 	.word	0x00000000
        /*028c*/ 	.word	0x00036420
        /*0290*/ 	.short	0x010a
        /*0292*/ 	.byte	0x3f
	.zero		1


	//   ....[20]....
        /*0294*/ 	.word	0x0000a7d0
        /*0298*/ 	.word	0x00000000
        /*029c*/ 	.word	0x00036438
        /*02a0*/ 	.short	0x010a
        /*02a2*/ 	.byte	0x3f
	.zero		1


	//   ....[21]....
        /*02a4*/ 	.word	0x0000aad0
        /*02a8*/ 	.word	0x00000000
        /*02ac*/ 	.word	0x00036428
        /*02b0*/ 	.short	0x010a
        /*02b2*/ 	.byte	0x3f
	.zero		1


	//   ....[22]....
        /*02b4*/ 	.word	0x0000ae10
        /*02b8*/ 	.word	0x00000000
        /*02bc*/ 	.word	0x00036438
        /*02c0*/ 	.short	0x010a
        /*02c2*/ 	.byte	0x3f
	.zero		1


	//   ....[23]....
        /*02c4*/ 	.word	0x0000b270
        /*02c8*/ 	.word	0x00000007
        /*02cc*/ 	.word	0x00000000
        /*02d0*/ 	.short	0x010a
        /*02d2*/ 	.byte	0x3f
	.zero		1


	//   ....[24]....
        /*02d4*/ 	.word	0x0000b2f0
        /*02d8*/ 	.word	0x00000003
        /*02dc*/ 	.word	0x00000000
        /*02e0*/ 	.short	0x010a
        /*02e2*/ 	.byte	0x3f
	.zero		1


	//   ....[25]....
        /*02e4*/ 	.word	0x0000b340
        /*02e8*/ 	.word	0x00000009
        /*02ec*/ 	.word	0x00036438
        /*02f0*/ 	.short	0x010a
        /*02f2*/ 	.byte	0x3f
	.zero		1


	//   ....[26]....
        /*02f4*/ 	.word	0x0000b420
        /*02f8*/ 	.word	0x00000003
        /*02fc*/ 	.word	0x00036400
        /*0300*/ 	.short	0x010a
        /*0302*/ 	.byte	0x3f
	.zero		1


	//   ....[27]....
        /*0304*/ 	.word	0x0000b470
        /*0308*/ 	.word	0x00000003
        /*030c*/ 	.word	0x00036410
        /*0310*/ 	.short	0x010a
        /*0312*/ 	.byte	0x3f
	.zero		1


	//   ....[28]....
        /*0314*/ 	.word	0x0000b4d0
        /*0318*/ 	.word	0x0000000c
        /*031c*/ 	.word	0x00036430
        /*0320*/ 	.short	0x010a
        /*0322*/ 	.byte	0x3f
	.zero		1


	//   ....[29]....
        /*0324*/ 	.word	0x0000b520
        /*0328*/ 	.word	0x00000000
        /*032c*/ 	.word	0x00036420
        /*0330*/ 	.short	0x010a
        /*0332*/ 	.byte	0x3f
	.zero		1


	//   ....[30]....
        /*0334*/ 	.word	0x0000b570
        /*0338*/ 	.word	0x00000000
        /*033c*/ 	.word	0x00036438
        /*0340*/ 	.short	0x010a
        /*0342*/ 	.byte	0x3f
	.zero		1


	//   ....[31]....
        /*0344*/ 	.word	0x0000b5c0
        /*0348*/ 	.word	0x00000000
        /*034c*/ 	.word	0x00036428
        /*0350*/ 	.short	0x010a
        /*0352*/ 	.byte	0x3f
	.zero		1


	//   ....[32]....
        /*0354*/ 	.word	0x0000b620
        /*0358*/ 	.word	0x00000000
        /*035c*/ 	.word	0x00036438
        /*0360*/ 	.short	0x010a
        /*0362*/ 	.byte	0x3f
	.zero		1


	//   ....[33]....
        /*0364*/ 	.word	0x0000b6a0
        /*0368*/ 	.word	0x00000000
        /*036c*/ 	.word	0x00036420
        /*0370*/ 	.short	0x010a
        /*0372*/ 	.byte	0x3f
	.zero		1


	//   ....[34]....
        /*0374*/ 	.word	0x0000b6f0
        /*0378*/ 	.word	0x00000000
        /*037c*/ 	.word	0x00036438
        /*0380*/ 	.short	0x010a
        /*0382*/ 	.byte	0x3f
	.zero		1


	//   ....[35]....
        /*0384*/ 	.word	0x0000b740
        /*0388*/ 	.word	0x00000000
        /*038c*/ 	.word	0x00036428
        /*0390*/ 	.short	0x010a
        /*0392*/ 	.byte	0x3f
	.zero		1


	//   ....[36]....
        /*0394*/ 	.word	0x0000b790
        /*0398*/ 	.word	0x00000000
        /*039c*/ 	.word	0x00036438
        /*03a0*/ 	.short	0x010a
        /*03a2*/ 	.byte	0x3f
	.zero		1


	//   ....[37]....
        /*03a4*/ 	.word	0x0000b860
        /*03a8*/ 	.word	0x00000007
        /*03ac*/ 	.word	0x00000000
        /*03b0*/ 	.short	0x010a
        /*03b2*/ 	.byte	0x3f
	.zero		1


	//   ....[38]....
        /*03b4*/ 	.word	0x0000b8b0
        /*03b8*/ 	.word	0x00000003
        /*03bc*/ 	.word	0x00000000
        /*03c0*/ 	.short	0x010a
        /*03c2*/ 	.byte	0x3f
	.zero		1


	//----- nvinfo : EIATTR_NUM_MBARRIERS
	.align		4
.L_678:
        /*03c4*/ 	.byte	0x03, 0x38
        /*03c6*/ 	.short	0x0007


	//----- nvinfo : EIATTR_EXIT_INSTR_OFFSETS
	.align		4
        /*03c8*/ 	.byte	0x04, 0x1c
        /*03ca*/ 	.short	(.L_680 - .L_679)


	//   ....[0]....
.L_679:
        /*03cc*/ 	.word	0x0000b390


	//----- nvinfo : EIATTR_MAX_THREADS
	.align		4
.L_680:
        /*03d0*/ 	.byte	0x04, 0x05
        /*03d2*/ 	.short	(.L_682 - .L_681)
.L_681:
        /*03d4*/ 	.word	0x00000200
        /*03d8*/ 	.word	0x00000001
        /*03dc*/ 	.word	0x00000001


	//----- nvinfo : EIATTR_CRS_STACK_SIZE
	.align		4
.L_682:
        /*03e0*/ 	.byte	0x04, 0x1e
        /*03e2*/ 	.short	(.L_684 - .L_683)
.L_683:
        /*03e4*/ 	.word	0x00000000


	//----- nvinfo : EIATTR_CBANK_PARAM_SIZE
	.align		4
.L_684:
        /*03e8*/ 	.byte	0x03, 0x19
        /*03ea*/ 	.short	0x06f0


	//----- nvinfo : EIATTR_PARAM_CBANK
	.align		4
        /*03ec*/ 	.byte	0x04, 0x0a
        /*03ee*/ 	.short	(.L_686 - .L_685)
	.align		4
.L_685:
        /*03f0*/ 	.word	index@(.nv.constant0._ZN7cutlass13device_kernelIN5flash11enable_sm90INS1_16FlashAttnBwdSm90INS1_25CollectiveMainloopBwdSm90ILi2ELi1ELi1EN4cute5tupleIJNS5_1CILi1EEES8_S8_EEENS6_IJNS7_ILi64EEENS7_ILi96EEENS7_ILi192EEEEEENS_10bfloat16_tEfNS_4arch4Sm90ELb0ELb1ELb1ELb1ELb0ELb0ELb1ELb0ELi3ELi1ELi1ELi1ELb0EEENS1_21CollectiveEpilogueBwdISD_SE_SG_Li384ELb1ELb1ELi3EEENS1_19SingleTileSchedulerILb1ELb0ELb0ELi96EEEEEEEEEvNT_6ParamsE)
        /*03f4*/ 	.short	0x0210
        /*03f6*/ 	.short	0x06f0


	//----- nvinfo : EIATTR_SW_WAR
	.align		4
.L_686:
        /*03f8*/ 	.byte	0x04, 0x36
        /*03fa*/ 	.short	(.L_688 - .L_687)
.L_687:
        /*03fc*/ 	.word	0x00000008
.L_688:


//--------------------- .nv.info._ZN7cutlass13device_kernelIN5flash11enable_sm90INS1_16FlashAttnBwdSm90INS1_25CollectiveMainloopBwdSm90ILi2ELi1ELi1EN4cute5tupleIJNS5_1CILi1EEES8_S8_EEENS6_IJNS7_ILi64EEENS7_ILi96EEENS7_ILi192EEEEEENS_10bfloat16_tEfNS_4arch4Sm90ELb0ELb1ELb1ELb1ELb1ELb0ELb1ELb0ELi3ELi1ELi1ELi1ELb0EEENS1_21CollectiveEpilogueBwdISD_SE_SG_Li384ELb1ELb1ELi3EEENS1_19SingleTileSchedulerILb1ELb0ELb0ELi96EEEEEEEEEvNT_6ParamsE --------------------------
	.section	.nv.info._ZN7cutlass13device_kernelIN5flash11enable_sm90INS1_16FlashAttnBwdSm90INS1_25CollectiveMainloopBwdSm90ILi2ELi1ELi1EN4cute5tupleIJNS5_1CILi1EEES8_S8_EEENS6_IJNS7_ILi64EEENS7_ILi96EEENS7_ILi192EEEEEENS_10bfloat16_tEfNS_4arch4Sm90ELb0ELb1ELb1ELb1ELb1ELb0ELb1ELb0ELi3ELi1ELi1ELi1ELb0EEENS1_21CollectiveEpilogueBwdISD_SE_SG_Li384ELb1ELb1ELi3EEENS1_19SingleTileSchedulerILb1ELb0ELb0ELi96EEEEEEEEEvNT_6ParamsE,"",@"SHT_CUDA_INFO"
	.sectionflags	@""
	.align	4


	//----- nvinfo : EIATTR_CUDA_API_VERSION
	.align		4
        /*0000*/ 	.byte	0x04, 0x37
        /*0002*/ 	.short	(.L_690 - .L_689)
.L_689:
        /*0004*/ 	.word	0x00000082


	//----- nvinfo : EIATTR_KPARAM_INFO
	.align		4
.L_690:
        /*0008*/ 	.byte	0x04, 0x17
        /*000a*/ 	.short	(.L_692 - .L_691)
.L_691:
        /*000c*/ 	.word	0x00000000
        /*0010*/ 	.short	0x0000
        /*0012*/ 	.short	0x0070
        /*0014*/ 	.byte	0x00, 0xf0, 0x01, 0x1a


	//----- nvinfo : EIATTR_SPARSE_MMA_MASK
	.align		4
.L_692:
        /*0018*/ 	.byte	0x03, 0x50
        /*001a*/ 	.short	0x0000


	//----- nvinfo : EIATTR_MAXREG_COUNT
	.align		4
        /*001c*/ 	.byte	0x03, 0x1b
        /*001e*/ 	.short	0x0080


	//----- nvinfo : EIATTR_NUM_BARRIERS
	.align		4
        /*0020*/ 	.byte	0x02, 0x4c
        /*0022*/ 	.byte	0x10
	.zero		1


	//----- nvinfo : EIATTR_EXTERNS
	.align		4
        /*0024*/ 	.byte	0x04, 0x0f
        /*0026*/ 	.short	(.L_694 - .L_693)


	//   ....[0]....
	.align		4
.L_693:
        /*0028*/ 	.word	index@(__assertfail)


	//----- nvinfo : EIATTR_ANNOTATIONS
	.align		4
.L_694:
        /*002c*/ 	.byte	0x04, 0x55
        /*002e*/ 	.short	(.L_696 - .L_695)


	//   ....[0]....
.L_695:
        /* <DEDUP_REMOVED lines=12> */


	//----- nvinfo : EIATTR_MERCURY_ISA_VERSION
	.align		4
.L_696:
        /*00e0*/ 	.byte	0x03, 0x5f
        /*00e2*/ 	.short	0x0101


	//----- nvinfo : EIATTR_INT_WARP_WIDE_INSTR_OFFSETS
	.align		4
        /*00e4*/ 	.byte	0x04, 0x31
        /*00e6*/ 	.short	(.L_698 - .L_697)


	//   ....[0]....
.L_697:
        /*00e8*/ 	.word	0x00000180


	//   ....[1]....
        /*00ec*/ 	.word	0x00000240


	//   ....[2]....
        /*00f0*/ 	.word	0x00008220


	//   ....[3]....
        /*00f4*/ 	.word	0x000089b0


	//   ....[4]....
        /*00f8*/ 	.word	0x00008fa0


	//   ....[5]....
        /*00fc*/ 	.word	0x00009260


	//   ....[6]....
        /*0100*/ 	.word	0x000094c0


	//   ....[7]....
        /*0104*/ 	.word	0x00009650


	//----- nvinfo : EIATTR_COOP_GROUP_MASK_REGIDS
	.align		4
.L_698:
        /*0108*/ 	.byte	0x04, 0x29
        /*010a*/ 	.short	(.L_700 - .L_699)


	//   ....[0]....
.L_699:
        /*010c*/ 	.word	0xffffffff


	//   ....[1]....
        /*0110*/ 	.word	0xffffffff


	//   ....[2]....
        /*0114*/ 	.word	0xffffffff


	//   ....[3]....
        /*0118*/ 	.word	0xffffffff


	//   ....[4]....
        /*011c*/ 	.word	0xffffffff


	//   ....[5]....
        /*0120*/ 	.word	0xffffffff


	//   ....[6]....
        /*0124*/ 	.word	0xffffffff


	//   ....[7]....
        /*0128*/ 	.word	0xffffffff


	//   ....[8]....
        /*012c*/ 	.word	0xffffffff


	//   ....[9]....
        /*0130*/ 	.word	0xffffffff


	//   ....[10]....
        /*0134*/ 	.word	0xffffffff


	//   ....[11]....
        /*0138*/ 	.word	0xffffffff


	//   ....[12]....
        /*013c*/ 	.word	0xffffffff


	//   ....[13]....
        /*0140*/ 	.word	0xffffffff


	//   ....[14]....
        /*0144*/ 	.word	0xffffffff


	//   ....[15]....
        /*0148*/ 	.word	0xffffffff


	//   ....[16]....
        /*014c*/ 	.word	0x0500000f


	//   ....[17]....
        /*0150*/ 	.word	0x0500000f


	//   ....[18]....
        /*0154*/ 	.word	0x0500000f


	//   ....[19]....
        /*0158*/ 	.word	0x0500000f


	//----- nvinfo : EIATTR_COOP_GROUP_INSTR_OFFSETS
	.align		4
.L_700:
        /*015c*/ 	.byte	0x04, 0x28
        /*015e*/ 	.short	(.L_702 - .L_701)


	//   ....[0]....
.L_701:
        /*0160*/ 	.word	0x00000060


	//   ....[1]....
        /*0164*/ 	.word	0x00000190


	//   ....[2]....
        /*0168*/ 	.word	0x00000220


	//   ....[3]....
        /*016c*/ 	.word	0x000003a0


	//   ....[4]....
        /*0170*/ 	.word	0x000005f0


	//   ....[5]....
        /*0174*/ 	.word	0x00001400


	//   ....[6]....
        /*0178*/ 	.word	0x000071b0


	//   ....[7]....
        /*017c*/ 	.word	0x00007c90


	//   ....[8]....
        /*0180*/ 	.word	0x00008150


	//   ....[9]....
        /*0184*/ 	.word	0x000084d0


	//   ....[10]....
        /*0188*/ 	.word	0x000088e0


	//   ....[11]....
        /*018c*/ 	.word	0x00008b20


	//   ....[12]....
        /*0190*/ 	.word	0x00008ed0


	//   ....[13]....
        /*0194*/ 	.word	0x000091a0


	//   ....[14]....
        /*0198*/ 	.word	0x000093c0


	//   ....[15]....
        /*019c*/ 	.word	0x00009550


	//   ....[16]....
        /*01a0*/ 	.word	0x0000c240


	//   ....[17]....
        /*01a4*/ 	.word	0x0000c3b0


	//   ....[18]....
        /*01a8*/ 	.word	0x0000c420


	//   ....[19]....
        /*01ac*/ 	.word	0x0000c490


	//----- nvinfo : EIATTR_REG_RECONFIG
	.align		4
.L_702:
        /*01b0*/ 	.byte	0x01, 0x54
	.zero		2


	//----- nvinfo : EIATTR_SYSCALL_OFFSETS
	.align		4
        /*01b4*/ 	.byte	0x04, 0x46
        /*01b6*/ 	.short	(.L_704 - .L_703)


	//   ....[0]....
.L_703:
        /*01b8*/ 	.word	0x00001060


	//   ....[1]....
        /*01bc*/ 	.word	0x00001150


	//   ....[2]....
        /*01c0*/ 	.word	0x00001290


	//   ....[3]....
        /*01c4*/ 	.word	0x00001380


	//----- nvinfo : EIATTR_MBARRIER_INSTR_OFFSETS
	.align		4
.L_704:
        /*01c8*/ 	.byte	0x04, 0x39
        /*01ca*/ 	.short	(.L_706 - .L_705)


	//   ....[0]....
.L_705:
        /*01cc*/ 	.word	0x00000260
        /*01d0*/ 	.word	0x000000ff
        /*01d4*/ 	.word	0x00036400
        /*01d8*/ 	.short	0x0100
        /*01da*/ 	.byte	0x06
	.zero		1


	//   ....[1]....
        /*01dc*/ 	.word	0x00000350
        /*01e0*/ 	.word	0x000000ff
        /*01e4*/ 	.word	0x00036410
        /*01e8*/ 	.short	0x0100
        /*01ea*/ 	.byte	0x08
	.zero		1


	//   ....[2]....
        /*01ec*/ 	.word	0x00000360
        /*01f0*/ 	.word	0x000000ff
        /*01f4*/ 	.word	0x00036420
        /*01f8*/ 	.short	0x0100
        /*01fa*/ 	.byte	0x08
	.zero		1


	//   ....[3]....
        /*01fc*/ 	.word	0x00000370
        /*0200*/ 	.word	0x000000ff
        /*0204*/ 	.word	0x00036418
        /*0208*/ 	.short	0x0100
        /*020a*/ 	.byte	0x08
	.zero		1


	//   ....[4]....
        /*020c*/ 	.word	0x00000380
        /*0210*/ 	.word	0x000000ff
        /*0214*/ 	.word	0x00036428
        /*0218*/ 	.short	0x0100
        /*021a*/ 	.byte	0x08
	.zero		1


	//   ....[5]....
        /*021c*/ 	.word	0x000004b0
        /*0220*/ 	.word	0x000000ff
        /*0224*/ 	.word	0x00036430
        /*0228*/ 	.short	0x0100
        /*022a*/ 	.byte	0x08
	.zero		1


	//   ....[6]....
        /*022c*/ 	.word	0x000004c0
        /*0230*/ 	.word	0x000000ff
        /*0234*/ 	.word	0x00036438
        /*0238*/ 	.short	0x0100
        /*023a*/ 	.byte	0x08
	.zero		1


	//   ....[7]....
        /*023c*/ 	.word	0x00001430
        /*0240*/ 	.word	0x000000ff
        /*0244*/ 	.word	0x00036400
        /*0248*/ 	.short	0x010a
        /*024a*/ 	.byte	0x24
	.zero		1


	//   ....[8]....
        /*024c*/ 	.word	0x00001520
        /*0250*/ 	.word	0x000000ff
        /*0254*/ 	.word	0x00036400
        /*0258*/ 	.short	0x010a
        /*025a*/ 	.byte	0x24
	.zero		1


	//   ....[9]....
        /*025c*/ 	.word	0x00001ca0
        /*0260*/ 	.word	0x00000003
        /*0264*/ 	.word	0x00036410
        /*0268*/ 	.short	0x010a
        /*026a*/ 	.byte	0x3f
	.zero		1


	//   ....[10]....
        /*026c*/ 	.word	0x00001ce0
        /*0270*/ 	.word	0x00000003
        /*0274*/ 	.word	0x00036410
        /*0278*/ 	.short	0x010a
        /*027a*/ 	.byte	0x3f
	.zero		1


	//   ....[11]....
        /*027c*/ 	.word	0x00002380
        /*0280*/ 	.word	0x000000ff
        /*0284*/ 	.word	0x00036430
        /*0288*/ 	.short	0x010a
        /*028a*/ 	.byte	0x24
	.zero		1


	//   ....[12]....
        /*028c*/ 	.word	0x000023c0
        /*0290*/ 	.word	0x000000ff
        /*0294*/ 	.word	0x00036430
        /*0298*/ 	.short	0x010a
        /*029a*/ 	.byte	0x24
	.zero		1


	//   ....[13]....
        /*029c*/ 	.word	0x000041a0
        /*02a0*/ 	.word	0x000000ff
        /*02a4*/ 	.word	0x00000000
        /*02a8*/ 	.short	0x0101
        /*02aa*/ 	.byte	0x04
	.zero		1


	//   ....[14]....
        /*02ac*/ 	.word	0x00004530
        /*02b0*/ 	.word	0x00000003
        /*02b4*/ 	.word	0x00000000
        /*02b8*/ 	.short	0x0101
        /*02ba*/ 	.byte	0x3f
	.zero		1


	//   ....[15]....
        /*02bc*/ 	.word	0x0000a140
        /*02c0*/ 	.word	0x00000000
        /*02c4*/ 	.word	0x00036420
        /*02c8*/ 	.short	0x010a
        /*02ca*/ 	.byte	0x3f
	.zero		1


	//   ....[16]....
        /*02cc*/ 	.word	0x0000a930
        /*02d0*/ 	.word	0x00000000
        /*02d4*/ 	.word	0x00036438
        /*02d8*/ 	.short	0x010a
        /*02da*/ 	.byte	0x3f
	.zero		1


	//   ....[17]....
        /*02dc*/ 	.word	0x0000ac90
        /*02e0*/ 	.word	0x00000000
        /*02e4*/ 	.word	0x00036428
        /*02e8*/ 	.short	0x010a
        /*02ea*/ 	.byte	0x3f
	.zero		1


	//   ....[18]....
        /*02ec*/ 	.word	0x0000afc0
        /*02f0*/ 	.word	0x00000000
        /*02f4*/ 	.word	0x00036438
        /*02f8*/ 	.short	0x010a
        /*02fa*/ 	.byte	0x3f
	.zero		1


	//   ....[19]....
        /*02fc*/ 	.word	0x0000b2b0
        /*0300*/ 	.word	0x00000000
        /*0304*/ 	.word	0x00036420
        /*0308*/ 	.short	0x010a
        /*030a*/ 	.byte	0x3f
	.zero		1


	//   ....[20]....
        /*030c*/ 	.word	0x0000b630
        /*0310*/ 	.word	0x00000000
        /*0314*/ 	.word	0x00036438
        /*0318*/ 	.short	0x010a
        /*031a*/ 	.byte	0x3f
	.zero		1


	//   ....[21]....
        /*031c*/ 	.word	0x0000b930
        /*0320*/ 	.word	0x00000000
        /*0324*/ 	.word	0x00036428
        /*0328*/ 	.short	0x010a
        /*032a*/ 	.byte	0x3f
	.zero		1


	//   ....[22]....
        /*032c*/ 	.word	0x0000bc70
        /*0330*/ 	.word	0x00000000
        /*0334*/ 	.word	0x00036438
        /*0338*/ 	.short	0x010a
        /*033a*/ 	.byte	0x3f
	.zero		1


	//   ....[23]....
        /*033c*/ 	.word	0x0000c0d0
        /*0340*/ 	.word	0x00000007
        /*0344*/ 	.word	0x00000000
        /*0348*/ 	.short	0x010a
        /*034a*/ 	.byte	0x3f
	.zero		1


	//   ....[24]....
        /*034c*/ 	.word	0x0000c150
        /*0350*/ 	.word	0x00000003
        /*0354*/ 	.word	0x00000000
        /*0358*/ 	.short	0x010a
        /*035a*/ 	.byte	0x3f
	.zero		1


	//   ....[25]....
        /*035c*/ 	.word	0x0000c1a0
        /*0360*/ 	.word	0x00000009
        /*0364*/ 	.word	0x00036438
        /*0368*/ 	.short	0x010a
        /*036a*/ 	.byte	0x3f
	.zero		1


	//   ....[26]....
        /*036c*/ 	.word	0x0000c280
        /*0370*/ 	.word	0x00000003
        /*0374*/ 	.word	0x00036400
        /*0378*/ 	.short	0x010a
        /*037a*/ 	.byte	0x3f
	.zero		1


	//   ....[27]....
        /*037c*/ 	.word	0x0000c2d0
        /*0380*/ 	.word	0x00000003
        /*0384*/ 	.word	0x00036410
        /*0388*/ 	.short	0x010a
        /*038a*/ 	.byte	0x3f
	.zero		1


	//   ....[28]....
        /*038c*/ 	.word	0x0000c330
        /*0390*/ 	.word	0x0000000c
        /*0394*/ 	.word	0x00036430
        /*0398*/ 	.short	0x010a
        /*039a*/ 	.byte	0x3f
	.zero		1


	//   ....[29]....
        /*039c*/ 	.word	0x0000c4d0
        /*03a0*/ 	.word	0x00000000
        /*03a4*/ 	.word	0x00036420
        /*03a8*/ 	.short	0x010a
        /*03aa*/ 	.byte	0x3f
	.zero		1


	//   ....[30]....
        /*03ac*/ 	.word	0x0000c520
        /*03b0*/ 	.word	0x00000000
        /*03b4*/ 	.word	0x00036438
        /*03b8*/ 	.short	0x010a
        /*03ba*/ 	.byte	0x3f
	.zero		1


	//   ....[31]....
        /*03bc*/ 	.word	0x0000c570
        /*03c0*/ 	.word	0x00000000
        /*03c4*/ 	.word	0x00036428
        /*03c8*/ 	.short	0x010a
        /*03ca*/ 	.byte	0x3f
	.zero		1


	//   ....[32]....
        /*03cc*/ 	.word	0x0000c5d0
        /*03d0*/ 	.word	0x00000000
        /*03d4*/ 	.word	0x00036438
        /*03d8*/ 	.short	0x010a
        /*03da*/ 	.byte	0x3f
	.zero		1


	//   ....[33]....
        /*03dc*/ 	.word	0x0000c650
        /*03e0*/ 	.word	0x00000000
        /*03e4*/ 	.word	0x00036420
        /*03e8*/ 	.short	0x010a
        /*03ea*/ 	.byte	0x3f
	.zero		1


	//   ....[34]....
        /*03ec*/ 	.word	0x0000c6a0
        /*03f0*/ 	.word	0x00000000
        /*03f4*/ 	.word	0x00036438
        /*03f8*/ 	.short	0x010a
        /*03fa*/ 	.byte	0x3f
	.zero		1


	//   ....[35]....
        /*03fc*/ 	.word	0x0000c6f0
        /*0400*/ 	.word	0x00000000
        /*0404*/ 	.word	0x00036428
        /*0408*/ 	.short	0x010a
        /*040a*/ 	.byte	0x3f
	.zero		1


	//   ....[36]....
        /*040c*/ 	.word	0x0000c740
        /*0410*/ 	.word	0x00000000
        /*0414*/ 	.word	0x00036438
        /*0418*/ 	.short	0x010a
        /*041a*/ 	.byte	0x3f
	.zero		1


	//   ....[37]....
        /*041c*/ 	.word	0x0000c810
        /*0420*/ 	.word	0x00000007
        /*0424*/ 	.word	0x00000000
        /*0428*/ 	.short	0x010a
        /*042a*/ 	.byte	0x3f
	.zero		1


	//   ....[38]....
        /*042c*/ 	.word	0x0000c860
        /*0430*/ 	.word	0x00000003
        /*0434*/ 	.word	0x00000000
        /*0438*/ 	.short	0x010a
        /*043a*/ 	.byte	0x3f
	.zero		1


	//----- nvinfo : EIATTR_NUM_MBARRIERS
	.align		4
.L_706:
        /*043c*/ 	.byte	0x03, 0x38
        /*043e*/ 	.short	0x0007


	//----- nvinfo : EIATTR_EXIT_INSTR_OFFSETS
	.align		4
        /*0440*/ 	.byte	0x04, 0x1c
        /*0442*/ 	.short	(.L_708 - .L_707)


	//   ....[0]....
.L_707:
        /*0444*/ 	.word	0x0000c1f0


	//----- nvinfo : EIATTR_MAX_THREADS
	.align		4
.L_708:
        /*0448*/ 	.byte	0x04, 0x05
        /*044a*/ 	.short	(.L_710 - .L_709)
.L_709:
        /*044c*/ 	.word	0x00000200
        /*0450*/ 	.word	0x00000001
        /*0454*/ 	.word	0x00000001


	//----- nvinfo : EIATTR_CRS_STACK_SIZE
	.align		4
.L_710:
        /*0458*/ 	.byte	0x04, 0x1e
        /*045a*/ 	.short	(.L_712 - .L_711)
.L_711:
        /*045c*/ 	.word	0x00000000


	//----- nvinfo : EIATTR_CBANK_PARAM_SIZE
	.align		4
.L_712:
        /*0460*/ 	.byte	0x03, 0x19
        /*0462*/ 	.short	0x06f0


	//----- nvinfo : EIATTR_PARAM_CBANK
	.align		4
        /*0464*/ 	.byte	0x04, 0x0a
        /*0466*/ 	.short	(.L_714 - .L_713)
	.align		4
.L_713:
        /*0468*/ 	.word	index@(.nv.constant0._ZN7cutlass13device_kernelIN5flash11enable_sm90INS1_16FlashAttnBwdSm90INS1_25CollectiveMainloopBwdSm90ILi2ELi1ELi1EN4cute5tupleIJNS5_1CILi1EEES8_S8_EEENS6_IJNS7_ILi64EEENS7_ILi96EEENS7_ILi192EEEEEENS_10bfloat16_tEfNS_4arch4Sm90ELb0ELb1ELb1ELb1ELb1ELb0ELb1ELb0ELi3ELi1ELi1ELi1ELb0EEENS1_21CollectiveEpilogueBwdISD_SE_SG_Li384ELb1ELb1ELi3EEENS1_19SingleTileSchedulerILb1ELb0ELb0ELi96EEEEEEEEEvNT_6ParamsE)
        /*046c*/ 	.short	0x0210
        /*046e*/ 	.short	0x06f0


	//----- nvinfo : EIATTR_SW_WAR
	.align		4
.L_714:
        /*0470*/ 	.byte	0x04, 0x36
        /*0472*/ 	.short	(.L_716 - .L_715)
.L_715:
        /*0474*/ 	.word	0x00000008
.L_716:


//--------------------- .nv.info._ZN7cutlass13device_kernelIN5flash11enable_sm90INS1_16FlashAttnBwdSm90INS1_25CollectiveMainloopBwdSm90ILi2ELi1ELi1EN4cute5tupleIJNS5_1CILi1EEES8_S8_EEENS6_IJNS7_ILi64EEENS7_ILi96EEENS7_ILi192EEEEEENS_10bfloat16_tEfNS_4arch4Sm90ELb0ELb1ELb1ELb1ELb0ELb0ELb1ELb0ELi3ELi1ELi1ELi1ELb0EEENS1_24CollectiveEpilogueBwdGQAISD_fSG_Li384ELb1ELb0EEENS1_19SingleTileSchedulerILb1ELb0ELb0ELi96EEEEEEEEEvNT_6ParamsE --------------------------
	.section	.nv.info._ZN7cutlass13device_kernelIN5flash11enable_sm90INS1_16FlashAttnBwdSm90INS1_25CollectiveMainloopBwdSm90ILi2ELi1ELi1EN4cute5tupleIJNS5_1CILi1EEES8_S8_EEENS6_IJNS7_ILi64EEENS7_ILi96EEENS7_ILi192EEEEEENS_10bfloat16_tEfNS_4arch4Sm90ELb0ELb1ELb1ELb1ELb0ELb0ELb1ELb0ELi3ELi1ELi1ELi1ELb0EEENS1_24CollectiveEpilogueBwdGQAISD_fSG_Li384ELb1ELb0EEENS1_19SingleTileSchedulerILb1ELb0ELb0ELi96EEEEEEEEEvNT_6ParamsE,"",@"SHT_CUDA_INFO"
	.sectionflags	@""
	.align	4


	//----- nvinfo : EIATTR_CUDA_API_VERSION
	.align		4
        /*0000*/ 	.byte	0x04, 0x37
        /*0002*/ 	.short	(.L_718 - .L_717)
.L_717:
        /*0004*/ 	.word	0x00000082


	//----- nvinfo : EIATTR_KPARAM_INFO
	.align		4
.L_718:
        /*0008*/ 	.byte	0x04, 0x17
        /*000a*/ 	.short	(.L_720 - .L_719)
.L_719:
        /*000c*/ 	.word	0x00000000
        /*0010*/ 	.short	0x0000
        /*0012*/ 	.short	0x0070
        /*0014*/ 	.byte	0x00, 0xf0, 0x01, 0x1a


	//----- nvinfo : EIATTR_SPARSE_MMA_MASK
	.align		4
.L_720:
        /*0018*/ 	.byte	0x03, 0x50
        /*001a*/ 	.short	0x0000


	//----- nvinfo : EIATTR_MAXREG_COUNT
	.align		4
        /*001c*/ 	.byte	0x03, 0x1b
        /*001e*/ 	.short	0x0080


	//----- nvinfo : EIATTR_NUM_BARRIERS
	.align		4
        /*0020*/ 	.byte	0x02, 0x4c
        /*0022*/ 	.byte	0x10
	.zero		1


	//----- nvinfo : EIATTR_EXTERNS
	.align		4
        /*0024*/ 	.byte	0x04, 0x0f
        /*0026*/ 	.short	(.L_722 - .L_721)


	//   ....[0]....
	.align		4
.L_721:
        /*0028*/ 	.word	index@(__assertfail)


	//----- nvinfo : EIATTR_ANNOTATIONS
	.align		4
.L_722:
        /*002c*/ 	.byte	0x04, 0x55
        /*002e*/ 	.short	(.L_724 - .L_723)


	//   ....[0]....
.L_723:
        /* <DEDUP_REMOVED lines=11> */
        /*00d4*/ 	.byte	0xc0, 0x91, 0x00, 0x00


	//----- nvinfo : EIATTR_MERCURY_ISA_VERSION
	.align		4
.L_724:
        /*00d8*/ 	.byte	0x03, 0x5f
        /*00da*/ 	.short	0x0101


	//----- nvinfo : EIATTR_INT_WARP_WIDE_INSTR_OFFSETS
	.align		4
        /*00dc*/ 	.byte	0x04, 0x31
        /*00de*/ 	.short	(.L_726 - .L_725)


	//   ....[0]....
.L_725:
        /*00e0*/ 	.word	0x00000180


	//   ....[1]....
        /*00e4*/ 	.word	0x00000240


	//----- nvinfo : EIATTR_COOP_GROUP_MASK_REGIDS
	.align		4
.L_726:
        /*00e8*/ 	.byte	0x04, 0x29
        /*00ea*/ 	.short	(.L_728 - .L_727)


	//   ....[0]....
.L_727:
        /*00ec*/ 	.word	0xffffffff


	//   ....[1]....
        /*00f0*/ 	.word	0xffffffff


	//   ....[2]....
        /*00f4*/ 	.word	0xffffffff


	//   ....[3]....
        /*00f8*/ 	.word	0xffffffff


	//   ....[4]....
        /*00fc*/ 	.word	0xffffffff


	//   ....[5]....
        /*0100*/ 	.word	0xffffffff


	//   ....[6]....
        /*0104*/ 	.word	0xffffffff


	//   ....[7]....
        /*0108*/ 	.word	0x0500000f


	//----- nvinfo : EIATTR_COOP_GROUP_INSTR_OFFSETS
	.align		4
.L_728:
        /*010c*/ 	.byte	0x04, 0x28
        /*010e*/ 	.short	(.L_730 - .L_729)


	//   ....[0]....
.L_729:
        /*0110*/ 	.word	0x00000060


	//   ....[1]....
        /*0114*/ 	.word	0x00000190


	//   ....[2]....
        /*0118*/ 	.word	0x00000220


	//   ....[3]....
        /*011c*/ 	.word	0x000003a0


	//   ....[4]....
        /*0120*/ 	.word	0x000005f0


	//   ....[5]....
        /*0124*/ 	.word	0x00001400


	//   ....[6]....
        /*0128*/ 	.word	0x000051c0


	//   ....[7]....
        /*012c*/ 	.word	0x000093f0


	//----- nvinfo : EIATTR_REG_RECONFIG
	.align		4
.L_730:
        /*0130*/ 	.byte	0x01, 0x54
	.zero		2


	//----- nvinfo : EIATTR_SYSCALL_OFFSETS
	.align		4
        /*0134*/ 	.byte	0x04, 0x46
        /*0136*/ 	.short	(.L_732 - .L_731)


	//   ....[0]....
.L_731:
        /*0138*/ 	.word	0x00001060


	//   ....[1]....
        /*013c*/ 	.word	0x00001150


	//   ....[2]....
        /*0140*/ 	.word	0x00001290


	//   ....[3]....
        /*0144*/ 	.word	0x00001380


	//----- nvinfo : EIATTR_MBARRIER_INSTR_OFFSETS
	.align		4
.L_732:
        /*0148*/ 	.byte	0x04, 0x39
        /*014a*/ 	.short	(.L_734 - .L_733)


	//   ....[0]....
.L_733:
        /*014c*/ 	.word	0x00000260
        /*0150*/ 	.word	0x000000ff
        /*0154*/ 	.word	0x00036400
        /*0158*/ 	.short	0x0100
        /*015a*/ 	.byte	0x06
	.zero		1


	//   ....[1]....
        /*015c*/ 	.word	0x00000350
        /*0160*/ 	.word	0x000000ff
        /*0164*/ 	.word	0x00036410
        /*0168*/ 	.short	0x0100
        /*016a*/ 	.byte	0x08
	.zero		1


	//   ....[2]....
        /*016c*/ 	.word	0x00000360
        /*0170*/ 	.word	0x000000ff
        /*0174*/ 	.word	0x00036420
        /*0178*/ 	.short	0x0100
        /*017a*/ 	.byte	0x08
	.zero		1


	//   ....[3]....
        /*017c*/ 	.word	0x00000370
        /*0180*/ 	.word	0x000000ff
        /*0184*/ 	.word	0x00036418
        /*0188*/ 	.short	0x0100
        /*018a*/ 	.byte	0x08
	.zero		1


	//   ....[4]....
        /*018c*/ 	.word	0x00000380
        /*0190*/ 	.word	0x000000ff
        /*0194*/ 	.word	0x00036428
        /*0198*/ 	.short	0x0100
        /*019a*/ 	.byte	0x08
	.zero		1


	//   ....[5]....
        /*019c*/ 	.word	0x000004b0
        /*01a0*/ 	.word	0x000000ff
        /*01a4*/ 	.word	0x00036430
        /*01a8*/ 	.short	0x0100
        /*01aa*/ 	.byte	0x08
	.zero		1


	//   ....[6]....
        /*01ac*/ 	.word	0x000004c0
        /*01b0*/ 	.word	0x000000ff
        /*01b4*/ 	.word	0x00036438
        /*01b8*/ 	.short	0x0100
        /*01ba*/ 	.byte	0x08
	.zero		1


	//   ....[7]....
        /*01bc*/ 	.word	0x00001430
        /*01c0*/ 	.word	0x000000ff
        /*01c4*/ 	.word	0x00036400
        /*01c8*/ 	.short	0x010a
        /*01ca*/ 	.byte	0x24
	.zero		1


	//   ....[8]....
        /*01cc*/ 	.word	0x00001520
        /*01d0*/ 	.word	0x000000ff
        /*01d4*/ 	.word	0x00036400
        /*01d8*/ 	.short	0x010a
        /*01da*/ 	.byte	0x24
	.zero		1


	//   ....[9]....
        /*01dc*/ 	.word	0x00001ca0
        /*01e0*/ 	.word	0x00000003
        /*01e4*/ 	.word	0x00036410
        /*01e8*/ 	.short	0x010a
        /*01ea*/ 	.byte	0x3f
	.zero		1


	//   ....[10]....
        /*01ec*/ 	.word	0x00001ce0
        /*01f0*/ 	.word	0x00000003
        /*01f4*/ 	.word	0x00036410
        /*01f8*/ 	.short	0x010a
        /*01fa*/ 	.byte	0x3f
	.zero		1


	//   ....[11]....
        /*01fc*/ 	.word	0x00002380
        /*0200*/ 	.word	0x000000ff
        /*0204*/ 	.word	0x00036430
        /*0208*/ 	.short	0x010a
        /*020a*/ 	.byte	0x24
	.zero		1


	//   ....[12]....
        /*020c*/ 	.word	0x000023c0
        /*0210*/ 	.word	0x000000ff
        /*0214*/ 	.word	0x00036430
        /*0218*/ 	.short	0x010a
        /*021a*/ 	.byte	0x24
	.zero		1


	//   ....[13]....
        /*021c*/ 	.word	0x000041a0
        /*0220*/ 	.word	0x000000ff
        /*0224*/ 	.word	0x00000000
        /*0228*/ 	.short	0x0101
        /*022a*/ 	.byte	0x04
	.zero		1


	//   ....[14]....
        /*022c*/ 	.word	0x00004530
        /*0230*/ 	.word	0x00000003
        /*0234*/ 	.word	0x00000000
        /*0238*/ 	.short	0x0101
        /*023a*/ 	.byte	0x3f
	.zero		1


	//   ....[15]....
        /*023c*/ 	.word	0x000072f0
        /*0240*/ 	.word	0x00000000
        /*0244*/ 	.word	0x00036420
        /*0248*/ 	.short	0x010a
        /*024a*/ 	.byte	0x3f
	.zero		1


	//   ....[16]....
        /*024c*/ 	.word	0x00007ae0
        /*0250*/ 	.word	0x00000000
        /*0254*/ 	.word	0x00036438
        /*0258*/ 	.short	0x010a
        /*025a*/ 	.byte	0x3f
	.zero		1


	//   ....[17]....
        /*025c*/ 	.word	0x00007e40
        /*0260*/ 	.word	0x00000000
        /*0264*/ 	.word	0x00036428
        /*0268*/ 	.short	0x010a
        /*026a*/ 	.byte	0x3f
	.zero		1


	//   ....[18]....
        /*026c*/ 	.word	0x00008170
        /*0270*/ 	.word	0x00000000
        /*0274*/ 	.word	0x00036438
        /*0278*/ 	.short	0x010a
        /*027a*/ 	.byte	0x3f
	.zero		1


	//   ....[19]....
        /*027c*/ 	.word	0x00008460
        /*0280*/ 	.word	0x00000000
        /*0284*/ 	.word	0x00036420
        /*0288*/ 	.short	0x010a
        /*028a*/ 	.byte	0x3f
	.zero		1


	//   ....[20]....
        /*028c*/ 	.word	0x000087e0
        /*0290*/ 	.word	0x00000000
        /*0294*/ 	.word	0x00036438
        /*0298*/ 	.short	0x010a
        /*029a*/ 	.byte	0x3f
	.zero		1


	//   ....[21]....
        /*029c*/ 	.word	0x00008ae0
        /*02a0*/ 	.word	0x00000000
        /*02a4*/ 	.word	0x00036428
        /*02a8*/ 	.short	0x010a
        /*02aa*/ 	.byte	0x3f
	.zero		1


	//   ....[22]....
        /*02ac*/ 	.word	0x00008e20
        /*02b0*/ 	.word	0x00000000
        /*02b4*/ 	.word	0x00036438
        /*02b8*/ 	.short	0x010a
        /*02ba*/ 	.byte	0x3f
	.zero		1


	//   ....[23]....
        /*02bc*/ 	.word	0x00009280
        /*02c0*/ 	.word	0x00000007
        /*02c4*/ 	.word	0x00000000
        /*02c8*/ 	.short	0x010a
        /*02ca*/ 	.byte	0x3f
	.zero		1


	//   ....[24]....
        /*02cc*/ 	.word	0x00009300
        /*02d0*/ 	.word	0x00000003
        /*02d4*/ 	.word	0x00000000
        /*02d8*/ 	.short	0x010a
        /*02da*/ 	.byte	0x3f
	.zero		1


	//   ....[25]....
        /*02dc*/ 	.word	0x00009350
        /*02e0*/ 	.word	0x00000009
        /*02e4*/ 	.word	0x00036438
        /*02e8*/ 	.short	0x010a
        /*02ea*/ 	.byte	0x3f
	.zero		1


	//   ....[26]....
        /*02ec*/ 	.word	0x00009430
        /*02f0*/ 	.word	0x00000003
        /*02f4*/ 	.word	0x00036400
        /*02f8*/ 	.short	0x010a
        /*02fa*/ 	.byte	0x3f
	.zero		1


	//   ....[27]....
        /*02fc*/ 	.word	0x00009480
        /*0300*/ 	.word	0x00000003
        /*0304*/ 	.word	0x00036410
        /*0308*/ 	.short	0x010a
        /*030a*/ 	.byte	0x3f
	.zero		1


	//   ....[28]....
        /*030c*/ 	.word	0x000094e0
        /*0310*/ 	.word	0x0000000c
        /*0314*/ 	.word	0x00036430
        /*0318*/ 	.short	0x010a
        /*031a*/ 	.byte	0x3f
	.zero		1


	//   ....[29]....
        /*031c*/ 	.word	0x00009530
        /*0320*/ 	.word	0x00000000
        /*0324*/ 	.word	0x00036420
        /*0328*/ 	.short	0x010a
        /*032a*/ 	.byte	0x3f
	.zero		1


	//   ....[30]....
        /*032c*/ 	.word	0x00009580
        /*0330*/ 	.word	0x00000000
        /*0334*/ 	.word	0x00036438
        /*0338*/ 	.short	0x010a
        /*033a*/ 	.byte	0x3f
	.zero		1


	//   ....[31]....
        /*033c*/ 	.word	0x000095d0
        /*0340*/ 	.word	0x00000000
        /*0344*/ 	.word	0x00036428
        /*0348*/ 	.short	0x010a
        /*034a*/ 	.byte	0x3f
	.zero		1


	//   ....[32]....
        /*034c*/ 	.word	0x00009630
        /*0350*/ 	.word	0x00000000
        /*0354*/ 	.word	0x00036438
        /*0358*/ 	.short	0x010a
        /*035a*/ 	.byte	0x3f
	.zero		1


	//   ....[33]....
        /*035c*/ 	.word	0x000096b0
        /*0360*/ 	.word	0x00000000
        /*0364*/ 	.word	0x00036420
        /*0368*/ 	.short	0x010a
        /*036a*/ 	.byte	0x3f
	.zero		1


	//   ....[34]....
        /*036c*/ 	.word	0x00009700
        /*0370*/ 	.word	0x00000000
        /*0374*/ 	.word	0x00036438
        /*0378*/ 	.short	0x010a
        /*037a*/ 	.byte	0x3f
	.zero		1


	//   ....[35]....
        /*037c*/ 	.word	0x00009750
        /*0380*/ 	.word	0x00000000
        /*0384*/ 	.word	0x00036428
        /*0388*/ 	.short	0x010a
        /*038a*/ 	.byte	0x3f
	.zero		1


	//   ....[36]....
        /*038c*/ 	.word	0x000097a0
        /*0390*/ 	.word	0x00000000
        /*0394*/ 	.word	0x00036438
        /*0398*/ 	.short	0x010a
        /*039a*/ 	.byte	0x3f
	.zero		1


	//   ....[37]....
        /*039c*/ 	.word	0x00009870
        /*03a0*/ 	.word	0x00000007
        /*03a4*/ 	.word	0x00000000
        /*03a8*/ 	.short	0x010a
        /*03aa*/ 	.byte	0x3f
	.zero		1


	//   ....[38]....
        /*03ac*/ 	.word	0x000098c0
        /*03b0*/ 	.word	0x00000003
        /*03b4*/ 	.word	0x00000000
        /*03b8*/ 	.short	0x010a
        /*03ba*/ 	.byte	0x3f
	.zero		1


	//----- nvinfo : EIATTR_NUM_MBARRIERS
	.align		4
.L_734:
        /*03bc*/ 	.byte	0x03, 0x38
        /*03be*/ 	.short	0x0007


	//----- nvinfo : EIATTR_EXIT_INSTR_OFFSETS
	.align		4
        /*03c0*/ 	.byte	0x04, 0x1c
        /*03c2*/ 	.short	(.L_736 - .L_735)


	//   ....[0]....
.L_735:
        /*03c4*/ 	.word	0x000093a0


	//----- nvinfo : EIATTR_MAX_THREADS
	.align		4
.L_736:
        /*03c8*/ 	.byte	0x04, 0x05
        /*03ca*/ 	.short	(.L_738 - .L_737)
.L_737:
        /*03cc*/ 	.word	0x00000200
        /*03d0*/ 	.word	0x00000001
        /*03d4*/ 	.word	0x00000001


	//----- nvinfo : EIATTR_CRS_STACK_SIZE
	.align		4
.L_738:
        /*03d8*/ 	.byte	0x04, 0x1e
        /*03da*/ 	.short	(.L_740 - .L_739)
.L_739:
        /*03dc*/ 	.word	0x00000000


	//----- nvinfo : EIATTR_CBANK_PARAM_SIZE
	.align		4
.L_740:
        /*03e0*/ 	.byte	0x03, 0x19
        /*03e2*/ 	.short	0x06f0


	//----- nvinfo : EIATTR_PARAM_CBANK
	.align		4
        /*03e4*/ 	.byte	0x04, 0x0a
        /*03e6*/ 	.short	(.L_742 - .L_741)
	.align		4
.L_741:
        /*03e8*/ 	.word	index@(.nv.constant0._ZN7cutlass13device_kernelIN5flash11enable_sm90INS1_16FlashAttnBwdSm90INS1_25CollectiveMainloopBwdSm90ILi2ELi1ELi1EN4cute5tupleIJNS5_1CILi1EEES8_S8_EEENS6_IJNS7_ILi64EEENS7_ILi96EEENS7_ILi192EEEEEENS_10bfloat16_tEfNS_4arch4Sm90ELb0ELb1ELb1ELb1ELb0ELb0ELb1ELb0ELi3ELi1ELi1ELi1ELb0EEENS1_24CollectiveEpilogueBwdGQAISD_fSG_Li384ELb1ELb0EEENS1_19SingleTileSchedulerILb1ELb0ELb0ELi96EEEEEEEEEvNT_6ParamsE)
        /*03ec*/ 	.short	0x0210
        /*03ee*/ 	.short	0x06f0


	//----- nvinfo : EIATTR_SW_WAR
	.align		4
.L_742:
        /*03f0*/ 	.byte	0x04, 0x36
        /*03f2*/ 	.short	(.L_744 - .L_743)
.L_743:
        /*03f4*/ 	.word	0x00000008
.L_744:


//--------------------- .nv.info._ZN7cutlass13device_kernelIN5flash11enable_sm90INS1_16FlashAttnBwdSm90INS1_25CollectiveMainloopBwdSm90ILi2ELi1ELi1EN4cute5tupleIJNS5_1CILi1EEES8_S8_EEENS6_IJNS7_ILi64EEENS7_ILi96EEENS7_ILi192EEEEEENS_10bfloat16_tEfNS_4arch4Sm90ELb0ELb1ELb1ELb1ELb1ELb0ELb1ELb0ELi3ELi1ELi1ELi1ELb0EEENS1_24CollectiveEpilogueBwdGQAISD_fSG_Li384ELb1ELb1EEENS1_19SingleTileSchedulerILb1ELb0ELb0ELi96EEEEEEEEEvNT_6ParamsE --------------------------
	.section	.nv.info._ZN7cutlass13device_kernelIN5flash11enable_sm90INS1_16FlashAttnBwdSm90INS1_25CollectiveMainloopBwdSm90ILi2ELi1ELi1EN4cute5tupleIJNS5_1CILi1EEES8_S8_EEENS6_IJNS7_ILi64EEENS7_ILi96EEENS7_ILi192EEEEEENS_10bfloat16_tEfNS_4arch4Sm90ELb0ELb1ELb1ELb1ELb1ELb0ELb1ELb0ELi3ELi1ELi1ELi1ELb0EEENS1_24CollectiveEpilogueBwdGQAISD_fSG_Li384ELb1ELb1EEENS1_19SingleTileSchedulerILb1ELb0ELb0ELi96EEEEEEEEEvNT_6ParamsE,"",@"SHT_CUDA_INFO"
	.sectionflags	@""
	.align	4


	//----- nvinfo : EIATTR_CUDA_API_VERSION
	.align		4
        /*0000*/ 	.byte	0x04, 0x37
        /*0002*/ 	.short	(.L_746 - .L_745)
.L_745:
        /*0004*/ 	.word	0x00000082


	//----- nvinfo : EIATTR_KPARAM_INFO
	.align		4
.L_746:
        /*0008*/ 	.byte	0x04, 0x17
        /*000a*/ 	.short	(.L_748 - .L_747)
.L_747:
        /*000c*/ 	.word	0x00000000
        /*0010*/ 	.short	0x0000
        /*0012*/ 	.short	0x0070
        /*0014*/ 	.byte	0x00, 0xf0, 0x01, 0x1a


	//----- nvinfo : EIATTR_SPARSE_MMA_MASK
	.align		4
.L_748:
        /*0018*/ 	.byte	0x03, 0x50
        /*001a*/ 	.short	0x0000


	//----- nvinfo : EIATTR_MAXREG_COUNT
	.align		4
        /*001c*/ 	.byte	0x03, 0x1b
        /*001e*/ 	.short	0x0080


	//----- nvinfo : EIATTR_NUM_BARRIERS
	.align		4
        /*0020*/ 	.byte	0x02, 0x4c
        /*0022*/ 	.byte	0x10
	.zero		1


	//----- nvinfo : EIATTR_EXTERNS
	.align		4
        /*0024*/ 	.byte	0x04, 0x0f
        /*0026*/ 	.short	(.L_750 - .L_749)


	//   ....[0]....
	.align		4
.L_749:
        /*0028*/ 	.word	index@(__assertfail)


	//----- nvinfo : EIATTR_ANNOTATIONS
	.align		4
.L_750:
        /*002c*/ 	.byte	0x04, 0x55
        /*002e*/ 	.short	(.L_752 - .L_751)


	//   ....[0]....
.L_751:
        /* <DEDUP_REMOVED lines=12> */


	//----- nvinfo : EIATTR_MERCURY_ISA_VERSION
	.align		4
.L_752:
        /*00d8*/ 	.byte	0x03, 0x5f
        /*00da*/ 	.short	0x0101


	//----- nvinfo : EIATTR_INT_WARP_WIDE_INSTR_OFFSETS
	.align		4
        /*00dc*/ 	.byte	0x04, 0x31
        /*00de*/ 	.short	(.L_754 - .L_753)


	//   ....[0]....
.L_753:
        /*00e0*/ 	.word	0x00000180


	//   ....[1]....
        /*00e4*/ 	.word	0x00000240


	//   ....[2]....
        /*00e8*/ 	.word	0x000066c0


	//   ....[3]....
        /*00ec*/ 	.word	0x00006e30


	//   ....[4]....
        /*00f0*/ 	.word	0x00007420


	//   ....[5]....
        /*00f4*/ 	.word	0x000076e0


	//   ....[6]....
        /*00f8*/ 	.word	0x00007940


	//   ....[7]....
        /*00fc*/ 	.word	0x00007ad0


	//----- nvinfo : EIATTR_COOP_GROUP_MASK_REGIDS
	.align		4
.L_754:
        /*0100*/ 	.byte	0x04, 0x29
        /*0102*/ 	.short	(.L_756 - .L_755)


	//   ....[0]....
.L_755:
        /*0104*/ 	.word	0xffffffff


	//   ....[1]....
        /*0108*/ 	.word	0xffffffff


	//   ....[2]....
        /*010c*/ 	.word	0xffffffff


	//   ....[3]....
        /*0110*/ 	.word	0xffffffff


	//   ....[4]....
        /*0114*/ 	.word	0xffffffff


	//   ....[5]....
        /*0118*/ 	.word	0xffffffff


	//   ....[6]....
        /*011c*/ 	.word	0xffffffff


	//   ....[7]....
        /*0120*/ 	.word	0xffffffff


	//   ....[8]....
        /*0124*/ 	.word	0xffffffff


	//   ....[9]....
        /*0128*/ 	.word	0xffffffff


	//   ....[10]....
        /*012c*/ 	.word	0xffffffff


	//   ....[11]....
        /*0130*/ 	.word	0xffffffff


	//   ....[12]....
        /*0134*/ 	.word	0xffffffff


	//   ....[13]....
        /*0138*/ 	.word	0xffffffff


	//   ....[14]....
        /*013c*/ 	.word	0xffffffff


	//   ....[15]....
        /*0140*/ 	.word	0xffffffff


	//   ....[16]....
        /*0144*/ 	.word	0xffffffff


	//   ....[17]....
        /*0148*/ 	.word	0xffffffff


	//   ....[18]....
        /*014c*/ 	.word	0xffffffff


	//   ....[19]....
        /*0150*/ 	.word	0xffffffff


	//   ....[20]....
        /*0154*/ 	.word	0x0500000f


	//   ....[21]....
        /*0158*/ 	.word	0x0500000f


	//   ....[22]....
        /*015c*/ 	.word	0x0500000f


	//   ....[23]....
        /*0160*/ 	.word	0x0500000f


	//   ....[24]....
        /*0164*/ 	.word	0x0500000f


	//   ....[25]....
        /*0168*/ 	.word	0x0500000f


	//----- nvinfo : EIATTR_COOP_GROUP_INSTR_OFFSETS
	.align		4
.L_756:
        /*016c*/ 	.byte	0x04, 0x28
        /*016e*/ 	.short	(.L_758 - .L_757)


	//   ....[0]....
.L_757:
        /*0170*/ 	.word	0x00000060


	//   ....[1]....
        /*0174*/ 	.word	0x00000190


	//   ....[2]....
        /*0178*/ 	.word	0x00000220


	//   ....[3]....
        /*017c*/ 	.word	0x000003a0


	//   ....[4]....
        /*0180*/ 	.word	0x000005f0


	//   ....[5]....
        /*0184*/ 	.word	0x00001400


	//   ....[6]....
        /*0188*/ 	.word	0x00004f90


	//   ....[7]....
        /*018c*/ 	.word	0x00005120


	//   ....[8]....
        /*0190*/ 	.word	0x000053b0


	//   ....[9]....
        /*0194*/ 	.word	0x00005540


	//   ....[10]....
        /*0198*/ 	.word	0x00005650


	//   ....[11]....
        /*019c*/ 	.word	0x00006130


	//   ....[12]....
        /*01a0*/ 	.word	0x000065f0


	//   ....[13]....
        /*01a4*/ 	.word	0x00006970


	//   ....[14]....
        /*01a8*/ 	.word	0x00006d60


	//   ....[15]....
        /*01ac*/ 	.word	0x00006fa0


	//   ....[16]....
        /*01b0*/ 	.word	0x00007350


	//   ....[17]....
        /*01b4*/ 	.word	0x00007620


	//   ....[18]....
        /*01b8*/ 	.word	0x00007840


	//   ....[19]....
        /*01bc*/ 	.word	0x000079d0


	//   ....[20]....
        /*01c0*/ 	.word	0x0000a6c0


	//   ....[21]....
        /*01c4*/ 	.word	0x0000a830


	//   ....[22]....
        /*01c8*/ 	.word	0x0000a8a0


	//   ....[23]....
        /*01cc*/ 	.word	0x0000a910


	//   ....[24]....
        /*01d0*/ 	.word	0x0000a980


	//   ....[25]....
        /*01d4*/ 	.word	0x0000a9f0


	//----- nvinfo : EIATTR_REG_RECONFIG
	.align		4
.L_758:
        /*01d8*/ 	.byte	0x01, 0x54
	.zero		2


	//----- nvinfo : EIATTR_SYSCALL_OFFSETS
	.align		4
        /*01dc*/ 	.byte	0x04, 0x46
        /*01de*/ 	.short	(.L_760 - .L_759)


	//   ....[0]....
.L_759:
        /*01e0*/ 	.word	0x00001060


	//   ....[1]....
        /*01e4*/ 	.word	0x00001150


	//   ....[2]....
        /*01e8*/ 	.word	0x00001290


	//   ....[3]....
        /*01ec*/ 	.word	0x00001380


	//----- nvinfo : EIATTR_MBARRIER_INSTR_OFFSETS
	.align		4
.L_760:
        /*01f0*/ 	.byte	0x04, 0x39
        /*01f2*/ 	.short	(.L_762 - .L_761)


	//   ....[0]....
.L_761:
        /*01f4*/ 	.word	0x00000260
        /*01f8*/ 	.word	0x000000ff
        /*01fc*/ 	.word	0x00036400
        /*0200*/ 	.short	0x0100
        /*0202*/ 	.byte	0x06
	.zero		1


	//   ....[1]....
        /*0204*/ 	.word	0x00000350
        /*0208*/ 	.word	0x000000ff
        /*020c*/ 	.word	0x00036410
        /*0210*/ 	.short	0x0100
        /*0212*/ 	.byte	0x08
	.zero		1


	//   ....[2]....
        /*0214*/ 	.word	0x00000360
        /*0218*/ 	.word	0x000000ff
        /*021c*/ 	.word	0x00036420
        /*0220*/ 	.short	0x0100
        /*0222*/ 	.byte	0x08
	.zero		1


	//   ....[3]....
        /*0224*/ 	.word	0x00000370
        /*0228*/ 	.word	0x000000ff
        /*022c*/ 	.word	0x00036418
        /*0230*/ 	.short	0x0100
        /*0232*/ 	.byte	0x08
	.zero		1


	//   ....[4]....
        /*0234*/ 	.word	0x00000380
        /*0238*/ 	.word	0x000000ff
        /*023c*/ 	.word	0x00036428
        /*0240*/ 	.short	0x0100
        /*0242*/ 	.byte	0x08
	.zero		1


	//   ....[5]....
        /*0244*/ 	.word	0x000004b0
        /*0248*/ 	.word	0x000000ff
        /*024c*/ 	.word	0x00036430
        /*0250*/ 	.short	0x0100
        /*0252*/ 	.byte	0x08
	.zero		1


	//   ....[6]....
        /*0254*/ 	.word	0x000004c0
        /*0258*/ 	.word	0x000000ff
        /*025c*/ 	.word	0x00036438
        /*0260*/ 	.short	0x0100
        /*0262*/ 	.byte	0x08
	.zero		1


	//   ....[7]....
        /*0264*/ 	.word	0x00001430
        /*0268*/ 	.word	0x000000ff
        /*026c*/ 	.word	0x00036400
        /*0270*/ 	.short	0x010a
        /*0272*/ 	.byte	0x24
	.zero		1


	//   ....[8]....
        /*0274*/ 	.word	0x00001520
        /*0278*/ 	.word	0x000000ff
        /*027c*/ 	.word	0x00036400
        /*0280*/ 	.short	0x010a
        /*0282*/ 	.byte	0x24
	.zero		1


	//   ....[9]....
        /*0284*/ 	.word	0x00001ca0
        /*0288*/ 	.word	0x00000003
        /*028c*/ 	.word	0x00036410
        /*0290*/ 	.short	0x010a
        /*0292*/ 	.byte	0x3f
	.zero		1


	//   ....[10]....
        /*0294*/ 	.word	0x00001ce0
        /*0298*/ 	.word	0x00000003
        /*029c*/ 	.word	0x00036410
        /*02a0*/ 	.short	0x010a
        /*02a2*/ 	.byte	0x3f
	.zero		1


	//   ....[11]....
        /*02a4*/ 	.word	0x00002380
        /*02a8*/ 	.word	0x000000ff
        /*02ac*/ 	.word	0x00036430
        /*02b0*/ 	.short	0x010a
        /*02b2*/ 	.byte	0x24
	.zero		1


	//   ....[12]....
        /*02b4*/ 	.word	0x000023c0
        /*02b8*/ 	.word	0x000000ff
        /*02bc*/ 	.word	0x00036430
        /*02c0*/ 	.short	0x010a
        /*02c2*/ 	.byte	0x24
	.zero		1


	//   ....[13]....
        /*02c4*/ 	.word	0x000041a0
        /*02c8*/ 	.word	0x000000ff
        /*02cc*/ 	.word	0x00000000
        /*02d0*/ 	.short	0x0101
        /*02d2*/ 	.byte	0x04
	.zero		1


	//   ....[14]....
        /*02d4*/ 	.word	0x00004530
        /*02d8*/ 	.word	0x00000003
        /*02dc*/ 	.word	0x00000000
        /*02e0*/ 	.short	0x0101
        /*02e2*/ 	.byte	0x3f
	.zero		1


	//   ....[15]....
        /*02e4*/ 	.word	0x000085c0
        /*02e8*/ 	.word	0x00000000
        /*02ec*/ 	.word	0x00036420
        /*02f0*/ 	.short	0x010a
        /*02f2*/ 	.byte	0x3f
	.zero		1


	//   ....[16]....
        /*02f4*/ 	.word	0x00008db0
        /*02f8*/ 	.word	0x00000000
        /*02fc*/ 	.word	0x00036438
        /*0300*/ 	.short	0x010a
        /*0302*/ 	.byte	0x3f
	.zero		1


	//   ....[17]....
        /*0304*/ 	.word	0x00009110
        /*0308*/ 	.word	0x00000000
        /*030c*/ 	.word	0x00036428
        /*0310*/ 	.short	0x010a
        /*0312*/ 	.byte	0x3f
	.zero		1


	//   ....[18]....
        /*0314*/ 	.word	0x00009440
        /*0318*/ 	.word	0x00000000
        /*031c*/ 	.word	0x00036438
        /*0320*/ 	.short	0x010a
        /*0322*/ 	.byte	0x3f
	.zero		1


	//   ....[19]....
        /*0324*/ 	.word	0x00009730
        /*0328*/ 	.word	0x00000000
        /*032c*/ 	.word	0x00036420
        /*0330*/ 	.short	0x010a
        /*0332*/ 	.byte	0x3f
	.zero		1


	//   ....[20]....
        /*0334*/ 	.word	0x00009ab0
        /*0338*/ 	.word	0x00000000
        /*033c*/ 	.word	0x00036438
        /*0340*/ 	.short	0x010a
        /*0342*/ 	.byte	0x3f
	.zero		1


	//   ....[21]....
        /*0344*/ 	.word	0x00009db0
        /*0348*/ 	.word	0x00000000
        /*034c*/ 	.word	0x00036428
        /*0350*/ 	.short	0x010a
        /*0352*/ 	.byte	0x3f
	.zero		1


	//   ....[22]....
        /*0354*/ 	.word	0x0000a0f0
        /*0358*/ 	.word	0x00000000
        /*035c*/ 	.word	0x00036438
        /*0360*/ 	.short	0x010a
        /*0362*/ 	.byte	0x3f
	.zero		1


	//   ....[23]....
        /*0364*/ 	.word	0x0000a550
        /*0368*/ 	.word	0x00000007
        /*036c*/ 	.word	0x00000000
        /*0370*/ 	.short	0x010a
        /*0372*/ 	.byte	0x3f
	.zero		1


	//   ....[24]....
        /*0374*/ 	.word	0x0000a5d0
        /*0378*/ 	.word	0x00000003
        /*037c*/ 	.word	0x00000000
        /*0380*/ 	.short	0x010a
        /*0382*/ 	.byte	0x3f
	.zero		1


	//   ....[25]....
        /*0384*/ 	.word	0x0000a620
        /*0388*/ 	.word	0x00000009
        /*038c*/ 	.word	0x00036438
        /*0390*/ 	.short	0x010a
        /*0392*/ 	.byte	0x3f
	.zero		1


	//   ....[26]....
        /*0394*/ 	.word	0x0000a700
        /*0398*/ 	.word	0x00000003
        /*039c*/ 	.word	0x00036400
        /*03a0*/ 	.short	0x010a
        /*03a2*/ 	.byte	0x3f
	.zero		1


	//   ....[27]....
        /*03a4*/ 	.word	0x0000a750
        /*03a8*/ 	.word	0x00000003
        /*03ac*/ 	.word	0x00036410
        /*03b0*/ 	.short	0x010a
        /*03b2*/ 	.byte	0x3f
	.zero		1


	//   ....[28]....
        /*03b4*/ 	.word	0x0000a7b0
        /*03b8*/ 	.word	0x0000000c
        /*03bc*/ 	.word	0x00036430
        /*03c0*/ 	.short	0x010a
        /*03c2*/ 	.byte	0x3f
	.zero		1


	//   ....[29]....
        /*03c4*/ 	.word	0x0000aa30
        /*03c8*/ 	.word	0x00000000
        /*03cc*/ 	.word	0x00036420
        /*03d0*/ 	.short	0x010a
        /*03d2*/ 	.byte	0x3f
	.zero		1


	//   ....[30]....
        /*03d4*/ 	.word	0x0000aa80
        /*03d8*/ 	.word	0x00000000
        /*03dc*/ 	.word	0x00036438
        /*03e0*/ 	.short	0x010a
        /*03e2*/ 	.byte	0x3f
	.zero		1


	//   ....[31]....
        /*03e4*/ 	.word	0x0000aad0
        /*03e8*/ 	.word	0x00000000
        /*03ec*/ 	.word	0x00036428
        /*03f0*/ 	.short	0x010a
        /*03f2*/ 	.byte	0x3f
	.zero		1


	//   ....[32]....
        /*03f4*/ 	.word	0x0000ab30
        /*03f8*/ 	.word	0x00000000
        /*03fc*/ 	.word	0x00036438
        /*0400*/ 	.short	0x010a
        /*0402*/ 	.byte	0x3f
	.zero		1


	//   ....[33]....
        /*0404*/ 	.word	0x0000abb0
        /*0408*/ 	.word	0x00000000
        /*040c*/ 	.word	0x00036420
        /*0410*/ 	.short	0x010a
        /*0412*/ 	.byte	0x3f
	.zero		1


	//   ....[34]....
        /*0414*/ 	.word	0x0000ac00
        /*0418*/ 	.word	0x00000000
        /*041c*/ 	.word	0x00036438
        /*0420*/ 	.short	0x010a
        /*0422*/ 	.byte	0x3f
	.zero		1


	//   ....[35]....
        /*0424*/ 	.word	0x0000ac50
        /*0428*/ 	.word	0x00000000
        /*042c*/ 	.word	0x00036428
        /*0430*/ 	.short	0x010a
        /*0432*/ 	.byte	0x3f
	.zero		1


	//   ....[36]....
        /*0434*/ 	.word	0x0000aca0
        /*0438*/ 	.word	0x00000000
        /*043c*/ 	.word	0x00036438
        /*0440*/ 	.short	0x010a
        /*0442*/ 	.byte	0x3f
	.zero		1


	//   ....[37]....
        /*0444*/ 	.word	0x0000ad70
        /*0448*/ 	.word	0x00000007
        /*044c*/ 	.word	0x00000000
        /*0450*/ 	.short	0x010a
        /*0452*/ 	.byte	0x3f
	.zero		1


	//   ....[38]....
        /*0454*/ 	.word	0x0000adc0
        /*0458*/ 	.word	0x00000003
        /*045c*/ 	.word	0x00000000
        /*0460*/ 	.short	0x010a
        /*0462*/ 	.byte	0x3f
	.zero		1


	//----- nvinfo : EIATTR_NUM_MBARRIERS
	.align		4
.L_762:
        /*0464*/ 	.byte	0x03, 0x38
        /*0466*/ 	.short	0x0007


	//----- nvinfo : EIATTR_EXIT_INSTR_OFFSETS
	.align		4
        /*0468*/ 	.byte	0x04, 0x1c
        /*046a*/ 	.short	(.L_764 - .L_763)


	//   ....[0]....
.L_763:
        /*046c*/ 	.word	0x0000a670


	//----- nvinfo : EIATTR_MAX_THREADS
	.align		4
.L_764:
        /*0470*/ 	.byte	0x04, 0x05
        /*0472*/ 	.short	(.L_766 - .L_765)
.L_765:
        /*0474*/ 	.word	0x00000200
        /*0478*/ 	.word	0x00000001
        /*047c*/ 	.word	0x00000001


	//----- nvinfo : EIATTR_CRS_STACK_SIZE
	.align		4
.L_766:
        /*0480*/ 	.byte	0x04, 0x1e
        /*0482*/ 	.short	(.L_768 - .L_767)
.L_767:
        /*0484*/ 	.word	0x00000000


	//----- nvinfo : EIATTR_CBANK_PARAM_SIZE
	.align		4
.L_768:
        /*0488*/ 	.byte	0x03, 0x19
        /*048a*/ 	.short	0x06f0


	//----- nvinfo : EIATTR_PARAM_CBANK
	.align		4
        /*048c*/ 	.byte	0x04, 0x0a
        /*048e*/ 	.short	(.L_770 - .L_769)
	.align		4
.L_769:
        /*0490*/ 	.word	index@(.nv.constant0._ZN7cutlass13device_kernelIN5flash11enable_sm90INS1_16FlashAttnBwdSm90INS1_25CollectiveMainloopBwdSm90ILi2ELi1ELi1EN4cute5tupleIJNS5_1CILi1EEES8_S8_EEENS6_IJNS7_ILi64EEENS7_ILi96EEENS7_ILi192EEEEEENS_10bfloat16_tEfNS_4arch4Sm90ELb0ELb1ELb1ELb1ELb1ELb0ELb1ELb0ELi3ELi1ELi1ELi1ELb0EEENS1_24CollectiveEpilogueBwdGQAISD_fSG_Li384ELb1ELb1EEENS1_19SingleTileSchedulerILb1ELb0ELb0ELi96EEEEEEEEEvNT_6ParamsE)
        /*0494*/ 	.short	0x0210
        /*0496*/ 	.short	0x06f0


	//----- nvinfo : EIATTR_SW_WAR
	.align		4
.L_770:
        /*0498*/ 	.byte	0x04, 0x36
        /*049a*/ 	.short	(.L_772 - .L_771)
.L_771:
        /*049c*/ 	.word	0x00000008
.L_772:


//--------------------- .nv.info._ZN7cutlass13device_kernelIN5flash11enable_sm90INS1_16FlashAttnBwdSm90INS1_25CollectiveMainloopBwdSm90ILi2ELi1ELi1EN4cute5tupleIJNS5_1CILi1EEES8_S8_EEENS6_IJNS7_ILi64EEENS7_ILi96EEENS7_ILi192EEEEEENS_10bfloat16_tEfNS_4arch4Sm90ELb1ELb0ELb1ELb0ELb0ELb0ELb1ELb0ELi3ELi1ELi1ELi1ELb0EEENS1_21CollectiveEpilogueBwdISD_SE_SG_Li384ELb0ELb1ELi3EEENS1_25SingleTileBwdLPTSchedulerILb0ELi96ELb0EEEEEEEEEvNT_6ParamsE --------------------------
	.section	.nv.info._ZN7cutlass13device_kernelIN5flash11enable_sm90INS1_16FlashAttnBwdSm90INS1_25CollectiveMainloopBwdSm90ILi2ELi1ELi1EN4cute5tupleIJNS5_1CILi1EEES8_S8_EEENS6_IJNS7_ILi64EEENS7_ILi96EEENS7_ILi192EEEEEENS_10bfloat16_tEfNS_4arch4Sm90ELb1ELb0ELb1ELb0ELb0ELb0ELb1ELb0ELi3ELi1ELi1ELi1ELb0EEENS1_21CollectiveEpilogueBwdISD_SE_SG_Li384ELb0ELb1ELi3EEENS1_25SingleTileBwdLPTSchedulerILb0ELi96ELb0EEEEEEEEEvNT_6ParamsE,"",@"SHT_CUDA_INFO"
	.sectionflags	@""
	.align	4


	//----- nvinfo : EIATTR_CUDA_API_VERSION
	.align		4
        /*0000*/ 	.byte	0x04, 0x37
        /*0002*/ 	.short	(.L_774 - .L_773)
.L_773:
        /*0004*/ 	.word	0x00000082


	//----- nvinfo : EIATTR_KPARAM_INFO
	.align		4
.L_774:
        /*0008*/ 	.byte	0x04, 0x17
        /*000a*/ 	.short	(.L_776 - .L_775)
.L_775:
        /*000c*/ 	.word	0x00000000
        /*0010*/ 	.short	0x0000
        /*0012*/ 	.short	0x0070
        /*0014*/ 	.byte	0x00, 0xf0, 0x01, 0x24


	//----- nvinfo : EIATTR_SPARSE_MMA_MASK
	.align		4
.L_776:
        /*0018*/ 	.byte	0x03, 0x50
        /*001a*/ 	.short	0x0000


	//----- nvinfo : EIATTR_MAXREG_COUNT
	.align		4
        /*001c*/ 	.byte	0x03, 0x1b
        /*001e*/ 	.short	0x0080


	//----- nvinfo : EIATTR_NUM_BARRIERS
	.align		4
        /*0020*/ 	.byte	0x02, 0x4c
        /*0022*/ 	.byte	0x10
	.zero		1


	//----- nvinfo : EIATTR_EXTERNS
	.align		4
        /*0024*/ 	.byte	0x04, 0x0f
        /*0026*/ 	.short	(.L_778 - .L_777)


	//   ....[0]....
	.align		4
.L_777:
        /*0028*/ 	.word	index@(__assertfail)


	//----- nvinfo : EIATTR_ANNOTATIONS
	.align		4
.L_778:
        /*002c*/ 	.byte	0x04, 0x55
        /*002e*/ 	.short	(.L_780 - .L_779)


	//   ....[0]....
.L_779:
        /* <DEDUP_REMOVED lines=12> */


	//----- nvinfo : EIATTR_MERCURY_ISA_VERSION
	.align		4
.L_780:
        /*00d8*/ 	.byte	0x03, 0x5f
        /*00da*/ 	.short	0x0101


	//----- nvinfo : EIATTR_INT_WARP_WIDE_INSTR_OFFSETS
	.align		4
        /*00dc*/ 	.byte	0x04, 0x31
        /*00de*/ 	.short	(.L_782 - .L_781)


	//   ....[0]....
.L_781:
        /*00e0*/ 	.word	0x000001e0


	//   ....[1]....
        /*00e4*/ 	.word	0x000002a0


	//----- nvinfo : EIATTR_COOP_GROUP_MASK_REGIDS
	.align		4
.L_782:
        /*00e8*/ 	.byte	0x04, 0x29
        /*00ea*/ 	.short	(.L_784 - .L_783)


	//   ....[0]....
.L_783:
        /*00ec*/ 	.word	0xffffffff


	//   ....[1]....
        /*00f0*/ 	.word	0xffffffff


	//   ....[2]....
        /*00f4*/ 	.word	0xffffffff


	//   ....[3]....
        /*00f8*/ 	.word	0xffffffff


	//   ....[4]....
        /*00fc*/ 	.word	0xffffffff


	//   ....[5]....
        /*0100*/ 	.word	0xffffffff


	//   ....[6]....
        /*0104*/ 	.word	0xffffffff


	//   ....[7]....
        /*0108*/ 	.word	0xffffffff


	//   ....[8]....
        /*010c*/ 	.word	0x0500000f


	//----- nvinfo : EIATTR_COOP_GROUP_INSTR_OFFSETS
	.align		4
.L_784:
        /*0110*/ 	.byte	0x04, 0x28
        /*0112*/ 	.short	(.L_786 - .L_785)


	//   ....[0]....
.L_785:
        /*0114*/ 	.word	0x00000060


	//   ....[1]....
        /*0118*/ 	.word	0x000001f0


	//   ....[2]....
        /*011c*/ 	.word	0x00000280


	//   ....[3]....
        /*0120*/ 	.word	0x00000400


	//   ....[4]....
        /*0124*/ 	.word	0x00000640


	//   ....[5]....
        /*0128*/ 	.word	0x00001220


	//   ....[6]....
        /*012c*/ 	.word	0x000048e0


	//   ....[7]....
        /*0130*/ 	.word	0x00005ea0


	//   ....[8]....
        /*0134*/ 	.word	0x00009890


	//----- nvinfo : EIATTR_REG_RECONFIG
	.align		4
.L_786:
        /*0138*/ 	.byte	0x01, 0x54
	.zero		2


	//----- nvinfo : EIATTR_SYSCALL_OFFSETS
	.align		4
        /*013c*/ 	.byte	0x04, 0x46
        /*013e*/ 	.short	(.L_788 - .L_787)


	//   ....[0]....
.L_787:
        /*0140*/ 	.word	0x00000e80


	//   ....[1]....
        /*0144*/ 	.word	0x00000f70


	//   ....[2]....
        /*0148*/ 	.word	0x000010b0


	//   ....[3]....
        /*014c*/ 	.word	0x000011a0


	//   ....[4]....
        /*0150*/ 	.word	0x000042d0


	//   ....[5]....
        /*0154*/ 	.word	0x00004410


	//   ....[6]....
        /*0158*/ 	.word	0x00004530


	//   ....[7]....
        /*015c*/ 	.word	0x00004650


	//----- nvinfo : EIATTR_MBARRIER_INSTR_OFFSETS
	.align		4
.L_788:
        /*0160*/ 	.byte	0x04, 0x39
        /*0162*/ 	.short	(.L_790 - .L_789)


	//   ....[0]....
.L_789:
        /*0164*/ 	.word	0x000002c0
        /*0168*/ 	.word	0x000000ff
        /*016c*/ 	.word	0x00036400
        /*0170*/ 	.short	0x0100
        /*0172*/ 	.byte	0x06
	.zero		1


	//   ....[1]....
        /*0174*/ 	.word	0x000003b0
        /*0178*/ 	.word	0x000000ff
        /*017c*/ 	.word	0x00036410
        /*0180*/ 	.short	0x0100
        /*0182*/ 	.byte	0x08
	.zero		1


	//   ....[2]....
        /*0184*/ 	.word	0x000003c0
        /*0188*/ 	.word	0x000000ff
        /*018c*/ 	.word	0x00036420
        /*0190*/ 	.short	0x0100
        /*0192*/ 	.byte	0x08
	.zero		1


	//   ....[3]....
        /*0194*/ 	.word	0x000003d0
        /*0198*/ 	.word	0x000000ff
        /*019c*/ 	.word	0x00036418
        /*01a0*/ 	.short	0x0100
        /*01a2*/ 	.byte	0x08
	.zero		1


	//   ....[4]....
        /*01a4*/ 	.word	0x000003e0
        /*01a8*/ 	.word	0x000000ff
        /*01ac*/ 	.word	0x00036428
        /*01b0*/ 	.short	0x0100
        /*01b2*/ 	.byte	0x08
	.zero		1


	//   ....[5]....
        /*01b4*/ 	.word	0x00000510
        /*01b8*/ 	.word	0x000000ff
        /*01bc*/ 	.word	0x00036430
        /*01c0*/ 	.short	0x0100
        /*01c2*/ 	.byte	0x08
	.zero		1


	//   ....[6]....
        /*01c4*/ 	.word	0x00000520
        /*01c8*/ 	.word	0x000000ff
        /*01cc*/ 	.word	0x00036438
        /*01d0*/ 	.short	0x0100
        /*01d2*/ 	.byte	0x08
	.zero		1


	//   ....[7]....
        /*01d4*/ 	.word	0x00001250
        /*01d8*/ 	.word	0x000000ff
        /*01dc*/ 	.word	0x00036400
        /*01e0*/ 	.short	0x010a
        /*01e2*/ 	.byte	0x25
	.zero		1


	//   ....[8]....
        /*01e4*/ 	.word	0x00001340
        /*01e8*/ 	.word	0x000000ff
        /*01ec*/ 	.word	0x00036400
        /*01f0*/ 	.short	0x010a
        /*01f2*/ 	.byte	0x25
	.zero		1


	//   ....[9]....
        /*01f4*/ 	.word	0x00001a90
        /*01f8*/ 	.word	0x00000003
        /*01fc*/ 	.word	0x00036410
        /*0200*/ 	.short	0x010a
        /*0202*/ 	.byte	0x3f
	.zero		1


	//   ....[10]....
        /*0204*/ 	.word	0x00001ad0
        /*0208*/ 	.word	0x00000003
        /*020c*/ 	.word	0x00036410
        /*0210*/ 	.short	0x010a
        /*0212*/ 	.byte	0x3f
	.zero		1


	//   ....[11]....
        /*0214*/ 	.word	0x00002170
        /*0218*/ 	.word	0x000000ff
        /*021c*/ 	.word	0x00036430
        /*0220*/ 	.short	0x010a
        /*0222*/ 	.byte	0x25
	.zero		1


	//   ....[12]....
        /*0224*/ 	.word	0x000023c0
        /*0228*/ 	.word	0x000000ff
        /*022c*/ 	.word	0x00036430
        /*0230*/ 	.short	0x010a
        /*0232*/ 	.byte	0x25
	.zero		1


	//   ....[13]....
        /*0234*/ 	.word	0x00003a80
        /*0238*/ 	.word	0x000000ff
        /*023c*/ 	.word	0x00000000
        /*0240*/ 	.short	0x0101
        /*0242*/ 	.byte	0x04
	.zero		1


	//   ....[14]....
        /*0244*/ 	.word	0x00003e10
        /*0248*/ 	.word	0x00000003
        /*024c*/ 	.word	0x00000000
        /*0250*/ 	.short	0x0101
        /*0252*/ 	.byte	0x3f
	.zero		1


	//   ....[15]....
        /*0254*/ 	.word	0x00007780
        /*0258*/ 	.word	0x0000000c
        /*025c*/ 	.word	0x00036420
        /*0260*/ 	.short	0x010a
        /*0262*/ 	.byte	0x3f
	.zero		1


	//   ....[16]....
        /*0264*/ 	.word	0x00007f10
        /*0268*/ 	.word	0x0000000c
        /*026c*/ 	.word	0x00036438
        /*0270*/ 	.short	0x010a
        /*0272*/ 	.byte	0x3f
	.zero		1


	//   ....[17]....
        /*0274*/ 	.word	0x00008290
        /*0278*/ 	.word	0x0000000c
        /*027c*/ 	.word	0x00036428
        /*0280*/ 	.short	0x010a
        /*0282*/ 	.byte	0x3f
	.zero		1


	//   ....[18]....
        /*0284*/ 	.word	0x000085e0
        /*0288*/ 	.word	0x0000000c
        /*028c*/ 	.word	0x00036438
        /*0290*/ 	.short	0x010a
        /*0292*/ 	.byte	0x3f
	.zero		1


	//   ....[19]....
        /*0294*/ 	.word	0x00008900
        /*0298*/ 	.word	0x0000000c
        /*029c*/ 	.word	0x00036420
        /*02a0*/ 	.short	0x010a
        /*02a2*/ 	.byte	0x3f
	.zero		1


	//   ....[20]....
        /*02a4*/ 	.word	0x00008c80
        /*02a8*/ 	.word	0x0000000c
        /*02ac*/ 	.word	0x00036438
        /*02b0*/ 	.short	0x010a
        /*02b2*/ 	.byte	0x3f
	.zero		1


	//   ....[21]....
        /*02b4*/ 	.word	0x00008f90
        /*02b8*/ 	.word	0x0000000c
        /*02bc*/ 	.word	0x00036428
        /*02c0*/ 	.short	0x010a
        /*02c2*/ 	.byte	0x3f
	.zero		1


	//   ....[22]....
        /*02c4*/ 	.word	0x000092b0
        /*02c8*/ 	.word	0x0000000c
        /*02cc*/ 	.word	0x00036438
        /*02d0*/ 	.short	0x010a
        /*02d2*/ 	.byte	0x3f
	.zero		1


	//   ....[23]....
        /*02d4*/ 	.word	0x00009720
        /*02d8*/ 	.word	0x00000005
        /*02dc*/ 	.word	0x00000000
        /*02e0*/ 	.short	0x010a
        /*02e2*/ 	.byte	0x3f
	.zero		1


	//   ....[24]....
        /*02e4*/ 	.word	0x000097a0
        /*02e8*/ 	.word	0x00000017
        /*02ec*/ 	.word	0x00000000
        /*02f0*/ 	.short	0x010a
        /*02f2*/ 	.byte	0x3f
	.zero		1


	//   ....[25]....
        /*02f4*/ 	.word	0x000097f0
        /*02f8*/ 	.word	0x00000007
        /*02fc*/ 	.word	0x00036438
        /*0300*/ 	.short	0x010a
        /*0302*/ 	.byte	0x3f
	.zero		1


	//   ....[26]....
        /*0304*/ 	.word	0x000098d0
        /*0308*/ 	.word	0x00000003
        /*030c*/ 	.word	0x00036400
        /*0310*/ 	.short	0x010a
        /*0312*/ 	.byte	0x3f
	.zero		1


	//   ....[27]....
        /*0314*/ 	.word	0x00009920
        /*0318*/ 	.word	0x00000003
        /*031c*/ 	.word	0x00036410
        /*0320*/ 	.short	0x010a
        /*0322*/ 	.byte	0x3f
	.zero		1


	//   ....[28]....
        /*0324*/ 	.word	0x00009980
        /*0328*/ 	.word	0x00000079
        /*032c*/ 	.word	0x00036430
        /*0330*/ 	.short	0x010a
        /*0332*/ 	.byte	0x3f
	.zero		1


	//   ....[29]....
        /*0334*/ 	.word	0x000099d0
        /*0338*/ 	.word	0x0000000c
        /*033c*/ 	.word	0x00036420
        /*0340*/ 	.short	0x010a
        /*0342*/ 	.byte	0x3f
	.zero		1


	//   ....[30]....
        /*0344*/ 	.word	0x00009a20
        /*0348*/ 	.word	0x0000000c
        /*034c*/ 	.word	0x00036438
        /*0350*/ 	.short	0x010a
        /*0352*/ 	.byte	0x3f
	.zero		1


	//   ....[31]....
        /*0354*/ 	.word	0x00009a70
        /*0358*/ 	.word	0x0000000c
        /*035c*/ 	.word	0x00036428
        /*0360*/ 	.short	0x010a
        /*0362*/ 	.byte	0x3f
	.zero		1


	//   ....[32]....
        /*0364*/ 	.word	0x00009ae0
        /*0368*/ 	.word	0x0000000c
        /*036c*/ 	.word	0x00036438
        /*0370*/ 	.short	0x010a
        /*0372*/ 	.byte	0x3f
	.zero		1


	//   ....[33]....
        /*0374*/ 	.word	0x00009b50
        /*0378*/ 	.word	0x0000000c
        /*037c*/ 	.word	0x00036420
        /*0380*/ 	.short	0x010a
        /*0382*/ 	.byte	0x3f
	.zero		1


	//   ....[34]....
        /*0384*/ 	.word	0x00009ba0
        /*0388*/ 	.word	0x0000000c
        /*038c*/ 	.word	0x00036438
        /*0390*/ 	.short	0x010a
        /*0392*/ 	.byte	0x3f
	.zero		1


	//   ....[35]....
        /*0394*/ 	.word	0x00009bf0
        /*0398*/ 	.word	0x0000000c
        /*039c*/ 	.word	0x00036428
        /*03a0*/ 	.short	0x010a
        /*03a2*/ 	.byte	0x3f
	.zero		1


	//   ....[36]....
        /*03a4*/ 	.word	0x00009c40
        /*03a8*/ 	.word	0x0000000c
        /*03ac*/ 	.word	0x00036438
        /*03b0*/ 	.short	0x010a
        /*03b2*/ 	.byte	0x3f
	.zero		1


	//   ....[37]....
        /*03b4*/ 	.word	0x00009d10
        /*03b8*/ 	.word	0x00000005
        /*03bc*/ 	.word	0x00000000
        /*03c0*/ 	.short	0x010a
        /*03c2*/ 	.byte	0x3f
	.zero		1


	//   ....[38]....
        /*03c4*/ 	.word	0x00009d60
        /*03c8*/ 	.word	0x00000017
        /*03cc*/ 	.word	0x00000000
        /*03d0*/ 	.short	0x010a
        /*03d2*/ 	.byte	0x3f
	.zero		1


	//----- nvinfo : EIATTR_NUM_MBARRIERS
	.align		4
.L_790:
        /*03d4*/ 	.byte	0x03, 0x38
        /*03d6*/ 	.short	0x0007


	//----- nvinfo : EIATTR_EXIT_INSTR_OFFSETS
	.align		4
        /*03d8*/ 	.byte	0x04, 0x1c
        /*03da*/ 	.short	(.L_792 - .L_791)


	//   ....[0]....
.L_791:
        /*03dc*/ 	.word	0x000008f0


	//   ....[1]....
        /*03e0*/ 	.word	0x00004ee0


	//   ....[2]....
        /*03e4*/ 	.word	0x00005e50


	//   ....[3]....
        /*03e8*/ 	.word	0x00009840


	//----- nvinfo : EIATTR_MAX_THREADS
	.align		4
.L_792:
        /*03ec*/ 	.byte	0x04, 0x05
        /*03ee*/ 	.short	(.L_794 - .L_793)
.L_793:
        /*03f0*/ 	.word	0x00000200
        /*03f4*/ 	.word	0x00000001
        /*03f8*/ 	.word	0x00000001


	//----- nvinfo : EIATTR_CRS_STACK_SIZE
	.align		4
.L_794:
        /*03fc*/ 	.byte	0x04, 0x1e
        /*03fe*/ 	.short	(.L_796 - .L_795)
.L_795:
        /*0400*/ 	.word	0x00000000


	//----- nvinfo : EIATTR_CBANK_PARAM_SIZE
	.align		4
.L_796:
        /*0404*/ 	.byte	0x03, 0x19
        /*0406*/ 	.short	0x0970


	//----- nvinfo : EIATTR_PARAM_CBANK
	.align		4
        /*0408*/ 	.byte	0x04, 0x0a
        /*040a*/ 	.short	(.L_798 - .L_797)
	.align		4
.L_797:
        /*040c*/ 	.word	index@(.nv.constant0._ZN7cutlass13device_kernelIN5flash11enable_sm90INS1_16FlashAttnBwdSm90INS1_25CollectiveMainloopBwdSm90ILi2ELi1ELi1EN4cute5tupleIJNS5_1CILi1EEES8_S8_EEENS6_IJNS7_ILi64EEENS7_ILi96EEENS7_ILi192EEEEEENS_10bfloat16_tEfNS_4arch4Sm90ELb1ELb0ELb1ELb0ELb0ELb0ELb1ELb0ELi3ELi1ELi1ELi1ELb0EEENS1_21CollectiveEpilogueBwdISD_SE_SG_Li384ELb0ELb1ELi3EEENS1_25SingleTileBwdLPTSchedulerILb0ELi96ELb0EEEEEEEEEvNT_6ParamsE)
        /*0410*/ 	.short	0x0210
        /*0412*/ 	.short	0x0970


	//----- nvinfo : EIATTR_SW_WAR
	.align		4
.L_798:
        /*0414*/ 	.byte	0x04, 0x36
        /*0416*/ 	.short	(.L_800 - .L_799)
.L_799:
        /*0418*/ 	.word	0x00000008
.L_800:


//--------------------- .nv.info._ZN7cutlass13device_kernelIN5flash11enable_sm90INS1_16FlashAttnBwdSm90INS1_25CollectiveMainloopBwdSm90ILi2ELi1ELi1EN4cute5tupleIJNS5_1CILi1EEES8_S8_EEENS6_IJNS7_ILi64EEENS7_ILi96EEENS7_ILi192EEEEEENS_10bfloat16_tEfNS_4arch4Sm90ELb1ELb0ELb1ELb0ELb1ELb0ELb1ELb0ELi3ELi1ELi1ELi1ELb0EEENS1_21CollectiveEpilogueBwdISD_SE_SG_Li384ELb0ELb1ELi3EEENS1_25SingleTileBwdLPTSchedulerILb0ELi96ELb1EEEEEEEEEvNT_6ParamsE --------------------------
	.section	.nv.info._ZN7cutlass13device_kernelIN5flash11enable_sm90INS1_16FlashAttnBwdSm90INS1_25CollectiveMainloopBwdSm90ILi2ELi1ELi1EN4cute5tupleIJNS5_1CILi1EEES8_S8_EEENS6_IJNS7_ILi64EEENS7_ILi96EEENS7_ILi192EEEEEENS_10bfloat16_tEfNS_4arch4Sm90ELb1ELb0ELb1ELb0ELb1ELb0ELb1ELb0ELi3ELi1ELi1ELi1ELb0EEENS1_21CollectiveEpilogueBwdISD_SE_SG_Li384ELb0ELb1ELi3EEENS1_25SingleTileBwdLPTSchedulerILb0ELi96ELb1EEEEEEEEEvNT_6ParamsE,"",@"SHT_CUDA_INFO"
	.sectionflags	@""
	.align	4


	//----- nvinfo : EIATTR_CUDA_API_VERSION
	.align		4
        /*0000*/ 	.byte	0x04, 0x37
        /*0002*/ 	.short	(.L_802 - .L_801)
.L_801:
        /*0004*/ 	.word	0x00000082


	//----- nvinfo : EIATTR_KPARAM_INFO
	.align		4
.L_802:
        /*0008*/ 	.byte	0x04, 0x17
        /*000a*/ 	.short	(.L_804 - .L_803)
.L_803:
        /*000c*/ 	.word	0x00000000
        /*0010*/ 	.short	0x0000
        /*0012*/ 	.short	0x0070
        /*0014*/ 	.byte	0x00, 0xf0, 0x01, 0x24


	//----- nvinfo : EIATTR_SPARSE_MMA_MASK
	.align		4
.L_804:
        /*0018*/ 	.byte	0x03, 0x50
        /*001a*/ 	.short	0x0000


	//----- nvinfo : EIATTR_MAXREG_COUNT
	.align		4
        /*001c*/ 	.byte	0x03, 0x1b
        /*001e*/ 	.short	0x0080


	//----- nvinfo : EIATTR_NUM_BARRIERS
	.align		4
        /*0020*/ 	.byte	0x02, 0x4c
        /*0022*/ 	.byte	0x10
	.zero		1


	//----- nvinfo : EIATTR_EXTERNS
	.align		4
        /*0024*/ 	.byte	0x04, 0x0f
        /*0026*/ 	.short	(.L_806 - .L_805)


	//   ....[0]....
	.align		4
.L_805:
        /*0028*/ 	.word	index@(__assertfail)


	//----- nvinfo : EIATTR_ANNOTATIONS
	.align		4
.L_806:
        /*002c*/ 	.byte	0x04, 0x55
        /*002e*/ 	.short	(.L_808 - .L_807)


	//   ....[0]....
.L_807:
        /* <DEDUP_REMOVED lines=12> */


	//----- nvinfo : EIATTR_MERCURY_ISA_VERSION
	.align		4
.L_808:
        /*00d8*/ 	.byte	0x03, 0x5f
        /*00da*/ 	.short	0x0101


	//----- nvinfo : EIATTR_INT_WARP_WIDE_INSTR_OFFSETS
	.align		4
        /*00dc*/ 	.byte	0x04, 0x31
        /*00de*/ 	.short	(.L_810 - .L_809)


	//   ....[0]....
.L_809:
        /*00e0*/ 	.word	0x000001e0


	//   ....[1]....
        /*00e4*/ 	.word	0x000002a0


	//   ....[2]....
        /*00e8*/ 	.word	0x00006c90


	//   ....[3]....
        /*00ec*/ 	.word	0x00007440


	//   ....[4]....
        /*00f0*/ 	.word	0x00007aa0


	//----- nvinfo : EIATTR_COOP_GROUP_MASK_REGIDS
	.align		4
.L_810:
        /*00f4*/ 	.byte	0x04, 0x29
        /*00f6*/ 	.short	(.L_812 - .L_811)


	//   ....[0]....
.L_811:
        /*00f8*/ 	.word	0xffffffff


	//   ....[1]....
        /*00fc*/ 	.word	0xffffffff


	//   ....[2]....
        /*0100*/ 	.word	0xffffffff


	//   ....[3]....
        /*0104*/ 	.word	0xffffffff


	//   ....[4]....
        /*0108*/ 	.word	0xffffffff


	//   ....[5]....
        /*010c*/ 	.word	0xffffffff


	//   ....[6]....
        /*0110*/ 	.word	0xffffffff


	//   ....[7]....
        /*0114*/ 	.word	0xffffffff


	//   ....[8]....
        /*0118*/ 	.word	0xffffffff


	//   ....[9]....
        /*011c*/ 	.word	0xffffffff


	//   ....[10]....
        /*0120*/ 	.word	0xffffffff


	//   ....[11]....
        /*0124*/ 	.word	0xffffffff


	//   ....[12]....
        /*0128*/ 	.word	0xffffffff


	//   ....[13]....
        /*012c*/ 	.word	0xffffffff


	//   ....[14]....
        /*0130*/ 	.word	0x0500000f


	//   ....[15]....
        /*0134*/ 	.word	0x0500000f


	//   ....[16]....
        /*0138*/ 	.word	0x0500000f


	//   ....[17]....
        /*013c*/ 	.word	0x0500000f


	//----- nvinfo : EIATTR_COOP_GROUP_INSTR_OFFSETS
	.align		4
.L_812:
        /*0140*/ 	.byte	0x04, 0x28
        /*0142*/ 	.short	(.L_814 - .L_813)


	//   ....[0]....
.L_813:
        /*0144*/ 	.word	0x00000060


	//   ....[1]....
        /*0148*/ 	.word	0x000001f0


	//   ....[2]....
        /*014c*/ 	.word	0x00000280


	//   ....[3]....
        /*0150*/ 	.word	0x00000400


	//   ....[4]....
        /*0154*/ 	.word	0x00000650


	//   ....[5]....
        /*0158*/ 	.word	0x00001260


	//   ....[6]....
        /*015c*/ 	.word	0x00004920


	//   ....[7]....
        /*0160*/ 	.word	0x00005f20


	//   ....[8]....
        /*0164*/ 	.word	0x00006700


	//   ....[9]....
        /*0168*/ 	.word	0x00006bc0


	//   ....[10]....
        /*016c*/ 	.word	0x00006f80


	//   ....[11]....
        /*0170*/ 	.word	0x00007370


	//   ....[12]....
        /*0174*/ 	.word	0x00007620


	//   ....[13]....
        /*0178*/ 	.word	0x000079d0


	//   ....[14]....
        /*017c*/ 	.word	0x0000a310


	//   ....[15]....
        /*0180*/ 	.word	0x0000a480


	//   ....[16]....
        /*0184*/ 	.word	0x0000a4f0


	//   ....[17]....
        /*0188*/ 	.word	0x0000a560


	//----- nvinfo : EIATTR_REG_RECONFIG
	.align		4
.L_814:
        /*018c*/ 	.byte	0x01, 0x54
	.zero		2


	//----- nvinfo : EIATTR_SYSCALL_OFFSETS
	.align		4
        /*0190*/ 	.byte	0x04, 0x46
        /*0192*/ 	.short	(.L_816 - .L_815)


	//   ....[0]....
.L_815:
        /*0194*/ 	.word	0x00000ec0


	//   ....[1]....
        /*0198*/ 	.word	0x00000fb0


	//   ....[2]....
        /*019c*/ 	.word	0x000010f0


	//   ....[3]....
        /*01a0*/ 	.word	0x000011e0


	//   ....[4]....
        /*01a4*/ 	.word	0x00004310


	//   ....[5]....
        /*01a8*/ 	.word	0x00004450


	//   ....[6]....
        /*01ac*/ 	.word	0x00004570


	//   ....[7]....
        /*01b0*/ 	.word	0x00004690


	//----- nvinfo : EIATTR_MBARRIER_INSTR_OFFSETS
	.align		4
.L_816:
        /*01b4*/ 	.byte	0x04, 0x39
        /*01b6*/ 	.short	(.L_818 - .L_817)


	//   ....[0]....
.L_817:
        /*01b8*/ 	.word	0x000002c0
        /*01bc*/ 	.word	0x000000ff
        /*01c0*/ 	.word	0x00036400
        /*01c4*/ 	.short	0x0100
        /*01c6*/ 	.byte	0x06
	.zero		1


	//   ....[1]....
        /*01c8*/ 	.word	0x000003b0
        /*01cc*/ 	.word	0x000000ff
        /*01d0*/ 	.word	0x00036410
        /*01d4*/ 	.short	0x0100
        /*01d6*/ 	.byte	0x08
	.zero		1


	//   ....[2]....
        /*01d8*/ 	.word	0x000003c0
        /*01dc*/ 	.word	0x000000ff
        /*01e0*/ 	.word	0x00036420
        /*01e4*/ 	.short	0x0100
        /*01e6*/ 	.byte	0x08
	.zero		1


	//   ....[3]....
        /*01e8*/ 	.word	0x000003d0
        /*01ec*/ 	.word	0x000000ff
        /*01f0*/ 	.word	0x00036418
        /*01f4*/ 	.short	0x0100
        /*01f6*/ 	.byte	0x08
	.zero		1


	//   ....[4]....
        /*01f8*/ 	.word	0x000003e0
        /*01fc*/ 	.word	0x000000ff
        /*0200*/ 	.word	0x00036428
        /*0204*/ 	.short	0x0100
        /*0206*/ 	.byte	0x08
	.zero		1


	//   ....[5]....
        /*0208*/ 	.word	0x00000510
        /*020c*/ 	.word	0x000000ff
        /*0210*/ 	.word	0x00036430
        /*0214*/ 	.short	0x0100
        /*0216*/ 	.byte	0x08
	.zero		1


	//   ....[6]....
        /*0218*/ 	.word	0x00000520
        /*021c*/ 	.word	0x000000ff
        /*0220*/ 	.word	0x00036438
        /*0224*/ 	.short	0x0100
        /*0226*/ 	.byte	0x08
	.zero		1


	//   ....[7]....
        /*0228*/ 	.word	0x00001290
        /*022c*/ 	.word	0x000000ff
        /*0230*/ 	.word	0x00036400
        /*0234*/ 	.short	0x010a
        /*0236*/ 	.byte	0x28
	.zero		1


	//   ....[8]....
        /*0238*/ 	.word	0x00001380
        /*023c*/ 	.word	0x000000ff
        /*0240*/ 	.word	0x00036400
        /*0244*/ 	.short	0x010a
        /*0246*/ 	.byte	0x28
	.zero		1


	//   ....[9]....
        /*0248*/ 	.word	0x00001ad0
        /*024c*/ 	.word	0x00000003
        /*0250*/ 	.word	0x00036410
        /*0254*/ 	.short	0x010a
        /*0256*/ 	.byte	0x3f
	.zero		1


	//   ....[10]....
        /*0258*/ 	.word	0x00001b10
        /*025c*/ 	.word	0x00000003
        /*0260*/ 	.word	0x00036410
        /*0264*/ 	.short	0x010a
        /*0266*/ 	.byte	0x3f
	.zero		1


	//   ....[11]....
        /*0268*/ 	.word	0x000021b0
        /*026c*/ 	.word	0x000000ff
        /*0270*/ 	.word	0x00036430
        /*0274*/ 	.short	0x010a
        /*0276*/ 	.byte	0x28
	.zero		1


	//   ....[12]....
        /*0278*/ 	.word	0x00002400
        /*027c*/ 	.word	0x000000ff
        /*0280*/ 	.word	0x00036430
        /*0284*/ 	.short	0x010a
        /*0286*/ 	.byte	0x28
	.zero		1


	//   ....[13]....
        /*0288*/ 	.word	0x00003ac0
        /*028c*/ 	.word	0x000000ff
        /*0290*/ 	.word	0x00000000
        /*0294*/ 	.short	0x0101
        /*0296*/ 	.byte	0x04
	.zero		1


	//   ....[14]....
        /*0298*/ 	.word	0x00003e50
        /*029c*/ 	.word	0x00000003
        /*02a0*/ 	.word	0x00000000
        /*02a4*/ 	.short	0x0101
        /*02a6*/ 	.byte	0x3f
	.zero		1


	//   ....[15]....
        /*02a8*/ 	.word	0x00008200
        /*02ac*/ 	.word	0x0000000c
        /*02b0*/ 	.word	0x00036420
        /*02b4*/ 	.short	0x010a
        /*02b6*/ 	.byte	0x3f
	.zero		1


	//   ....[16]....
        /*02b8*/ 	.word	0x00008990
        /*02bc*/ 	.word	0x0000000c
        /*02c0*/ 	.word	0x00036438
        /*02c4*/ 	.short	0x010a
        /*02c6*/ 	.byte	0x3f
	.zero		1


	//   ....[17]....
        /*02c8*/ 	.word	0x00008d10
        /*02cc*/ 	.word	0x0000000c
        /*02d0*/ 	.word	0x00036428
        /*02d4*/ 	.short	0x010a
        /*02d6*/ 	.byte	0x3f
	.zero		1


	//   ....[18]....
        /*02d8*/ 	.word	0x00009060
        /*02dc*/ 	.word	0x0000000c
        /*02e0*/ 	.word	0x00036438
        /*02e4*/ 	.short	0x010a
        /*02e6*/ 	.byte	0x3f
	.zero		1


	//   ....[19]....
        /*02e8*/ 	.word	0x00009380
        /*02ec*/ 	.word	0x0000000c
        /*02f0*/ 	.word	0x00036420
        /*02f4*/ 	.short	0x010a
        /*02f6*/ 	.byte	0x3f
	.zero		1


	//   ....[20]....
        /*02f8*/ 	.word	0x00009700
        /*02fc*/ 	.word	0x0000000c
        /*0300*/ 	.word	0x00036438
        /*0304*/ 	.short	0x010a
        /*0306*/ 	.byte	0x3f
	.zero		1


	//   ....[21]....
        /*0308*/ 	.word	0x00009a10
        /*030c*/ 	.word	0x0000000c
        /*0310*/ 	.word	0x00036428
        /*0314*/ 	.short	0x010a
        /*0316*/ 	.byte	0x3f
	.zero		1


	//   ....[22]....
        /*0318*/ 	.word	0x00009d30
        /*031c*/ 	.word	0x0000000c
        /*0320*/ 	.word	0x00036438
        /*0324*/ 	.short	0x010a
        /*0326*/ 	.byte	0x3f
	.zero		1


	//   ....[23]....
        /*0328*/ 	.word	0x0000a1a0
        /*032c*/ 	.word	0x00000005
        /*0330*/ 	.word	0x00000000
        /*0334*/ 	.short	0x010a
        /*0336*/ 	.byte	0x3f
	.zero		1


	//   ....[24]....
        /*0338*/ 	.word	0x0000a220
        /*033c*/ 	.word	0x00000017
        /*0340*/ 	.word	0x00000000
        /*0344*/ 	.short	0x010a
        /*0346*/ 	.byte	0x3f
	.zero		1


	//   ....[25]....
        /*0348*/ 	.word	0x0000a270
        /*034c*/ 	.word	0x00000007
        /*0350*/ 	.word	0x00036438
        /*0354*/ 	.short	0x010a
        /*0356*/ 	.byte	0x3f
	.zero		1


	//   ....[26]....
        /*0358*/ 	.word	0x0000a350
        /*035c*/ 	.word	0x00000003
        /*0360*/ 	.word	0x00036400
        /*0364*/ 	.short	0x010a
        /*0366*/ 	.byte	0x3f
	.zero		1


	//   ....[27]....
        /*0368*/ 	.word	0x0000a3a0
        /*036c*/ 	.word	0x00000003
        /*0370*/ 	.word	0x00036410
        /*0374*/ 	.short	0x010a
        /*0376*/ 	.byte	0x3f
	.zero		1


	//   ....[28]....
        /*0378*/ 	.word	0x0000a400
        /*037c*/ 	.word	0x00000079
        /*0380*/ 	.word	0x00036430
        /*0384*/ 	.short	0x010a
        /*0386*/ 	.byte	0x3f
	.zero		1


	//   ....[29]....
        /*0388*/ 	.word	0x0000a5a0
        /*038c*/ 	.word	0x0000000c
        /*0390*/ 	.word	0x00036420
        /*0394*/ 	.short	0x010a
        /*0396*/ 	.byte	0x3f
	.zero		1


	//   ....[30]....
        /*0398*/ 	.word	0x0000a5f0
        /*039c*/ 	.word	0x0000000c
        /*03a0*/ 	.word	0x00036438
        /*03a4*/ 	.short	0x010a
        /*03a6*/ 	.byte	0x3f
	.zero		1


	//   ....[31]....
        /*03a8*/ 	.word	0x0000a640
        /*03ac*/ 	.word	0x0000000c
        /*03b0*/ 	.word	0x00036428
        /*03b4*/ 	.short	0x010a
        /*03b6*/ 	.byte	0x3f
	.zero		1


	//   ....[32]....
        /*03b8*/ 	.word	0x0000a6b0
        /*03bc*/ 	.word	0x0000000c
        /*03c0*/ 	.word	0x00036438
        /*03c4*/ 	.short	0x010a
        /*03c6*/ 	.byte	0x3f
	.zero		1


	//   ....[33]....
        /*03c8*/ 	.word	0x0000a720
        /*03cc*/ 	.word	0x0000000c
        /*03d0*/ 	.word	0x00036420
        /*03d4*/ 	.short	0x010a
        /*03d6*/ 	.byte	0x3f
	.zero		1


	//   ....[34]....
        /*03d8*/ 	.word	0x0000a770
        /*03dc*/ 	.word	0x0000000c
        /*03e0*/ 	.word	0x00036438
        /*03e4*/ 	.short	0x010a
        /*03e6*/ 	.byte	0x3f
	.zero		1


	//   ....[35]....
        /*03e8*/ 	.word	0x0000a7c0
        /*03ec*/ 	.word	0x0000000c
        /*03f0*/ 	.word	0x00036428
        /*03f4*/ 	.short	0x010a
        /*03f6*/ 	.byte	0x3f
	.zero		1


	//   ....[36]....
        /*03f8*/ 	.word	0x0000a810
        /*03fc*/ 	.word	0x0000000c
        /*0400*/ 	.word	0x00036438
        /*0404*/ 	.short	0x010a
        /*0406*/ 	.byte	0x3f
	.zero		1


	//   ....[37]....
        /*0408*/ 	.word	0x0000a8e0
        /*040c*/ 	.word	0x00000005
        /*0410*/ 	.word	0x00000000
        /*0414*/ 	.short	0x010a
        /*0416*/ 	.byte	0x3f
	.zero		1


	//   ....[38]....
        /*0418*/ 	.word	0x0000a930
        /*041c*/ 	.word	0x00000017
        /*0420*/ 	.word	0x00000000
        /*0424*/ 	.short	0x010a
        /*0426*/ 	.byte	0x3f
	.zero		1


	//----- nvinfo : EIATTR_NUM_MBARRIERS
	.align		4
.L_818:
        /*0428*/ 	.byte	0x03, 0x38
        /*042a*/ 	.short	0x0007


	//----- nvinfo : EIATTR_EXIT_INSTR_OFFSETS
	.align		4
        /*042c*/ 	.byte	0x04, 0x1c
        /*042e*/ 	.short	(.L_820 - .L_819)


	//   ....[0]....
.L_819:
        /*0430*/ 	.word	0x00000930


	//   ....[1]....
        /*0434*/ 	.word	0x00004f50


	//   ....[2]....
        /*0438*/ 	.word	0x00005ed0


	//   ....[3]....
        /*043c*/ 	.word	0x0000a2c0


	//----- nvinfo : EIATTR_MAX_THREADS
	.align		4
.L_820:
        /*0440*/ 	.byte	0x04, 0x05
        /*0442*/ 	.short	(.L_822 - .L_821)
.L_821:
        /*0444*/ 	.word	0x00000200
        /*0448*/ 	.word	0x00000001
        /*044c*/ 	.word	0x00000001


	//----- nvinfo : EIATTR_CRS_STACK_SIZE
	.align		4
.L_822:
        /*0450*/ 	.byte	0x04, 0x1e
        /*0452*/ 	.short	(.L_824 - .L_823)
.L_823:
        /*0454*/ 	.word	0x00000000


	//----- nvinfo : EIATTR_CBANK_PARAM_SIZE
	.align		4
.L_824:
        /*0458*/ 	.byte	0x03, 0x19
        /*045a*/ 	.short	0x0970


	//----- nvinfo : EIATTR_PARAM_CBANK
	.align		4
        /*045c*/ 	.byte	0x04, 0x0a
        /*045e*/ 	.short	(.L_826 - .L_825)
	.align		4
.L_825:
        /*0460*/ 	.word	index@(.nv.constant0._ZN7cutlass13device_kernelIN5flash11enable_sm90INS1_16FlashAttnBwdSm90INS1_25CollectiveMainloopBwdSm90ILi2ELi1ELi1EN4cute5tupleIJNS5_1CILi1EEES8_S8_EEENS6_IJNS7_ILi64EEENS7_ILi96EEENS7_ILi192EEEEEENS_10bfloat16_tEfNS_4arch4Sm90ELb1ELb0ELb1ELb0ELb1ELb0ELb1ELb0ELi3ELi1ELi1ELi1ELb0EEENS1_21CollectiveEpilogueBwdISD_SE_SG_Li384ELb0ELb1ELi3EEENS1_25SingleTileBwdLPTSchedulerILb0ELi96ELb1EEEEEEEEEvNT_6ParamsE)
        /*0464*/ 	.short	0x0210
        /*0466*/ 	.short	0x0970


	//----- nvinfo : EIATTR_SW_WAR
	.align		4
.L_826:
        /*0468*/ 	.byte	0x04, 0x36
        /*046a*/ 	.short	(.L_828 - .L_827)
.L_827:
        /*046c*/ 	.word	0x00000008
.L_828:


//--------------------- .nv.info._ZN7cutlass13device_kernelIN5flash11enable_sm90INS1_16FlashAttnBwdSm90INS1_25CollectiveMainloopBwdSm90ILi2ELi1ELi1EN4cute5tupleIJNS5_1CILi1EEES8_S8_EEENS6_IJNS7_ILi64EEENS7_ILi96EEENS7_ILi192EEEEEENS_10bfloat16_tEfNS_4arch4Sm90ELb1ELb0ELb1ELb0ELb0ELb0ELb1ELb0ELi3ELi1ELi1ELi1ELb0EEENS1_24CollectiveEpilogueBwdGQAISD_fSG_Li384ELb0ELb0EEENS1_25SingleTileBwdLPTSchedulerILb0ELi96ELb0EEEEEEEEEvNT_6ParamsE --------------------------
	.section	.nv.info._ZN7cutlass13device_kernelIN5flash11enable_sm90INS1_16FlashAttnBwdSm90INS1_25CollectiveMainloopBwdSm90ILi2ELi1ELi1EN4cute5tupleIJNS5_1CILi1EEES8_S8_EEENS6_IJNS7_ILi64EEENS7_ILi96EEENS7_ILi192EEEEEENS_10bfloat16_tEfNS_4arch4Sm90ELb1ELb0ELb1ELb0ELb0ELb0ELb1ELb0ELi3ELi1ELi1ELi1ELb0EEENS1_24CollectiveEpilogueBwdGQAISD_fSG_Li384ELb0ELb0EEENS1_25SingleTileBwdLPTSchedulerILb0ELi96ELb0EEEEEEEEEvNT_6ParamsE,"",@"SHT_CUDA_INFO"
	.sectionflags	@""
	.align	4


	//----- nvinfo : EIATTR_CUDA_API_VERSION
	.align		4
        /*0000*/ 	.byte	0x04, 0x37
        /*0002*/ 	.short	(.L_830 - .L_829)
.L_829:
        /*0004*/ 	.word	0x00000082


	//----- nvinfo : EIATTR_KPARAM_INFO
	.align		4
.L_830:
        /*0008*/ 	.byte	0x04, 0x17
        /*000a*/ 	.short	(.L_832 - .L_831)
.L_831:
        /*000c*/ 	.word	0x00000000
        /*0010*/ 	.short	0x0000
        /*0012*/ 	.short	0x0070
        /*0014*/ 	.byte	0x00, 0xf0, 0x01, 0x1c


	//----- nvinfo : EIATTR_SPARSE_MMA_MASK
	.align		4
.L_832:
        /*0018*/ 	.byte	0x03, 0x50
        /*001a*/ 	.short	0x0000


	//----- nvinfo : EIATTR_MAXREG_COUNT
	.align		4
        /*001c*/ 	.byte	0x03, 0x1b
        /*001e*/ 	.short	0x0080


	//----- nvinfo : EIATTR_NUM_BARRIERS
	.align		4
        /*0020*/ 	.byte	0x02, 0x4c
        /*0022*/ 	.byte	0x10
	.zero		1


	//----- nvinfo : EIATTR_EXTERNS
	.align		4
        /*0024*/ 	.byte	0x04, 0x0f
        /*0026*/ 	.short	(.L_834 - .L_833)


	//   ....[0]....
	.align		4
.L_833:
        /*0028*/ 	.word	index@(__assertfail)


	//----- nvinfo : EIATTR_ANNOTATIONS
	.align		4
.L_834:
        /*002c*/ 	.byte	0x04, 0x55
        /*002e*/ 	.short	(.L_836 - .L_835)


	//   ....[0]....
.L_835:
        /* <DEDUP_REMOVED lines=12> */


	//----- nvinfo : EIATTR_MERCURY_ISA_VERSION
	.align		4
.L_836:
        /*00d8*/ 	.byte	0x03, 0x5f
        /*00da*/ 	.short	0x0101


	//----- nvinfo : EIATTR_INT_WARP_WIDE_INSTR_OFFSETS
	.align		4
        /*00dc*/ 	.byte	0x04, 0x31
        /*00de*/ 	.short	(.L_838 - .L_837)


	//   ....[0]....
.L_837:
        /*00e0*/ 	.word	0x00000180


	//   ....[1]....
        /*00e4*/ 	.word	0x00000240


	//----- nvinfo : EIATTR_COOP_GROUP_MASK_REGIDS
	.align		4
.L_838:
        /*00e8*/ 	.byte	0x04, 0x29
        /*00ea*/ 	.short	(.L_840 - .L_839)


	//   ....[0]....
.L_839:
        /*00ec*/ 	.word	0xffffffff


	//   ....[1]....
        /*00f0*/ 	.word	0xffffffff


	//   ....[2]....
        /*00f4*/ 	.word	0xffffffff


	//   ....[3]....
        /*00f8*/ 	.word	0xffffffff


	//   ....[4]....
        /*00fc*/ 	.word	0xffffffff


	//   ....[5]....
        /*0100*/ 	.word	0xffffffff


	//   ....[6]....
        /*0104*/ 	.word	0xffffffff


	//   ....[7]....
        /*0108*/ 	.word	0x0500000f


	//----- nvinfo : EIATTR_COOP_GROUP_INSTR_OFFSETS
	.align		4
.L_840:
        /*010c*/ 	.byte	0x04, 0x28
        /*010e*/ 	.short	(.L_842 - .L_841)


	//   ....[0]....
.L_841:
        /*0110*/ 	.word	0x00000060


	//   ....[1]....
        /*0114*/ 	.word	0x00000190


	//   ....[2]....
        /*0118*/ 	.word	0x00000220


	//   ....[3]....
        /*011c*/ 	.word	0x000003a0


	//   ....[4]....
        /*0120*/ 	.word	0x000005f0


	//   ....[5]....
        /*0124*/ 	.word	0x000011d0


	//   ....[6]....
        /*0128*/ 	.word	0x000048f0


	//   ....[7]....
        /*012c*/ 	.word	0x000082e0


	//----- nvinfo : EIATTR_REG_RECONFIG
	.align		4
.L_842:
        /*0130*/ 	.byte	0x01, 0x54
	.zero		2


	//----- nvinfo : EIATTR_SYSCALL_OFFSETS
	.align		4
        /*0134*/ 	.byte	0x04, 0x46
        /*0136*/ 	.short	(.L_844 - .L_843)


	//   ....[0]....
.L_843:
        /*0138*/ 	.word	0x00000e30


	//   ....[1]....
        /*013c*/ 	.word	0x00000f20


	//   ....[2]....
        /*0140*/ 	.word	0x00001060


	//   ....[3]....
        /*0144*/ 	.word	0x00001150


	//----- nvinfo : EIATTR_MBARRIER_INSTR_OFFSETS
	.align		4
.L_844:
        /*0148*/ 	.byte	0x04, 0x39
        /*014a*/ 	.short	(.L_846 - .L_845)


	//   ....[0]....
.L_845:
        /*014c*/ 	.word	0x00000260
        /*0150*/ 	.word	0x000000ff
        /*0154*/ 	.word	0x00036400
        /*0158*/ 	.short	0x0100
        /*015a*/ 	.byte	0x06
	.zero		1


	//   ....[1]....
        /*015c*/ 	.word	0x00000350
        /*0160*/ 	.word	0x000000ff
        /*0164*/ 	.word	0x00036410
        /*0168*/ 	.short	0x0100
        /*016a*/ 	.byte	0x08
	.zero		1


	//   ....[2]....
        /*016c*/ 	.word	0x00000360
        /*0170*/ 	.word	0x000000ff
        /*0174*/ 	.word	0x00036420
        /*0178*/ 	.short	0x0100
        /*017a*/ 	.byte	0x08
	.zero		1


	//   ....[3]....
        /*017c*/ 	.word	0x00000370
        /*0180*/ 	.word	0x000000ff
        /*0184*/ 	.word	0x00036418
        /*0188*/ 	.short	0x0100
        /*018a*/ 	.byte	0x08
	.zero		1


	//   ....[4]....
        /*018c*/ 	.word	0x00000380
        /*0190*/ 	.word	0x000000ff
        /*0194*/ 	.word	0x00036428
        /*0198*/ 	.short	0x0100
        /*019a*/ 	.byte	0x08
	.zero		1


	//   ....[5]....
        /*019c*/ 	.word	0x000004b0
        /*01a0*/ 	.word	0x000000ff
        /*01a4*/ 	.word	0x00036430
        /*01a8*/ 	.short	0x0100
        /*01aa*/ 	.byte	0x08
	.zero		1


	//   ....[6]....
        /*01ac*/ 	.word	0x000004c0
        /*01b0*/ 	.word	0x000000ff
        /*01b4*/ 	.word	0x00036438
        /*01b8*/ 	.short	0x0100
        /*01ba*/ 	.byte	0x08
	.zero		1


	//   ....[7]....
        /*01bc*/ 	.word	0x00001200
        /*01c0*/ 	.word	0x000000ff
        /*01c4*/ 	.word	0x00036400
        /*01c8*/ 	.short	0x010a
        /*01ca*/ 	.byte	0x28
	.zero		1


	//   ....[8]....
        /*01cc*/ 	.word	0x000012f0
        /*01d0*/ 	.word	0x000000ff
        /*01d4*/ 	.word	0x00036400
        /*01d8*/ 	.short	0x010a
        /*01da*/ 	.byte	0x28
	.zero		1


	//   ....[9]....
        /*01dc*/ 	.word	0x00001a30
        /*01e0*/ 	.word	0x00000003
        /*01e4*/ 	.word	0x00036410
        /*01e8*/ 	.short	0x010a
        /*01ea*/ 	.byte	0x3f
	.zero		1


	//   ....[10]....
        /*01ec*/ 	.word	0x00001a70
        /*01f0*/ 	.word	0x00000003
        /*01f4*/ 	.word	0x00036410
        /*01f8*/ 	.short	0x010a
        /*01fa*/ 	.byte	0x3f
	.zero		1


	//   ....[11]....
        /*01fc*/ 	.word	0x00002110
        /*0200*/ 	.word	0x000000ff
        /*0204*/ 	.word	0x00036430
        /*0208*/ 	.short	0x010a
        /*020a*/ 	.byte	0x28
	.zero		1


	//   ....[12]....
        /*020c*/ 	.word	0x00002360
        /*0210*/ 	.word	0x000000ff
        /*0214*/ 	.word	0x00036430
        /*0218*/ 	.short	0x010a
        /*021a*/ 	.byte	0x28
	.zero		1


	//   ....[13]....
        /*021c*/ 	.word	0x00003a20
        /*0220*/ 	.word	0x000000ff
        /*0224*/ 	.word	0x00000000
        /*0228*/ 	.short	0x0101
        /*022a*/ 	.byte	0x04
	.zero		1


	//   ....[14]....
        /*022c*/ 	.word	0x00003db0
        /*0230*/ 	.word	0x00000003
        /*0234*/ 	.word	0x00000000
        /*0238*/ 	.short	0x0101
        /*023a*/ 	.byte	0x3f
	.zero		1


	//   ....[15]....
        /*023c*/ 	.word	0x000061d0
        /*0240*/ 	.word	0x0000000c
        /*0244*/ 	.word	0x00036420
        /*0248*/ 	.short	0x010a
        /*024a*/ 	.byte	0x3f
	.zero		1


	//   ....[16]....
        /*024c*/ 	.word	0x00006960
        /*0250*/ 	.word	0x0000000c
        /*0254*/ 	.word	0x00036438
        /*0258*/ 	.short	0x010a
        /*025a*/ 	.byte	0x3f
	.zero		1


	//   ....[17]....
        /*025c*/ 	.word	0x00006ce0
        /*0260*/ 	.word	0x0000000c
        /*0264*/ 	.word	0x00036428
        /*0268*/ 	.short	0x010a
        /*026a*/ 	.byte	0x3f
	.zero		1


	//   ....[18]....
        /*026c*/ 	.word	0x00007030
        /*0270*/ 	.word	0x0000000c
        /*0274*/ 	.word	0x00036438
        /*0278*/ 	.short	0x010a
        /*027a*/ 	.byte	0x3f
	.zero		1


	//   ....[19]....
        /*027c*/ 	.word	0x00007350
        /*0280*/ 	.word	0x0000000c
        /*0284*/ 	.word	0x00036420
        /*0288*/ 	.short	0x010a
        /*028a*/ 	.byte	0x3f
	.zero		1


	//   ....[20]....
        /*028c*/ 	.word	0x000076d0
        /*0290*/ 	.word	0x0000000c
        /*0294*/ 	.word	0x00036438
        /*0298*/ 	.short	0x010a
        /*029a*/ 	.byte	0x3f
	.zero		1


	//   ....[21]....
        /*029c*/ 	.word	0x000079e0
        /*02a0*/ 	.word	0x0000000c
        /*02a4*/ 	.word	0x00036428
        /*02a8*/ 	.short	0x010a
        /*02aa*/ 	.byte	0x3f
	.zero		1


	//   ....[22]....
        /*02ac*/ 	.word	0x00007d00
        /*02b0*/ 	.word	0x0000000c
        /*02b4*/ 	.word	0x00036438
        /*02b8*/ 	.short	0x010a
        /*02ba*/ 	.byte	0x3f
	.zero		1


	//   ....[23]....
        /*02bc*/ 	.word	0x00008170
        /*02c0*/ 	.word	0x00000005
        /*02c4*/ 	.word	0x00000000
        /*02c8*/ 	.short	0x010a
        /*02ca*/ 	.byte	0x3f
	.zero		1


	//   ....[24]....
        /*02cc*/ 	.word	0x000081f0
        /*02d0*/ 	.word	0x00000017
        /*02d4*/ 	.word	0x00000000
        /*02d8*/ 	.short	0x010a
        /*02da*/ 	.byte	0x3f
	.zero		1


	//   ....[25]....
        /*02dc*/ 	.word	0x00008240
        /*02e0*/ 	.word	0x00000007
        /*02e4*/ 	.word	0x00036438
        /*02e8*/ 	.short	0x010a
        /*02ea*/ 	.byte	0x3f
	.zero		1


	//   ....[26]....
        /*02ec*/ 	.word	0x00008320
        /*02f0*/ 	.word	0x00000003
        /*02f4*/ 	.word	0x00036400
        /*02f8*/ 	.short	0x010a
        /*02fa*/ 	.byte	0x3f
	.zero		1


	//   ....[27]....
        /*02fc*/ 	.word	0x00008370
        /*0300*/ 	.word	0x00000003
        /*0304*/ 	.word	0x00036410
        /*0308*/ 	.short	0x010a
        /*030a*/ 	.byte	0x3f
	.zero		1


	//   ....[28]....
        /*030c*/ 	.word	0x000083d0
        /*0310*/ 	.word	0x00000079
        /*0314*/ 	.word	0x00036430
        /*0318*/ 	.short	0x010a
        /*031a*/ 	.byte	0x3f
	.zero		1


	//   ....[29]....
        /*031c*/ 	.word	0x00008420
        /*0320*/ 	.word	0x0000000c
        /*0324*/ 	.word	0x00036420
        /*0328*/ 	.short	0x010a
        /*032a*/ 	.byte	0x3f
	.zero		1


	//   ....[30]....
        /*032c*/ 	.word	0x00008470
        /*0330*/ 	.word	0x0000000c
        /*0334*/ 	.word	0x00036438
        /*0338*/ 	.short	0x010a
        /*033a*/ 	.byte	0x3f
	.zero		1


	//   ....[31]....
        /*033c*/ 	.word	0x000084c0
        /*0340*/ 	.word	0x0000000c
        /*0344*/ 	.word	0x00036428
        /*0348*/ 	.short	0x010a
        /*034a*/ 	.byte	0x3f
	.zero		1


	//   ....[32]....
        /*034c*/ 	.word	0x00008530
        /*0350*/ 	.word	0x0000000c
        /*0354*/ 	.word	0x00036438
        /*0358*/ 	.short	0x010a
        /*035a*/ 	.byte	0x3f
	.zero		1


	//   ....[33]....
        /*035c*/ 	.word	0x000085a0
        /*0360*/ 	.word	0x0000000c
        /*0364*/ 	.word	0x00036420
        /*0368*/ 	.short	0x010a
        /*036a*/ 	.byte	0x3f
	.zero		1


	//   ....[34]....
        /*036c*/ 	.word	0x000085f0
        /*0370*/ 	.word	0x0000000c
        /*0374*/ 	.word	0x00036438
        /*0378*/ 	.short	0x010a
        /*037a*/ 	.byte	0x3f
	.zero		1


	//   ....[35]....
        /*037c*/ 	.word	0x00008640
        /*0380*/ 	.word	0x0000000c
        /*0384*/ 	.word	0x00036428
        /*0388*/ 	.short	0x010a
        /*038a*/ 	.byte	0x3f
	.zero		1


	//   ....[36]....
        /*038c*/ 	.word	0x00008690
        /*0390*/ 	.word	0x0000000c
        /*0394*/ 	.word	0x00036438
        /*0398*/ 	.short	0x010a
        /*039a*/ 	.byte	0x3f
	.zero		1


	//   ....[37]....
        /*039c*/ 	.word	0x00008760
        /*03a0*/ 	.word	0x00000005
        /*03a4*/ 	.word	0x00000000
        /*03a8*/ 	.short	0x010a
        /*03aa*/ 	.byte	0x3f
	.zero		1


	//   ....[38]....
        /*03ac*/ 	.word	0x000087b0
        /*03b0*/ 	.word	0x00000017
        /*03b4*/ 	.word	0x00000000
        /*03b8*/ 	.short	0x010a
        /*03ba*/ 	.byte	0x3f
	.zero		1


	//----- nvinfo : EIATTR_NUM_MBARRIERS
	.align		4
.L_846:
        /*03bc*/ 	.byte	0x03, 0x38
        /*03be*/ 	.short	0x0007


	//----- nvinfo : EIATTR_EXIT_INSTR_OFFSETS
	.align		4
        /*03c0*/ 	.byte	0x04, 0x1c
        /*03c2*/ 	.short	(.L_848 - .L_847)


	//   ....[0]....
.L_847:
        /*03c4*/ 	.word	0x00008290


	//----- nvinfo : EIATTR_MAX_THREADS
	.align		4
.L_848:
        /*03c8*/ 	.byte	0x04, 0x05
        /*03ca*/ 	.short	(.L_850 - .L_849)
.L_849:
        /*03cc*/ 	.word	0x00000200
        /*03d0*/ 	.word	0x00000001
        /*03d4*/ 	.word	0x00000001


	//----- nvinfo : EIATTR_CRS_STACK_SIZE
	.align		4
.L_850:
        /*03d8*/ 	.byte	0x04, 0x1e
        /*03da*/ 	.short	(.L_852 - .L_851)
.L_851:
        /*03dc*/ 	.word	0x00000000


	//----- nvinfo : EIATTR_CBANK_PARAM_SIZE
	.align		4
.L_852:
        /*03e0*/ 	.byte	0x03, 0x19
        /*03e2*/ 	.short	0x0770


	//----- nvinfo : EIATTR_PARAM_CBANK
	.align		4
        /*03e4*/ 	.byte	0x04, 0x0a
        /*03e6*/ 	.short	(.L_854 - .L_853)
	.align		4
.L_853:
        /*03e8*/ 	.word	index@(.nv.constant0._ZN7cutlass13device_kernelIN5flash11enable_sm90INS1_16FlashAttnBwdSm90INS1_25CollectiveMainloopBwdSm90ILi2ELi1ELi1EN4cute5tupleIJNS5_1CILi1EEES8_S8_EEENS6_IJNS7_ILi64EEENS7_ILi96EEENS7_ILi192EEEEEENS_10bfloat16_tEfNS_4arch4Sm90ELb1ELb0ELb1ELb0ELb0ELb0ELb1ELb0ELi3ELi1ELi1ELi1ELb0EEENS1_24CollectiveEpilogueBwdGQAISD_fSG_Li384ELb0ELb0EEENS1_25SingleTileBwdLPTSchedulerILb0ELi96ELb0EEEEEEEEEvNT_6ParamsE)
        /*03ec*/ 	.short	0x0210
        /*03ee*/ 	.short	0x0770


	//----- nvinfo : EIATTR_SW_WAR
	.align		4
.L_854:
        /*03f0*/ 	.byte	0x04, 0x36
        /*03f2*/ 	.short	(.L_856 - .L_855)
.L_855:
        /*03f4*/ 	.word	0x00000008
.L_856:


//--------------------- .nv.info._ZN7cutlass13device_kernelIN5flash11enable_sm90INS1_16FlashAttnBwdSm90INS1_25CollectiveMainloopBwdSm90ILi2ELi1ELi1EN4cute5tupleIJNS5_1CILi1EEES8_S8_EEENS6_IJNS7_ILi64EEENS7_ILi96EEENS7_ILi192EEEEEENS_10bfloat16_tEfNS_4arch4Sm90ELb1ELb0ELb1ELb0ELb1ELb0ELb1ELb0ELi3ELi1ELi1ELi1ELb0EEENS1_24CollectiveEpilogueBwdGQAISD_fSG_Li384ELb0ELb1EEENS1_25SingleTileBwdLPTSchedulerILb0ELi96ELb1EEEEEEEEEvNT_6ParamsE --------------------------
	.section	.nv.info._ZN7cutlass13device_kernelIN5flash11enable_sm90INS1_16FlashAttnBwdSm90INS1_25CollectiveMainloopBwdSm90ILi2ELi1ELi1EN4cute5tupleIJNS5_1CILi1EEES8_S8_EEENS6_IJNS7_ILi64EEENS7_ILi96EEENS7_ILi192EEEEEENS_10bfloat16_tEfNS_4arch4Sm90ELb1ELb0ELb1ELb0ELb1ELb0ELb1ELb0ELi3ELi1ELi1ELi1ELb0EEENS1_24CollectiveEpilogueBwdGQAISD_fSG_Li384ELb0ELb1EEENS1_25SingleTileBwdLPTSchedulerILb0ELi96ELb1EEEEEEEEEvNT_6ParamsE,"",@"SHT_CUDA_INFO"
	.sectionflags	@""
	.align	4


	//----- nvinfo : EIATTR_CUDA_API_VERSION
	.align		4
        /*0000*/ 	.byte	0x04, 0x37
        /*0002*/ 	.short	(.L_858 - .L_857)
.L_857:
        /*0004*/ 	.word	0x00000082


	//----- nvinfo : EIATTR_KPARAM_INFO
	.align		4
.L_858:
        /*0008*/ 	.byte	0x04, 0x17
        /*000a*/ 	.short	(.L_860 - .L_859)
.L_859:
        /*000c*/ 	.word	0x00000000
        /*0010*/ 	.short	0x0000
        /*0012*/ 	.short	0x0070
        /*0014*/ 	.byte	0x00, 0xf0, 0x01, 0x1c


	//----- nvinfo : EIATTR_SPARSE_MMA_MASK
	.align		4
.L_860:
        /*0018*/ 	.byte	0x03, 0x50
        /*001a*/ 	.short	0x0000


	//----- nvinfo : EIATTR_MAXREG_COUNT
	.align		4
        /*001c*/ 	.byte	0x03, 0x1b
        /*001e*/ 	.short	0x0080


	//----- nvinfo : EIATTR_NUM_BARRIERS
	.align		4
        /*0020*/ 	.byte	0x02, 0x4c
        /*0022*/ 	.byte	0x10
	.zero		1


	//----- nvinfo : EIATTR_EXTERNS
	.align		4
        /*0024*/ 	.byte	0x04, 0x0f
        /*0026*/ 	.short	(.L_862 - .L_861)


	//   ....[0]....
	.align		4
.L_861:
        /*0028*/ 	.word	index@(__assertfail)


	//----- nvinfo : EIATTR_ANNOTATIONS
	.align		4
.L_862:
        /*002c*/ 	.byte	0x04, 0x55
        /*002e*/ 	.short	(.L_864 - .L_863)


	//   ....[0]....
.L_863:
        /* <DEDUP_REMOVED lines=12> */


	//----- nvinfo : EIATTR_MERCURY_ISA_VERSION
	.align		4
.L_864:
        /*00d8*/ 	.byte	0x03, 0x5f
        /*00da*/ 	.short	0x0101


	//----- nvinfo : EIATTR_INT_WARP_WIDE_INSTR_OFFSETS
	.align		4
        /*00dc*/ 	.byte	0x04, 0x31
        /*00de*/ 	.short	(.L_866 - .L_865)


	//   ....[0]....
.L_865:
        /*00e0*/ 	.word	0x00000180


	//   ....[1]....
        /*00e4*/ 	.word	0x00000240


	//   ....[2]....
        /*00e8*/ 	.word	0x00005ba0


	//   ....[3]....
        /*00ec*/ 	.word	0x00006350


	//   ....[4]....
        /*00f0*/ 	.word	0x000069b0


	//----- nvinfo : EIATTR_COOP_GROUP_MASK_REGIDS
	.align		4
.L_866:
        /*00f4*/ 	.byte	0x04, 0x29
        /*00f6*/ 	.short	(.L_868 - .L_867)


	//   ....[0]....
.L_867:
        /*00f8*/ 	.word	0xffffffff


	//   ....[1]....
        /*00fc*/ 	.word	0xffffffff


	//   ....[2]....
        /*0100*/ 	.word	0xffffffff


	//   ....[3]....
        /*0104*/ 	.word	0xffffffff


	//   ....[4]....
        /*0108*/ 	.word	0xffffffff


	//   ....[5]....
        /*010c*/ 	.word	0xffffffff


	//   ....[6]....
        /*0110*/ 	.word	0xffffffff


	//   ....[7]....
        /*0114*/ 	.word	0xffffffff


	//   ....[8]....
        /*0118*/ 	.word	0xffffffff


	//   ....[9]....
        /*011c*/ 	.word	0xffffffff


	//   ....[10]....
        /*0120*/ 	.word	0xffffffff


	//   ....[11]....
        /*0124*/ 	.word	0xffffffff


	//   ....[12]....
        /*0128*/ 	.word	0xffffffff


	//   ....[13]....
        /*012c*/ 	.word	0xffffffff


	//   ....[14]....
        /*0130*/ 	.word	0xffffffff


	//   ....[15]....
        /*0134*/ 	.word	0xffffffff


	//   ....[16]....
        /*0138*/ 	.word	0xffffffff


	//   ....[17]....
        /*013c*/ 	.word	0x0500000f


	//   ....[18]....
        /*0140*/ 	.word	0x0500000f


	//   ....[19]....
        /*0144*/ 	.word	0x0500000f


	//   ....[20]....
        /*0148*/ 	.word	0x0500000f


	//   ....[21]....
        /*014c*/ 	.word	0x0500000f


	//   ....[22]....
        /*0150*/ 	.word	0x0500000f


	//----- nvinfo : EIATTR_COOP_GROUP_INSTR_OFFSETS
	.align		4
.L_868:
        /*0154*/ 	.byte	0x04, 0x28
        /*0156*/ 	.short	(.L_870 - .L_869)


	//   ....[0]....
.L_869:
        /*0158*/ 	.word	0x00000060


	//   ....[1]....
        /*015c*/ 	.word	0x00000190


	//   ....[2]....
        /*0160*/ 	.word	0x00000220


	//   ....[3]....
        /*0164*/ 	.word	0x000003a0


	//   ....[4]....
        /*0168*/ 	.word	0x00000600


	//   ....[5]....
        /*016c*/ 	.word	0x00001210


	//   ....[6]....
        /*0170*/ 	.word	0x00004760


	//   ....[7]....
        /*0174*/ 	.word	0x000048e0


	//   ....[8]....
        /*0178*/ 	.word	0x00004b90


	//   ....[9]....
        /*017c*/ 	.word	0x00004d20


	//   ....[10]....
        /*0180*/ 	.word	0x00004e30


	//   ....[11]....
        /*0184*/ 	.word	0x00005610


	//   ....[12]....
        /*0188*/ 	.word	0x00005ad0


	//   ....[13]....
        /*018c*/ 	.word	0x00005e90


	//   ....[14]....
        /*0190*/ 	.word	0x00006280


	//   ....[15]....
        /*0194*/ 	.word	0x00006530


	//   ....[16]....
        /*0198*/ 	.word	0x000068e0


	//   ....[17]....
        /*019c*/ 	.word	0x00009220


	//   ....[18]....
        /*01a0*/ 	.word	0x00009390


	//   ....[19]....
        /*01a4*/ 	.word	0x00009400


	//   ....[20]....
        /*01a8*/ 	.word	0x00009470


	//   ....[21]....
        /*01ac*/ 	.word	0x000094e0


	//   ....[22]....
        /*01b0*/ 	.word	0x00009550


	//----- nvinfo : EIATTR_REG_RECONFIG
	.align		4
.L_870:
        /*01b4*/ 	.byte	0x01, 0x54
	.zero		2


	//----- nvinfo : EIATTR_SYSCALL_OFFSETS
	.align		4
        /*01b8*/ 	.byte	0x04, 0x46
        /*01ba*/ 	.short	(.L_872 - .L_871)


	//   ....[0]....
.L_871:
        /*01bc*/ 	.word	0x00000e70


	//   ....[1]....
        /*01c0*/ 	.word	0x00000f60


	//   ....[2]....
        /*01c4*/ 	.word	0x000010a0


	//   ....[3]....
        /*01c8*/ 	.word	0x00001190


	//----- nvinfo : EIATTR_MBARRIER_INSTR_OFFSETS
	.align		4
.L_872:
        /*01cc*/ 	.byte	0x04, 0x39
        /*01ce*/ 	.short	(.L_874 - .L_873)


	//   ....[0]....
.L_873:
        /*01d0*/ 	.word	0x00000260
        /*01d4*/ 	.word	0x000000ff
        /*01d8*/ 	.word	0x00036400
        /*01dc*/ 	.short	0x0100
        /*01de*/ 	.byte	0x06
	.zero		1


	//   ....[1]....
        /*01e0*/ 	.word	0x00000350
        /*01e4*/ 	.word	0x000000ff
        /*01e8*/ 	.word	0x00036410
        /*01ec*/ 	.short	0x0100
        /*01ee*/ 	.byte	0x08
	.zero		1


	//   ....[2]....
        /*01f0*/ 	.word	0x00000360
        /*01f4*/ 	.word	0x000000ff
        /*01f8*/ 	.word	0x00036420
        /*01fc*/ 	.short	0x0100
        /*01fe*/ 	.byte	0x08
	.zero		1


	//   ....[3]....
        /*0200*/ 	.word	0x00000370
        /*0204*/ 	.word	0x000000ff
        /*0208*/ 	.word	0x00036418
        /*020c*/ 	.short	0x0100
        /*020e*/ 	.byte	0x08
	.zero		1


	//   ....[4]....
        /*0210*/ 	.word	0x00000380
        /*0214*/ 	.word	0x000000ff
        /*0218*/ 	.word	0x00036428
        /*021c*/ 	.short	0x0100
        /*021e*/ 	.byte	0x08
	.zero		1


	//   ....[5]....
        /*0220*/ 	.word	0x000004b0
        /*0224*/ 	.word	0x000000ff
        /*0228*/ 	.word	0x00036430
        /*022c*/ 	.short	0x0100
        /*022e*/ 	.byte	0x08
	.zero		1


	//   ....[6]....
        /*0230*/ 	.word	0x000004c0
        /*0234*/ 	.word	0x000000ff
        /*0238*/ 	.word	0x00036438
        /*023c*/ 	.short	0x0100
        /*023e*/ 	.byte	0x08
	.zero		1


	//   ....[7]....
        /*0240*/ 	.word	0x00001240
        /*0244*/ 	.word	0x000000ff
        /*0248*/ 	.word	0x00036400
        /*024c*/ 	.short	0x010a
        /*024e*/ 	.byte	0x2b
	.zero		1


	//   ....[8]....
        /*0250*/ 	.word	0x00001330
        /*0254*/ 	.word	0x000000ff
        /*0258*/ 	.word	0x00036400
        /*025c*/ 	.short	0x010a
        /*025e*/ 	.byte	0x2b
	.zero		1


	//   ....[9]....
        /*0260*/ 	.word	0x00001a70
        /*0264*/ 	.word	0x00000003
        /*0268*/ 	.word	0x00036410
        /*026c*/ 	.short	0x010a
        /*026e*/ 	.byte	0x3f
	.zero		1


	//   ....[10]....
        /*0270*/ 	.word	0x00001ab0
        /*0274*/ 	.word	0x00000003
        /*0278*/ 	.word	0x00036410
        /*027c*/ 	.short	0x010a
        /*027e*/ 	.byte	0x3f
	.zero		1


	//   ....[11]....
        /*0280*/ 	.word	0x00002150
        /*0284*/ 	.word	0x000000ff
        /*0288*/ 	.word	0x00036430
        /*028c*/ 	.short	0x010a
        /*028e*/ 	.byte	0x2b
	.zero		1


	//   ....[12]....
        /*0290*/ 	.word	0x000023a0
        /*0294*/ 	.word	0x000000ff
        /*0298*/ 	.word	0x00036430
        /*029c*/ 	.short	0x010a
        /*029e*/ 	.byte	0x2b
	.zero		1


	//   ....[13]....
        /*02a0*/ 	.word	0x00003a60
        /*02a4*/ 	.word	0x000000ff
        /*02a8*/ 	.word	0x00000000
        /*02ac*/ 	.short	0x0101
        /*02ae*/ 	.byte	0x04
	.zero		1


	//   ....[14]....
        /*02b0*/ 	.word	0x00003df0
        /*02b4*/ 	.word	0x00000003
        /*02b8*/ 	.word	0x00000000
        /*02bc*/ 	.short	0x0101
        /*02be*/ 	.byte	0x3f
	.zero		1


	//   ....[15]....
        /*02c0*/ 	.word	0x00007110
        /*02c4*/ 	.word	0x0000000c
        /*02c8*/ 	.word	0x00036420
        /*02cc*/ 	.short	0x010a
        /*02ce*/ 	.byte	0x3f
	.zero		1


	//   ....[16]....
        /*02d0*/ 	.word	0x000078a0
        /*02d4*/ 	.word	0x0000000c
        /*02d8*/ 	.word	0x00036438
        /*02dc*/ 	.short	0x010a
        /*02de*/ 	.byte	0x3f
	.zero		1


	//   ....[17]....
        /*02e0*/ 	.word	0x00007c20
        /*02e4*/ 	.word	0x0000000c
        /*02e8*/ 	.word	0x00036428
        /*02ec*/ 	.short	0x010a
        /*02ee*/ 	.byte	0x3f
	.zero		1


	//   ....[18]....
        /*02f0*/ 	.word	0x00007f70
        /*02f4*/ 	.word	0x0000000c
        /*02f8*/ 	.word	0x00036438
        /*02fc*/ 	.short	0x010a
        /*02fe*/ 	.byte	0x3f
	.zero		1


	//   ....[19]....
        /*0300*/ 	.word	0x00008290
        /*0304*/ 	.word	0x0000000c
        /*0308*/ 	.word	0x00036420
        /*030c*/ 	.short	0x010a
        /*030e*/ 	.byte	0x3f
	.zero		1


	//   ....[20]....
        /*0310*/ 	.word	0x00008610
        /*0314*/ 	.word	0x0000000c
        /*0318*/ 	.word	0x00036438
        /*031c*/ 	.short	0x010a
        /*031e*/ 	.byte	0x3f
	.zero		1


	//   ....[21]....
        /*0320*/ 	.word	0x00008920
        /*0324*/ 	.word	0x0000000c
        /*0328*/ 	.word	0x00036428
        /*032c*/ 	.short	0x010a
        /*032e*/ 	.byte	0x3f
	.zero		1


	//   ....[22]....
        /*0330*/ 	.word	0x00008c40
        /*0334*/ 	.word	0x0000000c
        /*0338*/ 	.word	0x00036438
        /*033c*/ 	.short	0x010a
        /*033e*/ 	.byte	0x3f
	.zero		1


	//   ....[23]....
        /*0340*/ 	.word	0x000090b0
        /*0344*/ 	.word	0x00000005
        /*0348*/ 	.word	0x00000000
        /*034c*/ 	.short	0x010a
        /*034e*/ 	.byte	0x3f
	.zero		1


	//   ....[24]....
        /*0350*/ 	.word	0x00009130
        /*0354*/ 	.word	0x00000017
        /*0358*/ 	.word	0x00000000
        /*035c*/ 	.short	0x010a
        /*035e*/ 	.byte	0x3f
	.zero		1


	//   ....[25]....
        /*0360*/ 	.word	0x00009180
        /*0364*/ 	.word	0x00000007
        /*0368*/ 	.word	0x00036438
        /*036c*/ 	.short	0x010a
        /*036e*/ 	.byte	0x3f
	.zero		1


	//   ....[26]....
        /*0370*/ 	.word	0x00009260
        /*0374*/ 	.word	0x00000003
        /*0378*/ 	.word	0x00036400
        /*037c*/ 	.short	0x010a
        /*037e*/ 	.byte	0x3f
	.zero		1


	//   ....[27]....
        /*0380*/ 	.word	0x000092b0
        /*0384*/ 	.word	0x00000003
        /*0388*/ 	.word	0x00036410
        /*038c*/ 	.short	0x010a
        /*038e*/ 	.byte	0x3f
	.zero		1


	//   ....[28]....
        /*0390*/ 	.word	0x00009310
        /*0394*/ 	.word	0x00000079
        /*0398*/ 	.word	0x00036430
        /*039c*/ 	.short	0x010a
        /*039e*/ 	.byte	0x3f
	.zero		1


	//   ....[29]....
        /*03a0*/ 	.word	0x00009590
        /*03a4*/ 	.word	0x0000000c
        /*03a8*/ 	.word	0x00036420
        /*03ac*/ 	.short	0x010a
        /*03ae*/ 	.byte	0x3f
	.zero		1


	//   ....[30]....
        /*03b0*/ 	.word	0x000095e0
        /*03b4*/ 	.word	0x0000000c
        /*03b8*/ 	.word	0x00036438
        /*03bc*/ 	.short	0x010a
        /*03be*/ 	.byte	0x3f
	.zero		1


	//   ....[31]....
        /*03c0*/ 	.word	0x00009630
        /*03c4*/ 	.word	0x0000000c
        /*03c8*/ 	.word	0x00036428
        /*03cc*/ 	.short	0x010a
        /*03ce*/ 	.byte	0x3f
	.zero		1


	//   ....[32]....
        /*03d0*/ 	.word	0x000096a0
        /*03d4*/ 	.word	0x0000000c
        /*03d8*/ 	.word	0x00036438
        /*03dc*/ 	.short	0x010a
        /*03de*/ 	.byte	0x3f
	.zero		1


	//   ....[33]....
        /*03e0*/ 	.word	0x00009710
        /*03e4*/ 	.word	0x0000000c
        /*03e8*/ 	.word	0x00036420
        /*03ec*/ 	.short	0x010a
        /*03ee*/ 	.byte	0x3f
	.zero		1


	//   ....[34]....
        /*03f0*/ 	.word	0x00009760
        /*03f4*/ 	.word	0x0000000c
        /*03f8*/ 	.word	0x00036438
        /*03fc*/ 	.short	0x010a
        /*03fe*/ 	.byte	0x3f
	.zero		1


	//   ....[35]....
        /*0400*/ 	.word	0x000097b0
        /*0404*/ 	.word	0x0000000c
        /*0408*/ 	.word	0x00036428
        /*040c*/ 	.short	0x010a
        /*040e*/ 	.byte	0x3f
	.zero		1


	//   ....[36]....
        /*0410*/ 	.word	0x00009800
        /*0414*/ 	.word	0x0000000c
        /*0418*/ 	.word	0x00036438
        /*041c*/ 	.short	0x010a
        /*041e*/ 	.byte	0x3f
	.zero		1


	//   ....[37]....
        /*0420*/ 	.word	0x000098d0
        /*0424*/ 	.word	0x00000005
        /*0428*/ 	.word	0x00000000
        /*042c*/ 	.short	0x010a
        /*042e*/ 	.byte	0x3f
	.zero		1


	//   ....[38]....
        /*0430*/ 	.word	0x00009920
        /*0434*/ 	.word	0x00000017
        /*0438*/ 	.word	0x00000000
        /*043c*/ 	.short	0x010a
        /*043e*/ 	.byte	0x3f
	.zero		1


	//----- nvinfo : EIATTR_NUM_MBARRIERS
	.align		4
.L_874:
        /*0440*/ 	.byte	0x03, 0x38
        /*0442*/ 	.short	0x0007


	//----- nvinfo : EIATTR_EXIT_INSTR_OFFSETS
	.align		4
        /*0444*/ 	.byte	0x04, 0x1c
        /*0446*/ 	.short	(.L_876 - .L_875)


	//   ....[0]....
.L_875:
        /*0448*/ 	.word	0x000091d0


	//----- nvinfo : EIATTR_MAX_THREADS
	.align		4
.L_876:
        /*044c*/ 	.byte	0x04, 0x05
        /*044e*/ 	.short	(.L_878 - .L_877)
.L_877:
        /*0450*/ 	.word	0x00000200
        /*0454*/ 	.word	0x00000001
        /*0458*/ 	.word	0x00000001


	//----- nvinfo : EIATTR_CRS_STACK_SIZE
	.align		4
.L_878:
        /*045c*/ 	.byte	0x04, 0x1e
        /*045e*/ 	.short	(.L_880 - .L_879)
.L_879:
        /*0460*/ 	.word	0x00000000


	//----- nvinfo : EIATTR_CBANK_PARAM_SIZE
	.align		4
.L_880:
        /*0464*/ 	.byte	0x03, 0x19
        /*0466*/ 	.short	0x0770


	//----- nvinfo : EIATTR_PARAM_CBANK
	.align		4
        /*0468*/ 	.byte	0x04, 0x0a
        /*046a*/ 	.short	(.L_882 - .L_881)
	.align		4
.L_881:
        /*046c*/ 	.word	index@(.nv.constant0._ZN7cutlass13device_kernelIN5flash11enable_sm90INS1_16FlashAttnBwdSm90INS1_25CollectiveMainloopBwdSm90ILi2ELi1ELi1EN4cute5tupleIJNS5_1CILi1EEES8_S8_EEENS6_IJNS7_ILi64EEENS7_ILi96EEENS7_ILi192EEEEEENS_10bfloat16_tEfNS_4arch4Sm90ELb1ELb0ELb1ELb0ELb1ELb0ELb1ELb0ELi3ELi1ELi1ELi1ELb0EEENS1_24CollectiveEpilogueBwdGQAISD_fSG_Li384ELb0ELb1EEENS1_25SingleTileBwdLPTSchedulerILb0ELi96ELb1EEEEEEEEEvNT_6ParamsE)
        /*0470*/ 	.short	0x0210
        /*0472*/ 	.short	0x0770


	//----- nvinfo : EIATTR_SW_WAR
	.align		4
.L_882:
        /*0474*/ 	.byte	0x04, 0x36
        /*0476*/ 	.short	(.L_884 - .L_883)
.L_883:
        /*0478*/ 	.word	0x00000008
.L_884:


//--------------------- .nv.info._ZN7cutlass13device_kernelIN5flash11enable_sm90INS1_16FlashAttnBwdSm90INS1_25CollectiveMainloopBwdSm90ILi2ELi1ELi1EN4cute5tupleIJNS5_1CILi1EEES8_S8_EEENS6_IJNS7_ILi64EEENS7_ILi96EEENS7_ILi192EEEEEENS_10bfloat16_tEfNS_4arch4Sm90ELb1ELb0ELb1ELb1ELb0ELb0ELb1ELb0ELi3ELi1ELi1ELi1ELb0EEENS1_21CollectiveEpilogueBwdISD_SE_SG_Li384ELb1ELb1ELi3EEENS1_25SingleTileBwdLPTSchedulerILb1ELi96ELb0EEEEEEEEEvNT_6ParamsE --------------------------
	.section	.nv.info._ZN7cutlass13device_kernelIN5flash11enable_sm90INS1_16FlashAttnBwdSm90INS1_25CollectiveMainloopBwdSm90ILi2ELi1ELi1EN4cute5tupleIJNS5_1CILi1EEES8_S8_EEENS6_IJNS7_ILi64EEENS7_ILi96EEENS7_ILi192EEEEEENS_10bfloat16_tEfNS_4arch4Sm90ELb1ELb0ELb1ELb1ELb0ELb0ELb1ELb0ELi3ELi1ELi1ELi1ELb0EEENS1_21CollectiveEpilogueBwdISD_SE_SG_Li384ELb1ELb1ELi3EEENS1_25SingleTileBwdLPTSchedulerILb1ELi96ELb0EEEEEEEEEvNT_6ParamsE,"",@"SHT_CUDA_INFO"
	.sectionflags	@""
	.align	4


	//----- nvinfo : EIATTR_CUDA_API_VERSION
	.align		4
        /*0000*/ 	.byte	0x04, 0x37
        /*0002*/ 	.short	(.L_886 - .L_885)
.L_885:
        /*0004*/ 	.word	0x00000082


	//----- nvinfo : EIATTR_KPARAM_INFO
	.align		4
.L_886:
        /*0008*/ 	.byte	0x04, 0x17
        /*000a*/ 	.short	(.L_888 - .L_887)
.L_887:
        /*000c*/ 	.word	0x00000000
        /*0010*/ 	.short	0x0000
        /*0012*/ 	.short	0x0070
        /*0014*/ 	.byte	0x00, 0xf0, 0x01, 0x1a


	//----- nvinfo : EIATTR_SPARSE_MMA_MASK
	.align		4
.L_888:
        /*0018*/ 	.byte	0x03, 0x50
        /*001a*/ 	.short	0x0000


	//----- nvinfo : EIATTR_MAXREG_COUNT
	.align		4
        /*001c*/ 	.byte	0x03, 0x1b
        /*001e*/ 	.short	0x0080


	//----- nvinfo : EIATTR_NUM_BARRIERS
	.align		4
        /*0020*/ 	.byte	0x02, 0x4c
        /*0022*/ 	.byte	0x10
	.zero		1


	//----- nvinfo : EIATTR_EXTERNS
	.align		4
        /*0024*/ 	.byte	0x04, 0x0f
        /*0026*/ 	.short	(.L_890 - .L_889)


	//   ....[0]....
	.align		4
.L_889:
        /*0028*/ 	.word	index@(__assertfail)


	//----- nvinfo : EIATTR_ANNOTATIONS
	.align		4
.L_890:
        /*002c*/ 	.byte	0x04, 0x55
        /*002e*/ 	.short	(.L_892 - .L_891)


	//   ....[0]....
.L_891:
        /* <DEDUP_REMOVED lines=14> */


	//----- nvinfo : EIATTR_MERCURY_ISA_VERSION
	.align		4
.L_892:
        /*00f8*/ 	.byte	0x03, 0x5f
        /*00fa*/ 	.short	0x0101


	//----- nvinfo : EIATTR_INT_WARP_WIDE_INSTR_OFFSETS
	.align		4
        /*00fc*/ 	.byte	0x04, 0x31
        /*00fe*/ 	.short	(.L_894 - .L_893)


	//   ....[0]....
.L_893:
        /*0100*/ 	.word	0x00000180


	//   ....[1]....
        /*0104*/ 	.word	0x00000240


	//----- nvinfo : EIATTR_COOP_GROUP_MASK_REGIDS
	.align		4
.L_894:
        /*0108*/ 	.byte	0x04, 0x29
        /*010a*/ 	.short	(.L_896 - .L_895)


	//   ....[0]....
.L_895:
        /*010c*/ 	.word	0xffffffff


	//   ....[1]....
        /*0110*/ 	.word	0xffffffff


	//   ....[2]....
        /*0114*/ 	.word	0xffffffff


	//   ....[3]....
        /*0118*/ 	.word	0xffffffff


	//   ....[4]....
        /*011c*/ 	.word	0xffffffff


	//   ....[5]....
        /*0120*/ 	.word	0xffffffff


	//   ....[6]....
        /*0124*/ 	.word	0xffffffff


	//   ....[7]....
        /*0128*/ 	.word	0x0500000f


	//----- nvinfo : EIATTR_COOP_GROUP_INSTR_OFFSETS
	.align		4
.L_896:
        /*012c*/ 	.byte	0x04, 0x28
        /*012e*/ 	.short	(.L_898 - .L_897)


	//   ....[0]....
.L_897:
        /*0130*/ 	.word	0x00000060


	//   ....[1]....
        /*0134*/ 	.word	0x00000190


	//   ....[2]....
        /*0138*/ 	.word	0x00000220


	//   ....[3]....
        /*013c*/ 	.word	0x000003a0


	//   ....[4]....
        /*0140*/ 	.word	0x00000600


	//   ....[5]....
        /*0144*/ 	.word	0x00001620


	//   ....[6]....
        /*0148*/ 	.word	0x00006e50


	//   ....[7]....
        /*014c*/ 	.word	0x0000b4d0


	//----- nvinfo : EIATTR_REG_RECONFIG
	.align		4
.L_898:
        /*0150*/ 	.byte	0x01, 0x54
	.zero		2


	//----- nvinfo : EIATTR_SYSCALL_OFFSETS
	.align		4
        /*0154*/ 	.byte	0x04, 0x46
        /*0156*/ 	.short	(.L_900 - .L_899)


	//   ....[0]....
.L_899:
        /*0158*/ 	.word	0x00001280


	//   ....[1]....
        /*015c*/ 	.word	0x00001370


	//   ....[2]....
        /*0160*/ 	.word	0x000014b0


	//   ....[3]....
        /*0164*/ 	.word	0x000015a0


	//----- nvinfo : EIATTR_MBARRIER_INSTR_OFFSETS
	.align		4
.L_900:
        /*0168*/ 	.byte	0x04, 0x39
        /*016a*/ 	.short	(.L_902 - .L_901)


	//   ....[0]....
.L_901:
        /*016c*/ 	.word	0x00000260
        /*0170*/ 	.word	0x000000ff
        /*0174*/ 	.word	0x00036400
        /*0178*/ 	.short	0x0100
        /*017a*/ 	.byte	0x06
	.zero		1


	//   ....[1]....
        /*017c*/ 	.word	0x00000350
        /*0180*/ 	.word	0x000000ff
        /*0184*/ 	.word	0x00036410
        /*0188*/ 	.short	0x0100
        /*018a*/ 	.byte	0x08
	.zero		1


	//   ....[2]....
        /*018c*/ 	.word	0x00000360
        /*0190*/ 	.word	0x000000ff
        /*0194*/ 	.word	0x00036420
        /*0198*/ 	.short	0x0100
        /*019a*/ 	.byte	0x08
	.zero		1


	//   ....[3]....
        /*019c*/ 	.word	0x00000370
        /*01a0*/ 	.word	0x000000ff
        /*01a4*/ 	.word	0x00036418
        /*01a8*/ 	.short	0x0100
        /*01aa*/ 	.byte	0x08
	.zero		1


	//   ....[4]....
        /*01ac*/ 	.word	0x00000380
        /*01b0*/ 	.word	0x000000ff
        /*01b4*/ 	.word	0x00036428
        /*01b8*/ 	.short	0x0100
        /*01ba*/ 	.byte	0x08
	.zero		1


	//   ....[5]....
        /*01bc*/ 	.word	0x000004b0
        /*01c0*/ 	.word	0x000000ff
        /*01c4*/ 	.word	0x00036430
        /*01c8*/ 	.short	0x0100
        /*01ca*/ 	.byte	0x08
	.zero		1


	//   ....[6]....
        /*01cc*/ 	.word	0x000004c0
        /*01d0*/ 	.word	0x000000ff
        /*01d4*/ 	.word	0x00036438
        /*01d8*/ 	.short	0x0100
        /*01da*/ 	.byte	0x08
	.zero		1


	//   ....[7]....
        /*01dc*/ 	.word	0x00001660
        /*01e0*/ 	.word	0x000000ff
        /*01e4*/ 	.word	0x00036400
        /*01e8*/ 	.short	0x010a
        /*01ea*/ 	.byte	0x24
	.zero		1


	//   ....[8]....
        /*01ec*/ 	.word	0x00001760
        /*01f0*/ 	.word	0x000000ff
        /*01f4*/ 	.word	0x00036400
        /*01f8*/ 	.short	0x010a
        /*01fa*/ 	.byte	0x24
	.zero		1


	//   ....[9]....
        /*01fc*/ 	.word	0x00001e70
        /*0200*/ 	.word	0x00000003
        /*0204*/ 	.word	0x00036410
        /*0208*/ 	.short	0x010a
        /*020a*/ 	.byte	0x3f
	.zero		1


	//   ....[10]....
        /*020c*/ 	.word	0x00001eb0
        /*0210*/ 	.word	0x00000003
        /*0214*/ 	.word	0x00036410
        /*0218*/ 	.short	0x010a
        /*021a*/ 	.byte	0x3f
	.zero		1


	//   ....[11]....
        /*021c*/ 	.word	0x00002550
        /*0220*/ 	.word	0x000000ff
        /*0224*/ 	.word	0x00036430
        /*0228*/ 	.short	0x010a
        /*022a*/ 	.byte	0x24
	.zero		1


	//   ....[12]....
        /*022c*/ 	.word	0x000027a0
        /*0230*/ 	.word	0x000000ff
        /*0234*/ 	.word	0x00036430
        /*0238*/ 	.short	0x010a
        /*023a*/ 	.byte	0x24
	.zero		1


	//   ....[13]....
        /*023c*/ 	.word	0x00003e60
        /*0240*/ 	.word	0x000000ff
        /*0244*/ 	.word	0x00000000
        /*0248*/ 	.short	0x0101
        /*024a*/ 	.byte	0x04
	.zero		1


	//   ....[14]....
        /*024c*/ 	.word	0x000041f0
        /*0250*/ 	.word	0x00000003
        /*0254*/ 	.word	0x00000000
        /*0258*/ 	.short	0x0101
        /*025a*/ 	.byte	0x3f
	.zero		1


	//   ....[15]....
        /*025c*/ 	.word	0x000093d0
        /*0260*/ 	.word	0x00000000
        /*0264*/ 	.word	0x00036420
        /*0268*/ 	.short	0x010a
        /*026a*/ 	.byte	0x3f
	.zero		1


	//   ....[16]....
        /*026c*/ 	.word	0x00009bc0
        /*0270*/ 	.word	0x00000000
        /*0274*/ 	.word	0x00036438
        /*0278*/ 	.short	0x010a
        /*027a*/ 	.byte	0x3f
	.zero		1


	//   ....[17]....
        /*027c*/ 	.word	0x00009f20
        /*0280*/ 	.word	0x00000000
        /*0284*/ 	.word	0x00036428
        /*0288*/ 	.short	0x010a
        /*028a*/ 	.byte	0x3f
	.zero		1


	//   ....[18]....
        /*028c*/ 	.word	0x0000a250
        /*0290*/ 	.word	0x00000000
        /*0294*/ 	.word	0x00036438
        /*0298*/ 	.short	0x010a
        /*029a*/ 	.byte	0x3f
	.zero		1


	//   ....[19]....
        /*029c*/ 	.word	0x0000a540
        /*02a0*/ 	.word	0x00000000
        /*02a4*/ 	.word	0x00036420
        /*02a8*/ 	.short	0x010a
        /*02aa*/ 	.byte	0x3f
	.zero		1


	//   ....[20]....
        /*02ac*/ 	.word	0x0000a8c0
        /*02b0*/ 	.word	0x00000000
        /*02b4*/ 	.word	0x00036438
        /*02b8*/ 	.short	0x010a
        /*02ba*/ 	.byte	0x3f
	.zero		1


	//   ....[21]....
        /*02bc*/ 	.word	0x0000abc0
        /*02c0*/ 	.word	0x00000000
        /*02c4*/ 	.word	0x00036428
        /*02c8*/ 	.short	0x010a
        /*02ca*/ 	.byte	0x3f
	.zero		1


	//   ....[22]....
        /*02cc*/ 	.word	0x0000af00
        /*02d0*/ 	.word	0x00000000
        /*02d4*/ 	.word	0x00036438
        /*02d8*/ 	.short	0x010a
        /*02da*/ 	.byte	0x3f
	.zero		1


	//   ....[23]....
        /*02dc*/ 	.word	0x0000b360
        /*02e0*/ 	.word	0x00000007
        /*02e4*/ 	.word	0x00000000
        /*02e8*/ 	.short	0x010a
        /*02ea*/ 	.byte	0x3f
	.zero		1


	//   ....[24]....
        /*02ec*/ 	.word	0x0000b3e0
        /*02f0*/ 	.word	0x00000003
        /*02f4*/ 	.word	0x00000000
        /*02f8*/ 	.short	0x010a
        /*02fa*/ 	.byte	0x3f
	.zero		1


	//   ....[25]....
        /*02fc*/ 	.word	0x0000b430
        /*0300*/ 	.word	0x00000009
        /*0304*/ 	.word	0x00036438
        /*0308*/ 	.short	0x010a
        /*030a*/ 	.byte	0x3f
	.zero		1


	//   ....[26]....
        /*030c*/ 	.word	0x0000b510
        /*0310*/ 	.word	0x00000000
        /*0314*/ 	.word	0x00036400
        /*0318*/ 	.short	0x010a
        /*031a*/ 	.byte	0x3f
	.zero		1


	//   ....[27]....
        /*031c*/ 	.word	0x0000b560
        /*0320*/ 	.word	0x00000003
        /*0324*/ 	.word	0x00036410
        /*0328*/ 	.short	0x010a
        /*032a*/ 	.byte	0x3f
	.zero		1


	//   ....[28]....
        /*032c*/ 	.word	0x0000b5c0
        /*0330*/ 	.word	0x00000079
        /*0334*/ 	.word	0x00036430
        /*0338*/ 	.short	0x010a
        /*033a*/ 	.byte	0x3f
	.zero		1


	//   ....[29]....
        /*033c*/ 	.word	0x0000b610
        /*0340*/ 	.word	0x00000000
        /*0344*/ 	.word	0x00036420
        /*0348*/ 	.short	0x010a
        /*034a*/ 	.byte	0x3f
	.zero		1


	//   ....[30]....
        /*034c*/ 	.word	0x0000b660
        /*0350*/ 	.word	0x00000000
        /*0354*/ 	.word	0x00036438
        /*0358*/ 	.short	0x010a
        /*035a*/ 	.byte	0x3f
	.zero		1


	//   ....[31]....
        /*035c*/ 	.word	0x0000b6b0
        /*0360*/ 	.word	0x00000000
        /*0364*/ 	.word	0x00036428
        /*0368*/ 	.short	0x010a
        /*036a*/ 	.byte	0x3f
	.zero		1


	//   ....[32]....
        /*036c*/ 	.word	0x0000b710
        /*0370*/ 	.word	0x00000000
        /*0374*/ 	.word	0x00036438
        /*0378*/ 	.short	0x010a
        /*037a*/ 	.byte	0x3f
	.zero		1


	//   ....[33]....
        /*037c*/ 	.word	0x0000b790
        /*0380*/ 	.word	0x00000000
        /*0384*/ 	.word	0x00036420
        /*0388*/ 	.short	0x010a
        /*038a*/ 	.byte	0x3f
	.zero		1


	//   ....[34]....
        /*038c*/ 	.word	0x0000b7e0
        /*0390*/ 	.word	0x00000000
        /*0394*/ 	.word	0x00036438
        /*0398*/ 	.short	0x010a
        /*039a*/ 	.byte	0x3f
	.zero		1


	//   ....[35]....
        /*039c*/ 	.word	0x0000b830
        /*03a0*/ 	.word	0x00000000
        /*03a4*/ 	.word	0x00036428
        /*03a8*/ 	.short	0x010a
        /*03aa*/ 	.byte	0x3f
	.zero		1


	//   ....[36]....
        /*03ac*/ 	.word	0x0000b880
        /*03b0*/ 	.word	0x00000000
        /*03b4*/ 	.word	0x00036438
        /*03b8*/ 	.short	0x010a
        /*03ba*/ 	.byte	0x3f
	.zero		1


	//   ....[37]....
        /*03bc*/ 	.word	0x0000b950
        /*03c0*/ 	.word	0x00000007
        /*03c4*/ 	.word	0x00000000
        /*03c8*/ 	.short	0x010a
        /*03ca*/ 	.byte	0x3f
	.zero		1


	//   ....[38]....
        /*03cc*/ 	.word	0x0000b9a0
        /*03d0*/ 	.word	0x00000003
        /*03d4*/ 	.word	0x00000000
        /*03d8*/ 	.short	0x010a
        /*03da*/ 	.byte	0x3f
	.zero		1


	//----- nvinfo : EIATTR_NUM_MBARRIERS
	.align		4
.L_902:
        /*03dc*/ 	.byte	0x03, 0x38
        /*03de*/ 	.short	0x0007


	//----- nvinfo : EIATTR_EXIT_INSTR_OFFSETS
	.align		4
        /*03e0*/ 	.byte	0x04, 0x1c
        /*03e2*/ 	.short	(.L_904 - .L_903)


	//   ....[0]....
.L_903:
        /*03e4*/ 	.word	0x0000b480


	//----- nvinfo : EIATTR_MAX_THREADS
	.align		4
.L_904:
        /*03e8*/ 	.byte	0x04, 0x05
        /*03ea*/ 	.short	(.L_906 - .L_905)
.L_905:
        /*03ec*/ 	.word	0x00000200
        /*03f0*/ 	.word	0x00000001
        /*03f4*/ 	.word	0x00000001


	//----- nvinfo : EIATTR_CRS_STACK_SIZE
	.align		4
.L_906:
        /*03f8*/ 	.byte	0x04, 0x1e
        /*03fa*/ 	.short	(.L_908 - .L_907)
.L_907:
        /*03fc*/ 	.word	0x00000000


	//----- nvinfo : EIATTR_CBANK_PARAM_SIZE
	.align		4
.L_908:
        /*0400*/ 	.byte	0x03, 0x19
        /*0402*/ 	.short	0x06f0


	//----- nvinfo : EIATTR_PARAM_CBANK
	.align		4
        /*0404*/ 	.byte	0x04, 0x0a
        /*0406*/ 	.short	(.L_910 - .L_909)
	.align		4
.L_909:
        /*0408*/ 	.word	index@(.nv.constant0._ZN7cutlass13device_kernelIN5flash11enable_sm90INS1_16FlashAttnBwdSm90INS1_25CollectiveMainloopBwdSm90ILi2ELi1ELi1EN4cute5tupleIJNS5_1CILi1EEES8_S8_EEENS6_IJNS7_ILi64EEENS7_ILi96EEENS7_ILi192EEEEEENS_10bfloat16_tEfNS_4arch4Sm90ELb1ELb0ELb1ELb1ELb0ELb0ELb1ELb0ELi3ELi1ELi1ELi1ELb0EEENS1_21CollectiveEpilogueBwdISD_SE_SG_Li384ELb1ELb1ELi3EEENS1_25SingleTileBwdLPTSchedulerILb1ELi96ELb0EEEEEEEEEvNT_6ParamsE)
        /*040c*/ 	.short	0x0210
        /*040e*/ 	.short	0x06f0


	//----- nvinfo : EIATTR_SW_WAR
	.align		4
.L_910:
        /*0410*/ 	.byte	0x04, 0x36
        /*0412*/ 	.short	(.L_912 - .L_911)
.L_911:
        /*0414*/ 	.word	0x00000008
.L_912:


//--------------------- .nv.info._ZN7cutlass13device_kernelIN5flash11enable_sm90INS1_16FlashAttnBwdSm90INS1_25CollectiveMainloopBwdSm90ILi2ELi1ELi1EN4cute5tupleIJNS5_1CILi1EEES8_S8_EEENS6_IJNS7_ILi64EEENS7_ILi96EEENS7_ILi192EEEEEENS_10bfloat16_tEfNS_4arch4Sm90ELb1ELb0ELb1ELb1ELb1ELb0ELb1ELb0ELi3ELi1ELi1ELi1ELb0EEENS1_21CollectiveEpilogueBwdISD_SE_SG_Li384ELb1ELb1ELi3EEENS1_25SingleTileBwdLPTSchedulerILb1ELi96ELb1EEEEEEEEEvNT_6ParamsE --------------------------
	.section	.nv.info._ZN7cutlass13device_kernelIN5flash11enable_sm90INS1_16FlashAttnBwdSm90INS1_25CollectiveMainloopBwdSm90ILi2ELi1ELi1EN4cute5tupleIJNS5_1CILi1EEES8_S8_EEENS6_IJNS7_ILi64EEENS7_ILi96EEENS7_ILi192EEEEEENS_10bfloat16_tEfNS_4arch4Sm90ELb1ELb0ELb1ELb1ELb1ELb0ELb1ELb0ELi3ELi1ELi1ELi1ELb0EEENS1_21CollectiveEpilogueBwdISD_SE_SG_Li384ELb1ELb1ELi3EEENS1_25SingleTileBwdLPTSchedulerILb1ELi96ELb1EEEEEEEEEvNT_6ParamsE,"",@"SHT_CUDA_INFO"
	.sectionflags	@""
	.align	4


	//----- nvinfo : EIATTR_CUDA_API_VERSION
	.align		4
        /*0000*/ 	.byte	0x04, 0x37
        /*0002*/ 	.short	(.L_914 - .L_913)
.L_913:
        /*0004*/ 	.word	0x00000082


	//----- nvinfo : EIATTR_KPARAM_INFO
	.align		4
.L_914:
        /*0008*/ 	.byte	0x04, 0x17
        /*000a*/ 	.short	(.L_916 - .L_915)
.L_915:
        /*000c*/ 	.word	0x00000000
        /*0010*/ 	.short	0x0000
        /*0012*/ 	.short	0x0070
        /*0014*/ 	.byte	0x00, 0xf0, 0x01, 0x1a


	//----- nvinfo : EIATTR_SPARSE_MMA_MASK
	.align		4
.L_916:
        /*0018*/ 	.byte	0x03, 0x50
        /*001a*/ 	.short	0x0000


	//----- nvinfo : EIATTR_MAXREG_COUNT
	.align		4
        /*001c*/ 	.byte	0x03, 0x1b
        /*001e*/ 	.short	0x0080


	//----- nvinfo : EIATTR_NUM_BARRIERS
	.align		4
        /*0020*/ 	.byte	0x02, 0x4c
        /*0022*/ 	.byte	0x10
	.zero		1


	//----- nvinfo : EIATTR_EXTERNS
	.align		4
        /*0024*/ 	.byte	0x04, 0x0f
        /*0026*/ 	.short	(.L_918 - .L_917)


	//   ....[0]....
	.align		4
.L_917:
        /*0028*/ 	.word	index@(__assertfail)


	//----- nvinfo : EIATTR_ANNOTATIONS
	.align		4
.L_918:
        /*002c*/ 	.byte	0x04, 0x55
        /*002e*/ 	.short	(.L_920 - .L_919)


	//   ....[0]....
.L_919:
        /* <DEDUP_REMOVED lines=13> */


	//----- nvinfo : EIATTR_MERCURY_ISA_VERSION
	.align		4
.L_920:
        /*00e8*/ 	.byte	0x03, 0x5f
        /*00ea*/ 	.short	0x0101


	//----- nvinfo : EIATTR_INT_WARP_WIDE_INSTR_OFFSETS
	.align		4
        /*00ec*/ 	.byte	0x04, 0x31
        /*00ee*/ 	.short	(.L_922 - .L_921)


	//   ....[0]....
.L_921:
        /*00f0*/ 	.word	0x00000180


	//   ....[1]....
        /*00f4*/ 	.word	0x00000240


	//   ....[2]....
        /*00f8*/ 	.word	0x00008190


	//   ....[3]....
        /*00fc*/ 	.word	0x00008980


	//   ....[4]....
        /*0100*/ 	.word	0x00008fe0


	//----- nvinfo : EIATTR_COOP_GROUP_MASK_REGIDS
	.align		4
.L_922:
        /*0104*/ 	.byte	0x04, 0x29
        /*0106*/ 	.short	(.L_924 - .L_923)


	//   ....[0]....
.L_923:
        /*0108*/ 	.word	0xffffffff


	//   ....[1]....
        /*010c*/ 	.word	0xffffffff


	//   ....[2]....
        /*0110*/ 	.word	0xffffffff


	//   ....[3]....
        /*0114*/ 	.word	0xffffffff


	//   ....[4]....
        /*0118*/ 	.word	0xffffffff


	//   ....[5]....
        /*011c*/ 	.word	0xffffffff


	//   ....[6]....
        /*0120*/ 	.word	0xffffffff


	//   ....[7]....
        /*0124*/ 	.word	0xffffffff


	//   ....[8]....
        /*0128*/ 	.word	0xffffffff


	//   ....[9]....
        /*012c*/ 	.word	0xffffffff


	//   ....[10]....
        /*0130*/ 	.word	0xffffffff


	//   ....[11]....
        /*0134*/ 	.word	0xffffffff


	//   ....[12]....
        /*0138*/ 	.word	0xffffffff


	//   ....[13]....
        /*013c*/ 	.word	0x0500000f


	//   ....[14]....
        /*0140*/ 	.word	0x0500000f


	//   ....[15]....
        /*0144*/ 	.word	0x0500000f


	//   ....[16]....
        /*0148*/ 	.word	0x0500000f


	//----- nvinfo : EIATTR_COOP_GROUP_INSTR_OFFSETS
	.align		4
.L_924:
        /*014c*/ 	.byte	0x04, 0x28
        /*014e*/ 	.short	(.L_926 - .L_925)


	//   ....[0]....
.L_925:
        /*0150*/ 	.word	0x00000060


	//   ....[1]....
        /*0154*/ 	.word	0x00000190


	//   ....[2]....
        /*0158*/ 	.word	0x00000220


	//   ....[3]....
        /*015c*/ 	.word	0x000003a0


	//   ....[4]....
        /*0160*/ 	.word	0x00000600


	//   ....[5]....
        /*0164*/ 	.word	0x00001620


	//   ....[6]....
        /*0168*/ 	.word	0x00006e50


	//   ....[7]....
        /*016c*/ 	.word	0x00007c00


	//   ....[8]....
        /*0170*/ 	.word	0x000080c0


	//   ....[9]....
        /*0174*/ 	.word	0x000084c0


	//   ....[10]....
        /*0178*/ 	.word	0x000088b0


	//   ....[11]....
        /*017c*/ 	.word	0x00008b60


	//   ....[12]....
        /*0180*/ 	.word	0x00008f10


	//   ....[13]....
        /*0184*/ 	.word	0x0000be00


	//   ....[14]....
        /*0188*/ 	.word	0x0000bf70


	//   ....[15]....
        /*018c*/ 	.word	0x0000bfe0


	//   ....[16]....
        /*0190*/ 	.word	0x0000c050


	//----- nvinfo : EIATTR_REG_RECONFIG
	.align		4
.L_926:
        /*0194*/ 	.byte	0x01, 0x54
	.zero		2


	//----- nvinfo : EIATTR_SYSCALL_OFFSETS
	.align		4
        /*0198*/ 	.byte	0x04, 0x46
        /*019a*/ 	.short	(.L_928 - .L_927)


	//   ....[0]....
.L_927:
        /*019c*/ 	.word	0x00001280


	//   ....[1]....
        /*01a0*/ 	.word	0x00001370


	//   ....[2]....
        /*01a4*/ 	.word	0x000014b0


	//   ....[3]....
        /*01a8*/ 	.word	0x000015a0


	//----- nvinfo : EIATTR_MBARRIER_INSTR_OFFSETS
	.align		4
.L_928:
        /*01ac*/ 	.byte	0x04, 0x39
        /*01ae*/ 	.short	(.L_930 - .L_929)


	//   ....[0]....
.L_929:
        /*01b0*/ 	.word	0x00000260
        /*01b4*/ 	.word	0x000000ff
        /*01b8*/ 	.word	0x00036400
        /*01bc*/ 	.short	0x0100
        /*01be*/ 	.byte	0x06
	.zero		1


	//   ....[1]....
        /*01c0*/ 	.word	0x00000350
        /*01c4*/ 	.word	0x000000ff
        /*01c8*/ 	.word	0x00036410
        /*01cc*/ 	.short	0x0100
        /*01ce*/ 	.byte	0x08
	.zero		1


	//   ....[2]....
        /*01d0*/ 	.word	0x00000360
        /*01d4*/ 	.word	0x000000ff
        /*01d8*/ 	.word	0x00036420
        /*01dc*/ 	.short	0x0100
        /*01de*/ 	.byte	0x08
	.zero		1


	//   ....[3]....
        /*01e0*/ 	.word	0x00000370
        /*01e4*/ 	.word	0x000000ff
        /*01e8*/ 	.word	0x00036418
        /*01ec*/ 	.short	0x0100
        /*01ee*/ 	.byte	0x08
	.zero		1


	//   ....[4]....
        /*01f0*/ 	.word	0x00000380
        /*01f4*/ 	.word	0x000000ff
        /*01f8*/ 	.word	0x00036428
        /*01fc*/ 	.short	0x0100
        /*01fe*/ 	.byte	0x08
	.zero		1


	//   ....[5]....
        /*0200*/ 	.word	0x000004b0
        /*0204*/ 	.word	0x000000ff
        /*0208*/ 	.word	0x00036430
        /*020c*/ 	.short	0x0100
        /*020e*/ 	.byte	0x08
	.zero		1


	//   ....[6]....
        /*0210*/ 	.word	0x000004c0
        /*0214*/ 	.word	0x000000ff
        /*0218*/ 	.word	0x00036438
        /*021c*/ 	.short	0x0100
        /*021e*/ 	.byte	0x08
	.zero		1


	//   ....[7]....
        /*0220*/ 	.word	0x00001660
        /*0224*/ 	.word	0x000000ff
        /*0228*/ 	.word	0x00036400
        /*022c*/ 	.short	0x010a
        /*022e*/ 	.byte	0x24
	.zero		1


	//   ....[8]....
        /*0230*/ 	.word	0x00001760
        /*0234*/ 	.word	0x000000ff
        /*0238*/ 	.word	0x00036400
        /*023c*/ 	.short	0x010a
        /*023e*/ 	.byte	0x24
	.zero		1


	//   ....[9]....
        /*0240*/ 	.word	0x00001e70
        /*0244*/ 	.word	0x00000003
        /*0248*/ 	.word	0x00036410
        /*024c*/ 	.short	0x010a
        /*024e*/ 	.byte	0x3f
	.zero		1


	//   ....[10]....
        /*0250*/ 	.word	0x00001eb0
        /*0254*/ 	.word	0x00000003
        /*0258*/ 	.word	0x00036410
        /*025c*/ 	.short	0x010a
        /*025e*/ 	.byte	0x3f
	.zero		1


	//   ....[11]....
        /*0260*/ 	.word	0x00002550
        /*0264*/ 	.word	0x000000ff
        /*0268*/ 	.word	0x00036430
        /*026c*/ 	.short	0x010a
        /*026e*/ 	.byte	0x24
	.zero		1


	//   ....[12]....
        /*0270*/ 	.word	0x000027a0
        /*0274*/ 	.word	0x000000ff
        /*0278*/ 	.word	0x00036430
        /*027c*/ 	.short	0x010a
        /*027e*/ 	.byte	0x24
	.zero		1


	//   ....[13]....
        /*0280*/ 	.word	0x00003e60
        /*0284*/ 	.word	0x000000ff
        /*0288*/ 	.word	0x00000000
        /*028c*/ 	.short	0x0101
        /*028e*/ 	.byte	0x04
	.zero		1


	//   ....[14]....
        /*0290*/ 	.word	0x000041f0
        /*0294*/ 	.word	0x00000003
        /*0298*/ 	.word	0x00000000
        /*029c*/ 	.short	0x0101
        /*029e*/ 	.byte	0x3f
	.zero		1


	//   ....[15]....
        /*02a0*/ 	.word	0x00009d00
        /*02a4*/ 	.word	0x00000000
        /*02a8*/ 	.word	0x00036420
        /*02ac*/ 	.short	0x010a
        /*02ae*/ 	.byte	0x3f
	.zero		1


	//   ....[16]....
        /*02b0*/ 	.word	0x0000a4f0
        /*02b4*/ 	.word	0x00000000
        /*02b8*/ 	.word	0x00036438
        /*02bc*/ 	.short	0x010a
        /*02be*/ 	.byte	0x3f
	.zero		1


	//   ....[17]....
        /*02c0*/ 	.word	0x0000a850
        /*02c4*/ 	.word	0x00000000
        /*02c8*/ 	.word	0x00036428
        /*02cc*/ 	.short	0x010a
        /*02ce*/ 	.byte	0x3f
	.zero		1


	//   ....[18]....
        /*02d0*/ 	.word	0x0000ab80
        /*02d4*/ 	.word	0x00000000
        /*02d8*/ 	.word	0x00036438
        /*02dc*/ 	.short	0x010a
        /*02de*/ 	.byte	0x3f
	.zero		1


	//   ....[19]....
        /*02e0*/ 	.word	0x0000ae70
        /*02e4*/ 	.word	0x00000000
        /*02e8*/ 	.word	0x00036420
        /*02ec*/ 	.short	0x010a
        /*02ee*/ 	.byte	0x3f
	.zero		1


	//   ....[20]....
        /*02f0*/ 	.word	0x0000b1f0
        /*02f4*/ 	.word	0x00000000
        /*02f8*/ 	.word	0x00036438
        /*02fc*/ 	.short	0x010a
        /*02fe*/ 	.byte	0x3f
	.zero		1


	//   ....[21]....
        /*0300*/ 	.word	0x0000b4f0
        /*0304*/ 	.word	0x00000000
        /*0308*/ 	.word	0x00036428
        /*030c*/ 	.short	0x010a
        /*030e*/ 	.byte	0x3f
	.zero		1


	//   ....[22]....
        /*0310*/ 	.word	0x0000b830
        /*0314*/ 	.word	0x00000000
        /*0318*/ 	.word	0x00036438
        /*031c*/ 	.short	0x010a
        /*031e*/ 	.byte	0x3f
	.zero		1


	//   ....[23]....
        /*0320*/ 	.word	0x0000bc90
        /*0324*/ 	.word	0x00000007
        /*0328*/ 	.word	0x00000000
        /*032c*/ 	.short	0x010a
        /*032e*/ 	.byte	0x3f
	.zero		1


	//   ....[24]....
        /*0330*/ 	.word	0x0000bd10
        /*0334*/ 	.word	0x00000003
        /*0338*/ 	.word	0x00000000
        /*033c*/ 	.short	0x010a
        /*033e*/ 	.byte	0x3f
	.zero		1


	//   ....[25]....
        /*0340*/ 	.word	0x0000bd60
        /*0344*/ 	.word	0x00000009
        /*0348*/ 	.word	0x00036438
        /*034c*/ 	.short	0x010a
        /*034e*/ 	.byte	0x3f
	.zero		1


	//   ....[26]....
        /*0350*/ 	.word	0x0000be40
        /*0354*/ 	.word	0x00000000
        /*0358*/ 	.word	0x00036400
        /*035c*/ 	.short	0x010a
        /*035e*/ 	.byte	0x3f
	.zero		1


	//   ....[27]....
        /*0360*/ 	.word	0x0000be90
        /*0364*/ 	.word	0x00000003
        /*0368*/ 	.word	0x00036410
        /*036c*/ 	.short	0x010a
        /*036e*/ 	.byte	0x3f
	.zero		1


	//   ....[28]....
        /*0370*/ 	.word	0x0000bef0
        /*0374*/ 	.word	0x00000079
        /*0378*/ 	.word	0x00036430
        /*037c*/ 	.short	0x010a
        /*037e*/ 	.byte	0x3f
	.zero		1


	//   ....[29]....
        /*0380*/ 	.word	0x0000c090
        /*0384*/ 	.word	0x00000000
        /*0388*/ 	.word	0x00036420
        /*038c*/ 	.short	0x010a
        /*038e*/ 	.byte	0x3f
	.zero		1


	//   ....[30]....
        /*0390*/ 	.word	0x0000c0e0
        /*0394*/ 	.word	0x00000000
        /*0398*/ 	.word	0x00036438
        /*039c*/ 	.short	0x010a
        /*039e*/ 	.byte	0x3f
	.zero		1


	//   ....[31]....
        /*03a0*/ 	.word	0x0000c130
        /*03a4*/ 	.word	0x00000000
        /*03a8*/ 	.word	0x00036428
        /*03ac*/ 	.short	0x010a
        /*03ae*/ 	.byte	0x3f
	.zero		1


	//   ....[32]....
        /*03b0*/ 	.word	0x0000c190
        /*03b4*/ 	.word	0x00000000
        /*03b8*/ 	.word	0x00036438
        /*03bc*/ 	.short	0x010a
        /*03be*/ 	.byte	0x3f
	.zero		1


	//   ....[33]....
        /*03c0*/ 	.word	0x0000c210
        /*03c4*/ 	.word	0x00000000
        /*03c8*/ 	.word	0x00036420
        /*03cc*/ 	.short	0x010a
        /*03ce*/ 	.byte	0x3f
	.zero		1


	//   ....[34]....
        /*03d0*/ 	.word	0x0000c260
        /*03d4*/ 	.word	0x00000000
        /*03d8*/ 	.word	0x00036438
        /*03dc*/ 	.short	0x010a
        /*03de*/ 	.byte	0x3f
	.zero		1


	//   ....[35]....
        /*03e0*/ 	.word	0x0000c2b0
        /*03e4*/ 	.word	0x00000000
        /*03e8*/ 	.word	0x00036428
        /*03ec*/ 	.short	0x010a
        /*03ee*/ 	.byte	0x3f
	.zero		1


	//   ....[36]....
        /*03f0*/ 	.word	0x0000c300
        /*03f4*/ 	.word	0x00000000
        /*03f8*/ 	.word	0x00036438
        /*03fc*/ 	.short	0x010a
        /*03fe*/ 	.byte	0x3f
	.zero		1


	//   ....[37]....
        /*0400*/ 	.word	0x0000c3d0
        /*0404*/ 	.word	0x00000007
        /*0408*/ 	.word	0x00000000
        /*040c*/ 	.short	0x010a
        /*040e*/ 	.byte	0x3f
	.zero		1


	//   ....[38]....
        /*0410*/ 	.word	0x0000c420
        /*0414*/ 	.word	0x00000003
        /*0418*/ 	.word	0x00000000
        /*041c*/ 	.short	0x010a
        /*041e*/ 	.byte	0x3f
	.zero		1


	//----- nvinfo : EIATTR_NUM_MBARRIERS
	.align		4
.L_930:
        /*0420*/ 	.byte	0x03, 0x38
        /*0422*/ 	.short	0x0007


	//----- nvinfo : EIATTR_EXIT_INSTR_OFFSETS
	.align		4
        /*0424*/ 	.byte	0x04, 0x1c
        /*0426*/ 	.short	(.L_932 - .L_931)


	//   ....[0]....
.L_931:
        /*0428*/ 	.word	0x0000bdb0


	//----- nvinfo : EIATTR_MAX_THREADS
	.align		4
.L_932:
        /*042c*/ 	.byte	0x04, 0x05
        /*042e*/ 	.short	(.L_934 - .L_933)
.L_933:
        /*0430*/ 	.word	0x00000200
        /*0434*/ 	.word	0x00000001
        /*0438*/ 	.word	0x00000001


	//----- nvinfo : EIATTR_CRS_STACK_SIZE
	.align		4
.L_934:
        /*043c*/ 	.byte	0x04, 0x1e
        /*043e*/ 	.short	(.L_936 - .L_935)
.L_935:
        /*0440*/ 	.word	0x00000000


	//----- nvinfo : EIATTR_CBANK_PARAM_SIZE
	.align		4
.L_936:
        /*0444*/ 	.byte	0x03, 0x19
        /*0446*/ 	.short	0x06f0


	//----- nvinfo : EIATTR_PARAM_CBANK
	.align		4
        /*0448*/ 	.byte	0x04, 0x0a
        /*044a*/ 	.short	(.L_938 - .L_937)
	.align		4
.L_937:
        /*044c*/ 	.word	index@(.nv.constant0._ZN7cutlass13device_kernelIN5flash11enable_sm90INS1_16FlashAttnBwdSm90INS1_25CollectiveMainloopBwdSm90ILi2ELi1ELi1EN4cute5tupleIJNS5_1CILi1EEES8_S8_EEENS6_IJNS7_ILi64EEENS7_ILi96EEENS7_ILi192EEEEEENS_10bfloat16_tEfNS_4arch4Sm90ELb1ELb0ELb1ELb1ELb1ELb0ELb1ELb0ELi3ELi1ELi1ELi1ELb0EEENS1_21CollectiveEpilogueBwdISD_SE_SG_Li384ELb1ELb1ELi3EEENS1_25SingleTileBwdLPTSchedulerILb1ELi96ELb1EEEEEEEEEvNT_6ParamsE)
        /*0450*/ 	.short	0x0210
        /*0452*/ 	.short	0x06f0


	//----- nvinfo : EIATTR_SW_WAR
	.align		4
.L_938:
        /*0454*/ 	.byte	0x04, 0x36
        /*0456*/ 	.short	(.L_940 - .L_939)
.L_939:
        /*0458*/ 	.word	0x00000008
.L_940:


//--------------------- .nv.info._ZN7cutlass13device_kernelIN5flash11enable_sm90INS1_16FlashAttnBwdSm90INS1_25CollectiveMainloopBwdSm90ILi2ELi1ELi1EN4cute5tupleIJNS5_1CILi1EEES8_S8_EEENS6_IJNS7_ILi64EEENS7_ILi96EEENS7_ILi192EEEEEENS_10bfloat16_tEfNS_4arch4Sm90ELb1ELb0ELb1ELb1ELb0ELb0ELb1ELb0ELi3ELi1ELi1ELi1ELb0EEENS1_24CollectiveEpilogueBwdGQAISD_fSG_Li384ELb1ELb0EEENS1_25SingleTileBwdLPTSchedulerILb1ELi96ELb0EEEEEEEEEvNT_6ParamsE --------------------------
	.section	.nv.info._ZN7cutlass13device_kernelIN5flash11enable_sm90INS1_16FlashAttnBwdSm90INS1_25CollectiveMainloopBwdSm90ILi2ELi1ELi1EN4cute5tupleIJNS5_1CILi1EEES8_S8_EEENS6_IJNS7_ILi64EEENS7_ILi96EEENS7_ILi192EEEEEENS_10bfloat16_tEfNS_4arch4Sm90ELb1ELb0ELb1ELb1ELb0ELb0ELb1ELb0ELi3ELi1ELi1ELi1ELb0EEENS1_24CollectiveEpilogueBwdGQAISD_fSG_Li384ELb1ELb0EEENS1_25SingleTileBwdLPTSchedulerILb1ELi96ELb0EEEEEEEEEvNT_6ParamsE,"",@"SHT_CUDA_INFO"
	.sectionflags	@""
	.align	4


	//----- nvinfo : EIATTR_CUDA_API_VERSION
	.align		4
        /*0000*/ 	.byte	0x04, 0x37
        /*0002*/ 	.short	(.L_942 - .L_941)
.L_941:
        /*0004*/ 	.word	0x00000082


	//----- nvinfo : EIATTR_KPARAM_INFO
	.align		4
.L_942:
        /*0008*/ 	.byte	0x04, 0x17
        /*000a*/ 	.short	(.L_944 - .L_943)
.L_943:
        /*000c*/ 	.word	0x00000000
        /*0010*/ 	.short	0x0000
        /*0012*/ 	.short	0x0070
        /*0014*/ 	.byte	0x00, 0xf0, 0x01, 0x1c


	//----- nvinfo : EIATTR_SPARSE_MMA_MASK
	.align		4
.L_944:
        /*0018*/ 	.byte	0x03, 0x50
        /*001a*/ 	.short	0x0000


	//----- nvinfo : EIATTR_MAXREG_COUNT
	.align		4
        /*001c*/ 	.byte	0x03, 0x1b
        /*001e*/ 	.short	0x0080


	//----- nvinfo : EIATTR_NUM_BARRIERS
	.align		4
        /*0020*/ 	.byte	0x02, 0x4c
        /*0022*/ 	.byte	0x10
	.zero		1


	//----- nvinfo : EIATTR_EXTERNS
	.align		4
        /*0024*/ 	.byte	0x04, 0x0f
        /*0026*/ 	.short	(.L_946 - .L_945)


	//   ....[0]....
	.align		4
.L_945:
        /*0028*/ 	.word	index@(__assertfail)


	//----- nvinfo : EIATTR_ANNOTATIONS
	.align		4
.L_946:
        /*002c*/ 	.byte	0x04, 0x55
        /*002e*/ 	.short	(.L_948 - .L_947)


	//   ....[0]....
.L_947:
        /* <DEDUP_REMOVED lines=11> */


	//----- nvinfo : EIATTR_MERCURY_ISA_VERSION
	.align		4
.L_948:
        /*00d0*/ 	.byte	0x03, 0x5f
        /*00d2*/ 	.short	0x0101


	//----- nvinfo : EIATTR_INT_WARP_WIDE_INSTR_OFFSETS
	.align		4
        /*00d4*/ 	.byte	0x04, 0x31
        /*00d6*/ 	.short	(.L_950 - .L_949)


	//   ....[0]....
.L_949:
        /*00d8*/ 	.word	0x00000180


	//   ....[1]....
        /*00dc*/ 	.word	0x00000240


	//----- nvinfo : EIATTR_COOP_GROUP_MASK_REGIDS
	.align		4
.L_950:
        /*00e0*/ 	.byte	0x04, 0x29
        /*00e2*/ 	.short	(.L_952 - .L_951)


	//   ....[0]....
.L_951:
        /*00e4*/ 	.word	0xffffffff


	//   ....[1]....
        /*00e8*/ 	.word	0xffffffff


	//   ....[2]....
        /*00ec*/ 	.word	0xffffffff


	//   ....[3]....
        /*00f0*/ 	.word	0xffffffff


	//   ....[4]....
        /*00f4*/ 	.word	0xffffffff


	//   ....[5]....
        /*00f8*/ 	.word	0xffffffff


	//   ....[6]....
        /*00fc*/ 	.word	0xffffffff


	//   ....[7]....
        /*0100*/ 	.word	0x0500000f


	//----- nvinfo : EIATTR_COOP_GROUP_INSTR_OFFSETS
	.align		4
.L_952:
        /*0104*/ 	.byte	0x04, 0x28
        /*0106*/ 	.short	(.L_954 - .L_953)


	//   ....[0]....
.L_953:
        /*0108*/ 	.word	0x00000060


	//   ....[1]....
        /*010c*/ 	.word	0x00000190


	//   ....[2]....
        /*0110*/ 	.word	0x00000220


	//   ....[3]....
        /*0114*/ 	.word	0x000003a0


	//   ....[4]....
        /*0118*/ 	.word	0x00000600


	//   ....[5]....
        /*011c*/ 	.word	0x00001600


	//   ....[6]....
        /*0120*/ 	.word	0x00004e60


	//   ....[7]....
        /*0124*/ 	.word	0x000094e0


	//----- nvinfo : EIATTR_REG_RECONFIG
	.align		4
.L_954:
        /*0128*/ 	.byte	0x01, 0x54
	.zero		2


	//----- nvinfo : EIATTR_SYSCALL_OFFSETS
	.align		4
        /*012c*/ 	.byte	0x04, 0x46
        /*012e*/ 	.short	(.L_956 - .L_955)


	//   ....[0]....
.L_955:
        /*0130*/ 	.word	0x00001260


	//   ....[1]....
        /*0134*/ 	.word	0x00001350


	//   ....[2]....
        /*0138*/ 	.word	0x00001490


	//   ....[3]....
        /*013c*/ 	.word	0x00001580


	//----- nvinfo : EIATTR_MBARRIER_INSTR_OFFSETS
	.align		4
.L_956:
        /*0140*/ 	.byte	0x04, 0x39
        /*0142*/ 	.short	(.L_958 - .L_957)


	//   ....[0]....
.L_957:
        /*0144*/ 	.word	0x00000260
        /*0148*/ 	.word	0x000000ff
        /*014c*/ 	.word	0x00036400
        /*0150*/ 	.short	0x0100
        /*0152*/ 	.byte	0x06
	.zero		1


	//   ....[1]....
        /*0154*/ 	.word	0x00000350
        /*0158*/ 	.word	0x000000ff
        /*015c*/ 	.word	0x00036410
        /*0160*/ 	.short	0x0100
        /*0162*/ 	.byte	0x08
	.zero		1


	//   ....[2]....
        /*0164*/ 	.word	0x00000360
        /*0168*/ 	.word	0x000000ff
        /*016c*/ 	.word	0x00036420
        /*0170*/ 	.short	0x0100
        /*0172*/ 	.byte	0x08
	.zero		1


	//   ....[3]....
        /*0174*/ 	.word	0x00000370
        /*0178*/ 	.word	0x000000ff
        /*017c*/ 	.word	0x00036418
        /*0180*/ 	.short	0x0100
        /*0182*/ 	.byte	0x08
	.zero		1


	//   ....[4]....
        /*0184*/ 	.word	0x00000380
        /*0188*/ 	.word	0x000000ff
        /*018c*/ 	.word	0x00036428
        /*0190*/ 	.short	0x0100
        /*0192*/ 	.byte	0x08
	.zero		1


	//   ....[5]....
        /*0194*/ 	.word	0x000004b0
        /*0198*/ 	.word	0x000000ff
        /*019c*/ 	.word	0x00036430
        /*01a0*/ 	.short	0x0100
        /*01a2*/ 	.byte	0x08
	.zero		1


	//   ....[6]....
        /*01a4*/ 	.word	0x000004c0
        /*01a8*/ 	.word	0x000000ff
        /*01ac*/ 	.word	0x00036438
        /*01b0*/ 	.short	0x0100
        /*01b2*/ 	.byte	0x08
	.zero		1


	//   ....[7]....
        /*01b4*/ 	.word	0x00001640
        /*01b8*/ 	.word	0x000000ff
        /*01bc*/ 	.word	0x00036400
        /*01c0*/ 	.short	0x010a
        /*01c2*/ 	.byte	0x24
	.zero		1


	//   ....[8]....
        /*01c4*/ 	.word	0x00001740
        /*01c8*/ 	.word	0x000000ff
        /*01cc*/ 	.word	0x00036400
        /*01d0*/ 	.short	0x010a
        /*01d2*/ 	.byte	0x24
	.zero		1


	//   ....[9]....
        /*01d4*/ 	.word	0x00001e50
        /*01d8*/ 	.word	0x00000003
        /*01dc*/ 	.word	0x00036410
        /*01e0*/ 	.short	0x010a
        /*01e2*/ 	.byte	0x3f
	.zero		1


	//   ....[10]....
        /*01e4*/ 	.word	0x00001e90
        /*01e8*/ 	.word	0x00000003
        /*01ec*/ 	.word	0x00036410
        /*01f0*/ 	.short	0x010a
        /*01f2*/ 	.byte	0x3f
	.zero		1


	//   ....[11]....
        /*01f4*/ 	.word	0x00002530
        /*01f8*/ 	.word	0x000000ff
        /*01fc*/ 	.word	0x00036430
        /*0200*/ 	.short	0x010a
        /*0202*/ 	.byte	0x24
	.zero		1


	//   ....[12]....
        /*0204*/ 	.word	0x00002780
        /*0208*/ 	.word	0x000000ff
        /*020c*/ 	.word	0x00036430
        /*0210*/ 	.short	0x010a
        /*0212*/ 	.byte	0x24
	.zero		1


	//   ....[13]....
        /*0214*/ 	.word	0x00003e40
        /*0218*/ 	.word	0x000000ff
        /*021c*/ 	.word	0x00000000
        /*0220*/ 	.short	0x0101
        /*0222*/ 	.byte	0x04
	.zero		1


	//   ....[14]....
        /*0224*/ 	.word	0x000041d0
        /*0228*/ 	.word	0x00000003
        /*022c*/ 	.word	0x00000000
        /*0230*/ 	.short	0x0101
        /*0232*/ 	.byte	0x3f
	.zero		1


	//   ....[15]....
        /*0234*/ 	.word	0x000073e0
        /*0238*/ 	.word	0x00000000
        /*023c*/ 	.word	0x00036420
        /*0240*/ 	.short	0x010a
        /*0242*/ 	.byte	0x3f
	.zero		1


	//   ....[16]....
        /*0244*/ 	.word	0x00007bd0
        /*0248*/ 	.word	0x00000000
        /*024c*/ 	.word	0x00036438
        /*0250*/ 	.short	0x010a
        /*0252*/ 	.byte	0x3f
	.zero		1


	//   ....[17]....
        /*0254*/ 	.word	0x00007f30
        /*0258*/ 	.word	0x00000000
        /*025c*/ 	.word	0x00036428
        /*0260*/ 	.short	0x010a
        /*0262*/ 	.byte	0x3f
	.zero		1


	//   ....[18]....
        /*0264*/ 	.word	0x00008260
        /*0268*/ 	.word	0x00000000
        /*026c*/ 	.word	0x00036438
        /*0270*/ 	.short	0x010a
        /*0272*/ 	.byte	0x3f
	.zero		1


	//   ....[19]....
        /*0274*/ 	.word	0x00008550
        /*0278*/ 	.word	0x00000000
        /*027c*/ 	.word	0x00036420
        /*0280*/ 	.short	0x010a
        /*0282*/ 	.byte	0x3f
	.zero		1


	//   ....[20]....
        /*0284*/ 	.word	0x000088d0
        /*0288*/ 	.word	0x00000000
        /*028c*/ 	.word	0x00036438
        /*0290*/ 	.short	0x010a
        /*0292*/ 	.byte	0x3f
	.zero		1


	//   ....[21]....
        /*0294*/ 	.word	0x00008bd0
        /*0298*/ 	.word	0x00000000
        /*029c*/ 	.word	0x00036428
        /*02a0*/ 	.short	0x010a
        /*02a2*/ 	.byte	0x3f
	.zero		1


	//   ....[22]....
        /*02a4*/ 	.word	0x00008f10
        /*02a8*/ 	.word	0x00000000
        /*02ac*/ 	.word	0x00036438
        /*02b0*/ 	.short	0x010a
        /*02b2*/ 	.byte	0x3f
	.zero		1


	//   ....[23]....
        /*02b4*/ 	.word	0x00009370
        /*02b8*/ 	.word	0x00000007
        /*02bc*/ 	.word	0x00000000
        /*02c0*/ 	.short	0x010a
        /*02c2*/ 	.byte	0x3f
	.zero		1


	//   ....[24]....
        /*02c4*/ 	.word	0x000093f0
        /*02c8*/ 	.word	0x00000003
        /*02cc*/ 	.word	0x00000000
        /*02d0*/ 	.short	0x010a
        /*02d2*/ 	.byte	0x3f
	.zero		1


	//   ....[25]....
        /*02d4*/ 	.word	0x00009440
        /*02d8*/ 	.word	0x00000009
        /*02dc*/ 	.word	0x00036438
        /*02e0*/ 	.short	0x010a
        /*02e2*/ 	.byte	0x3f
	.zero		1


	//   ....[26]....
        /*02e4*/ 	.word	0x00009520
        /*02e8*/ 	.word	0x00000000
        /*02ec*/ 	.word	0x00036400
        /*02f0*/ 	.short	0x010a
        /*02f2*/ 	.byte	0x3f
	.zero		1


	//   ....[27]....
        /*02f4*/ 	.word	0x00009570
        /*02f8*/ 	.word	0x00000003
        /*02fc*/ 	.word	0x00036410
        /*0300*/ 	.short	0x010a
        /*0302*/ 	.byte	0x3f
	.zero		1


	//   ....[28]....
        /*0304*/ 	.word	0x000095d0
        /*0308*/ 	.word	0x00000079
        /*030c*/ 	.word	0x00036430
        /*0310*/ 	.short	0x010a
        /*0312*/ 	.byte	0x3f
	.zero		1


	//   ....[29]....
        /*0314*/ 	.word	0x00009620
        /*0318*/ 	.word	0x00000000
        /*031c*/ 	.word	0x00036420
        /*0320*/ 	.short	0x010a
        /*0322*/ 	.byte	0x3f
	.zero		1


	//   ....[30]....
        /*0324*/ 	.word	0x00009670
        /*0328*/ 	.word	0x00000000
        /*032c*/ 	.word	0x00036438
        /*0330*/ 	.short	0x010a
        /*0332*/ 	.byte	0x3f
	.zero		1


	//   ....[31]....
        /*0334*/ 	.word	0x000096c0
        /*0338*/ 	.word	0x00000000
        /*033c*/ 	.word	0x00036428
        /*0340*/ 	.short	0x010a
        /*0342*/ 	.byte	0x3f
	.zero		1


	//   ....[32]....
        /*0344*/ 	.word	0x00009720
        /*0348*/ 	.word	0x00000000
        /*034c*/ 	.word	0x00036438
        /*0350*/ 	.short	0x010a
        /*0352*/ 	.byte	0x3f
	.zero		1


	//   ....[33]....
        /*0354*/ 	.word	0x000097a0
        /*0358*/ 	.word	0x00000000
        /*035c*/ 	.word	0x00036420
        /*0360*/ 	.short	0x010a
        /*0362*/ 	.byte	0x3f
	.zero		1


	//   ....[34]....
        /*0364*/ 	.word	0x000097f0
        /*0368*/ 	.word	0x00000000
        /*036c*/ 	.word	0x00036438
        /*0370*/ 	.short	0x010a
        /*0372*/ 	.byte	0x3f
	.zero		1


	//   ....[35]....
        /*0374*/ 	.word	0x00009840
        /*0378*/ 	.word	0x00000000
        /*037c*/ 	.word	0x00036428
        /*0380*/ 	.short	0x010a
        /*0382*/ 	.byte	0x3f
	.zero		1


	//   ....[36]....
        /*0384*/ 	.word	0x00009890
        /*0388*/ 	.word	0x00000000
        /*038c*/ 	.word	0x00036438
        /*0390*/ 	.short	0x010a
        /*0392*/ 	.byte	0x3f
	.zero		1


	//   ....[37]....
        /*0394*/ 	.word	0x00009960
        /*0398*/ 	.word	0x00000007
        /*039c*/ 	.word	0x00000000
        /*03a0*/ 	.short	0x010a
        /*03a2*/ 	.byte	0x3f
	.zero		1


	//   ....[38]....
        /*03a4*/ 	.word	0x000099b0
        /*03a8*/ 	.word	0x00000003
        /*03ac*/ 	.word	0x00000000
        /*03b0*/ 	.short	0x010a
        /*03b2*/ 	.byte	0x3f
	.zero		1


	//----- nvinfo : EIATTR_NUM_MBARRIERS
	.align		4
.L_958:
        /*03b4*/ 	.byte	0x03, 0x38
        /*03b6*/ 	.short	0x0007


	//----- nvinfo : EIATTR_EXIT_INSTR_OFFSETS
	.align		4
        /*03b8*/ 	.byte	0x04, 0x1c
        /*03ba*/ 	.short	(.L_960 - .L_959)


	//   ....[0]....
.L_959:
        /*03bc*/ 	.word	0x00009490


	//----- nvinfo : EIATTR_MAX_THREADS
	.align		4
.L_960:
        /*03c0*/ 	.byte	0x04, 0x05
        /*03c2*/ 	.short	(.L_962 - .L_961)
.L_961:
        /*03c4*/ 	.word	0x00000200
        /*03c8*/ 	.word	0x00000001
        /*03cc*/ 	.word	0x00000001


	//----- nvinfo : EIATTR_CRS_STACK_SIZE
	.align		4
.L_962:
        /*03d0*/ 	.byte	0x04, 0x1e
        /*03d2*/ 	.short	(.L_964 - .L_963)
.L_963:
        /*03d4*/ 	.word	0x00000000


	//----- nvinfo : EIATTR_CBANK_PARAM_SIZE
	.align		4
.L_964:
        /*03d8*/ 	.byte	0x03, 0x19
        /*03da*/ 	.short	0x0770


	//----- nvinfo : EIATTR_PARAM_CBANK
	.align		4
        /*03dc*/ 	.byte	0x04, 0x0a
        /*03de*/ 	.short	(.L_966 - .L_965)
	.align		4
.L_965:
        /*03e0*/ 	.word	index@(.nv.constant0._ZN7cutlass13device_kernelIN5flash11enable_sm90INS1_16FlashAttnBwdSm90INS1_25CollectiveMainloopBwdSm90ILi2ELi1ELi1EN4cute5tupleIJNS5_1CILi1EEES8_S8_EEENS6_IJNS7_ILi64EEENS7_ILi96EEENS7_ILi192EEEEEENS_10bfloat16_tEfNS_4arch4Sm90ELb1ELb0ELb1ELb1ELb0ELb0ELb1ELb0ELi3ELi1ELi1ELi1ELb0EEENS1_24CollectiveEpilogueBwdGQAISD_fSG_Li384ELb1ELb0EEENS1_25SingleTileBwdLPTSchedulerILb1ELi96ELb0EEEEEEEEEvNT_6ParamsE)
        /*03e4*/ 	.short	0x0210
        /*03e6*/ 	.short	0x0770


	//----- nvinfo : EIATTR_SW_WAR
	.align		4
.L_966:
        /*03e8*/ 	.byte	0x04, 0x36
        /*03ea*/ 	.short	(.L_968 - .L_967)
.L_967:
        /*03ec*/ 	.word	0x00000008
.L_968:


//--------------------- .nv.info._ZN7cutlass13device_kernelIN5flash11enable_sm90INS1_16FlashAttnBwdSm90INS1_25CollectiveMainloopBwdSm90ILi2ELi1ELi1EN4cute5tupleIJNS5_1CILi1EEES8_S8_EEENS6_IJNS7_ILi64EEENS7_ILi96EEENS7_ILi192EEEEEENS_10bfloat16_tEfNS_4arch4Sm90ELb1ELb0ELb1ELb1ELb1ELb0ELb1ELb0ELi3ELi1ELi1ELi1ELb0EEENS1_24CollectiveEpilogueBwdGQAISD_fSG_Li384ELb1ELb1EEENS1_25SingleTileBwdLPTSchedulerILb1ELi96ELb1EEEEEEEEEvNT_6ParamsE --------------------------
	.section	.nv.info._ZN7cutlass13device_kernelIN5flash11enable_sm90INS1_16FlashAttnBwdSm90INS1_25CollectiveMainloopBwdSm90ILi2ELi1ELi1EN4cute5tupleIJNS5_1CILi1EEES8_S8_EEENS6_IJNS7_ILi64EEENS7_ILi96EEENS7_ILi192EEEEEENS_10bfloat16_tEfNS_4arch4Sm90ELb1ELb0ELb1ELb1ELb1ELb0ELb1ELb0ELi3ELi1ELi1ELi1ELb0EEENS1_24CollectiveEpilogueBwdGQAISD_fSG_Li384ELb1ELb1EEENS1_25SingleTileBwdLPTSchedulerILb1ELi96ELb1EEEEEEEEEvNT_6ParamsE,"",@"SHT_CUDA_INFO"
	.sectionflags	@""
	.align	4


	//----- nvinfo : EIATTR_CUDA_API_VERSION
	.align		4
        /*0000*/ 	.byte	0x04, 0x37
        /*0002*/ 	.short	(.L_970 - .L_969)
.L_969:
        /*0004*/ 	.word	0x00000082


	//----- nvinfo : EIATTR_KPARAM_INFO
	.align		4
.L_970:
        /*0008*/ 	.byte	0x04, 0x17
        /*000a*/ 	.short	(.L_972 - .L_971)
.L_971:
        /*000c*/ 	.word	0x00000000
        /*0010*/ 	.short	0x0000
        /*0012*/ 	.short	0x0070
        /*0014*/ 	.byte	0x00, 0xf0, 0x01, 0x1c


	//----- nvinfo : EIATTR_SPARSE_MMA_MASK
	.align		4
.L_972:
        /*0018*/ 	.byte	0x03, 0x50
        /*001a*/ 	.short	0x0000


	//----- nvinfo : EIATTR_MAXREG_COUNT
	.align		4
        /*001c*/ 	.byte	0x03, 0x1b
        /*001e*/ 	.short	0x0080


	//----- nvinfo : EIATTR_NUM_BARRIERS
	.align		4
        /*0020*/ 	.byte	0x02, 0x4c
        /*0022*/ 	.byte	0x10
	.zero		1


	//----- nvinfo : EIATTR_EXTERNS
	.align		4
        /*0024*/ 	.byte	0x04, 0x0f
        /*0026*/ 	.short	(.L_974 - .L_973)


	//   ....[0]....
	.align		4
.L_973:
        /*0028*/ 	.word	index@(__assertfail)


	//----- nvinfo : EIATTR_ANNOTATIONS
	.align		4
.L_974:
        /*002c*/ 	.byte	0x04, 0x55
        /*002e*/ 	.short	(.L_976 - .L_975)


	//   ....[0]....
.L_975:
        /* <DEDUP_REMOVED lines=10> */


	//----- nvinfo : EIATTR_MERCURY_ISA_VERSION
	.align		4
.L_976:
        /*00b8*/ 	.byte	0x03, 0x5f
        /*00ba*/ 	.short	0x0101


	//----- nvinfo : EIATTR_INT_WARP_WIDE_INSTR_OFFSETS
	.align		4
        /*00bc*/ 	.byte	0x04, 0x31
        /*00be*/ 	.short	(.L_978 - .L_977)


	//   ....[0]....
.L_977:
        /*00c0*/ 	.word	0x00000180


	//   ....[1]....
        /*00c4*/ 	.word	0x00000240


	//   ....[2]....
        /*00c8*/ 	.word	0x00006630


	//   ....[3]....
        /*00cc*/ 	.word	0x00006e20


	//   ....[4]....
        /*00d0*/ 	.word	0x00007480


	//----- nvinfo : EIATTR_COOP_GROUP_MASK_REGIDS
	.align		4
.L_978:
        /*00d4*/ 	.byte	0x04, 0x29
        /*00d6*/ 	.short	(.L_980 - .L_979)


	//   ....[0]....
.L_979:
        /*00d8*/ 	.word	0xffffffff


	//   ....[1]....
        /*00dc*/ 	.word	0xffffffff


	//   ....[2]....
        /*00e0*/ 	.word	0xffffffff


	//   ....[3]....
        /*00e4*/ 	.word	0xffffffff


	//   ....[4]....
        /*00e8*/ 	.word	0xffffffff


	//   ....[5]....
        /*00ec*/ 	.word	0xffffffff


	//   ....[6]....
        /*00f0*/ 	.word	0xffffffff


	//   ....[7]....
        /*00f4*/ 	.word	0xffffffff


	//   ....[8]....
        /*00f8*/ 	.word	0xffffffff


	//   ....[9]....
        /*00fc*/ 	.word	0xffffffff


	//   ....[10]....
        /*0100*/ 	.word	0xffffffff


	//   ....[11]....
        /*0104*/ 	.word	0xffffffff


	//   ....[12]....
        /*0108*/ 	.word	0xffffffff


	//   ....[13]....
        /*010c*/ 	.word	0xffffffff


	//   ....[14]....
        /*0110*/ 	.word	0xffffffff


	//   ....[15]....
        /*0114*/ 	.word	0xffffffff


	//   ....[16]....
        /*0118*/ 	.word	0xffffffff


	//   ....[17]....
        /*011c*/ 	.word	0x0500000f


	//   ....[18]....
        /*0120*/ 	.word	0x0500000f


	//   ....[19]....
        /*0124*/ 	.word	0x0500000f


	//   ....[20]....
        /*0128*/ 	.word	0x0500000f


	//   ....[21]....
        /*012c*/ 	.word	0x0500000f


	//   ....[22]....
        /*0130*/ 	.word	0x0500000f


	//----- nvinfo : EIATTR_COOP_GROUP_INSTR_OFFSETS
	.align		4
.L_980:
        /*0134*/ 	.byte	0x04, 0x28
        /*0136*/ 	.short	(.L_982 - .L_981)


	//   ....[0]....
.L_981:
        /*0138*/ 	.word	0x00000060


	//   ....[1]....
        /*013c*/ 	.word	0x00000190


	//   ....[2]....
        /*0140*/ 	.word	0x00000220


	//   ....[3]....
        /*0144*/ 	.word	0x000003a0


	//   ....[4]....
        /*0148*/ 	.word	0x00000600


	//   ....[5]....
        /*014c*/ 	.word	0x00001600


	//   ....[6]....
        /*0150*/ 	.word	0x00004c30


	//   ....[7]....
        /*0154*/ 	.word	0x00004dc0


	//   ....[8]....
        /*0158*/ 	.word	0x00005050


	//   ....[9]....
        /*015c*/ 	.word	0x000051e0


	//   ....[10]....
        /*0160*/ 	.word	0x000052f0


	//   ....[11]....
        /*0164*/ 	.word	0x000060a0


	//   ....[12]....
        /*0168*/ 	.word	0x00006560


	//   ....[13]....
        /*016c*/ 	.word	0x00006960


	//   ....[14]....
        /*0170*/ 	.word	0x00006d50


	//   ....[15]....
        /*0174*/ 	.word	0x00007000


	//   ....[16]....
        /*0178*/ 	.word	0x000073b0


	//   ....[17]....
        /*017c*/ 	.word	0x0000a2a0


	//   ....[18]....
        /*0180*/ 	.word	0x0000a410


	//   ....[19]....
        /*0184*/ 	.word	0x0000a480


	//   ....[20]....
        /*0188*/ 	.word	0x0000a4f0


	//   ....[21]....
        /*018c*/ 	.word	0x0000a560


	//   ....[22]....
        /*0190*/ 	.word	0x0000a5d0


	//----- nvinfo : EIATTR_REG_RECONFIG
	.align		4
.L_982:
        /*0194*/ 	.byte	0x01, 0x54
	.zero		2


	//----- nvinfo : EIATTR_SYSCALL_OFFSETS
	.align		4
        /*0198*/ 	.byte	0x04, 0x46
        /*019a*/ 	.short	(.L_984 - .L_983)


	//   ....[0]....
.L_983:
        /*019c*/ 	.word	0x00001260


	//   ....[1]....
        /*01a0*/ 	.word	0x00001350


	//   ....[2]....
        /*01a4*/ 	.word	0x00001490


	//   ....[3]....
        /*01a8*/ 	.word	0x00001580


	//----- nvinfo : EIATTR_MBARRIER_INSTR_OFFSETS
	.align		4
.L_984:
        /*01ac*/ 	.byte	0x04, 0x39
        /*01ae*/ 	.short	(.L_986 - .L_985)


	//   ....[0]....
.L_985:
        /*01b0*/ 	.word	0x00000260
        /*01b4*/ 	.word	0x000000ff
        /*01b8*/ 	.word	0x00036400
        /*01bc*/ 	.short	0x0100
        /*01be*/ 	.byte	0x06
	.zero		1


	//   ....[1]....
        /*01c0*/ 	.word	0x00000350
        /*01c4*/ 	.word	0x000000ff
        /*01c8*/ 	.word	0x00036410
        /*01cc*/ 	.short	0x0100
        /*01ce*/ 	.byte	0x08
	.zero		1


	//   ....[2]....
        /*01d0*/ 	.word	0x00000360
        /*01d4*/ 	.word	0x000000ff
        /*01d8*/ 	.word	0x00036420
        /*01dc*/ 	.short	0x0100
        /*01de*/ 	.byte	0x08
	.zero		1


	//   ....[3]....
        /*01e0*/ 	.word	0x00000370
        /*01e4*/ 	.word	0x000000ff
        /*01e8*/ 	.word	0x00036418
        /*01ec*/ 	.short	0x0100
        /*01ee*/ 	.byte	0x08
	.zero		1


	//   ....[4]....
        /*01f0*/ 	.word	0x00000380
        /*01f4*/ 	.word	0x000000ff
        /*01f8*/ 	.word	0x00036428
        /*01fc*/ 	.short	0x0100
        /*01fe*/ 	.byte	0x08
	.zero		1


	//   ....[5]....
        /*0200*/ 	.word	0x000004b0
        /*0204*/ 	.word	0x000000ff
        /*0208*/ 	.word	0x00036430
        /*020c*/ 	.short	0x0100
        /*020e*/ 	.byte	0x08
	.zero		1


	//   ....[6]....
        /*0210*/ 	.word	0x000004c0
        /*0214*/ 	.word	0x000000ff
        /*0218*/ 	.word	0x00036438
        /*021c*/ 	.short	0x0100
        /*021e*/ 	.byte	0x08
	.zero		1


	//   ....[7]....
        /*0220*/ 	.word	0x00001640
        /*0224*/ 	.word	0x000000ff
        /*0228*/ 	.word	0x00036400
        /*022c*/ 	.short	0x010a
        /*022e*/ 	.byte	0x24
	.zero		1


	//   ....[8]....
        /*0230*/ 	.word	0x00001740
        /*0234*/ 	.word	0x000000ff
        /*0238*/ 	.word	0x00036400
        /*023c*/ 	.short	0x010a
        /*023e*/ 	.byte	0x24
	.zero		1


	//   ....[9]....
        /*0240*/ 	.word	0x00001e50
        /*0244*/ 	.word	0x00000003
        /*0248*/ 	.word	0x00036410
        /*024c*/ 	.short	0x010a
        /*024e*/ 	.byte	0x3f
	.zero		1


	//   ....[10]....
        /*0250*/ 	.word	0x00001e90
        /*0254*/ 	.word	0x00000003
        /*0258*/ 	.word	0x00036410
        /*025c*/ 	.short	0x010a
        /*025e*/ 	.byte	0x3f
	.zero		1


	//   ....[11]....
        /*0260*/ 	.word	0x00002530
        /*0264*/ 	.word	0x000000ff
        /*0268*/ 	.word	0x00036430
        /*026c*/ 	.short	0x010a
        /*026e*/ 	.byte	0x24
	.zero		1


	//   ....[12]....
        /*0270*/ 	.word	0x00002780
        /*0274*/ 	.word	0x000000ff
        /*0278*/ 	.word	0x00036430
        /*027c*/ 	.short	0x010a
        /*027e*/ 	.byte	0x24
	.zero		1


	//   ....[13]....
        /*0280*/ 	.word	0x00003e40
        /*0284*/ 	.word	0x000000ff
        /*0288*/ 	.word	0x00000000
        /*028c*/ 	.short	0x0101
        /*028e*/ 	.byte	0x04
	.zero		1


	//   ....[14]....
        /*0290*/ 	.word	0x000041d0
        /*0294*/ 	.word	0x00000003
        /*0298*/ 	.word	0x00000000
        /*029c*/ 	.short	0x0101
        /*029e*/ 	.byte	0x3f
	.zero		1


	//   ....[15]....
        /*02a0*/ 	.word	0x000081a0
        /*02a4*/ 	.word	0x00000000
        /*02a8*/ 	.word	0x00036420
        /*02ac*/ 	.short	0x010a
        /*02ae*/ 	.byte	0x3f
	.zero		1


	//   ....[16]....
        /*02b0*/ 	.word	0x00008990
        /*02b4*/ 	.word	0x00000000
        /*02b8*/ 	.word	0x00036438
        /*02bc*/ 	.short	0x010a
        /*02be*/ 	.byte	0x3f
	.zero		1


	//   ....[17]....
        /*02c0*/ 	.word	0x00008cf0
        /*02c4*/ 	.word	0x00000000
        /*02c8*/ 	.word	0x00036428
        /*02cc*/ 	.short	0x010a
        /*02ce*/ 	.byte	0x3f
	.zero		1


	//   ....[18]....
        /*02d0*/ 	.word	0x00009020
        /*02d4*/ 	.word	0x00000000
        /*02d8*/ 	.word	0x00036438
        /*02dc*/ 	.short	0x010a
        /*02de*/ 	.byte	0x3f
	.zero		1


	//   ....[19]....
        /*02e0*/ 	.word	0x00009310
        /*02e4*/ 	.word	0x00000000
        /*02e8*/ 	.word	0x00036420
        /*02ec*/ 	.short	0x010a
        /*02ee*/ 	.byte	0x3f
	.zero		1


	//   ....[20]....
        /*02f0*/ 	.word	0x00009690
        /*02f4*/ 	.word	0x00000000
        /*02f8*/ 	.word	0x00036438
        /*02fc*/ 	.short	0x010a
        /*02fe*/ 	.byte	0x3f
	.zero		1


	//   ....[21]....
        /*0300*/ 	.word	0x00009990
        /*0304*/ 	.word	0x00000000
        /*0308*/ 	.word	0x00036428
        /*030c*/ 	.short	0x010a
        /*030e*/ 	.byte	0x3f
	.zero		1


	//   ....[22]....
        /*0310*/ 	.word	0x00009cd0
        /*0314*/ 	.word	0x00000000
        /*0318*/ 	.word	0x00036438
        /*031c*/ 	.short	0x010a
        /*031e*/ 	.byte	0x3f
	.zero		1


	//   ....[23]....
        /*0320*/ 	.word	0x0000a130
        /*0324*/ 	.word	0x00000007
        /*0328*/ 	.word	0x00000000
        /*032c*/ 	.short	0x010a
        /*032e*/ 	.byte	0x3f
	.zero		1


	//   ....[24]....
        /*0330*/ 	.word	0x0000a1b0
        /*0334*/ 	.word	0x00000003
        /*0338*/ 	.word	0x00000000
        /*033c*/ 	.short	0x010a
        /*033e*/ 	.byte	0x3f
	.zero		1


	//   ....[25]....
        /*0340*/ 	.word	0x0000a200
        /*0344*/ 	.word	0x00000009
        /*0348*/ 	.word	0x00036438
        /*034c*/ 	.short	0x010a
        /*034e*/ 	.byte	0x3f
	.zero		1


	//   ....[26]....
        /*0350*/ 	.word	0x0000a2e0
        /*0354*/ 	.word	0x00000000
        /*0358*/ 	.word	0x00036400
        /*035c*/ 	.short	0x010a
        /*035e*/ 	.byte	0x3f
	.zero		1


	//   ....[27]....
        /*0360*/ 	.word	0x0000a330
        /*0364*/ 	.word	0x00000003
        /*0368*/ 	.word	0x00036410
        /*036c*/ 	.short	0x010a
        /*036e*/ 	.byte	0x3f
	.zero		1


	//   ....[28]....
        /*0370*/ 	.word	0x0000a390
        /*0374*/ 	.word	0x00000079
        /*0378*/ 	.word	0x00036430
        /*037c*/ 	.short	0x010a
        /*037e*/ 	.byte	0x3f
	.zero		1


	//   ....[29]....
        /*0380*/ 	.word	0x0000a610
        /*0384*/ 	.word	0x00000000
        /*0388*/ 	.word	0x00036420
        /*038c*/ 	.short	0x010a
        /*038e*/ 	.byte	0x3f
	.zero		1


	//   ....[30]....
        /*0390*/ 	.word	0x0000a660
        /*0394*/ 	.word	0x00000000
        /*0398*/ 	.word	0x00036438
        /*039c*/ 	.short	0x010a
        /*039e*/ 	.byte	0x3f
	.zero		1


	//   ....[31]....
        /*03a0*/ 	.word	0x0000a6b0
        /*03a4*/ 	.word	0x00000000
        /*03a8*/ 	.word	0x00036428
        /*03ac*/ 	.short	0x010a
        /*03ae*/ 	.byte	0x3f
	.zero		1


	//   ....[32]....
        /*03b0*/ 	.word	0x0000a710
        /*03b4*/ 	.word	0x00000000
        /*03b8*/ 	.word	0x00036438
        /*03bc*/ 	.short	0x010a
        /*03be*/ 	.byte	0x3f
	.zero		1


	//   ....[33]....
        /*03c0*/ 	.word	0x0000a790
        /*03c4*/ 	.word	0x00000000
        /*03c8*/ 	.word	0x00036420
        /*03cc*/ 	.short	0x010a
        /*03ce*/ 	.byte	0x3f
	.zero		1


	//   ....[34]....
        /*03d0*/ 	.word	0x0000a7e0
        /*03d4*/ 	.word	0x00000000
        /*03d8*/ 	.word	0x00036438
        /*03dc*/ 	.short	0x010a
        /*03de*/ 	.byte	0x3f
	.zero		1


	//   ....[35]....
        /*03e0*/ 	.word	0x0000a830
        /*03e4*/ 	.word	0x00000000
        /*03e8*/ 	.word	0x00036428
        /*03ec*/ 	.short	0x010a
        /*03ee*/ 	.byte	0x3f
	.zero		1


	//   ....[36]....
        /*03f0*/ 	.word	0x0000a880
        /*03f4*/ 	.word	0x00000000
        /*03f8*/ 	.word	0x00036438
        /*03fc*/ 	.short	0x010a
        /*03fe*/ 	.byte	0x3f
	.zero		1


	//   ....[37]....
        /*0400*/ 	.word	0x0000a950
        /*0404*/ 	.word	0x00000007
        /*0408*/ 	.word	0x00000000
        /*040c*/ 	.short	0x010a
        /*040e*/ 	.byte	0x3f
	.zero		1


	//   ....[38]....
        /*0410*/ 	.word	0x0000a9a0
        /*0414*/ 	.word	0x00000003
        /*0418*/ 	.word	0x00000000
        /*041c*/ 	.short	0x010a
        /*041e*/ 	.byte	0x3f
	.zero		1


	//----- nvinfo : EIATTR_NUM_MBARRIERS
	.align		4
.L_986:
        /*0420*/ 	.byte	0x03, 0x38
        /*0422*/ 	.short	0x0007


	//----- nvinfo : EIATTR_EXIT_INSTR_OFFSETS
	.align		4
        /*0424*/ 	.byte	0x04, 0x1c
        /*0426*/ 	.short	(.L_988 - .L_987)


	//   ....[0]....
.L_987:
        /*0428*/ 	.word	0x0000a250


	//----- nvinfo : EIATTR_MAX_THREADS
	.align		4
.L_988:
        /*042c*/ 	.byte	0x04, 0x05
        /*042e*/ 	.short	(.L_990 - .L_989)
.L_989:
        /*0430*/ 	.word	0x00000200
        /*0434*/ 	.word	0x00000001
        /*0438*/ 	.word	0x00000001


	//----- nvinfo : EIATTR_CRS_STACK_SIZE
	.align		4
.L_990:
        /*043c*/ 	.byte	0x04, 0x1e
        /*043e*/ 	.short	(.L_992 - .L_991)
.L_991:
        /*0440*/ 	.word	0x00000000


	//----- nvinfo : EIATTR_CBANK_PARAM_SIZE
	.align		4
.L_992:
        /*0444*/ 	.byte	0x03, 0x19
        /*0446*/ 	.short	0x0770


	//----- nvinfo : EIATTR_PARAM_CBANK
	.align		4
        /*0448*/ 	.byte	0x04, 0x0a
        /*044a*/ 	.short	(.L_994 - .L_993)
	.align		4
.L_993:
        /*044c*/ 	.word	index@(.nv.constant0._ZN7cutlass13device_kernelIN5flash11enable_sm90INS1_16FlashAttnBwdSm90INS1_25CollectiveMainloopBwdSm90ILi2ELi1ELi1EN4cute5tupleIJNS5_1CILi1EEES8_S8_EEENS6_IJNS7_ILi64EEENS7_ILi96EEENS7_ILi192EEEEEENS_10bfloat16_tEfNS_4arch4Sm90ELb1ELb0ELb1ELb1ELb1ELb0ELb1ELb0ELi3ELi1ELi1ELi1ELb0EEENS1_24CollectiveEpilogueBwdGQAISD_fSG_Li384ELb1ELb1EEENS1_25SingleTileBwdLPTSchedulerILb1ELi96ELb1EEEEEEEEEvNT_6ParamsE)
        /*0450*/ 	.short	0x0210
        /*0452*/ 	.short	0x0770


	//----- nvinfo : EIATTR_SW_WAR
	.align		4
.L_994:
        /*0454*/ 	.byte	0x04, 0x36
        /*0456*/ 	.short	(.L_996 - .L_995)
.L_995:
        /*0458*/ 	.word	0x00000008
.L_996:


//--------------------- .nv.info._ZN7cutlass13device_kernelIN5flash11enable_sm90INS1_16FlashAttnBwdSm90INS1_25CollectiveMainloopBwdSm90ILi2ELi1ELi1EN4cute5tupleIJNS5_1CILi1EEES8_S8_EEENS6_IJNS7_ILi64EEENS7_ILi96EEENS7_ILi192EEEEEENS_10bfloat16_tEfNS_4arch4Sm90ELb0ELb0ELb0ELb0ELb0ELb0ELb1ELb0ELi3ELi1ELi1ELi1ELb0EEENS1_21CollectiveEpilogueBwdISD_SE_SG_Li384ELb0ELb1ELi3EEENS1_19SingleTileSchedulerILb0ELb0ELb0ELi96EEEEEEEEEvNT_6ParamsE --------------------------
	.section	.nv.info._ZN7cutlass13device_kernelIN5flash11enable_sm90INS1_16FlashAttnBwdSm90INS1_25CollectiveMainloopBwdSm90ILi2ELi1ELi1EN4cute5tupleIJNS5_1CILi1EEES8_S8_EEENS6_IJNS7_ILi64EEENS7_ILi96EEENS7_ILi192EEEEEENS_10bfloat16_tEfNS_4arch4Sm90ELb0ELb0ELb0ELb0ELb0ELb0ELb1ELb0ELi3ELi1ELi1ELi1ELb0EEENS1_21CollectiveEpilogueBwdISD_SE_SG_Li384ELb0ELb1ELi3EEENS1_19SingleTileSchedulerILb0ELb0ELb0ELi96EEEEEEEEEvNT_6ParamsE,"",@"SHT_CUDA_INFO"
	.sectionflags	@""
	.align	4


	//----- nvinfo : EIATTR_CUDA_API_VERSION
	.align		4
        /*0000*/ 	.byte	0x04, 0x37
        /*0002*/ 	.short	(.L_998 - .L_997)
.L_997:
        /*0004*/ 	.word	0x00000082


	//----- nvinfo : EIATTR_KPARAM_INFO
	.align		4
.L_998:
        /*0008*/ 	.byte	0x04, 0x17
        /*000a*/ 	.short	(.L_1000 - .L_999)
.L_999:
        /*000c*/ 	.word	0x00000000
        /*0010*/ 	.short	0x0000
        /*0012*/ 	.short	0x0070
        /*0014*/ 	.byte	0x00, 0xf0, 0x01, 0x24


	//----- nvinfo : EIATTR_SPARSE_MMA_MASK
	.align		4
.L_1000:
        /*0018*/ 	.byte	0x03, 0x50
        /*001a*/ 	.short	0x0000


	//----- nvinfo : EIATTR_MAXREG_COUNT
	.align		4
        /*001c*/ 	.byte	0x03, 0x1b
        /*001e*/ 	.short	0x0080


	//----- nvinfo : EIATTR_NUM_BARRIERS
	.align		4
        /*0020*/ 	.byte	0x02, 0x4c
        /*0022*/ 	.byte	0x10
	.zero		1


	//----- nvinfo : EIATTR_EXTERNS
	.align		4
        /*0024*/ 	.byte	0x04, 0x0f
        /*0026*/ 	.short	(.L_1002 - .L_1001)


	//   ....[0]....
	.align		4
.L_1001:
        /*0028*/ 	.word	index@(__assertfail)


	//----- nvinfo : EIATTR_MERCURY_ISA_VERSION
	.align		4
.L_1002:
        /*002c*/ 	.byte	0x03, 0x5f
        /*002e*/ 	.short	0x0101


	//----- nvinfo : EIATTR_INT_WARP_WIDE_INSTR_OFFSETS
	.align		4
        /*0030*/ 	.byte	0x04, 0x31
        /*0032*/ 	.short	(.L_1004 - .L_1003)


	//   ....[0]....
.L_1003:
        /*0034*/ 	.word	0x000001d0


	//   ....[1]....
        /*0038*/ 	.word	0x00000290


	//----- nvinfo : EIATTR_COOP_GROUP_MASK_REGIDS
	.align		4
.L_1004:
        /*003c*/ 	.byte	0x04, 0x29
        /*003e*/ 	.short	(.L_1006 - .L_1005)


	//   ....[0]....
.L_1005:
        /*0040*/ 	.word	0xffffffff


	//   ....[1]....
        /*0044*/ 	.word	0xffffffff


	//   ....[2]....
        /*0048*/ 	.word	0xffffffff


	//   ....[3]....
        /*004c*/ 	.word	0xffffffff


	//   ....[4]....
        /*0050*/ 	.word	0xffffffff


	//   ....[5]....
        /*0054*/ 	.word	0xffffffff


	//   ....[6]....
        /*0058*/ 	.word	0xffffffff


	//   ....[7]....
        /*005c*/ 	.word	0xffffffff


	//   ....[8]....
        /*0060*/ 	.word	0x0500000f


	//----- nvinfo : EIATTR_COOP_GROUP_INSTR_OFFSETS
	.align		4
.L_1006:
        /*0064*/ 	.byte	0x04, 0x28
        /*0066*/ 	.short	(.L_1008 - .L_1007)


	//   ....[0]....
.L_1007:
        /*0068*/ 	.word	0x00000050


	//   ....[1]....
        /*006c*/ 	.word	0x000001e0


	//   ....[2]....
        /*0070*/ 	.word	0x00000270


	//   ....[3]....
        /*0074*/ 	.word	0x000003f0


	//   ....[4]....
        /*0078*/ 	.word	0x00000600


	//   ....[5]....
        /*007c*/ 	.word	0x00000b70


	//   ....[6]....
        /*0080*/ 	.word	0x00003d00


	//   ....[7]....
        /*0084*/ 	.word	0x00004360


	//   ....[8]....
        /*0088*/ 	.word	0x00007420


	//----- nvinfo : EIATTR_REG_RECONFIG
	.align		4
.L_1008:
        /*008c*/ 	.byte	0x01, 0x54
	.zero		2


	//----- nvinfo : EIATTR_SYSCALL_OFFSETS
	.align		4
        /*0090*/ 	.byte	0x04, 0x46
        /*0092*/ 	.short	(.L_1010 - .L_1009)


	//   ....[0]....
.L_1009:
        /*0094*/ 	.word	0x000007d0


	//   ....[1]....
        /*0098*/ 	.word	0x000008c0


	//   ....[2]....
        /*009c*/ 	.word	0x00000a00


	//   ....[3]....
        /*00a0*/ 	.word	0x00000af0


	//   ....[4]....
        /*00a4*/ 	.word	0x00003720


	//   ....[5]....
        /*00a8*/ 	.word	0x00003860


	//   ....[6]....
        /*00ac*/ 	.word	0x00003980


	//   ....[7]....
        /*00b0*/ 	.word	0x00003aa0


	//----- nvinfo : EIATTR_MBARRIER_INSTR_OFFSETS
	.align		4
.L_1010:
        /*00b4*/ 	.byte	0x04, 0x39
        /*00b6*/ 	.short	(.L_1012 - .L_1011)


	//   ....[0]....
.L_1011:
        /*00b8*/ 	.word	0x000002b0
        /*00bc*/ 	.word	0x000000ff
        /*00c0*/ 	.word	0x00036400
        /*00c4*/ 	.short	0x0100
        /*00c6*/ 	.byte	0x06
	.zero		1


	//   ....[1]....
        /*00c8*/ 	.word	0x000003a0
        /*00cc*/ 	.word	0x000000ff
        /*00d0*/ 	.word	0x00036410
        /*00d4*/ 	.short	0x0100
        /*00d6*/ 	.byte	0x08
	.zero		1


	//   ....[2]....
        /*00d8*/ 	.word	0x000003b0
        /*00dc*/ 	.word	0x000000ff
        /*00e0*/ 	.word	0x00036420
        /*00e4*/ 	.short	0x0100
        /*00e6*/ 	.byte	0x08
	.zero		1


	//   ....[3]....
        /*00e8*/ 	.word	0x000003c0
        /*00ec*/ 	.word	0x000000ff
        /*00f0*/ 	.word	0x00036418
        /*00f4*/ 	.short	0x0100
        /*00f6*/ 	.byte	0x08
	.zero		1


	//   ....[4]....
        /*00f8*/ 	.word	0x000003d0
        /*00fc*/ 	.word	0x000000ff
        /*0100*/ 	.word	0x00036428
        /*0104*/ 	.short	0x0100
        /*0106*/ 	.byte	0x08
	.zero		1


	//   ....[5]....
        /*0108*/ 	.word	0x00000500
        /*010c*/ 	.word	0x000000ff
        /*0110*/ 	.word	0x00036430
        /*0114*/ 	.short	0x0100
        /*0116*/ 	.byte	0x08
	.zero		1


	//   ....[6]....
        /*0118*/ 	.word	0x00000510
        /*011c*/ 	.word	0x000000ff
        /*0120*/ 	.word	0x00036438
        /*0124*/ 	.short	0x0100
        /*0126*/ 	.byte	0x08
	.zero		1


	//   ....[7]....
        /*0128*/ 	.word	0x00000bb0
        /*012c*/ 	.word	0x000000ff
        /*0130*/ 	.word	0x00036400
        /*0134*/ 	.short	0x010a
        /*0136*/ 	.byte	0x25
	.zero		1


	//   ....[8]....
        /*0138*/ 	.word	0x00000d40
        /*013c*/ 	.word	0x000000ff
        /*0140*/ 	.word	0x00036400
        /*0144*/ 	.short	0x010a
        /*0146*/ 	.byte	0x25
	.zero		1


	//   ....[9]....
        /*0148*/ 	.word	0x00001430
        /*014c*/ 	.word	0x00000004
        /*0150*/ 	.word	0x00036410
        /*0154*/ 	.short	0x010a
        /*0156*/ 	.byte	0x3f
	.zero		1


	//   ....[10]....
        /*0158*/ 	.word	0x00001470
        /*015c*/ 	.word	0x00000004
        /*0160*/ 	.word	0x00036410
        /*0164*/ 	.short	0x010a
        /*0166*/ 	.byte	0x3f
	.zero		1


	//   ....[11]....
        /*0168*/ 	.word	0x00001b10
        /*016c*/ 	.word	0x000000ff
        /*0170*/ 	.word	0x00036430
        /*0174*/ 	.short	0x010a
        /*0176*/ 	.byte	0x25
	.zero		1


	//   ....[12]....
        /*0178*/ 	.word	0x00001b50
        /*017c*/ 	.word	0x000000ff
        /*0180*/ 	.word	0x00036430
        /*0184*/ 	.short	0x010a
        /*0186*/ 	.byte	0x25
	.zero		1


	//   ....[13]....
        /*0188*/ 	.word	0x00002f20
        /*018c*/ 	.word	0x000000ff
        /*0190*/ 	.word	0x00000000
        /*0194*/ 	.short	0x0101
        /*0196*/ 	.byte	0x04
	.zero		1


	//   ....[14]....
        /*0198*/ 	.word	0x000032b0
        /*019c*/ 	.word	0x00000004
        /*01a0*/ 	.word	0x00000000
        /*01a4*/ 	.short	0x0101
        /*01a6*/ 	.byte	0x3f
	.zero		1


	//   ....[15]....
        /*01a8*/ 	.word	0x000055d0
        /*01ac*/ 	.word	0x00000000
        /*01b0*/ 	.word	0x00036420
        /*01b4*/ 	.short	0x010a
        /*01b6*/ 	.byte	0x3f
	.zero		1


	//   ....[16]....
        /*01b8*/ 	.word	0x00005d10
        /*01bc*/ 	.word	0x00000000
        /*01c0*/ 	.word	0x00036438
        /*01c4*/ 	.short	0x010a
        /*01c6*/ 	.byte	0x3f
	.zero		1


	//   ....[17]....
        /*01c8*/ 	.word	0x00006060
        /*01cc*/ 	.word	0x00000000
        /*01d0*/ 	.word	0x00036428
        /*01d4*/ 	.short	0x010a
        /*01d6*/ 	.byte	0x3f
	.zero		1


	//   ....[18]....
        /*01d8*/ 	.word	0x000062f0
        /*01dc*/ 	.word	0x00000000
        /*01e0*/ 	.word	0x00036438
        /*01e4*/ 	.short	0x010a
        /*01e6*/ 	.byte	0x3f
	.zero		1


	//   ....[19]....
        /*01e8*/ 	.word	0x000065d0
        /*01ec*/ 	.word	0x00000000
        /*01f0*/ 	.word	0x00036420
        /*01f4*/ 	.short	0x010a
        /*01f6*/ 	.byte	0x3f
	.zero		1


	//   ....[20]....
        /*01f8*/ 	.word	0x000068c0
        /*01fc*/ 	.word	0x00000000
        /*0200*/ 	.word	0x00036438
        /*0204*/ 	.short	0x010a
        /*0206*/ 	.byte	0x3f
	.zero		1


	//   ....[21]....
        /*0208*/ 	.word	0x00006bb0
        /*020c*/ 	.word	0x00000000
        /*0210*/ 	.word	0x00036428
        /*0214*/ 	.short	0x010a
        /*0216*/ 	.byte	0x3f
	.zero		1


	//   ....[22]....
        /*0218*/ 	.word	0x00006e60
        /*021c*/ 	.word	0x00000000
        /*0220*/ 	.word	0x00036438
        /*0224*/ 	.short	0x010a
        /*0226*/ 	.byte	0x3f
	.zero		1


	//   ....[23]....
        /*0228*/ 	.word	0x000072b0
        /*022c*/ 	.word	0x00000007
        /*0230*/ 	.word	0x00000000
        /*0234*/ 	.short	0x010a
        /*0236*/ 	.byte	0x3f
	.zero		1


	//   ....[24]....
        /*0238*/ 	.word	0x00007330
        /*023c*/ 	.word	0x00000003
        /*0240*/ 	.word	0x00000000
        /*0244*/ 	.short	0x010a
        /*0246*/ 	.byte	0x3f
	.zero		1


	//   ....[25]....
        /*0248*/ 	.word	0x00007380
        /*024c*/ 	.word	0x00000009
        /*0250*/ 	.word	0x00036438
        /*0254*/ 	.short	0x010a
        /*0256*/ 	.byte	0x3f
	.zero		1


	//   ....[26]....
        /*0258*/ 	.word	0x00007450
        /*025c*/ 	.word	0x00000013
        /*0260*/ 	.word	0x00036400
        /*0264*/ 	.short	0x010a
        /*0266*/ 	.byte	0x3f
	.zero		1


	//   ....[27]....
        /*0268*/ 	.word	0x000074a0
        /*026c*/ 	.word	0x00000004
        /*0270*/ 	.word	0x00036410
        /*0274*/ 	.short	0x010a
        /*0276*/ 	.byte	0x3f
	.zero		1


	//   ....[28]....
        /*0278*/ 	.word	0x000074f0
        /*027c*/ 	.word	0x00000013
        /*0280*/ 	.word	0x00036430
        /*0284*/ 	.short	0x010a
        /*0286*/ 	.byte	0x3f
	.zero		1


	//   ....[29]....
        /*0288*/ 	.word	0x00007540
        /*028c*/ 	.word	0x00000000
        /*0290*/ 	.word	0x00036420
        /*0294*/ 	.short	0x010a
        /*0296*/ 	.byte	0x3f
	.zero		1


	//   ....[30]....
        /*0298*/ 	.word	0x00007590
        /*029c*/ 	.word	0x00000000
        /*02a0*/ 	.word	0x00036438
        /*02a4*/ 	.short	0x010a
        /*02a6*/ 	.byte	0x3f
	.zero		1


	//   ....[31]....
        /*02a8*/ 	.word	0x000075e0
        /*02ac*/ 	.word	0x00000000
        /*02b0*/ 	.word	0x00036428
        /*02b4*/ 	.short	0x010a
        /*02b6*/ 	.byte	0x3f
	.zero		1


	//   ....[32]....
        /*02b8*/ 	.word	0x00007630
        /*02bc*/ 	.word	0x00000000
        /*02c0*/ 	.word	0x00036438
        /*02c4*/ 	.short	0x010a
        /*02c6*/ 	.byte	0x3f
	.zero		1


	//   ....[33]....
        /*02c8*/ 	.word	0x00007690
        /*02cc*/ 	.word	0x00000000
        /*02d0*/ 	.word	0x00036420
        /*02d4*/ 	.short	0x010a
        /*02d6*/ 	.byte	0x3f
	.zero		1


	//   ....[34]....
        /*02d8*/ 	.word	0x000076e0
        /*02dc*/ 	.word	0x00000000
        /*02e0*/ 	.word	0x00036438
        /*02e4*/ 	.short	0x010a
        /*02e6*/ 	.byte	0x3f
	.zero		1


	//   ....[35]....
        /*02e8*/ 	.word	0x00007730
        /*02ec*/ 	.word	0x00000000
        /*02f0*/ 	.word	0x00036428
        /*02f4*/ 	.short	0x010a
        /*02f6*/ 	.byte	0x3f
	.zero		1


	//   ....[36]....
        /*02f8*/ 	.word	0x00007780
        /*02fc*/ 	.word	0x00000000
        /*0300*/ 	.word	0x00036438
        /*0304*/ 	.short	0x010a
        /*0306*/ 	.byte	0x3f
	.zero		1


	//   ....[37]....
        /*0308*/ 	.word	0x00007860
        /*030c*/ 	.word	0x00000007
        /*0310*/ 	.word	0x00000000
        /*0314*/ 	.short	0x010a
        /*0316*/ 	.byte	0x3f
	.zero		1


	//   ....[38]....
        /*0318*/ 	.word	0x000078b0
        /*031c*/ 	.word	0x00000003
        /*0320*/ 	.word	0x00000000
        /*0324*/ 	.short	0x010a
        /*0326*/ 	.byte	0x3f
	.zero		1


	//----- nvinfo : EIATTR_NUM_MBARRIERS
	.align		4
.L_1012:
        /*0328*/ 	.byte	0x03, 0x38
        /*032a*/ 	.short	0x0007


	//----- nvinfo : EIATTR_EXIT_INSTR_OFFSETS
	.align		4
        /*032c*/ 	.byte	0x04, 0x1c
        /*032e*/ 	.short	(.L_1014 - .L_1013)


	//   ....[0]....
.L_1013:
        /*0330*/ 	.word	0x00000660


	//   ....[1]....
        /*0334*/ 	.word	0x00004310


	//   ....[2]....
        /*0338*/ 	.word	0x000043a0


	//   ....[3]....
        /*033c*/ 	.word	0x000043d0


	//   ....[4]....
        /*0340*/ 	.word	0x000044d0


	//   ....[5]....
        /*0344*/ 	.word	0x00004e10


	//   ....[6]....
        /*0348*/ 	.word	0x00005260


	//   ....[7]....
        /*034c*/ 	.word	0x000073d0


	//----- nvinfo : EIATTR_MAX_THREADS
	.align		4
.L_1014:
        /*0350*/ 	.byte	0x04, 0x05
        /*0352*/ 	.short	(.L_1016 - .L_1015)
.L_1015:
        /*0354*/ 	.word	0x00000200
        /*0358*/ 	.word	0x00000001
        /*035c*/ 	.word	0x00000001


	//----- nvinfo : EIATTR_CRS_STACK_SIZE
	.align		4
.L_1016:
        /*0360*/ 	.byte	0x04, 0x1e
        /*0362*/ 	.short	(.L_1018 - .L_1017)
.L_1017:
        /*0364*/ 	.word	0x00000000


	//----- nvinfo : EIATTR_CBANK_PARAM_SIZE
	.align		4
.L_1018:
        /*0368*/ 	.byte	0x03, 0x19
        /*036a*/ 	.short	0x0970


	//----- nvinfo : EIATTR_PARAM_CBANK
	.align		4
        /*036c*/ 	.byte	0x04, 0x0a
        /*036e*/ 	.short	(.L_1020 - .L_1019)
	.align		4
.L_1019:
        /*0370*/ 	.word	index@(.nv.constant0._ZN7cutlass13device_kernelIN5flash11enable_sm90INS1_16FlashAttnBwdSm90INS1_25CollectiveMainloopBwdSm90ILi2ELi1ELi1EN4cute5tupleIJNS5_1CILi1EEES8_S8_EEENS6_IJNS7_ILi64EEENS7_ILi96EEENS7_ILi192EEEEEENS_10bfloat16_tEfNS_4arch4Sm90ELb0ELb0ELb0ELb0ELb0ELb0ELb1ELb0ELi3ELi1ELi1ELi1ELb0EEENS1_21CollectiveEpilogueBwdISD_SE_SG_Li384ELb0ELb1ELi3EEENS1_19SingleTileSchedulerILb0ELb0ELb0ELi96EEEEEEEEEvNT_6ParamsE)
        /*0374*/ 	.short	0x0210
        /*0376*/ 	.short	0x0970


	//----- nvinfo : EIATTR_SW_WAR
	.align		4
.L_1020:
        /*0378*/ 	.byte	0x04, 0x36
        /*037a*/ 	.short	(.L_1022 - .L_1021)
.L_1021:
        /*037c*/ 	.word	0x00000008
.L_1022:


//--------------------- .nv.info._ZN7cutlass13device_kernelIN5flash11enable_sm90INS1_16FlashAttnBwdSm90INS1_25CollectiveMainloopBwdSm90ILi2ELi1ELi1EN4cute5tupleIJNS5_1CILi1EEES8_S8_EEENS6_IJNS7_ILi64EEENS7_ILi96EEENS7_ILi192EEEEEENS_10bfloat16_tEfNS_4arch4Sm90ELb0ELb0ELb0ELb0ELb1ELb0ELb1ELb0ELi3ELi1ELi1ELi1ELb0EEENS1_21CollectiveEpilogueBwdISD_SE_SG_Li384ELb0ELb1ELi3EEENS1_19SingleTileSchedulerILb0ELb0ELb0ELi96EEEEEEEEEvNT_6ParamsE --------------------------
	.section	.nv.info._ZN7cutlass13device_kernelIN5flash11enable_sm90INS1_16FlashAttnBwdSm90INS1_25CollectiveMainloopBwdSm90ILi2ELi1ELi1EN4cute5tupleIJNS5_1CILi1EEES8_S8_EEENS6_IJNS7_ILi64EEENS7_ILi96EEENS7_ILi192EEEEEENS_10bfloat16_tEfNS_4arch4Sm90ELb0ELb0ELb0ELb0ELb1ELb0ELb1ELb0ELi3ELi1ELi1ELi1ELb0EEENS1_21CollectiveEpilogueBwdISD_SE_SG_Li384ELb0ELb1ELi3EEENS1_19SingleTileSchedulerILb0ELb0ELb0ELi96EEEEEEEEEvNT_6ParamsE,"",@"SHT_CUDA_INFO"
	.sectionflags	@""
	.align	4


	//----- nvinfo : EIATTR_CUDA_API_VERSION
	.align		4
        /*0000*/ 	.byte	0x04, 0x37
        /*0002*/ 	.short	(.L_1024 - .L_1023)
.L_1023:
        /*0004*/ 	.word	0x00000082


	//----- nvinfo : EIATTR_KPARAM_INFO
	.align		4
.L_1024:
        /*0008*/ 	.byte	0x04, 0x17
        /*000a*/ 	.short	(.L_1026 - .L_1025)
.L_1025:
        /*000c*/ 	.word	0x00000000
        /*0010*/ 	.short	0x0000
        /*0012*/ 	.short	0x0070
        /*0014*/ 	.byte	0x00, 0xf0, 0x01, 0x24


	//----- nvinfo : EIATTR_SPARSE_MMA_MASK
	.align		4
.L_1026:
        /*0018*/ 	.byte	0x03, 0x50
        /*001a*/ 	.short	0x0000


	//----- nvinfo : EIATTR_MAXREG_COUNT
	.align		4
        /*001c*/ 	.byte	0x03, 0x1b
        /*001e*/ 	.short	0x0080


	//----- nvinfo : EIATTR_NUM_BARRIERS
	.align		4
        /*0020*/ 	.byte	0x02, 0x4c
        /*0022*/ 	.byte	0x10
	.zero		1


	//----- nvinfo : EIATTR_EXTERNS
	.align		4
        /*0024*/ 	.byte	0x04, 0x0f
        /*0026*/ 	.short	(.L_1028 - .L_1027)


	//   ....[0]....
	.align		4
.L_1027:
        /*0028*/ 	.word	index@(__assertfail)


	//----- nvinfo : EIATTR_MERCURY_ISA_VERSION
	.align		4
.L_1028:
        /*002c*/ 	.byte	0x03, 0x5f
        /*002e*/ 	.short	0x0101


	//----- nvinfo : EIATTR_INT_WARP_WIDE_INSTR_OFFSETS
	.align		4
        /*0030*/ 	.byte	0x04, 0x31
        /*0032*/ 	.short	(.L_1030 - .L_1029)


	//   ....[0]....
.L_1029:
        /*0034*/ 	.word	0x000001d0


	//   ....[1]....
        /*0038*/ 	.word	0x00000290


	//   ....[2]....
        /*003c*/ 	.word	0x00004cb0


	//   ....[3]....
        /*0040*/ 	.word	0x000052a0


	//   ....[4]....
        /*0044*/ 	.word	0x00005a10


	//----- nvinfo : EIATTR_COOP_GROUP_MASK_REGIDS
	.align		4
.L_1030:
        /*0048*/ 	.byte	0x04, 0x29
        /*004a*/ 	.short	(.L_1032 - .L_1031)


	//   ....[0]....
.L_1031:
        /*004c*/ 	.word	0xffffffff


	//   ....[1]....
        /*0050*/ 	.word	0xffffffff


	//   ....[2]....
        /*0054*/ 	.word	0xffffffff


	//   ....[3]....
        /*0058*/ 	.word	0xffffffff


	//   ....[4]....
        /*005c*/ 	.word	0xffffffff


	//   ....[5]....
        /*0060*/ 	.word	0xffffffff


	//   ....[6]....
        /*0064*/ 	.word	0xffffffff


	//   ....[7]....
        /*0068*/ 	.word	0xffffffff


	//   ....[8]....
        /*006c*/ 	.word	0xffffffff


	//   ....[9]....
        /*0070*/ 	.word	0xffffffff


	//   ....[10]....
        /*0074*/ 	.word	0xffffffff


	//   ....[11]....
        /*0078*/ 	.word	0xffffffff


	//   ....[12]....
        /*007c*/ 	.word	0xffffffff


	//   ....[13]....
        /*0080*/ 	.word	0xffffffff


	//   ....[14]....
        /*0084*/ 	.word	0x0500000f


	//   ....[15]....
        /*0088*/ 	.word	0x0500000f


	//   ....[16]....
        /*008c*/ 	.word	0x0500000f


	//   ....[17]....
        /*0090*/ 	.word	0x0500000f


	//----- nvinfo : EIATTR_COOP_GROUP_INSTR_OFFSETS
	.align		4
.L_1032:
        /*0094*/ 	.byte	0x04, 0x28
        /*0096*/ 	.short	(.L_1034 - .L_1033)


	//   ....[0]....
.L_1033:
        /*0098*/ 	.word	0x00000050


	//   ....[1]....
        /*009c*/ 	.word	0x000001e0


	//   ....[2]....
        /*00a0*/ 	.word	0x00000270


	//   ....[3]....
        /*00a4*/ 	.word	0x000003f0


	//   ....[4]....
        /*00a8*/ 	.word	0x00000600


	//   ....[5]....
        /*00ac*/ 	.word	0x00000b70


	//   ....[6]....
        /*00b0*/ 	.word	0x00003d00


	//   ....[7]....
        /*00b4*/ 	.word	0x00004360


	//   ....[8]....
        /*00b8*/ 	.word	0x000047f0


	//   ....[9]....
        /*00bc*/ 	.word	0x00004be0


	//   ....[10]....
        /*00c0*/ 	.word	0x00004e20


	//   ....[11]....
        /*00c4*/ 	.word	0x000051d0


	//   ....[12]....
        /*00c8*/ 	.word	0x00005480


	//   ....[13]....
        /*00cc*/ 	.word	0x00005940


	//   ....[14]....
        /*00d0*/ 	.word	0x00007c30


	//   ....[15]....
        /*00d4*/ 	.word	0x00007d80


	//   ....[16]....
        /*00d8*/ 	.word	0x00007df0


	//   ....[17]....
        /*00dc*/ 	.word	0x00007e60


	//----- nvinfo : EIATTR_REG_RECONFIG
	.align		4
.L_1034:
        /*00e0*/ 	.byte	0x01, 0x54
	.zero		2


	//----- nvinfo : EIATTR_SYSCALL_OFFSETS
	.align		4
        /*00e4*/ 	.byte	0x04, 0x46
        /*00e6*/ 	.short	(.L_1036 - .L_1035)


	//   ....[0]....
.L_1035:
        /*00e8*/ 	.word	0x000007d0


	//   ....[1]....
        /*00ec*/ 	.word	0x000008c0


	//   ....[2]....
        /*00f0*/ 	.word	0x00000a00


	//   ....[3]....
        /*00f4*/ 	.word	0x00000af0


	//   ....[4]....
        /*00f8*/ 	.word	0x00003720


	//   ....[5]....
        /*00fc*/ 	.word	0x00003860


	//   ....[6]....
        /*0100*/ 	.word	0x00003980


	//   ....[7]....
        /*0104*/ 	.word	0x00003aa0


	//----- nvinfo : EIATTR_MBARRIER_INSTR_OFFSETS
	.align		4
.L_1036:
        /*0108*/ 	.byte	0x04, 0x39
        /*010a*/ 	.short	(.L_1038 - .L_1037)


	//   ....[0]....
.L_1037:
        /*010c*/ 	.word	0x000002b0
        /*0110*/ 	.word	0x000000ff
        /*0114*/ 	.word	0x00036400
        /*0118*/ 	.short	0x0100
        /*011a*/ 	.byte	0x06
	.zero		1


	//   ....[1]....
        /*011c*/ 	.word	0x000003a0
        /*0120*/ 	.word	0x000000ff
        /*0124*/ 	.word	0x00036410
        /*0128*/ 	.short	0x0100
        /*012a*/ 	.byte	0x08
	.zero		1


	//   ....[2]....
        /*012c*/ 	.word	0x000003b0
        /*0130*/ 	.word	0x000000ff
        /*0134*/ 	.word	0x00036420
        /*0138*/ 	.short	0x0100
        /*013a*/ 	.byte	0x08
	.zero		1


	//   ....[3]....
        /*013c*/ 	.word	0x000003c0
        /*0140*/ 	.word	0x000000ff
        /*0144*/ 	.word	0x00036418
        /*0148*/ 	.short	0x0100
        /*014a*/ 	.byte	0x08
	.zero		1


	//   ....[4]....
        /*014c*/ 	.word	0x000003d0
        /*0150*/ 	.word	0x000000ff
        /*0154*/ 	.word	0x00036428
        /*0158*/ 	.short	0x0100
        /*015a*/ 	.byte	0x08
	.zero		1


	//   ....[5]....
        /*015c*/ 	.word	0x00000500
        /*0160*/ 	.word	0x000000ff
        /*0164*/ 	.word	0x00036430
        /*0168*/ 	.short	0x0100
        /*016a*/ 	.byte	0x08
	.zero		1


	//   ....[6]....
        /*016c*/ 	.word	0x00000510
        /*0170*/ 	.word	0x000000ff
        /*0174*/ 	.word	0x00036438
        /*0178*/ 	.short	0x0100
        /*017a*/ 	.byte	0x08
	.zero		1


	//   ....[7]....
        /*017c*/ 	.word	0x00000bb0
        /*0180*/ 	.word	0x000000ff
        /*0184*/ 	.word	0x00036400
        /*0188*/ 	.short	0x010a
        /*018a*/ 	.byte	0x25
	.zero		1


	//   ....[8]....
        /*018c*/ 	.word	0x00000d40
        /*0190*/ 	.word	0x000000ff
        /*0194*/ 	.word	0x00036400
        /*0198*/ 	.short	0x010a
        /*019a*/ 	.byte	0x25
	.zero		1


	//   ....[9]....
        /*019c*/ 	.word	0x00001430
        /*01a0*/ 	.word	0x00000004
        /*01a4*/ 	.word	0x00036410
        /*01a8*/ 	.short	0x010a
        /*01aa*/ 	.byte	0x3f
	.zero		1


	//   ....[10]....
        /*01ac*/ 	.word	0x00001470
        /*01b0*/ 	.word	0x00000004
        /*01b4*/ 	.word	0x00036410
        /*01b8*/ 	.short	0x010a
        /*01ba*/ 	.byte	0x3f
	.zero		1


	//   ....[11]....
        /*01bc*/ 	.word	0x00001b10
        /*01c0*/ 	.word	0x000000ff
        /*01c4*/ 	.word	0x00036430
        /*01c8*/ 	.short	0x010a
        /*01ca*/ 	.byte	0x25
	.zero		1


	//   ....[12]....
        /*01cc*/ 	.word	0x00001b50
        /*01d0*/ 	.word	0x000000ff
        /*01d4*/ 	.word	0x00036430
        /*01d8*/ 	.short	0x010a
        /*01da*/ 	.byte	0x25
	.zero		1


	//   ....[13]....
        /*01dc*/ 	.word	0x00002f20
        /*01e0*/ 	.word	0x000000ff
        /*01e4*/ 	.word	0x00000000
        /*01e8*/ 	.short	0x0101
        /*01ea*/ 	.byte	0x04
	.zero		1


	//   ....[14]....
        /*01ec*/ 	.word	0x000032b0
        /*01f0*/ 	.word	0x00000004
        /*01f4*/ 	.word	0x00000000
        /*01f8*/ 	.short	0x0101
        /*01fa*/ 	.byte	0x3f
	.zero		1


	//   ....[15]....
        /*01fc*/ 	.word	0x00005de0
        /*0200*/ 	.word	0x00000000
        /*0204*/ 	.word	0x00036420
        /*0208*/ 	.short	0x010a
        /*020a*/ 	.byte	0x3f
	.zero		1


	//   ....[16]....
        /*020c*/ 	.word	0x00006520
        /*0210*/ 	.word	0x00000000
        /*0214*/ 	.word	0x00036438
        /*0218*/ 	.short	0x010a
        /*021a*/ 	.byte	0x3f
	.zero		1


	//   ....[17]....
        /*021c*/ 	.word	0x00006870
        /*0220*/ 	.word	0x00000000
        /*0224*/ 	.word	0x00036428
        /*0228*/ 	.short	0x010a
        /*022a*/ 	.byte	0x3f
	.zero		1


	//   ....[18]....
        /*022c*/ 	.word	0x00006b00
        /*0230*/ 	.word	0x00000000
        /*0234*/ 	.word	0x00036438
        /*0238*/ 	.short	0x010a
        /*023a*/ 	.byte	0x3f
	.zero		1


	//   ....[19]....
        /*023c*/ 	.word	0x00006de0
        /*0240*/ 	.word	0x00000000
        /*0244*/ 	.word	0x00036420
        /*0248*/ 	.short	0x010a
        /*024a*/ 	.byte	0x3f
	.zero		1


	//   ....[20]....
        /*024c*/ 	.word	0x000070d0
        /*0250*/ 	.word	0x00000000
        /*0254*/ 	.word	0x00036438
        /*0258*/ 	.short	0x010a
        /*025a*/ 	.byte	0x3f
	.zero		1


	//   ....[21]....
        /*025c*/ 	.word	0x000073c0
        /*0260*/ 	.word	0x00000000
        /*0264*/ 	.word	0x00036428
        /*0268*/ 	.short	0x010a
        /*026a*/ 	.byte	0x3f
	.zero		1


	//   ....[22]....
        /*026c*/ 	.word	0x00007670
        /*0270*/ 	.word	0x00000000
        /*0274*/ 	.word	0x00036438
        /*0278*/ 	.short	0x010a
        /*027a*/ 	.byte	0x3f
	.zero		1


	//   ....[23]....
        /*027c*/ 	.word	0x00007ac0
        /*0280*/ 	.word	0x00000007
        /*0284*/ 	.word	0x00000000
        /*0288*/ 	.short	0x010a
        /*028a*/ 	.byte	0x3f
	.zero		1


	//   ....[24]....
        /*028c*/ 	.word	0x00007b40
        /*0290*/ 	.word	0x00000003
        /*0294*/ 	.word	0x00000000
        /*0298*/ 	.short	0x010a
        /*029a*/ 	.byte	0x3f
	.zero		1


	//   ....[25]....
        /*029c*/ 	.word	0x00007b90
        /*02a0*/ 	.word	0x00000009
        /*02a4*/ 	.word	0x00036438
        /*02a8*/ 	.short	0x010a
        /*02aa*/ 	.byte	0x3f
	.zero		1


	//   ....[26]....
        /*02ac*/ 	.word	0x00007c60
        /*02b0*/ 	.word	0x00000013
        /*02b4*/ 	.word	0x00036400
        /*02b8*/ 	.short	0x010a
        /*02ba*/ 	.byte	0x3f
	.zero		1


	//   ....[27]....
        /*02bc*/ 	.word	0x00007cb0
        /*02c0*/ 	.word	0x00000004
        /*02c4*/ 	.word	0x00036410
        /*02c8*/ 	.short	0x010a
        /*02ca*/ 	.byte	0x3f
	.zero		1


	//   ....[28]....
        /*02cc*/ 	.word	0x00007d00
        /*02d0*/ 	.word	0x00000013
        /*02d4*/ 	.word	0x00036430
        /*02d8*/ 	.short	0x010a
        /*02da*/ 	.byte	0x3f
	.zero		1


	//   ....[29]....
        /*02dc*/ 	.word	0x00007ea0
        /*02e0*/ 	.word	0x00000000
        /*02e4*/ 	.word	0x00036420
        /*02e8*/ 	.short	0x010a
        /*02ea*/ 	.byte	0x3f
	.zero		1


	//   ....[30]....
        /*02ec*/ 	.word	0x00007ef0
        /*02f0*/ 	.word	0x00000000
        /*02f4*/ 	.word	0x00036438
        /*02f8*/ 	.short	0x010a
        /*02fa*/ 	.byte	0x3f
	.zero		1


	//   ....[31]....
        /*02fc*/ 	.word	0x00007f40
        /*0300*/ 	.word	0x00000000
        /*0304*/ 	.word	0x00036428
        /*0308*/ 	.short	0x010a
        /*030a*/ 	.byte	0x3f
	.zero		1


	//   ....[32]....
        /*030c*/ 	.word	0x00007f90
        /*0310*/ 	.word	0x00000000
        /*0314*/ 	.word	0x00036438
        /*0318*/ 	.short	0x010a
        /*031a*/ 	.byte	0x3f
	.zero		1


	//   ....[33]....
        /*031c*/ 	.word	0x00007ff0
        /*0320*/ 	.word	0x00000000
        /*0324*/ 	.word	0x00036420
        /*0328*/ 	.short	0x010a
        /*032a*/ 	.byte	0x3f
	.zero		1


	//   ....[34]....
        /*032c*/ 	.word	0x00008040
        /*0330*/ 	.word	0x00000000
        /*0334*/ 	.word	0x00036438
        /*0338*/ 	.short	0x010a
        /*033a*/ 	.byte	0x3f
	.zero		1


	//   ....[35]....
        /*033c*/ 	.word	0x00008090
        /*0340*/ 	.word	0x00000000
        /*0344*/ 	.word	0x00036428
        /*0348*/ 	.short	0x010a
        /*034a*/ 	.byte	0x3f
	.zero		1


	//   ....[36]....
        /*034c*/ 	.word	0x000080e0
        /*0350*/ 	.word	0x00000000
        /*0354*/ 	.word	0x00036438
        /*0358*/ 	.short	0x010a
        /*035a*/ 	.byte	0x3f
	.zero		1


	//   ....[37]....
        /*035c*/ 	.word	0x000081c0
        /*0360*/ 	.word	0x00000007
        /*0364*/ 	.word	0x00000000
        /*0368*/ 	.short	0x010a
        /*036a*/ 	.byte	0x3f
	.zero		1


	//   ....[38]....
        /*036c*/ 	.word	0x00008210
        /*0370*/ 	.word	0x00000003
        /*0374*/ 	.word	0x00000000
        /*0378*/ 	.short	0x010a
        /*037a*/ 	.byte	0x3f
	.zero		1


	//----- nvinfo : EIATTR_NUM_MBARRIERS
	.align		4
.L_1038:
        /*037c*/ 	.byte	0x03, 0x38
        /*037e*/ 	.short	0x0007


	//----- nvinfo : EIATTR_EXIT_INSTR_OFFSETS
	.align		4
        /*0380*/ 	.byte	0x04, 0x1c
        /*0382*/ 	.short	(.L_1040 - .L_1039)


	//   ....[0]....
.L_1039:
        /*0384*/ 	.word	0x00000660


	//   ....[1]....
        /*0388*/ 	.word	0x00004310


	//   ....[2]....
        /*038c*/ 	.word	0x000043a0


	//   ....[3]....
        /*0390*/ 	.word	0x000043d0


	//   ....[4]....
        /*0394*/ 	.word	0x00004510


	//   ....[5]....
        /*0398*/ 	.word	0x00005340


	//   ....[6]....
        /*039c*/ 	.word	0x00005a70


	//   ....[7]....
        /*03a0*/ 	.word	0x00007be0


	//----- nvinfo : EIATTR_MAX_THREADS
	.align		4
.L_1040:
        /*03a4*/ 	.byte	0x04, 0x05
        /*03a6*/ 	.short	(.L_1042 - .L_1041)
.L_1041:
        /*03a8*/ 	.word	0x00000200
        /*03ac*/ 	.word	0x00000001
        /*03b0*/ 	.word	0x00000001


	//----- nvinfo : EIATTR_CRS_STACK_SIZE
	.align		4
.L_1042:
        /*03b4*/ 	.byte	0x04, 0x1e
        /*03b6*/ 	.short	(.L_1044 - .L_1043)
.L_1043:
        /*03b8*/ 	.word	0x00000000


	//----- nvinfo : EIATTR_CBANK_PARAM_SIZE
	.align		4
.L_1044:
        /*03bc*/ 	.byte	0x03, 0x19
        /*03be*/ 	.short	0x0970


	//----- nvinfo : EIATTR_PARAM_CBANK
	.align		4
        /*03c0*/ 	.byte	0x04, 0x0a
        /*03c2*/ 	.short	(.L_1046 - .L_1045)
	.align		4
.L_1045:
        /*03c4*/ 	.word	index@(.nv.constant0._ZN7cutlass13device_kernelIN5flash11enable_sm90INS1_16FlashAttnBwdSm90INS1_25CollectiveMainloopBwdSm90ILi2ELi1ELi1EN4cute5tupleIJNS5_1CILi1EEES8_S8_EEENS6_IJNS7_ILi64EEENS7_ILi96EEENS7_ILi192EEEEEENS_10bfloat16_tEfNS_4arch4Sm90ELb0ELb0ELb0ELb0ELb1ELb0ELb1ELb0ELi3ELi1ELi1ELi1ELb0EEENS1_21CollectiveEpilogueBwdISD_SE_SG_Li384ELb0ELb1ELi3EEENS1_19SingleTileSchedulerILb0ELb0ELb0ELi96EEEEEEEEEvNT_6ParamsE)
        /*03c8*/ 	.short	0x0210
        /*03ca*/ 	.short	0x0970


	//----- nvinfo : EIATTR_SW_WAR
	.align		4
.L_1046:
        /*03cc*/ 	.byte	0x04, 0x36
        /*03ce*/ 	.short	(.L_1048 - .L_1047)
.L_1047:
        /*03d0*/ 	.word	0x00000008
.L_1048:


//--------------------- .nv.info._ZN7cutlass13device_kernelIN5flash11enable_sm90INS1_16FlashAttnBwdSm90INS1_25CollectiveMainloopBwdSm90ILi2ELi1ELi1EN4cute5tupleIJNS5_1CILi1EEES8_S8_EEENS6_IJNS7_ILi64EEENS7_ILi96EEENS7_ILi192EEEEEENS_10bfloat16_tEfNS_4arch4Sm90ELb0ELb0ELb0ELb0ELb0ELb0ELb1ELb0ELi3ELi1ELi1ELi1ELb0EEENS1_24CollectiveEpilogueBwdGQAISD_fSG_Li384ELb0ELb0EEENS1_19SingleTileSchedulerILb0ELb0ELb0ELi96EEEEEEEEEvNT_6ParamsE --------------------------
	.section	.nv.info._ZN7cutlass13device_kernelIN5flash11enable_sm90INS1_16FlashAttnBwdSm90INS1_25CollectiveMainloopBwdSm90ILi2ELi1ELi1EN4cute5tupleIJNS5_1CILi1EEES8_S8_EEENS6_IJNS7_ILi64EEENS7_ILi96EEENS7_ILi192EEEEEENS_10bfloat16_tEfNS_4arch4Sm90ELb0ELb0ELb0ELb0ELb0ELb0ELb1ELb0ELi3ELi1ELi1ELi1ELb0EEENS1_24CollectiveEpilogueBwdGQAISD_fSG_Li384ELb0ELb0EEENS1_19SingleTileSchedulerILb0ELb0ELb0ELi96EEEEEEEEEvNT_6ParamsE,"",@"SHT_CUDA_INFO"
	.sectionflags	@""
	.align	4


	//----- nvinfo : EIATTR_CUDA_API_VERSION
	.align		4
        /*0000*/ 	.byte	0x04, 0x37
        /*0002*/ 	.short	(.L_1050 - .L_1049)
.L_1049:
        /*0004*/ 	.word	0x00000082


	//----- nvinfo : EIATTR_KPARAM_INFO
	.align		4
.L_1050:
        /*0008*/ 	.byte	0x04, 0x17
        /*000a*/ 	.short	(.L_1052 - .L_1051)
.L_1051:
        /*000c*/ 	.word	0x00000000
        /*0010*/ 	.short	0x0000
        /*0012*/ 	.short	0x0070
        /*0014*/ 	.byte	0x00, 0xf0, 0x01, 0x1a


	//----- nvinfo : EIATTR_SPARSE_MMA_MASK
	.align		4
.L_1052:
        /*0018*/ 	.byte	0x03, 0x50
        /*001a*/ 	.short	0x0000


	//----- nvinfo : EIATTR_MAXREG_COUNT
	.align		4
        /*001c*/ 	.byte	0x03, 0x1b
        /*001e*/ 	.short	0x0080


	//----- nvinfo : EIATTR_NUM_BARRIERS
	.align		4
        /*0020*/ 	.byte	0x02, 0x4c
        /*0022*/ 	.byte	0x10
	.zero		1


	//----- nvinfo : EIATTR_EXTERNS
	.align		4
        /*0024*/ 	.byte	0x04, 0x0f
        /*0026*/ 	.short	(.L_1054 - .L_1053)


	//   ....[0]....
	.align		4
.L_1053:
        /*0028*/ 	.word	index@(__assertfail)


	//----- nvinfo : EIATTR_MERCURY_ISA_VERSION
	.align		4
.L_1054:
        /*002c*/ 	.byte	0x03, 0x5f
        /*002e*/ 	.short	0x0101


	//----- nvinfo : EIATTR_INT_WARP_WIDE_INSTR_OFFSETS
	.align		4
        /*0030*/ 	.byte	0x04, 0x31
        /*0032*/ 	.short	(.L_1056 - .L_1055)


	//   ....[0]....
.L_1055:
        /*0034*/ 	.word	0x00000170


	//   ....[1]....
        /*0038*/ 	.word	0x00000230


	//----- nvinfo : EIATTR_COOP_GROUP_MASK_REGIDS
	.align		4
.L_1056:
        /*003c*/ 	.byte	0x04, 0x29
        /*003e*/ 	.short	(.L_1058 - .L_1057)


	//   ....[0]....
.L_1057:
        /*0040*/ 	.word	0xffffffff


	//   ....[1]....
        /*0044*/ 	.word	0xffffffff


	//   ....[2]....
        /*0048*/ 	.word	0xffffffff


	//   ....[3]....
        /*004c*/ 	.word	0xffffffff


	//   ....[4]....
        /*0050*/ 	.word	0xffffffff


	//   ....[5]....
        /*0054*/ 	.word	0xffffffff


	//   ....[6]....
        /*0058*/ 	.word	0xffffffff


	//   ....[7]....
        /*005c*/ 	.word	0x0500000f


	//----- nvinfo : EIATTR_COOP_GROUP_INSTR_OFFSETS
	.align		4
.L_1058:
        /*0060*/ 	.byte	0x04, 0x28
        /*0062*/ 	.short	(.L_1060 - .L_1059)


	//   ....[0]....
.L_1059:
        /*0064*/ 	.word	0x00000050


	//   ....[1]....
        /*0068*/ 	.word	0x00000180


	//   ....[2]....
        /*006c*/ 	.word	0x00000210


	//   ....[3]....
        /*0070*/ 	.word	0x00000390


	//   ....[4]....
        /*0074*/ 	.word	0x000005a0


	//   ....[5]....
        /*0078*/ 	.word	0x00000b00


	//   ....[6]....
        /*007c*/ 	.word	0x00003ff0


	//   ....[7]....
        /*0080*/ 	.word	0x000070b0


	//----- nvinfo : EIATTR_REG_RECONFIG
	.align		4
.L_1060:
        /*0084*/ 	.byte	0x01, 0x54
	.zero		2


	//----- nvinfo : EIATTR_SYSCALL_OFFSETS
	.align		4
        /*0088*/ 	.byte	0x04, 0x46
        /*008a*/ 	.short	(.L_1062 - .L_1061)


	//   ....[0]....
.L_1061:
        /*008c*/ 	.word	0x00000760


	//   ....[1]....
        /*0090*/ 	.word	0x00000850


	//   ....[2]....
        /*0094*/ 	.word	0x00000990


	//   ....[3]....
        /*0098*/ 	.word	0x00000a80


	//----- nvinfo : EIATTR_MBARRIER_INSTR_OFFSETS
	.align		4
.L_1062:
        /*009c*/ 	.byte	0x04, 0x39
        /*009e*/ 	.short	(.L_1064 - .L_1063)


	//   ....[0]....
.L_1063:
        /*00a0*/ 	.word	0x00000250
        /*00a4*/ 	.word	0x000000ff
        /*00a8*/ 	.word	0x00036400
        /*00ac*/ 	.short	0x0100
        /*00ae*/ 	.byte	0x06
	.zero		1


	//   ....[1]....
        /*00b0*/ 	.word	0x00000340
        /*00b4*/ 	.word	0x000000ff
        /*00b8*/ 	.word	0x00036410
        /*00bc*/ 	.short	0x0100
        /*00be*/ 	.byte	0x08
	.zero		1


	//   ....[2]....
        /*00c0*/ 	.word	0x00000350
        /*00c4*/ 	.word	0x000000ff
        /*00c8*/ 	.word	0x00036420
        /*00cc*/ 	.short	0x0100
        /*00ce*/ 	.byte	0x08
	.zero		1


	//   ....[3]....
        /*00d0*/ 	.word	0x00000360
        /*00d4*/ 	.word	0x000000ff
        /*00d8*/ 	.word	0x00036418
        /*00dc*/ 	.short	0x0100
        /*00de*/ 	.byte	0x08
	.zero		1


	//   ....[4]....
        /*00e0*/ 	.word	0x00000370
        /*00e4*/ 	.word	0x000000ff
        /*00e8*/ 	.word	0x00036428
        /*00ec*/ 	.short	0x0100
        /*00ee*/ 	.byte	0x08
	.zero		1


	//   ....[5]....
        /*00f0*/ 	.word	0x000004a0
        /*00f4*/ 	.word	0x000000ff
        /*00f8*/ 	.word	0x00036430
        /*00fc*/ 	.short	0x0100
        /*00fe*/ 	.byte	0x08
	.zero		1


	//   ....[6]....
        /*0100*/ 	.word	0x000004b0
        /*0104*/ 	.word	0x000000ff
        /*0108*/ 	.word	0x00036438
        /*010c*/ 	.short	0x0100
        /*010e*/ 	.byte	0x08
	.zero		1


	//   ....[7]....
        /*0110*/ 	.word	0x00000b40
        /*0114*/ 	.word	0x000000ff
        /*0118*/ 	.word	0x00036400
        /*011c*/ 	.short	0x010a
        /*011e*/ 	.byte	0x24
	.zero		1


	//   ....[8]....
        /*0120*/ 	.word	0x00000c20
        /*0124*/ 	.word	0x000000ff
        /*0128*/ 	.word	0x00036400
        /*012c*/ 	.short	0x010a
        /*012e*/ 	.byte	0x24
	.zero		1


	//   ....[9]....
        /*0130*/ 	.word	0x00001650
        /*0134*/ 	.word	0x00000003
        /*0138*/ 	.word	0x00036410
        /*013c*/ 	.short	0x010a
        /*013e*/ 	.byte	0x3f
	.zero		1


	//   ....[10]....
        /*0140*/ 	.word	0x00001690
        /*0144*/ 	.word	0x00000003
        /*0148*/ 	.word	0x00036410
        /*014c*/ 	.short	0x010a
        /*014e*/ 	.byte	0x3f
	.zero		1


	//   ....[11]....
        /*0150*/ 	.word	0x00001d30
        /*0154*/ 	.word	0x000000ff
        /*0158*/ 	.word	0x00036430
        /*015c*/ 	.short	0x010a
        /*015e*/ 	.byte	0x24
	.zero		1


	//   ....[12]....
        /*0160*/ 	.word	0x00001d70
        /*0164*/ 	.word	0x000000ff
        /*0168*/ 	.word	0x00036430
        /*016c*/ 	.short	0x010a
        /*016e*/ 	.byte	0x24
	.zero		1


	//   ....[13]....
        /*0170*/ 	.word	0x00003140
        /*0174*/ 	.word	0x000000ff
        /*0178*/ 	.word	0x00000000
        /*017c*/ 	.short	0x0101
        /*017e*/ 	.byte	0x04
	.zero		1


	//   ....[14]....
        /*0180*/ 	.word	0x000034d0
        /*0184*/ 	.word	0x00000003
        /*0188*/ 	.word	0x00000000
        /*018c*/ 	.short	0x0101
        /*018e*/ 	.byte	0x3f
	.zero		1


	//   ....[15]....
        /*0190*/ 	.word	0x00005260
        /*0194*/ 	.word	0x00000000
        /*0198*/ 	.word	0x00036420
        /*019c*/ 	.short	0x010a
        /*019e*/ 	.byte	0x3f
	.zero		1


	//   ....[16]....
        /*01a0*/ 	.word	0x000059a0
        /*01a4*/ 	.word	0x00000000
        /*01a8*/ 	.word	0x00036438
        /*01ac*/ 	.short	0x010a
        /*01ae*/ 	.byte	0x3f
	.zero		1


	//   ....[17]....
        /*01b0*/ 	.word	0x00005cf0
        /*01b4*/ 	.word	0x00000000
        /*01b8*/ 	.word	0x00036428
        /*01bc*/ 	.short	0x010a
        /*01be*/ 	.byte	0x3f
	.zero		1


	//   ....[18]....
        /*01c0*/ 	.word	0x00005f80
        /*01c4*/ 	.word	0x00000000
        /*01c8*/ 	.word	0x00036438
        /*01cc*/ 	.short	0x010a
        /*01ce*/ 	.byte	0x3f
	.zero		1


	//   ....[19]....
        /*01d0*/ 	.word	0x00006260
        /*01d4*/ 	.word	0x00000000
        /*01d8*/ 	.word	0x00036420
        /*01dc*/ 	.short	0x010a
        /*01de*/ 	.byte	0x3f
	.zero		1


	//   ....[20]....
        /*01e0*/ 	.word	0x00006550
        /*01e4*/ 	.word	0x00000000
        /*01e8*/ 	.word	0x00036438
        /*01ec*/ 	.short	0x010a
        /*01ee*/ 	.byte	0x3f
	.zero		1


	//   ....[21]....
        /*01f0*/ 	.word	0x00006840
        /*01f4*/ 	.word	0x00000000
        /*01f8*/ 	.word	0x00036428
        /*01fc*/ 	.short	0x010a
        /*01fe*/ 	.byte	0x3f
	.zero		1


	//   ....[22]....
        /*0200*/ 	.word	0x00006af0
        /*0204*/ 	.word	0x00000000
        /*0208*/ 	.word	0x00036438
        /*020c*/ 	.short	0x010a
        /*020e*/ 	.byte	0x3f
	.zero		1


	//   ....[23]....
        /*0210*/ 	.word	0x00006f30
        /*0214*/ 	.word	0x00000007
        /*0218*/ 	.word	0x00000000
        /*021c*/ 	.short	0x010a
        /*021e*/ 	.byte	0x3f
	.zero		1


	//   ....[24]....
        /*0220*/ 	.word	0x00006fb0
        /*0224*/ 	.word	0x00000003
        /*0228*/ 	.word	0x00000000
        /*022c*/ 	.short	0x010a
        /*022e*/ 	.byte	0x3f
	.zero		1


	//   ....[25]....
        /*0230*/ 	.word	0x00007000
        /*0234*/ 	.word	0x00000009
        /*0238*/ 	.word	0x00036438
        /*023c*/ 	.short	0x010a
        /*023e*/ 	.byte	0x3f
	.zero		1


	//   ....[26]....
        /*0240*/ 	.word	0x000070e0
        /*0244*/ 	.word	0x00000099
        /*0248*/ 	.word	0x00036400
        /*024c*/ 	.short	0x010a
        /*024e*/ 	.byte	0x3f
	.zero		1


	//   ....[27]....
        /*0250*/ 	.word	0x00007130
        /*0254*/ 	.word	0x00000003
        /*0258*/ 	.word	0x00036410
        /*025c*/ 	.short	0x010a
        /*025e*/ 	.byte	0x3f
	.zero		1


	//   ....[28]....
        /*0260*/ 	.word	0x00007180
        /*0264*/ 	.word	0x00000099
        /*0268*/ 	.word	0x00036430
        /*026c*/ 	.short	0x010a
        /*026e*/ 	.byte	0x3f
	.zero		1


	//   ....[29]....
        /*0270*/ 	.word	0x000071d0
        /*0274*/ 	.word	0x00000000
        /*0278*/ 	.word	0x00036420
        /*027c*/ 	.short	0x010a
        /*027e*/ 	.byte	0x3f
	.zero		1


	//   ....[30]....
        /*0280*/ 	.word	0x00007220
        /*0284*/ 	.word	0x00000000
        /*0288*/ 	.word	0x00036438
        /*028c*/ 	.short	0x010a
        /*028e*/ 	.byte	0x3f
	.zero		1


	//   ....[31]....
        /*0290*/ 	.word	0x00007270
        /*0294*/ 	.word	0x00000000
        /*0298*/ 	.word	0x00036428
        /*029c*/ 	.short	0x010a
        /*029e*/ 	.byte	0x3f
	.zero		1


	//   ....[32]....
        /*02a0*/ 	.word	0x000072c0
        /*02a4*/ 	.word	0x00000000
        /*02a8*/ 	.word	0x00036438
        /*02ac*/ 	.short	0x010a
        /*02ae*/ 	.byte	0x3f
	.zero		1


	//   ....[33]....
        /*02b0*/ 	.word	0x00007320
        /*02b4*/ 	.word	0x00000000
        /*02b8*/ 	.word	0x00036420
        /*02bc*/ 	.short	0x010a
        /*02be*/ 	.byte	0x3f
	.zero		1


	//   ....[34]....
        /*02c0*/ 	.word	0x00007370
        /*02c4*/ 	.word	0x00000000
        /*02c8*/ 	.word	0x00036438
        /*02cc*/ 	.short	0x010a
        /*02ce*/ 	.byte	0x3f
	.zero		1


	//   ....[35]....
        /*02d0*/ 	.word	0x000073c0
        /*02d4*/ 	.word	0x00000000
        /*02d8*/ 	.word	0x00036428
        /*02dc*/ 	.short	0x010a
        /*02de*/ 	.byte	0x3f
	.zero		1


	//   ....[36]....
        /*02e0*/ 	.word	0x00007410
        /*02e4*/ 	.word	0x00000000
        /*02e8*/ 	.word	0x00036438
        /*02ec*/ 	.short	0x010a
        /*02ee*/ 	.byte	0x3f
	.zero		1


	//   ....[37]....
        /*02f0*/ 	.word	0x000074f0
        /*02f4*/ 	.word	0x00000007
        /*02f8*/ 	.word	0x00000000
        /*02fc*/ 	.short	0x010a
        /*02fe*/ 	.byte	0x3f
	.zero		1


	//   ....[38]....
        /*0300*/ 	.word	0x00007540
        /*0304*/ 	.word	0x00000003
        /*0308*/ 	.word	0x00000000
        /*030c*/ 	.short	0x010a
        /*030e*/ 	.byte	0x3f
	.zero		1


	//----- nvinfo : EIATTR_NUM_MBARRIERS
	.align		4
.L_1064:
        /*0310*/ 	.byte	0x03, 0x38
        /*0312*/ 	.short	0x0007


	//----- nvinfo : EIATTR_EXIT_INSTR_OFFSETS
	.align		4
        /*0314*/ 	.byte	0x04, 0x1c
        /*0316*/ 	.short	(.L_1066 - .L_1065)


	//   ....[0]....
.L_1065:
        /*0318*/ 	.word	0x00007050


	//----- nvinfo : EIATTR_MAX_THREADS
	.align		4
.L_1066:
        /*031c*/ 	.byte	0x04, 0x05
        /*031e*/ 	.short	(.L_1068 - .L_1067)
.L_1067:
        /*0320*/ 	.word	0x00000200
        /*0324*/ 	.word	0x00000001
        /*0328*/ 	.word	0x00000001


	//----- nvinfo : EIATTR_CRS_STACK_SIZE
	.align		4
.L_1068:
        /*032c*/ 	.byte	0x04, 0x1e
        /*032e*/ 	.short	(.L_1070 - .L_1069)
.L_1069:
        /*0330*/ 	.word	0x00000000


	//----- nvinfo : EIATTR_CBANK_PARAM_SIZE
	.align		4
.L_1070:
        /*0334*/ 	.byte	0x03, 0x19
        /*0336*/ 	.short	0x06f0


	//----- nvinfo : EIATTR_PARAM_CBANK
	.align		4
        /*0338*/ 	.byte	0x04, 0x0a
        /*033a*/ 	.short	(.L_1072 - .L_1071)
	.align		4
.L_1071:
        /*033c*/ 	.word	index@(.nv.constant0._ZN7cutlass13device_kernelIN5flash11enable_sm90INS1_16FlashAttnBwdSm90INS1_25CollectiveMainloopBwdSm90ILi2ELi1ELi1EN4cute5tupleIJNS5_1CILi1EEES8_S8_EEENS6_IJNS7_ILi64EEENS7_ILi96EEENS7_ILi192EEEEEENS_10bfloat16_tEfNS_4arch4Sm90ELb0ELb0ELb0ELb0ELb0ELb0ELb1ELb0ELi3ELi1ELi1ELi1ELb0EEENS1_24CollectiveEpilogueBwdGQAISD_fSG_Li384ELb0ELb0EEENS1_19SingleTileSchedulerILb0ELb0ELb0ELi96EEEEEEEEEvNT_6ParamsE)
        /*0340*/ 	.short	0x0210
        /*0342*/ 	.short	0x06f0


	//----- nvinfo : EIATTR_SW_WAR
	.align		4
.L_1072:
        /*0344*/ 	.byte	0x04, 0x36
        /*0346*/ 	.short	(.L_1074 - .L_1073)
.L_1073:
        /*0348*/ 	.word	0x00000008
.L_1074:


//--------------------- .nv.info._ZN7cutlass13device_kernelIN5flash11enable_sm90INS1_16FlashAttnBwdSm90INS1_25CollectiveMainloopBwdSm90ILi2ELi1ELi1EN4cute5tupleIJNS5_1CILi1EEES8_S8_EEENS6_IJNS7_ILi64EEENS7_ILi96EEENS7_ILi192EEEEEENS_10bfloat16_tEfNS_4arch4Sm90ELb0ELb0ELb0ELb0ELb1ELb0ELb1ELb0ELi3ELi1ELi1ELi1ELb0EEENS1_24CollectiveEpilogueBwdGQAISD_fSG_Li384ELb0ELb1EEENS1_19SingleTileSchedulerILb0ELb0ELb0ELi96EEEEEEEEEvNT_6ParamsE --------------------------
	.section	.nv.info._ZN7cutlass13device_kernelIN5flash11enable_sm90INS1_16FlashAttnBwdSm90INS1_25CollectiveMainloopBwdSm90ILi2ELi1ELi1EN4cute5tupleIJNS5_1CILi1EEES8_S8_EEENS6_IJNS7_ILi64EEENS7_ILi96EEENS7_ILi192EEEEEENS_10bfloat16_tEfNS_4arch4Sm90ELb0ELb0ELb0ELb0ELb1ELb0ELb1ELb0ELi3ELi1ELi1ELi1ELb0EEENS1_24CollectiveEpilogueBwdGQAISD_fSG_Li384ELb0ELb1EEENS1_19SingleTileSchedulerILb0ELb0ELb0ELi96EEEEEEEEEvNT_6ParamsE,"",@"SHT_CUDA_INFO"
	.sectionflags	@""
	.align	4


	//----- nvinfo : EIATTR_CUDA_API_VERSION
	.align		4
        /*0000*/ 	.byte	0x04, 0x37
        /*0002*/ 	.short	(.L_1076 - .L_1075)
.L_1075:
        /*0004*/ 	.word	0x00000082


	//----- nvinfo : EIATTR_KPARAM_INFO
	.align		4
.L_1076:
        /*0008*/ 	.byte	0x04, 0x17
        /*000a*/ 	.short	(.L_1078 - .L_1077)
.L_1077:
        /*000c*/ 	.word	0x00000000
        /*0010*/ 	.short	0x0000
        /*0012*/ 	.short	0x0070
        /*0014*/ 	.byte	0x00, 0xf0, 0x01, 0x1a


	//----- nvinfo : EIATTR_SPARSE_MMA_MASK
	.align		4
.L_1078:
        /*0018*/ 	.byte	0x03, 0x50
        /*001a*/ 	.short	0x0000


	//----- nvinfo : EIATTR_MAXREG_COUNT
	.align		4
        /*001c*/ 	.byte	0x03, 0x1b
        /*001e*/ 	.short	0x0080


	//----- nvinfo : EIATTR_NUM_BARRIERS
	.align		4
        /*0020*/ 	.byte	0x02, 0x4c
        /*0022*/ 	.byte	0x10
	.zero		1


	//----- nvinfo : EIATTR_EXTERNS
	.align		4
        /*0024*/ 	.byte	0x04, 0x0f
        /*0026*/ 	.short	(.L_1080 - .L_1079)


	//   ....[0]....
	.align		4
.L_1079:
        /*0028*/ 	.word	index@(__assertfail)


	//----- nvinfo : EIATTR_MERCURY_ISA_VERSION
	.align		4
.L_1080:
        /*002c*/ 	.byte	0x03, 0x5f
        /*002e*/ 	.short	0x0101


	//----- nvinfo : EIATTR_INT_WARP_WIDE_INSTR_OFFSETS
	.align		4
        /*0030*/ 	.byte	0x04, 0x31
        /*0032*/ 	.short	(.L_1082 - .L_1081)


	//   ....[0]....
.L_1081:
        /*0034*/ 	.word	0x00000170


	//   ....[1]....
        /*0038*/ 	.word	0x00000230


	//   ....[2]....
        /*003c*/ 	.word	0x00004dd0


	//   ....[3]....
        /*0040*/ 	.word	0x000053c0


	//   ....[4]....
        /*0044*/ 	.word	0x00005b20


	//----- nvinfo : EIATTR_COOP_GROUP_MASK_REGIDS
	.align		4
.L_1082:
        /*0048*/ 	.byte	0x04, 0x29
        /*004a*/ 	.short	(.L_1084 - .L_1083)


	//   ....[0]....
.L_1083:
        /*004c*/ 	.word	0xffffffff


	//   ....[1]....
        /*0050*/ 	.word	0xffffffff


	//   ....[2]....
        /*0054*/ 	.word	0xffffffff


	//   ....[3]....
        /*0058*/ 	.word	0xffffffff


	//   ....[4]....
        /*005c*/ 	.word	0xffffffff


	//   ....[5]....
        /*0060*/ 	.word	0xffffffff


	//   ....[6]....
        /*0064*/ 	.word	0xffffffff


	//   ....[7]....
        /*0068*/ 	.word	0xffffffff


	//   ....[8]....
        /*006c*/ 	.word	0xffffffff


	//   ....[9]....
        /*0070*/ 	.word	0xffffffff


	//   ....[10]....
        /*0074*/ 	.word	0xffffffff


	//   ....[11]....
        /*0078*/ 	.word	0xffffffff


	//   ....[12]....
        /*007c*/ 	.word	0xffffffff


	//   ....[13]....
        /*0080*/ 	.word	0xffffffff


	//   ....[14]....
        /*0084*/ 	.word	0xffffffff


	//   ....[15]....
        /*0088*/ 	.word	0xffffffff


	//   ....[16]....
        /*008c*/ 	.word	0xffffffff


	//   ....[17]....
        /*0090*/ 	.word	0x0500000f


	//   ....[18]....
        /*0094*/ 	.word	0x0500000f


	//   ....[19]....
        /*0098*/ 	.word	0x0500000f


	//   ....[20]....
        /*009c*/ 	.word	0x0500000f


	//   ....[21]....
        /*00a0*/ 	.word	0x0500000f


	//   ....[22]....
        /*00a4*/ 	.word	0x0500000f


	//----- nvinfo : EIATTR_COOP_GROUP_INSTR_OFFSETS
	.align		4
.L_1084:
        /*00a8*/ 	.byte	0x04, 0x28
        /*00aa*/ 	.short	(.L_1086 - .L_1085)


	//   ....[0]....
.L_1085:
        /*00ac*/ 	.word	0x00000050


	//   ....[1]....
        /*00b0*/ 	.word	0x00000180


	//   ....[2]....
        /*00b4*/ 	.word	0x00000210


	//   ....[3]....
        /*00b8*/ 	.word	0x00000390


	//   ....[4]....
        /*00bc*/ 	.word	0x000005c0


	//   ....[5]....
        /*00c0*/ 	.word	0x00000b30


	//   ....[6]....
        /*00c4*/ 	.word	0x00003dc0


	//   ....[7]....
        /*00c8*/ 	.word	0x00003f50


	//   ....[8]....
        /*00cc*/ 	.word	0x000041e0


	//   ....[9]....
        /*00d0*/ 	.word	0x00004370


	//   ....[10]....
        /*00d4*/ 	.word	0x00004490


	//   ....[11]....
        /*00d8*/ 	.word	0x00004910


	//   ....[12]....
        /*00dc*/ 	.word	0x00004d00


	//   ....[13]....
        /*00e0*/ 	.word	0x00004f40


	//   ....[14]....
        /*00e4*/ 	.word	0x000052f0


	//   ....[15]....
        /*00e8*/ 	.word	0x000055a0


	//   ....[16]....
        /*00ec*/ 	.word	0x00005a60


	//   ....[17]....
        /*00f0*/ 	.word	0x00007d30


	//   ....[18]....
        /*00f4*/ 	.word	0x00007e80


	//   ....[19]....
        /*00f8*/ 	.word	0x00007ef0


	//   ....[20]....
        /*00fc*/ 	.word	0x00007f60


	//   ....[21]....
        /*0100*/ 	.word	0x00007fd0


	//   ....[22]....
        /*0104*/ 	.word	0x00008040


	//----- nvinfo : EIATTR_REG_RECONFIG
	.align		4
.L_1086:
        /*0108*/ 	.byte	0x01, 0x54
	.zero		2


	//----- nvinfo : EIATTR_SYSCALL_OFFSETS
	.align		4
        /*010c*/ 	.byte	0x04, 0x46
        /*010e*/ 	.short	(.L_1088 - .L_1087)


	//   ....[0]....
.L_1087:
        /*0110*/ 	.word	0x00000790


	//   ....[1]....
        /*0114*/ 	.word	0x00000880


	//   ....[2]....
        /*0118*/ 	.word	0x000009c0


	//   ....[3]....
        /*011c*/ 	.word	0x00000ab0


	//----- nvinfo : EIATTR_MBARRIER_INSTR_OFFSETS
	.align		4
.L_1088:
        /*0120*/ 	.byte	0x04, 0x39
        /*0122*/ 	.short	(.L_1090 - .L_1089)


	//   ....[0]....
.L_1089:
        /*0124*/ 	.word	0x00000250
        /*0128*/ 	.word	0x000000ff
        /*012c*/ 	.word	0x00036400
        /*0130*/ 	.short	0x0100
        /*0132*/ 	.byte	0x06
	.zero		1


	//   ....[1]....
        /*0134*/ 	.word	0x00000340
        /*0138*/ 	.word	0x000000ff
        /*013c*/ 	.word	0x00036410
        /*0140*/ 	.short	0x0100
        /*0142*/ 	.byte	0x08
	.zero		1


	//   ....[2]....
        /*0144*/ 	.word	0x00000350
        /*0148*/ 	.word	0x000000ff
        /*014c*/ 	.word	0x00036420
        /*0150*/ 	.short	0x0100
        /*0152*/ 	.byte	0x08
	.zero		1


	//   ....[3]....
        /*0154*/ 	.word	0x00000360
        /*0158*/ 	.word	0x000000ff
        /*015c*/ 	.word	0x00036418
        /*0160*/ 	.short	0x0100
        /*0162*/ 	.byte	0x08
	.zero		1


	//   ....[4]....
        /*0164*/ 	.word	0x00000370
        /*0168*/ 	.word	0x000000ff
        /*016c*/ 	.word	0x00036428
        /*0170*/ 	.short	0x0100
        /*0172*/ 	.byte	0x08
	.zero		1


	//   ....[5]....
        /*0174*/ 	.word	0x000004a0
        /*0178*/ 	.word	0x000000ff
        /*017c*/ 	.word	0x00036430
        /*0180*/ 	.short	0x0100
        /*0182*/ 	.byte	0x08
	.zero		1


	//   ....[6]....
        /*0184*/ 	.word	0x000004b0
        /*0188*/ 	.word	0x000000ff
        /*018c*/ 	.word	0x00036438
        /*0190*/ 	.short	0x0100
        /*0192*/ 	.byte	0x08
	.zero		1


	//   ....[7]....
        /*0194*/ 	.word	0x00000b70
        /*0198*/ 	.word	0x000000ff
        /*019c*/ 	.word	0x00036400
        /*01a0*/ 	.short	0x010a
        /*01a2*/ 	.byte	0x24
	.zero		1


	//   ....[8]....
        /*01a4*/ 	.word	0x00000c50
        /*01a8*/ 	.word	0x000000ff
        /*01ac*/ 	.word	0x00036400
        /*01b0*/ 	.short	0x010a
        /*01b2*/ 	.byte	0x24
	.zero		1


	//   ....[9]....
        /*01b4*/ 	.word	0x00001680
        /*01b8*/ 	.word	0x00000003
        /*01bc*/ 	.word	0x00036410
        /*01c0*/ 	.short	0x010a
        /*01c2*/ 	.byte	0x3f
	.zero		1


	//   ....[10]....
        /*01c4*/ 	.word	0x000016c0
        /*01c8*/ 	.word	0x00000003
        /*01cc*/ 	.word	0x00036410
        /*01d0*/ 	.short	0x010a
        /*01d2*/ 	.byte	0x3f
	.zero		1


	//   ....[11]....
        /*01d4*/ 	.word	0x00001d60
        /*01d8*/ 	.word	0x000000ff
        /*01dc*/ 	.word	0x00036430
        /*01e0*/ 	.short	0x010a
        /*01e2*/ 	.byte	0x24
	.zero		1


	//   ....[12]....
        /*01e4*/ 	.word	0x00001da0
        /*01e8*/ 	.word	0x000000ff
        /*01ec*/ 	.word	0x00036430
        /*01f0*/ 	.short	0x010a
        /*01f2*/ 	.byte	0x24
	.zero		1


	//   ....[13]....
        /*01f4*/ 	.word	0x00003170
        /*01f8*/ 	.word	0x000000ff
        /*01fc*/ 	.word	0x00000000
        /*0200*/ 	.short	0x0101
        /*0202*/ 	.byte	0x04
	.zero		1


	//   ....[14]....
        /*0204*/ 	.word	0x00003520
        /*0208*/ 	.word	0x00000003
        /*020c*/ 	.word	0x00000000
        /*0210*/ 	.short	0x0101
        /*0212*/ 	.byte	0x3f
	.zero		1


	//   ....[15]....
        /*0214*/ 	.word	0x00005ee0
        /*0218*/ 	.word	0x00000000
        /*021c*/ 	.word	0x00036420
        /*0220*/ 	.short	0x010a
        /*0222*/ 	.byte	0x3f
	.zero		1


	//   ....[16]....
        /*0224*/ 	.word	0x00006620
        /*0228*/ 	.word	0x00000000
        /*022c*/ 	.word	0x00036438
        /*0230*/ 	.short	0x010a
        /*0232*/ 	.byte	0x3f
	.zero		1


	//   ....[17]....
        /*0234*/ 	.word	0x00006970
        /*0238*/ 	.word	0x00000000
        /*023c*/ 	.word	0x00036428
        /*0240*/ 	.short	0x010a
        /*0242*/ 	.byte	0x3f
	.zero		1


	//   ....[18]....
        /*0244*/ 	.word	0x00006c00
        /*0248*/ 	.word	0x00000000
        /*024c*/ 	.word	0x00036438
        /*0250*/ 	.short	0x010a
        /*0252*/ 	.byte	0x3f
	.zero		1


	//   ....[19]....
        /*0254*/ 	.word	0x00006ee0
        /*0258*/ 	.word	0x00000000
        /*025c*/ 	.word	0x00036420
        /*0260*/ 	.short	0x010a
        /*0262*/ 	.byte	0x3f
	.zero		1


	//   ....[20]....
        /*0264*/ 	.word	0x000071d0
        /*0268*/ 	.word	0x00000000
        /*026c*/ 	.word	0x00036438
        /*0270*/ 	.short	0x010a
        /*0272*/ 	.byte	0x3f
	.zero		1


	//   ....[21]....
        /*0274*/ 	.word	0x000074c0
        /*0278*/ 	.word	0x00000000
        /*027c*/ 	.word	0x00036428
        /*0280*/ 	.short	0x010a
        /*0282*/ 	.byte	0x3f
	.zero		1


	//   ....[22]....
        /*0284*/ 	.word	0x00007770
        /*0288*/ 	.word	0x00000000
        /*028c*/ 	.word	0x00036438
        /*0290*/ 	.short	0x010a
        /*0292*/ 	.byte	0x3f
	.zero		1


	//   ....[23]....
        /*0294*/ 	.word	0x00007bb0
        /*0298*/ 	.word	0x00000007
        /*029c*/ 	.word	0x00000000
        /*02a0*/ 	.short	0x010a
        /*02a2*/ 	.byte	0x3f
	.zero		1


	//   ....[24]....
        /*02a4*/ 	.word	0x00007c30
        /*02a8*/ 	.word	0x00000003
        /*02ac*/ 	.word	0x00000000
        /*02b0*/ 	.short	0x010a
        /*02b2*/ 	.byte	0x3f
	.zero		1


	//   ....[25]....
        /*02b4*/ 	.word	0x00007c80
        /*02b8*/ 	.word	0x00000009
        /*02bc*/ 	.word	0x00036438
        /*02c0*/ 	.short	0x010a
        /*02c2*/ 	.byte	0x3f
	.zero		1


	//   ....[26]....
        /*02c4*/ 	.word	0x00007d60
        /*02c8*/ 	.word	0x00000098
        /*02cc*/ 	.word	0x00036400
        /*02d0*/ 	.short	0x010a
        /*02d2*/ 	.byte	0x3f
	.zero		1


	//   ....[27]....
        /*02d4*/ 	.word	0x00007db0
        /*02d8*/ 	.word	0x00000003
        /*02dc*/ 	.word	0x00036410
        /*02e0*/ 	.short	0x010a
        /*02e2*/ 	.byte	0x3f
	.zero		1


	//   ....[28]....
        /*02e4*/ 	.word	0x00007e00
        /*02e8*/ 	.word	0x00000098
        /*02ec*/ 	.word	0x00036430
        /*02f0*/ 	.short	0x010a
        /*02f2*/ 	.byte	0x3f
	.zero		1


	//   ....[29]....
        /*02f4*/ 	.word	0x00008080
        /*02f8*/ 	.word	0x00000000
        /*02fc*/ 	.word	0x00036420
        /*0300*/ 	.short	0x010a
        /*0302*/ 	.byte	0x3f
	.zero		1


	//   ....[30]....
        /*0304*/ 	.word	0x000080d0
        /*0308*/ 	.word	0x00000000
        /*030c*/ 	.word	0x00036438
        /*0310*/ 	.short	0x010a
        /*0312*/ 	.byte	0x3f
	.zero		1


	//   ....[31]....
        /*0314*/ 	.word	0x00008120
        /*0318*/ 	.word	0x00000000
        /*031c*/ 	.word	0x00036428
        /*0320*/ 	.short	0x010a
        /*0322*/ 	.byte	0x3f
	.zero		1


	//   ....[32]....
        /*0324*/ 	.word	0x00008170
        /*0328*/ 	.word	0x00000000
        /*032c*/ 	.word	0x00036438
        /*0330*/ 	.short	0x010a
        /*0332*/ 	.byte	0x3f
	.zero		1


	//   ....[33]....
        /*0334*/ 	.word	0x000081d0
        /*0338*/ 	.word	0x00000000
        /*033c*/ 	.word	0x00036420
        /*0340*/ 	.short	0x010a
        /*0342*/ 	.byte	0x3f
	.zero		1


	//   ....[34]....
        /*0344*/ 	.word	0x00008220
        /*0348*/ 	.word	0x00000000
        /*034c*/ 	.word	0x00036438
        /*0350*/ 	.short	0x010a
        /*0352*/ 	.byte	0x3f
	.zero		1


	//   ....[35]....
        /*0354*/ 	.word	0x00008270
        /*0358*/ 	.word	0x00000000
        /*035c*/ 	.word	0x00036428
        /*0360*/ 	.short	0x010a
        /*0362*/ 	.byte	0x3f
	.zero		1


	//   ....[36]....
        /*0364*/ 	.word	0x000082c0
        /*0368*/ 	.word	0x00000000
        /*036c*/ 	.word	0x00036438
        /*0370*/ 	.short	0x010a
        /*0372*/ 	.byte	0x3f
	.zero		1


	//   ....[37]....
        /*0374*/ 	.word	0x000083a0
        /*0378*/ 	.word	0x00000007
        /*037c*/ 	.word	0x00000000
        /*0380*/ 	.short	0x010a
        /*0382*/ 	.byte	0x3f
	.zero		1


	//   ....[38]....
        /*0384*/ 	.word	0x000083f0
        /*0388*/ 	.word	0x00000003
        /*038c*/ 	.word	0x00000000
        /*0390*/ 	.short	0x010a
        /*0392*/ 	.byte	0x3f
	.zero		1


	//----- nvinfo : EIATTR_NUM_MBARRIERS
	.align		4
.L_1090:
        /*0394*/ 	.byte	0x03, 0x38
        /*0396*/ 	.short	0x0007


	//----- nvinfo : EIATTR_EXIT_INSTR_OFFSETS
	.align		4
        /*0398*/ 	.byte	0x04, 0x1c
        /*039a*/ 	.short	(.L_1092 - .L_1091)


	//   ....[0]....
.L_1091:
        /*039c*/ 	.word	0x00007cd0


	//----- nvinfo : EIATTR_MAX_THREADS
	.align		4
.L_1092:
        /*03a0*/ 	.byte	0x04, 0x05
        /*03a2*/ 	.short	(.L_1094 - .L_1093)
.L_1093:
        /*03a4*/ 	.word	0x00000200
        /*03a8*/ 	.word	0x00000001
        /*03ac*/ 	.word	0x00000001


	//----- nvinfo : EIATTR_CRS_STACK_SIZE
	.align		4
.L_1094:
        /*03b0*/ 	.byte	0x04, 0x1e
        /*03b2*/ 	.short	(.L_1096 - .L_1095)
.L_1095:
        /*03b4*/ 	.word	0x00000000


	//----- nvinfo : EIATTR_CBANK_PARAM_SIZE
	.align		4
.L_1096:
        /*03b8*/ 	.byte	0x03, 0x19
        /*03ba*/ 	.short	0x06f0


	//----- nvinfo : EIATTR_PARAM_CBANK
	.align		4
        /*03bc*/ 	.byte	0x04, 0x0a
        /*03be*/ 	.short	(.L_1098 - .L_1097)
	.align		4
.L_1097:
        /*03c0*/ 	.word	index@(.nv.constant0._ZN7cutlass13device_kernelIN5flash11enable_sm90INS1_16FlashAttnBwdSm90INS1_25CollectiveMainloopBwdSm90ILi2ELi1ELi1EN4cute5tupleIJNS5_1CILi1EEES8_S8_EEENS6_IJNS7_ILi64EEENS7_ILi96EEENS7_ILi192EEEEEENS_10bfloat16_tEfNS_4arch4Sm90ELb0ELb0ELb0ELb0ELb1ELb0ELb1ELb0ELi3ELi1ELi1ELi1ELb0EEENS1_24CollectiveEpilogueBwdGQAISD_fSG_Li384ELb0ELb1EEENS1_19SingleTileSchedulerILb0ELb0ELb0ELi96EEEEEEEEEvNT_6ParamsE)
        /*03c4*/ 	.short	0x0210
        /*03c6*/ 	.short	0x06f0


	//----- nvinfo : EIATTR_SW_WAR
	.align		4
.L_1098:
        /*03c8*/ 	.byte	0x04, 0x36
        /*03ca*/ 	.short	(.L_1100 - .L_1099)
.L_1099:
        /*03cc*/ 	.word	0x00000008
.L_1100:


//--------------------- .nv.info._ZN7cutlass13device_kernelIN5flash11enable_sm90INS1_16FlashAttnBwdSm90INS1_25CollectiveMainloopBwdSm90ILi2ELi1ELi1EN4cute5tupleIJNS5_1CILi1EEES8_S8_EEENS6_IJNS7_ILi64EEENS7_ILi96EEENS7_ILi192EEEEEENS_10bfloat16_tEfNS_4arch4Sm90ELb0ELb0ELb0ELb1ELb0ELb0ELb1ELb0ELi3ELi1ELi1ELi1ELb0EEENS1_21CollectiveEpilogueBwdISD_SE_SG_Li384ELb1ELb1ELi3EEENS1_19SingleTileSchedulerILb1ELb0ELb0ELi96EEEEEEEEEvNT_6ParamsE --------------------------
	.section	.nv.info._ZN7cutlass13device_kernelIN5flash11enable_sm90INS1_16FlashAttnBwdSm90INS1_25CollectiveMainloopBwdSm90ILi2ELi1ELi1EN4cute5tupleIJNS5_1CILi1EEES8_S8_EEENS6_IJNS7_ILi64EEENS7_ILi96EEENS7_ILi192EEEEEENS_10bfloat16_tEfNS_4arch4Sm90ELb0ELb0ELb0ELb1ELb0ELb0ELb1ELb0ELi3ELi1ELi1ELi1ELb0EEENS1_21CollectiveEpilogueBwdISD_SE_SG_Li384ELb1ELb1ELi3EEENS1_19SingleTileSchedulerILb1ELb0ELb0ELi96EEEEEEEEEvNT_6ParamsE,"",@"SHT_CUDA_INFO"
	.sectionflags	@""
	.align	4


	//----- nvinfo : EIATTR_CUDA_API_VERSION
	.align		4
        /*0000*/ 	.byte	0x04, 0x37
        /*0002*/ 	.short	(.L_1102 - .L_1101)
.L_1101:
        /*0004*/ 	.word	0x00000082


	//----- nvinfo : EIATTR_KPARAM_INFO
	.align		4
.L_1102:
        /*0008*/ 	.byte	0x04, 0x17
        /*000a*/ 	.short	(.L_1104 - .L_1103)
.L_1103:
        /*000c*/ 	.word	0x00000000
        /*0010*/ 	.short	0x0000
        /*0012*/ 	.short	0x0070
        /*0014*/ 	.byte	0x00, 0xf0, 0x01, 0x1a


	//----- nvinfo : EIATTR_SPARSE_MMA_MASK
	.align		4
.L_1104:
        /*0018*/ 	.byte	0x03, 0x50
        /*001a*/ 	.short	0x0000


	//----- nvinfo : EIATTR_MAXREG_COUNT
	.align		4
        /*001c*/ 	.byte	0x03, 0x1b
        /*001e*/ 	.short	0x0080


	//----- nvinfo : EIATTR_NUM_BARRIERS
	.align		4
        /*0020*/ 	.byte	0x02, 0x4c
        /*0022*/ 	.byte	0x10
	.zero		1


	//----- nvinfo : EIATTR_EXTERNS
	.align		4
        /*0024*/ 	.byte	0x04, 0x0f
        /*0026*/ 	.short	(.L_1106 - .L_1105)


	//   ....[0]....
	.align		4
.L_1105:
        /*0028*/ 	.word	index@(__assertfail)


	//----- nvinfo : EIATTR_MERCURY_ISA_VERSION
	.align		4
.L_1106:
        /*002c*/ 	.byte	0x03, 0x5f
        /*002e*/ 	.short	0x0101


	//----- nvinfo : EIATTR_INT_WARP_WIDE_INSTR_OFFSETS
	.align		4
        /*0030*/ 	.byte	0x04, 0x31
        /*0032*/ 	.short	(.L_1108 - .L_1107)


	//   ....[0]....
.L_1107:
        /*0034*/ 	.word	0x00000170


	//   ....[1]....
        /*0038*/ 	.word	0x00000230


	//   ....[2]....
        /*003c*/ 	.word	0x00007bd0


	//----- nvinfo : EIATTR_COOP_GROUP_MASK_REGIDS
	.align		4
.L_1108:
        /*0040*/ 	.byte	0x04, 0x29
        /*0042*/ 	.short	(.L_1110 - .L_1109)


	//   ....[0]....
.L_1109:
        /*0044*/ 	.word	0xffffffff


	//   ....[1]....
        /*0048*/ 	.word	0xffffffff


	//   ....[2]....
        /*004c*/ 	.word	0xffffffff


	//   ....[3]....
        /*0050*/ 	.word	0xffffffff


	//   ....[4]....
        /*0054*/ 	.word	0xffffffff


	//   ....[5]....
        /*0058*/ 	.word	0xffffffff


	//   ....[6]....
        /*005c*/ 	.word	0xffffffff


	//   ....[7]....
        /*0060*/ 	.word	0x0500000f


	//----- nvinfo : EIATTR_COOP_GROUP_INSTR_OFFSETS
	.align		4
.L_1110:
        /*0064*/ 	.byte	0x04, 0x28
        /*0066*/ 	.short	(.L_1112 - .L_1111)


	//   ....[0]....
.L_1111:
        /*0068*/ 	.word	0x00000050


	//   ....[1]....
        /*006c*/ 	.word	0x00000180


	//   ....[2]....
        /*0070*/ 	.word	0x00000210


	//   ....[3]....
        /*0074*/ 	.word	0x00000390


	//   ....[4]....
        /*0078*/ 	.word	0x000005d0


	//   ....[5]....
        /*007c*/ 	.word	0x00001220


	//   ....[6]....
        /*0080*/ 	.word	0x000064f0


	//   ....[7]....
        /*0084*/ 	.word	0x00009f10


	//----- nvinfo : EIATTR_REG_RECONFIG
	.align		4
.L_1112:
        /*0088*/ 	.byte	0x01, 0x54
	.zero		2


	//----- nvinfo : EIATTR_SYSCALL_OFFSETS
	.align		4
        /*008c*/ 	.byte	0x04, 0x46
        /*008e*/ 	.short	(.L_1114 - .L_1113)


	//   ....[0]....
.L_1113:
        /*0090*/ 	.word	0x00000e80


	//   ....[1]....
        /*0094*/ 	.word	0x00000f70


	//   ....[2]....
        /*0098*/ 	.word	0x000010b0


	//   ....[3]....
        /*009c*/ 	.word	0x000011a0


	//----- nvinfo : EIATTR_MBARRIER_INSTR_OFFSETS
	.align		4
.L_1114:
        /*00a0*/ 	.byte	0x04, 0x39
        /*00a2*/ 	.short	(.L_1116 - .L_1115)


	//   ....[0]....
.L_1115:
        /*00a4*/ 	.word	0x00000250
        /*00a8*/ 	.word	0x000000ff
        /*00ac*/ 	.word	0x00036400
        /*00b0*/ 	.short	0x0100
        /*00b2*/ 	.byte	0x06
	.zero		1


	//   ....[1]....
        /*00b4*/ 	.word	0x00000340
        /*00b8*/ 	.word	0x000000ff
        /*00bc*/ 	.word	0x00036410
        /*00c0*/ 	.short	0x0100
        /*00c2*/ 	.byte	0x08
	.zero		1


	//   ....[2]....
        /*00c4*/ 	.word	0x00000350
        /*00c8*/ 	.word	0x000000ff
        /*00cc*/ 	.word	0x00036420
        /*00d0*/ 	.short	0x0100
        /*00d2*/ 	.byte	0x08
	.zero		1


	//   ....[3]....
        /*00d4*/ 	.word	0x00000360
        /*00d8*/ 	.word	0x000000ff
        /*00dc*/ 	.word	0x00036418
        /*00e0*/ 	.short	0x0100
        /*00e2*/ 	.byte	0x08
	.zero		1


	//   ....[4]....
        /*00e4*/ 	.word	0x00000370
        /*00e8*/ 	.word	0x000000ff
        /*00ec*/ 	.word	0x00036428
        /*00f0*/ 	.short	0x0100
        /*00f2*/ 	.byte	0x08
	.zero		1


	//   ....[5]....
        /*00f4*/ 	.word	0x000004a0
        /*00f8*/ 	.word	0x000000ff
        /*00fc*/ 	.word	0x00036430
        /*0100*/ 	.short	0x0100
        /*0102*/ 	.byte	0x08
	.zero		1


	//   ....[6]....
        /*0104*/ 	.word	0x000004b0
        /*0108*/ 	.word	0x000000ff
        /*010c*/ 	.word	0x00036438
        /*0110*/ 	.short	0x0100
        /*0112*/ 	.byte	0x08
	.zero		1


	//   ....[7]....
        /*0114*/ 	.word	0x00001260
        /*0118*/ 	.word	0x000000ff
        /*011c*/ 	.word	0x00036400
        /*0120*/ 	.short	0x010a
        /*0122*/ 	.byte	0x24
	.zero		1


	//   ....[8]....
        /*0124*/ 	.word	0x000013b0
        /*0128*/ 	.word	0x000000ff
        /*012c*/ 	.word	0x00036400
        /*0130*/ 	.short	0x010a
        /*0132*/ 	.byte	0x24
	.zero		1


	//   ....[9]....
        /*0134*/ 	.word	0x00001a40
        /*0138*/ 	.word	0x00000004
        /*013c*/ 	.word	0x00036410
        /*0140*/ 	.short	0x010a
        /*0142*/ 	.byte	0x3f
	.zero		1


	//   ....[10]....
        /*0144*/ 	.word	0x00001a80
        /*0148*/ 	.word	0x00000004
        /*014c*/ 	.word	0x00036410
        /*0150*/ 	.short	0x010a
        /*0152*/ 	.byte	0x3f
	.zero		1


	//   ....[11]....
        /*0154*/ 	.word	0x00002120
        /*0158*/ 	.word	0x000000ff
        /*015c*/ 	.word	0x00036430
        /*0160*/ 	.short	0x010a
        /*0162*/ 	.byte	0x24
	.zero		1


	//   ....[12]....
        /*0164*/ 	.word	0x00002160
        /*0168*/ 	.word	0x000000ff
        /*016c*/ 	.word	0x00036430
        /*0170*/ 	.short	0x010a
        /*0172*/ 	.byte	0x24
	.zero		1


	//   ....[13]....
        /*0174*/ 	.word	0x00003520
        /*0178*/ 	.word	0x000000ff
        /*017c*/ 	.word	0x00000000
        /*0180*/ 	.short	0x0101
        /*0182*/ 	.byte	0x04
	.zero		1


	//   ....[14]....
        /*0184*/ 	.word	0x000038a0
        /*0188*/ 	.word	0x00000004
        /*018c*/ 	.word	0x00000000
        /*0190*/ 	.short	0x0101
        /*0192*/ 	.byte	0x3f
	.zero		1


	//   ....[15]....
        /*0194*/ 	.word	0x000080b0
        /*0198*/ 	.word	0x0000000c
        /*019c*/ 	.word	0x00036420
        /*01a0*/ 	.short	0x010a
        /*01a2*/ 	.byte	0x3f
	.zero		1


	//   ....[16]....
        /*01a4*/ 	.word	0x000087b0
        /*01a8*/ 	.word	0x0000000c
        /*01ac*/ 	.word	0x00036438
        /*01b0*/ 	.short	0x010a
        /*01b2*/ 	.byte	0x3f
	.zero		1


	//   ....[17]....
        /*01b4*/ 	.word	0x00008b20
        /*01b8*/ 	.word	0x0000000c
        /*01bc*/ 	.word	0x00036428
        /*01c0*/ 	.short	0x010a
        /*01c2*/ 	.byte	0x3f
	.zero		1


	//   ....[18]....
        /*01c4*/ 	.word	0x00008dd0
        /*01c8*/ 	.word	0x0000000c
        /*01cc*/ 	.word	0x00036438
        /*01d0*/ 	.short	0x010a
        /*01d2*/ 	.byte	0x3f
	.zero		1


	//   ....[19]....
        /*01d4*/ 	.word	0x00009090
        /*01d8*/ 	.word	0x0000000c
        /*01dc*/ 	.word	0x00036420
        /*01e0*/ 	.short	0x010a
        /*01e2*/ 	.byte	0x3f
	.zero		1


	//   ....[20]....
        /*01e4*/ 	.word	0x00009390
        /*01e8*/ 	.word	0x0000000c
        /*01ec*/ 	.word	0x00036438
        /*01f0*/ 	.short	0x010a
        /*01f2*/ 	.byte	0x3f
	.zero		1


	//   ....[21]....
        /*01f4*/ 	.word	0x00009690
        /*01f8*/ 	.word	0x0000000c
        /*01fc*/ 	.word	0x00036428
        /*0200*/ 	.short	0x010a
        /*0202*/ 	.byte	0x3f
	.zero		1


	//   ....[22]....
        /*0204*/ 	.word	0x00009950
        /*0208*/ 	.word	0x0000000c
        /*020c*/ 	.word	0x00036438
        /*0210*/ 	.short	0x010a
        /*0212*/ 	.byte	0x3f
	.zero		1


	//   ....[23]....
        /*0214*/ 	.word	0x00009da0
        /*0218*/ 	.word	0x00000007
        /*021c*/ 	.word	0x00000000
        /*0220*/ 	.short	0x010a
        /*0222*/ 	.byte	0x3f
	.zero		1


	//   ....[24]....
        /*0224*/ 	.word	0x00009e20
        /*0228*/ 	.word	0x00000005
        /*022c*/ 	.word	0x00000000
        /*0230*/ 	.short	0x010a
        /*0232*/ 	.byte	0x3f
	.zero		1


	//   ....[25]....
        /*0234*/ 	.word	0x00009e70
        /*0238*/ 	.word	0x00000009
        /*023c*/ 	.word	0x00036438
        /*0240*/ 	.short	0x010a
        /*0242*/ 	.byte	0x3f
	.zero		1


	//   ....[26]....
        /*0244*/ 	.word	0x00009f40
        /*0248*/ 	.word	0x00000098
        /*024c*/ 	.word	0x00036400
        /*0250*/ 	.short	0x010a
        /*0252*/ 	.byte	0x3f
	.zero		1


	//   ....[27]....
        /*0254*/ 	.word	0x00009f90
        /*0258*/ 	.word	0x00000004
        /*025c*/ 	.word	0x00036410
        /*0260*/ 	.short	0x010a
        /*0262*/ 	.byte	0x3f
	.zero		1


	//   ....[28]....
        /*0264*/ 	.word	0x00009fe0
        /*0268*/ 	.word	0x00000098
        /*026c*/ 	.word	0x00036430
        /*0270*/ 	.short	0x010a
        /*0272*/ 	.byte	0x3f
	.zero		1


	//   ....[29]....
        /*0274*/ 	.word	0x0000a030
        /*0278*/ 	.word	0x0000000c
        /*027c*/ 	.word	0x00036420
        /*0280*/ 	.short	0x010a
        /*0282*/ 	.byte	0x3f
	.zero		1


	//   ....[30]....
        /*0284*/ 	.word	0x0000a080
        /*0288*/ 	.word	0x0000000c
        /*028c*/ 	.word	0x00036438
        /*0290*/ 	.short	0x010a
        /*0292*/ 	.byte	0x3f
	.zero		1


	//   ....[31]....
        /*0294*/ 	.word	0x0000a0d0
        /*0298*/ 	.word	0x0000000c
        /*029c*/ 	.word	0x00036428
        /*02a0*/ 	.short	0x010a
        /*02a2*/ 	.byte	0x3f
	.zero		1


	//   ....[32]....
        /*02a4*/ 	.word	0x0000a120
        /*02a8*/ 	.word	0x0000000c
        /*02ac*/ 	.word	0x00036438
        /*02b0*/ 	.short	0x010a
        /*02b2*/ 	.byte	0x3f
	.zero		1


	//   ....[33]....
        /*02b4*/ 	.word	0x0000a180
        /*02b8*/ 	.word	0x0000000c
        /*02bc*/ 	.word	0x00036420
        /*02c0*/ 	.short	0x010a
        /*02c2*/ 	.byte	0x3f
	.zero		1


	//   ....[34]....
        /*02c4*/ 	.word	0x0000a1d0
        /*02c8*/ 	.word	0x0000000c
        /*02cc*/ 	.word	0x00036438
        /*02d0*/ 	.short	0x010a
        /*02d2*/ 	.byte	0x3f
	.zero		1


	//   ....[35]....
        /*02d4*/ 	.word	0x0000a220
        /*02d8*/ 	.word	0x0000000c
        /*02dc*/ 	.word	0x00036428
        /*02e0*/ 	.short	0x010a
        /*02e2*/ 	.byte	0x3f
	.zero		1


	//   ....[36]....
        /*02e4*/ 	.word	0x0000a270
        /*02e8*/ 	.word	0x0000000c
        /*02ec*/ 	.word	0x00036438
        /*02f0*/ 	.short	0x010a
        /*02f2*/ 	.byte	0x3f
	.zero		1


	//   ....[37]....
        /*02f4*/ 	.word	0x0000a340
        /*02f8*/ 	.word	0x00000007
        /*02fc*/ 	.word	0x00000000
        /*0300*/ 	.short	0x010a
        /*0302*/ 	.byte	0x3f
	.zero		1


	//   ....[38]....
        /*0304*/ 	.word	0x0000a390
        /*0308*/ 	.word	0x00000005
        /*030c*/ 	.word	0x00000000
        /*0310*/ 	.short	0x010a
        /*0312*/ 	.byte	0x3f
	.zero		1


	//----- nvinfo : EIATTR_NUM_MBARRIERS
	.align		4
.L_1116:
        /*0314*/ 	.byte	0x03, 0x38
        /*0316*/ 	.short	0x0007


	//----- nvinfo : EIATTR_EXIT_INSTR_OFFSETS
	.align		4
        /*0318*/ 	.byte	0x04, 0x1c
        /*031a*/ 	.short	(.L_1118 - .L_1117)


	//   ....[0]....
.L_1117:
        /*031c*/ 	.word	0x00009ec0


	//----- nvinfo : EIATTR_MAX_THREADS
	.align		4
.L_1118:
        /*0320*/ 	.byte	0x04, 0x05
        /*0322*/ 	.short	(.L_1120 - .L_1119)
.L_1119:
        /*0324*/ 	.word	0x00000200
        /*0328*/ 	.word	0x00000001
        /*032c*/ 	.word	0x00000001


	//----- nvinfo : EIATTR_CRS_STACK_SIZE
	.align		4
.L_1120:
        /*0330*/ 	.byte	0x04, 0x1e
        /*0332*/ 	.short	(.L_1122 - .L_1121)
.L_1121:
        /*0334*/ 	.word	0x00000000


	//----- nvinfo : EIATTR_CBANK_PARAM_SIZE
	.align		4
.L_1122:
        /*0338*/ 	.byte	0x03, 0x19
        /*033a*/ 	.short	0x06f0


	//----- nvinfo : EIATTR_PARAM_CBANK
	.align		4
        /*033c*/ 	.byte	0x04, 0x0a
        /*033e*/ 	.short	(.L_1124 - .L_1123)
	.align		4
.L_1123:
        /*0340*/ 	.word	index@(.nv.constant0._ZN7cutlass13device_kernelIN5flash11enable_sm90INS1_16FlashAttnBwdSm90INS1_25CollectiveMainloopBwdSm90ILi2ELi1ELi1EN4cute5tupleIJNS5_1CILi1EEES8_S8_EEENS6_IJNS7_ILi64EEENS7_ILi96EEENS7_ILi192EEEEEENS_10bfloat16_tEfNS_4arch4Sm90ELb0ELb0ELb0ELb1ELb0ELb0ELb1ELb0ELi3ELi1ELi1ELi1ELb0EEENS1_21CollectiveEpilogueBwdISD_SE_SG_Li384ELb1ELb1ELi3EEENS1_19SingleTileSchedulerILb1ELb0ELb0ELi96EEEEEEEEEvNT_6ParamsE)
        /*0344*/ 	.short	0x0210
        /*0346*/ 	.short	0x06f0


	//----- nvinfo : EIATTR_SW_WAR
	.align		4
.L_1124:
        /*0348*/ 	.byte	0x04, 0x36
        /*034a*/ 	.short	(.L_1126 - .L_1125)
.L_1125:
        /*034c*/ 	.word	0x00000008
.L_1126:


//--------------------- .nv.info._ZN7cutlass13device_kernelIN5flash11enable_sm90INS1_16FlashAttnBwdSm90INS1_25CollectiveMainloopBwdSm90ILi2ELi1ELi1EN4cute5tupleIJNS5_1CILi1EEES8_S8_EEENS6_IJNS7_ILi64EEENS7_ILi96EEENS7_ILi192EEEEEENS_10bfloat16_tEfNS_4arch4Sm90ELb0ELb0ELb0ELb1ELb1ELb0ELb1ELb0ELi3ELi1ELi1ELi1ELb0EEENS1_21CollectiveEpilogueBwdISD_SE_SG_Li384ELb1ELb1ELi3EEENS1_19SingleTileSchedulerILb1ELb0ELb0ELi96EEEEEEEEEvNT_6ParamsE --------------------------
	.section	.nv.info._ZN7cutlass13device_kernelIN5flash11enable_sm90INS1_16FlashAttnBwdSm90INS1_25CollectiveMainloopBwdSm90ILi2ELi1ELi1EN4cute5tupleIJNS5_1CILi1EEES8_S8_EEENS6_IJNS7_ILi64EEENS7_ILi96EEENS7_ILi192EEEEEENS_10bfloat16_tEfNS_4arch4Sm90ELb0ELb0ELb0ELb1ELb1ELb0ELb1ELb0ELi3ELi1ELi1ELi1ELb0EEENS1_21CollectiveEpilogueBwdISD_SE_SG_Li384ELb1ELb1ELi3EEENS1_19SingleTileSchedulerILb1ELb0ELb0ELi96EEEEEEEEEvNT_6ParamsE,"",@"SHT_CUDA_INFO"
	.sectionflags	@""
	.align	4


	//----- nvinfo : EIATTR_CUDA_API_VERSION
	.align		4
        /*0000*/ 	.byte	0x04, 0x37
        /*0002*/ 	.short	(.L_1128 - .L_1127)
.L_1127:
        /*0004*/ 	.word	0x00000082


	//----- nvinfo : EIATTR_KPARAM_INFO
	.align		4
.L_1128:
        /*0008*/ 	.byte	0x04, 0x17
        /*000a*/ 	.short	(.L_1130 - .L_1129)
.L_1129:
        /*000c*/ 	.word	0x00000000
        /*0010*/ 	.short	0x0000
        /*0012*/ 	.short	0x0070
        /*0014*/ 	.byte	0x00, 0xf0, 0x01, 0x1a


	//----- nvinfo : EIATTR_SPARSE_MMA_MASK
	.align		4
.L_1130:
        /*0018*/ 	.byte	0x03, 0x50
        /*001a*/ 	.short	0x0000


	//----- nvinfo : EIATTR_MAXREG_COUNT
	.align		4
        /*001c*/ 	.byte	0x03, 0x1b
        /*001e*/ 	.short	0x0080


	//----- nvinfo : EIATTR_NUM_BARRIERS
	.align		4
        /*0020*/ 	.byte	0x02, 0x4c
        /*0022*/ 	.byte	0x10
	.zero		1


	//----- nvinfo : EIATTR_EXTERNS
	.align		4
        /*0024*/ 	.byte	0x04, 0x0f
        /*0026*/ 	.short	(.L_1132 - .L_1131)


	//   ....[0]....
	.align		4
.L_1131:
        /*0028*/ 	.word	index@(__assertfail)


	//----- nvinfo : EIATTR_MERCURY_ISA_VERSION
	.align		4
.L_1132:
        /*002c*/ 	.byte	0x03, 0x5f
        /*002e*/ 	.short	0x0101


	//----- nvinfo : EIATTR_INT_WARP_WIDE_INSTR_OFFSETS
	.align		4
        /*0030*/ 	.byte	0x04, 0x31
        /*0032*/ 	.short	(.L_1134 - .L_1133)


	//   ....[0]....
.L_1133:
        /*0034*/ 	.word	0x00000170


	//   ....[1]....
        /*0038*/ 	.word	0x00000230


	//   ....[2]....
        /*003c*/ 	.word	0x000072b0


	//   ....[3]....
        /*0040*/ 	.word	0x000078a0


	//   ....[4]....
        /*0044*/ 	.word	0x00008000


	//   ....[5]....
        /*0048*/ 	.word	0x000083a0


	//----- nvinfo : EIATTR_COOP_GROUP_MASK_REGIDS
	.align		4
.L_1134:
        /*004c*/ 	.byte	0x04, 0x29
        /*004e*/ 	.short	(.L_1136 - .L_1135)


	//   ....[0]....
.L_1135:
        /*0050*/ 	.word	0xffffffff


	//   ....[1]....
        /*0054*/ 	.word	0xffffffff


	//   ....[2]....
        /*0058*/ 	.word	0xffffffff


	//   ....[3]....
        /*005c*/ 	.word	0xffffffff


	//   ....[4]....
        /*0060*/ 	.word	0xffffffff


	//   ....[5]....
        /*0064*/ 	.word	0xffffffff


	//   ....[6]....
        /*0068*/ 	.word	0xffffffff


	//   ....[7]....
        /*006c*/ 	.word	0xffffffff


	//   ....[8]....
        /*0070*/ 	.word	0xffffffff


	//   ....[9]....
        /*0074*/ 	.word	0xffffffff


	//   ....[10]....
        /*0078*/ 	.word	0xffffffff


	//   ....[11]....
        /*007c*/ 	.word	0xffffffff


	//   ....[12]....
        /*0080*/ 	.word	0xffffffff


	//   ....[13]....
        /*0084*/ 	.word	0x0500000f


	//   ....[14]....
        /*0088*/ 	.word	0x0500000f


	//   ....[15]....
        /*008c*/ 	.word	0x0500000f


	//   ....[16]....
        /*0090*/ 	.word	0x0500000f


	//----- nvinfo : EIATTR_COOP_GROUP_INSTR_OFFSETS
	.align		4
.L_1136:
        /*0094*/ 	.byte	0x04, 0x28
        /*0096*/ 	.short	(.L_1138 - .L_1137)


	//   ....[0]....
.L_1137:
        /*0098*/ 	.word	0x00000050


	//   ....[1]....
        /*009c*/ 	.word	0x00000180


	//   ....[2]....
        /*00a0*/ 	.word	0x00000210


	//   ....[3]....
        /*00a4*/ 	.word	0x00000390


	//   ....[4]....
        /*00a8*/ 	.word	0x000005d0


	//   ....[5]....
        /*00ac*/ 	.word	0x00001220


	//   ....[6]....
        /*00b0*/ 	.word	0x000064f0


	//   ....[7]....
        /*00b4*/ 	.word	0x00006df0


	//   ....[8]....
        /*00b8*/ 	.word	0x000071e0


	//   ....[9]....
        /*00bc*/ 	.word	0x00007420


	//   ....[10]....
        /*00c0*/ 	.word	0x000077d0


	//   ....[11]....
        /*00c4*/ 	.word	0x00007a80


	//   ....[12]....
        /*00c8*/ 	.word	0x00007f40


	//   ....[13]....
        /*00cc*/ 	.word	0x0000a6e0


	//   ....[14]....
        /*00d0*/ 	.word	0x0000a830


	//   ....[15]....
        /*00d4*/ 	.word	0x0000a8a0


	//   ....[16]....
        /*00d8*/ 	.word	0x0000a910


	//----- nvinfo : EIATTR_REG_RECONFIG
	.align		4
.L_1138:
        /*00dc*/ 	.byte	0x01, 0x54
	.zero		2


	//----- nvinfo : EIATTR_SYSCALL_OFFSETS
	.align		4
        /*00e0*/ 	.byte	0x04, 0x46
        /*00e2*/ 	.short	(.L_1140 - .L_1139)


	//   ....[0]....
.L_1139:
        /*00e4*/ 	.word	0x00000e80


	//   ....[1]....
        /*00e8*/ 	.word	0x00000f70


	//   ....[2]....
        /*00ec*/ 	.word	0x000010b0


	//   ....[3]....
        /*00f0*/ 	.word	0x000011a0


	//----- nvinfo : EIATTR_MBARRIER_INSTR_OFFSETS
	.align		4
.L_1140:
        /*00f4*/ 	.byte	0x04, 0x39
        /*00f6*/ 	.short	(.L_1142 - .L_1141)


	//   ....[0]....
.L_1141:
        /*00f8*/ 	.word	0x00000250
        /*00fc*/ 	.word	0x000000ff
        /*0100*/ 	.word	0x00036400
        /*0104*/ 	.short	0x0100
        /*0106*/ 	.byte	0x06
	.zero		1


	//   ....[1]....
        /*0108*/ 	.word	0x00000340
        /*010c*/ 	.word	0x000000ff
        /*0110*/ 	.word	0x00036410
        /*0114*/ 	.short	0x0100
        /*0116*/ 	.byte	0x08
	.zero		1


	//   ....[2]....
        /*0118*/ 	.word	0x00000350
        /*011c*/ 	.word	0x000000ff
        /*0120*/ 	.word	0x00036420
        /*0124*/ 	.short	0x0100
        /*0126*/ 	.byte	0x08
	.zero		1


	//   ....[3]....
        /*0128*/ 	.word	0x00000360
        /*012c*/ 	.word	0x000000ff
        /*0130*/ 	.word	0x00036418
        /*0134*/ 	.short	0x0100
        /*0136*/ 	.byte	0x08
	.zero		1


	//   ....[4]....
        /*0138*/ 	.word	0x00000370
        /*013c*/ 	.word	0x000000ff
        /*0140*/ 	.word	0x00036428
        /*0144*/ 	.short	0x0100
        /*0146*/ 	.byte	0x08
	.zero		1


	//   ....[5]....
        /*0148*/ 	.word	0x000004a0
        /*014c*/ 	.word	0x000000ff
        /*0150*/ 	.word	0x00036430
        /*0154*/ 	.short	0x0100
        /*0156*/ 	.byte	0x08
	.zero		1


	//   ....[6]....
        /*0158*/ 	.word	0x000004b0
        /*015c*/ 	.word	0x000000ff
        /*0160*/ 	.word	0x00036438
        /*0164*/ 	.short	0x0100
        /*0166*/ 	.byte	0x08
	.zero		1


	//   ....[7]....
        /*0168*/ 	.word	0x00001260
        /*016c*/ 	.word	0x000000ff
        /*0170*/ 	.word	0x00036400
        /*0174*/ 	.short	0x010a
        /*0176*/ 	.byte	0x24
	.zero		1


	//   ....[8]....
        /*0178*/ 	.word	0x000013b0
        /*017c*/ 	.word	0x000000ff
        /*0180*/ 	.word	0x00036400
        /*0184*/ 	.short	0x010a
        /*0186*/ 	.byte	0x24
	.zero		1


	//   ....[9]....
        /*0188*/ 	.word	0x00001a40
        /*018c*/ 	.word	0x00000004
        /*0190*/ 	.word	0x00036410
        /*0194*/ 	.short	0x010a
        /*0196*/ 	.byte	0x3f
	.zero		1


	//   ....[10]....
        /*0198*/ 	.word	0x00001a80
        /*019c*/ 	.word	0x00000004
        /*01a0*/ 	.word	0x00036410
        /*01a4*/ 	.short	0x010a
        /*01a6*/ 	.byte	0x3f
	.zero		1


	//   ....[11]....
        /*01a8*/ 	.word	0x00002120
        /*01ac*/ 	.word	0x000000ff
        /*01b0*/ 	.word	0x00036430
        /*01b4*/ 	.short	0x010a
        /*01b6*/ 	.byte	0x24
	.zero		1


	//   ....[12]....
        /*01b8*/ 	.word	0x00002160
        /*01bc*/ 	.word	0x000000ff
        /*01c0*/ 	.word	0x00036430
        /*01c4*/ 	.short	0x010a
        /*01c6*/ 	.byte	0x24
	.zero		1


	//   ....[13]....
        /*01c8*/ 	.word	0x00003520
        /*01cc*/ 	.word	0x000000ff
        /*01d0*/ 	.word	0x00000000
        /*01d4*/ 	.short	0x0101
        /*01d6*/ 	.byte	0x04
	.zero		1


	//   ....[14]....
        /*01d8*/ 	.word	0x000038a0
        /*01dc*/ 	.word	0x00000004
        /*01e0*/ 	.word	0x00000000
        /*01e4*/ 	.short	0x0101
        /*01e6*/ 	.byte	0x3f
	.zero		1


	//   ....[15]....
        /*01e8*/ 	.word	0x00008880
        /*01ec*/ 	.word	0x0000000c
        /*01f0*/ 	.word	0x00036420
        /*01f4*/ 	.short	0x010a
        /*01f6*/ 	.byte	0x3f
	.zero		1


	//   ....[16]....
        /*01f8*/ 	.word	0x00008f80
        /*01fc*/ 	.word	0x0000000c
        /*0200*/ 	.word	0x00036438
        /*0204*/ 	.short	0x010a
        /*0206*/ 	.byte	0x3f
	.zero		1


	//   ....[17]....
        /*0208*/ 	.word	0x000092f0
        /*020c*/ 	.word	0x0000000c
        /*0210*/ 	.word	0x00036428
        /*0214*/ 	.short	0x010a
        /*0216*/ 	.byte	0x3f
	.zero		1


	//   ....[18]....
        /*0218*/ 	.word	0x000095a0
        /*021c*/ 	.word	0x0000000c
        /*0220*/ 	.word	0x00036438
        /*0224*/ 	.short	0x010a
        /*0226*/ 	.byte	0x3f
	.zero		1


	//   ....[19]....
        /*0228*/ 	.word	0x00009860
        /*022c*/ 	.word	0x0000000c
        /*0230*/ 	.word	0x00036420
        /*0234*/ 	.short	0x010a
        /*0236*/ 	.byte	0x3f
	.zero		1


	//   ....[20]....
        /*0238*/ 	.word	0x00009b60
        /*023c*/ 	.word	0x0000000c
        /*0240*/ 	.word	0x00036438
        /*0244*/ 	.short	0x010a
        /*0246*/ 	.byte	0x3f
	.zero		1


	//   ....[21]....
        /*0248*/ 	.word	0x00009e60
        /*024c*/ 	.word	0x0000000c
        /*0250*/ 	.word	0x00036428
        /*0254*/ 	.short	0x010a
        /*0256*/ 	.byte	0x3f
	.zero		1


	//   ....[22]....
        /*0258*/ 	.word	0x0000a120
        /*025c*/ 	.word	0x0000000c
        /*0260*/ 	.word	0x00036438
        /*0264*/ 	.short	0x010a
        /*0266*/ 	.byte	0x3f
	.zero		1


	//   ....[23]....
        /*0268*/ 	.word	0x0000a570
        /*026c*/ 	.word	0x00000007
        /*0270*/ 	.word	0x00000000
        /*0274*/ 	.short	0x010a
        /*0276*/ 	.byte	0x3f
	.zero		1


	//   ....[24]....
        /*0278*/ 	.word	0x0000a5f0
        /*027c*/ 	.word	0x00000005
        /*0280*/ 	.word	0x00000000
        /*0284*/ 	.short	0x010a
        /*0286*/ 	.byte	0x3f
	.zero		1


	//   ....[25]....
        /*0288*/ 	.word	0x0000a640
        /*028c*/ 	.word	0x00000009
        /*0290*/ 	.word	0x00036438
        /*0294*/ 	.short	0x010a
        /*0296*/ 	.byte	0x3f
	.zero		1


	//   ....[26]....
        /*0298*/ 	.word	0x0000a710
        /*029c*/ 	.word	0x00000098
        /*02a0*/ 	.word	0x00036400
        /*02a4*/ 	.short	0x010a
        /*02a6*/ 	.byte	0x3f
	.zero		1


	//   ....[27]....
        /*02a8*/ 	.word	0x0000a760
        /*02ac*/ 	.word	0x00000004
        /*02b0*/ 	.word	0x00036410
        /*02b4*/ 	.short	0x010a
        /*02b6*/ 	.byte	0x3f
	.zero		1


	//   ....[28]....
        /*02b8*/ 	.word	0x0000a7b0
        /*02bc*/ 	.word	0x00000098
        /*02c0*/ 	.word	0x00036430
        /*02c4*/ 	.short	0x010a
        /*02c6*/ 	.byte	0x3f
	.zero		1


	//   ....[29]....
        /*02c8*/ 	.word	0x0000a950
        /*02cc*/ 	.word	0x0000000c
        /*02d0*/ 	.word	0x00036420
        /*02d4*/ 	.short	0x010a
        /*02d6*/ 	.byte	0x3f
	.zero		1


	//   ....[30]....
        /*02d8*/ 	.word	0x0000a9a0
        /*02dc*/ 	.word	0x0000000c
        /*02e0*/ 	.word	0x00036438
        /*02e4*/ 	.short	0x010a
        /*02e6*/ 	.byte	0x3f
	.zero		1


	//   ....[31]....
        /*02e8*/ 	.word	0x0000a9f0
        /*02ec*/ 	.word	0x0000000c
        /*02f0*/ 	.word	0x00036428
        /*02f4*/ 	.short	0x010a
        /*02f6*/ 	.byte	0x3f
	.zero		1


	//   ....[32]....
        /*02f8*/ 	.word	0x0000aa40
        /*02fc*/ 	.word	0x0000000c
        /*0300*/ 	.word	0x00036438
        /*0304*/ 	.short	0x010a
        /*0306*/ 	.byte	0x3f
	.zero		1


	//   ....[33]....
        /*0308*/ 	.word	0x0000aaa0
        /*030c*/ 	.word	0x0000000c
        /*0310*/ 	.word	0x00036420
        /*0314*/ 	.short	0x010a
        /*0316*/ 	.byte	0x3f
	.zero		1


	//   ....[34]....
        /*0318*/ 	.word	0x0000aaf0
        /*031c*/ 	.word	0x0000000c
        /*0320*/ 	.word	0x00036438
        /*0324*/ 	.short	0x010a
        /*0326*/ 	.byte	0x3f
	.zero		1


	//   ....[35]....
        /*0328*/ 	.word	0x0000ab40
        /*032c*/ 	.word	0x0000000c
        /*0330*/ 	.word	0x00036428
        /*0334*/ 	.short	0x010a
        /*0336*/ 	.byte	0x3f
	.zero		1


	//   ....[36]....
        /*0338*/ 	.word	0x0000ab90
        /*033c*/ 	.word	0x0000000c
        /*0340*/ 	.word	0x00036438
        /*0344*/ 	.short	0x010a
        /*0346*/ 	.byte	0x3f
	.zero		1


	//   ....[37]....
        /*0348*/ 	.word	0x0000ac60
        /*034c*/ 	.word	0x00000007
        /*0350*/ 	.word	0x00000000
        /*0354*/ 	.short	0x010a
        /*0356*/ 	.byte	0x3f
	.zero		1


	//   ....[38]....
        /*0358*/ 	.word	0x0000acb0
        /*035c*/ 	.word	0x00000005
        /*0360*/ 	.word	0x00000000
        /*0364*/ 	.short	0x010a
        /*0366*/ 	.byte	0x3f
	.zero		1


	//----- nvinfo : EIATTR_NUM_MBARRIERS
	.align		4
.L_1142:
        /*0368*/ 	.byte	0x03, 0x38
        /*036a*/ 	.short	0x0007


	//----- nvinfo : EIATTR_EXIT_INSTR_OFFSETS
	.align		4
        /*036c*/ 	.byte	0x04, 0x1c
        /*036e*/ 	.short	(.L_1144 - .L_1143)


	//   ....[0]....
.L_1143:
        /*0370*/ 	.word	0x0000a690


	//----- nvinfo : EIATTR_MAX_THREADS
	.align		4
.L_1144:
        /*0374*/ 	.byte	0x04, 0x05
        /*0376*/ 	.short	(.L_1146 - .L_1145)
.L_1145:
        /*0378*/ 	.word	0x00000200
        /*037c*/ 	.word	0x00000001
        /*0380*/ 	.word	0x00000001


	//----- nvinfo : EIATTR_CRS_STACK_SIZE
	.align		4
.L_1146:
        /*0384*/ 	.byte	0x04, 0x1e
        /*0386*/ 	.short	(.L_1148 - .L_1147)
.L_1147:
        /*0388*/ 	.word	0x00000000


	//----- nvinfo : EIATTR_CBANK_PARAM_SIZE
	.align		4
.L_1148:
        /*038c*/ 	.byte	0x03, 0x19
        /*038e*/ 	.short	0x06f0


	//----- nvinfo : EIATTR_PARAM_CBANK
	.align		4
        /*0390*/ 	.byte	0x04, 0x0a
        /*0392*/ 	.short	(.L_1150 - .L_1149)
	.align		4
.L_1149:
        /*0394*/ 	.word	index@(.nv.constant0._ZN7cutlass13device_kernelIN5flash11enable_sm90INS1_16FlashAttnBwdSm90INS1_25CollectiveMainloopBwdSm90ILi2ELi1ELi1EN4cute5tupleIJNS5_1CILi1EEES8_S8_EEENS6_IJNS7_ILi64EEENS7_ILi96EEENS7_ILi192EEEEEENS_10bfloat16_tEfNS_4arch4Sm90ELb0ELb0ELb0ELb1ELb1ELb0ELb1ELb0ELi3ELi1ELi1ELi1ELb0EEENS1_21CollectiveEpilogueBwdISD_SE_SG_Li384ELb1ELb1ELi3EEENS1_19SingleTileSchedulerILb1ELb0ELb0ELi96EEEEEEEEEvNT_6ParamsE)
        /*0398*/ 	.short	0x0210
        /*039a*/ 	.short	0x06f0


	//----- nvinfo : EIATTR_SW_WAR
	.align		4
.L_1150:
        /*039c*/ 	.byte	0x04, 0x36
        /*039e*/ 	.short	(.L_1152 - .L_1151)
.L_1151:
        /*03a0*/ 	.word	0x00000008
.L_1152:


//--------------------- .nv.info._ZN7cutlass13device_kernelIN5flash11enable_sm90INS1_16FlashAttnBwdSm90INS1_25CollectiveMainloopBwdSm90ILi2ELi1ELi1EN4cute5tupleIJNS5_1CILi1EEES8_S8_EEENS6_IJNS7_ILi64EEENS7_ILi96EEENS7_ILi192EEEEEENS_10bfloat16_tEfNS_4arch4Sm90ELb0ELb0ELb0ELb1ELb0ELb0ELb1ELb0ELi3ELi1ELi1ELi1ELb0EEENS1_24CollectiveEpilogueBwdGQAISD_fSG_Li384ELb1ELb0EEENS1_19SingleTileSchedulerILb1ELb0ELb0ELi96EEEEEEEEEvNT_6ParamsE --------------------------
	.section	.nv.info._ZN7cutlass13device_kernelIN5flash11enable_sm90INS1_16FlashAttnBwdSm90INS1_25CollectiveMainloopBwdSm90ILi2ELi1ELi1EN4cute5tupleIJNS5_1CILi1EEES8_S8_EEENS6_IJNS7_ILi64EEENS7_ILi96EEENS7_ILi192EEEEEENS_10bfloat16_tEfNS_4arch4Sm90ELb0ELb0ELb0ELb1ELb0ELb0ELb1ELb0ELi3ELi1ELi1ELi1ELb0EEENS1_24CollectiveEpilogueBwdGQAISD_fSG_Li384ELb1ELb0EEENS1_19SingleTileSchedulerILb1ELb0ELb0ELi96EEEEEEEEEvNT_6ParamsE,"",@"SHT_CUDA_INFO"
	.sectionflags	@""
	.align	4


	//----- nvinfo : EIATTR_CUDA_API_VERSION
	.align		4
        /*0000*/ 	.byte	0x04, 0x37
        /*0002*/ 	.short	(.L_1154 - .L_1153)
.L_1153:
        /*0004*/ 	.word	0x00000082


	//----- nvinfo : EIATTR_KPARAM_INFO
	.align		4
.L_1154:
        /*0008*/ 	.byte	0x04, 0x17
        /*000a*/ 	.short	(.L_1156 - .L_1155)
.L_1155:
        /*000c*/ 	.word	0x00000000
        /*0010*/ 	.short	0x0000
        /*0012*/ 	.short	0x0070
        /*0014*/ 	.byte	0x00, 0xf0, 0x01, 0x1a


	//----- nvinfo : EIATTR_SPARSE_MMA_MASK
	.align		4
.L_1156:
        /*0018*/ 	.byte	0x03, 0x50
        /*001a*/ 	.short	0x0000


	//----- nvinfo : EIATTR_MAXREG_COUNT
	.align		4
        /*001c*/ 	.byte	0x03, 0x1b
        /*001e*/ 	.short	0x0080


	//----- nvinfo : EIATTR_NUM_BARRIERS
	.align		4
        /*0020*/ 	.byte	0x02, 0x4c
        /*0022*/ 	.byte	0x10
	.zero		1


	//----- nvinfo : EIATTR_EXTERNS
	.align		4
        /*0024*/ 	.byte	0x04, 0x0f
        /*0026*/ 	.short	(.L_1158 - .L_1157)


	//   ....[0]....
	.align		4
.L_1157:
        /*0028*/ 	.word	index@(__assertfail)


	//----- nvinfo : EIATTR_MERCURY_ISA_VERSION
	.align		4
.L_1158:
        /*002c*/ 	.byte	0x03, 0x5f
        /*002e*/ 	.short	0x0101


	//----- nvinfo : EIATTR_INT_WARP_WIDE_INSTR_OFFSETS
	.align		4
        /*0030*/ 	.byte	0x04, 0x31
        /*0032*/ 	.short	(.L_1160 - .L_1159)


	//   ....[0]....
.L_1159:
        /*0034*/ 	.word	0x00000170


	//   ....[1]....
        /*0038*/ 	.word	0x00000230


	//   ....[2]....
        /*003c*/ 	.word	0x00005c00


	//----- nvinfo : EIATTR_COOP_GROUP_MASK_REGIDS
	.align		4
.L_1160:
        /*0040*/ 	.byte	0x04, 0x29
        /*0042*/ 	.short	(.L_1162 - .L_1161)


	//   ....[0]....
.L_1161:
        /*0044*/ 	.word	0xffffffff


	//   ....[1]....
        /*0048*/ 	.word	0xffffffff


	//   ....[2]....
        /*004c*/ 	.word	0xffffffff


	//   ....[3]....
        /*0050*/ 	.word	0xffffffff


	//   ....[4]....
        /*0054*/ 	.word	0xffffffff


	//   ....[5]....
        /*0058*/ 	.word	0xffffffff


	//   ....[6]....
        /*005c*/ 	.word	0xffffffff


	//   ....[7]....
        /*0060*/ 	.word	0x0500000f


	//----- nvinfo : EIATTR_COOP_GROUP_INSTR_OFFSETS
	.align		4
.L_1162:
        /*0064*/ 	.byte	0x04, 0x28
        /*0066*/ 	.short	(.L_1164 - .L_1163)


	//   ....[0]....
.L_1163:
        /*0068*/ 	.word	0x00000050


	//   ....[1]....
        /*006c*/ 	.word	0x00000180


	//   ....[2]....
        /*0070*/ 	.word	0x00000210


	//   ....[3]....
        /*0074*/ 	.word	0x00000390


	//   ....[4]....
        /*0078*/ 	.word	0x000005d0


	//   ....[5]....
        /*007c*/ 	.word	0x00001220


	//   ....[6]....
        /*0080*/ 	.word	0x00004520


	//   ....[7]....
        /*0084*/ 	.word	0x00007f40


	//----- nvinfo : EIATTR_REG_RECONFIG
	.align		4
.L_1164:
        /*0088*/ 	.byte	0x01, 0x54
	.zero		2


	//----- nvinfo : EIATTR_SYSCALL_OFFSETS
	.align		4
        /*008c*/ 	.byte	0x04, 0x46
        /*008e*/ 	.short	(.L_1166 - .L_1165)


	//   ....[0]....
.L_1165:
        /*0090*/ 	.word	0x00000e80


	//   ....[1]....
        /*0094*/ 	.word	0x00000f70


	//   ....[2]....
        /*0098*/ 	.word	0x000010b0


	//   ....[3]....
        /*009c*/ 	.word	0x000011a0


	//----- nvinfo : EIATTR_MBARRIER_INSTR_OFFSETS
	.align		4
.L_1166:
        /*00a0*/ 	.byte	0x04, 0x39
        /*00a2*/ 	.short	(.L_1168 - .L_1167)


	//   ....[0]....
.L_1167:
        /*00a4*/ 	.word	0x00000250
        /*00a8*/ 	.word	0x000000ff
        /*00ac*/ 	.word	0x00036400
        /*00b0*/ 	.short	0x0100
        /*00b2*/ 	.byte	0x06
	.zero		1


	//   ....[1]....
        /*00b4*/ 	.word	0x00000340
        /*00b8*/ 	.word	0x000000ff
        /*00bc*/ 	.word	0x00036410
        /*00c0*/ 	.short	0x0100
        /*00c2*/ 	.byte	0x08
	.zero		1


	//   ....[2]....
        /*00c4*/ 	.word	0x00000350
        /*00c8*/ 	.word	0x000000ff
        /*00cc*/ 	.word	0x00036420
        /*00d0*/ 	.short	0x0100
        /*00d2*/ 	.byte	0x08
	.zero		1


	//   ....[3]....
        /*00d4*/ 	.word	0x00000360
        /*00d8*/ 	.word	0x000000ff
        /*00dc*/ 	.word	0x00036418
        /*00e0*/ 	.short	0x0100
        /*00e2*/ 	.byte	0x08
	.zero		1


	//   ....[4]....
        /*00e4*/ 	.word	0x00000370
        /*00e8*/ 	.word	0x000000ff
        /*00ec*/ 	.word	0x00036428
        /*00f0*/ 	.short	0x0100
        /*00f2*/ 	.byte	0x08
	.zero		1


	//   ....[5]....
        /*00f4*/ 	.word	0x000004a0
        /*00f8*/ 	.word	0x000000ff
        /*00fc*/ 	.word	0x00036430
        /*0100*/ 	.short	0x0100
        /*0102*/ 	.byte	0x08
	.zero		1


	//   ....[6]....
        /*0104*/ 	.word	0x000004b0
        /*0108*/ 	.word	0x000000ff
        /*010c*/ 	.word	0x00036438
        /*0110*/ 	.short	0x0100
        /*0112*/ 	.byte	0x08
	.zero		1


	//   ....[7]....
        /*0114*/ 	.word	0x00001260
        /*0118*/ 	.word	0x000000ff
        /*011c*/ 	.word	0x00036400
        /*0120*/ 	.short	0x010a
        /*0122*/ 	.byte	0x24
	.zero		1


	//   ....[8]....
        /*0124*/ 	.word	0x000013b0
        /*0128*/ 	.word	0x000000ff
        /*012c*/ 	.word	0x00036400
        /*0130*/ 	.short	0x010a
        /*0132*/ 	.byte	0x24
	.zero		1


	//   ....[9]....
        /*0134*/ 	.word	0x00001a40
        /*0138*/ 	.word	0x00000004
        /*013c*/ 	.word	0x00036410
        /*0140*/ 	.short	0x010a
        /*0142*/ 	.byte	0x3f
	.zero		1


	//   ....[10]....
        /*0144*/ 	.word	0x00001a80
        /*0148*/ 	.word	0x00000004
        /*014c*/ 	.word	0x00036410
        /*0150*/ 	.short	0x010a
        /*0152*/ 	.byte	0x3f
	.zero		1


	//   ....[11]....
        /*0154*/ 	.word	0x00002120
        /*0158*/ 	.word	0x000000ff
        /*015c*/ 	.word	0x00036430
        /*0160*/ 	.short	0x010a
        /*0162*/ 	.byte	0x24
	.zero		1


	//   ....[12]....
        /*0164*/ 	.word	0x00002160
        /*0168*/ 	.word	0x000000ff
        /*016c*/ 	.word	0x00036430
        /*0170*/ 	.short	0x010a
        /*0172*/ 	.byte	0x24
	.zero		1


	//   ....[13]....
        /*0174*/ 	.word	0x00003520
        /*0178*/ 	.word	0x000000ff
        /*017c*/ 	.word	0x00000000
        /*0180*/ 	.short	0x0101
        /*0182*/ 	.byte	0x04
	.zero		1


	//   ....[14]....
        /*0184*/ 	.word	0x000038a0
        /*0188*/ 	.word	0x00000004
        /*018c*/ 	.word	0x00000000
        /*0190*/ 	.short	0x0101
        /*0192*/ 	.byte	0x3f
	.zero		1


	//   ....[15]....
        /*0194*/ 	.word	0x000060e0
        /*0198*/ 	.word	0x0000000c
        /*019c*/ 	.word	0x00036420
        /*01a0*/ 	.short	0x010a
        /*01a2*/ 	.byte	0x3f
	.zero		1


	//   ....[16]....
        /*01a4*/ 	.word	0x000067e0
        /*01a8*/ 	.word	0x0000000c
        /*01ac*/ 	.word	0x00036438
        /*01b0*/ 	.short	0x010a
        /*01b2*/ 	.byte	0x3f
	.zero		1


	//   ....[17]....
        /*01b4*/ 	.word	0x00006b50
        /*01b8*/ 	.word	0x0000000c
        /*01bc*/ 	.word	0x00036428
        /*01c0*/ 	.short	0x010a
        /*01c2*/ 	.byte	0x3f
	.zero		1


	//   ....[18]....
        /*01c4*/ 	.word	0x00006e00
        /*01c8*/ 	.word	0x0000000c
        /*01cc*/ 	.word	0x00036438
        /*01d0*/ 	.short	0x010a
        /*01d2*/ 	.byte	0x3f
	.zero		1


	//   ....[19]....
        /*01d4*/ 	.word	0x000070c0
        /*01d8*/ 	.word	0x0000000c
        /*01dc*/ 	.word	0x00036420
        /*01e0*/ 	.short	0x010a
        /*01e2*/ 	.byte	0x3f
	.zero		1


	//   ....[20]....
        /*01e4*/ 	.word	0x000073c0
        /*01e8*/ 	.word	0x0000000c
        /*01ec*/ 	.word	0x00036438
        /*01f0*/ 	.short	0x010a
        /*01f2*/ 	.byte	0x3f
	.zero		1


	//   ....[21]....
        /*01f4*/ 	.word	0x000076c0
        /*01f8*/ 	.word	0x0000000c
        /*01fc*/ 	.word	0x00036428
        /*0200*/ 	.short	0x010a
        /*0202*/ 	.byte	0x3f
	.zero		1


	//   ....[22]....
        /*0204*/ 	.word	0x00007980
        /*0208*/ 	.word	0x0000000c
        /*020c*/ 	.word	0x00036438
        /*0210*/ 	.short	0x010a
        /*0212*/ 	.byte	0x3f
	.zero		1


	//   ....[23]....
        /*0214*/ 	.word	0x00007dd0
        /*0218*/ 	.word	0x00000007
        /*021c*/ 	.word	0x00000000
        /*0220*/ 	.short	0x010a
        /*0222*/ 	.byte	0x3f
	.zero		1


	//   ....[24]....
        /*0224*/ 	.word	0x00007e50
        /*0228*/ 	.word	0x00000005
        /*022c*/ 	.word	0x00000000
        /*0230*/ 	.short	0x010a
        /*0232*/ 	.byte	0x3f
	.zero		1


	//   ....[25]....
        /*0234*/ 	.word	0x00007ea0
        /*0238*/ 	.word	0x00000009
        /*023c*/ 	.word	0x00036438
        /*0240*/ 	.short	0x010a
        /*0242*/ 	.byte	0x3f
	.zero		1


	//   ....[26]....
        /*0244*/ 	.word	0x00007f70
        /*0248*/ 	.word	0x00000098
        /*024c*/ 	.word	0x00036400
        /*0250*/ 	.short	0x010a
        /*0252*/ 	.byte	0x3f
	.zero		1


	//   ....[27]....
        /*0254*/ 	.word	0x00007fc0
        /*0258*/ 	.word	0x00000004
        /*025c*/ 	.word	0x00036410
        /*0260*/ 	.short	0x010a
        /*0262*/ 	.byte	0x3f
	.zero		1


	//   ....[28]....
        /*0264*/ 	.word	0x00008010
        /*0268*/ 	.word	0x00000098
        /*026c*/ 	.word	0x00036430
        /*0270*/ 	.short	0x010a
        /*0272*/ 	.byte	0x3f
	.zero		1


	//   ....[29]....
        /*0274*/ 	.word	0x00008060
        /*0278*/ 	.word	0x0000000c
        /*027c*/ 	.word	0x00036420
        /*0280*/ 	.short	0x010a
        /*0282*/ 	.byte	0x3f
	.zero		1


	//   ....[30]....
        /*0284*/ 	.word	0x000080b0
        /*0288*/ 	.word	0x0000000c
        /*028c*/ 	.word	0x00036438
        /*0290*/ 	.short	0x010a
        /*0292*/ 	.byte	0x3f
	.zero		1


	//   ....[31]....
        /*0294*/ 	.word	0x00008100
        /*0298*/ 	.word	0x0000000c
        /*029c*/ 	.word	0x00036428
        /*02a0*/ 	.short	0x010a
        /*02a2*/ 	.byte	0x3f
	.zero		1


	//   ....[32]....
        /*02a4*/ 	.word	0x00008150
        /*02a8*/ 	.word	0x0000000c
        /*02ac*/ 	.word	0x00036438
        /*02b0*/ 	.short	0x010a
        /*02b2*/ 	.byte	0x3f
	.zero		1


	//   ....[33]....
        /*02b4*/ 	.word	0x000081b0
        /*02b8*/ 	.word	0x0000000c
        /*02bc*/ 	.word	0x00036420
        /*02c0*/ 	.short	0x010a
        /*02c2*/ 	.byte	0x3f
	.zero		1


	//   ....[34]....
        /*02c4*/ 	.word	0x00008200
        /*02c8*/ 	.word	0x0000000c
        /*02cc*/ 	.word	0x00036438
        /*02d0*/ 	.short	0x010a
        /*02d2*/ 	.byte	0x3f
	.zero		1


	//   ....[35]....
        /*02d4*/ 	.word	0x00008250
        /*02d8*/ 	.word	0x0000000c
        /*02dc*/ 	.word	0x00036428
        /*02e0*/ 	.short	0x010a
        /*02e2*/ 	.byte	0x3f
	.zero		1


	//   ....[36]....
        /*02e4*/ 	.word	0x000082a0
        /*02e8*/ 	.word	0x0000000c
        /*02ec*/ 	.word	0x00036438
        /*02f0*/ 	.short	0x010a
        /*02f2*/ 	.byte	0x3f
	.zero		1


	//   ....[37]....
        /*02f4*/ 	.word	0x00008380
        /*02f8*/ 	.word	0x00000007
        /*02fc*/ 	.word	0x00000000
        /*0300*/ 	.short	0x010a
        /*0302*/ 	.byte	0x3f
	.zero		1


	//   ....[38]....
        /*0304*/ 	.word	0x000083d0
        /*0308*/ 	.word	0x00000005
        /*030c*/ 	.word	0x00000000
        /*0310*/ 	.short	0x010a
        /*0312*/ 	.byte	0x3f
	.zero		1


	//----- nvinfo : EIATTR_NUM_MBARRIERS
	.align		4
.L_1168:
        /*0314*/ 	.byte	0x03, 0x38
        /*0316*/ 	.short	0x0007


	//----- nvinfo : EIATTR_EXIT_INSTR_OFFSETS
	.align		4
        /*0318*/ 	.byte	0x04, 0x1c
        /*031a*/ 	.short	(.L_1170 - .L_1169)


	//   ....[0]....
.L_1169:
        /*031c*/ 	.word	0x00007ef0


	//----- nvinfo : EIATTR_MAX_THREADS
	.align		4
.L_1170:
        /*0320*/ 	.byte	0x04, 0x05
        /*0322*/ 	.short	(.L_1172 - .L_1171)
.L_1171:
        /*0324*/ 	.word	0x00000200
        /*0328*/ 	.word	0x00000001
        /*032c*/ 	.word	0x00000001


	//----- nvinfo : EIATTR_CRS_STACK_SIZE
	.align		4
.L_1172:
        /*0330*/ 	.byte	0x04, 0x1e
        /*0332*/ 	.short	(.L_1174 - .L_1173)
.L_1173:
        /*0334*/ 	.word	0x00000000


	//----- nvinfo : EIATTR_CBANK_PARAM_SIZE
	.align		4
.L_1174:
        /*0338*/ 	.byte	0x03, 0x19
        /*033a*/ 	.short	0x06f0


	//----- nvinfo : EIATTR_PARAM_CBANK
	.align		4
        /*033c*/ 	.byte	0x04, 0x0a
        /*033e*/ 	.short	(.L_1176 - .L_1175)
	.align		4
.L_1175:
        /*0340*/ 	.word	index@(.nv.constant0._ZN7cutlass13device_kernelIN5flash11enable_sm90INS1_16FlashAttnBwdSm90INS1_25CollectiveMainloopBwdSm90ILi2ELi1ELi1EN4cute5tupleIJNS5_1CILi1EEES8_S8_EEENS6_IJNS7_ILi64EEENS7_ILi96EEENS7_ILi192EEEEEENS_10bfloat16_tEfNS_4arch4Sm90ELb0ELb0ELb0ELb1ELb0ELb0ELb1ELb0ELi3ELi1ELi1ELi1ELb0EEENS1_24CollectiveEpilogueBwdGQAISD_fSG_Li384ELb1ELb0EEENS1_19SingleTileSchedulerILb1ELb0ELb0ELi96EEEEEEEEEvNT_6ParamsE)
        /*0344*/ 	.short	0x0210
        /*0346*/ 	.short	0x06f0


	//----- nvinfo : EIATTR_SW_WAR
	.align		4
.L_1176:
        /*0348*/ 	.byte	0x04, 0x36
        /*034a*/ 	.short	(.L_1178 - .L_1177)
.L_1177:
        /*034c*/ 	.word	0x00000008
.L_1178:


//--------------------- .nv.info._ZN7cutlass13device_kernelIN5flash11enable_sm90INS1_16FlashAttnBwdSm90INS1_25CollectiveMainloopBwdSm90ILi2ELi1ELi1EN4cute5tupleIJNS5_1CILi1EEES8_S8_EEENS6_IJNS7_ILi64EEENS7_ILi96EEENS7_ILi192EEEEEENS_10bfloat16_tEfNS_4arch4Sm90ELb0ELb0ELb0ELb1ELb1ELb0ELb1ELb0ELi3ELi1ELi1ELi1ELb0EEENS1_24CollectiveEpilogueBwdGQAISD_fSG_Li384ELb1ELb1EEENS1_19SingleTileSchedulerILb1ELb0ELb0ELi96EEEEEEEEEvNT_6ParamsE --------------------------
	.section	.nv.info._ZN7cutlass13device_kernelIN5flash11enable_sm90INS1_16FlashAttnBwdSm90INS1_25CollectiveMainloopBwdSm90ILi2ELi1ELi1EN4cute5tupleIJNS5_1CILi1EEES8_S8_EEENS6_IJNS7_ILi64EEENS7_ILi96EEENS7_ILi192EEEEEENS_10bfloat16_tEfNS_4arch4Sm90ELb0ELb0ELb0ELb1ELb1ELb0ELb1ELb0ELi3ELi1ELi1ELi1ELb0EEENS1_24CollectiveEpilogueBwdGQAISD_fSG_Li384ELb1ELb1EEENS1_19SingleTileSchedulerILb1ELb0ELb0ELi96EEEEEEEEEvNT_6ParamsE,"",@"SHT_CUDA_INFO"
	.sectionflags	@""
	.align	4


	//----- nvinfo : EIATTR_CUDA_API_VERSION
	.align		4
        /*0000*/ 	.byte	0x04, 0x37
        /*0002*/ 	.short	(.L_1180 - .L_1179)
.L_1179:
        /*0004*/ 	.word	0x00000082


	//----- nvinfo : EIATTR_KPARAM_INFO
	.align		4
.L_1180:
        /*0008*/ 	.byte	0x04, 0x17
        /*000a*/ 	.short	(.L_1182 - .L_1181)
.L_1181:
        /*000c*/ 	.word	0x00000000
        /*0010*/ 	.short	0x0000
        /*0012*/ 	.short	0x0070
        /*0014*/ 	.byte	0x00, 0xf0, 0x01, 0x1a


	//----- nvinfo : EIATTR_SPARSE_MMA_MASK
	.align		4
.L_1182:
        /*0018*/ 	.byte	0x03, 0x50
        /*001a*/ 	.short	0x0000


	//----- nvinfo : EIATTR_MAXREG_COUNT
	.align		4
        /*001c*/ 	.byte	0x03, 0x1b
        /*001e*/ 	.short	0x0080


	//----- nvinfo : EIATTR_NUM_BARRIERS
	.align		4
        /*0020*/ 	.byte	0x02, 0x4c
        /*0022*/ 	.byte	0x10
	.zero		1


	//----- nvinfo : EIATTR_EXTERNS
	.align		4
        /*0024*/ 	.byte	0x04, 0x0f
        /*0026*/ 	.short	(.L_1184 - .L_1183)


	//   ....[0]....
	.align		4
.L_1183:
        /*0028*/ 	.word	index@(__assertfail)


	//----- nvinfo : EIATTR_MERCURY_ISA_VERSION
	.align		4
.L_1184:
        /*002c*/ 	.byte	0x03, 0x5f
        /*002e*/ 	.short	0x0101


	//----- nvinfo : EIATTR_INT_WARP_WIDE_INSTR_OFFSETS
	.align		4
        /*0030*/ 	.byte	0x04, 0x31
        /*0032*/ 	.short	(.L_1186 - .L_1185)


	//   ....[0]....
.L_1185:
        /*0034*/ 	.word	0x00000170


	//   ....[1]....
        /*0038*/ 	.word	0x00000230


	//   ....[2]....
        /*003c*/ 	.word	0x00005770


	//   ....[3]....
        /*0040*/ 	.word	0x00005d60


	//   ....[4]....
        /*0044*/ 	.word	0x000064c0


	//   ....[5]....
        /*0048*/ 	.word	0x00006860


	//----- nvinfo : EIATTR_COOP_GROUP_MASK_REGIDS
	.align		4
.L_1186:
        /*004c*/ 	.byte	0x04, 0x29
        /*004e*/ 	.short	(.L_1188 - .L_1187)


	//   ....[0]....
.L_1187:
        /*0050*/ 	.word	0xffffffff


	//   ....[1]....
        /*0054*/ 	.word	0xffffffff


	//   ....[2]....
        /*0058*/ 	.word	0xffffffff


	//   ....[3]....
        /*005c*/ 	.word	0xffffffff


	//   ....[4]....
        /*0060*/ 	.word	0xffffffff


	//   ....[5]....
        /*0064*/ 	.word	0xffffffff


	//   ....[6]....
        /*0068*/ 	.word	0xffffffff


	//   ....[7]....
        /*006c*/ 	.word	0xffffffff


	//   ....[8]....
        /*0070*/ 	.word	0xffffffff


	//   ....[9]....
        /*0074*/ 	.word	0xffffffff


	//   ....[10]....
        /*0078*/ 	.word	0xffffffff


	//   ....[11]....
        /*007c*/ 	.word	0xffffffff


	//   ....[12]....
        /*0080*/ 	.word	0xffffffff


	//   ....[13]....
        /*0084*/ 	.word	0xffffffff


	//   ....[14]....
        /*0088*/ 	.word	0xffffffff


	//   ....[15]....
        /*008c*/ 	.word	0xffffffff


	//   ....[16]....
        /*0090*/ 	.word	0xffffffff


	//   ....[17]....
        /*0094*/ 	.word	0x0500000f


	//   ....[18]....
        /*0098*/ 	.word	0x0500000f


	//   ....[19]....
        /*009c*/ 	.word	0x0500000f


	//   ....[20]....
        /*00a0*/ 	.word	0x0500000f


	//   ....[21]....
        /*00a4*/ 	.word	0x0500000f


	//   ....[22]....
        /*00a8*/ 	.word	0x0500000f


	//----- nvinfo : EIATTR_COOP_GROUP_INSTR_OFFSETS
	.align		4
.L_1188:
        /*00ac*/ 	.byte	0x04, 0x28
        /*00ae*/ 	.short	(.L_1190 - .L_1189)


	//   ....[0]....
.L_1189:
        /*00b0*/ 	.word	0x00000050


	//   ....[1]....
        /*00b4*/ 	.word	0x00000180


	//   ....[2]....
        /*00b8*/ 	.word	0x00000210


	//   ....[3]....
        /*00bc*/ 	.word	0x00000390


	//   ....[4]....
        /*00c0*/ 	.word	0x000005d0


	//   ....[5]....
        /*00c4*/ 	.word	0x00001220


	//   ....[6]....
        /*00c8*/ 	.word	0x000042f0


	//   ....[7]....
        /*00cc*/ 	.word	0x00004480


	//   ....[8]....
        /*00d0*/ 	.word	0x00004710


	//   ....[9]....
        /*00d4*/ 	.word	0x000048a0


	//   ....[10]....
        /*00d8*/ 	.word	0x000049b0


	//   ....[11]....
        /*00dc*/ 	.word	0x000052b0


	//   ....[12]....
        /*00e0*/ 	.word	0x000056a0


	//   ....[13]....
        /*00e4*/ 	.word	0x000058e0


	//   ....[14]....
        /*00e8*/ 	.word	0x00005c90


	//   ....[15]....
        /*00ec*/ 	.word	0x00005f40


	//   ....[16]....
        /*00f0*/ 	.word	0x00006400


	//   ....[17]....
        /*00f4*/ 	.word	0x00008ba0


	//   ....[18]....
        /*00f8*/ 	.word	0x00008cf0


	//   ....[19]....
        /*00fc*/ 	.word	0x00008d60


	//   ....[20]....
        /*0100*/ 	.word	0x00008dd0


	//   ....[21]....
        /*0104*/ 	.word	0x00008e40


	//   ....[22]....
        /*0108*/ 	.word	0x00008eb0


	//----- nvinfo : EIATTR_REG_RECONFIG
	.align		4
.L_1190:
        /*010c*/ 	.byte	0x01, 0x54
	.zero		2


	//----- nvinfo : EIATTR_SYSCALL_OFFSETS
	.align		4
        /*0110*/ 	.byte	0x04, 0x46
        /*0112*/ 	.short	(.L_1192 - .L_1191)


	//   ....[0]....
.L_1191:
        /*0114*/ 	.word	0x00000e80


	//   ....[1]....
        /*0118*/ 	.word	0x00000f70


	//   ....[2]....
        /*011c*/ 	.word	0x000010b0


	//   ....[3]....
        /*0120*/ 	.word	0x000011a0


	//----- nvinfo : EIATTR_MBARRIER_INSTR_OFFSETS
	.align		4
.L_1192:
        /*0124*/ 	.byte	0x04, 0x39
        /*0126*/ 	.short	(.L_1194 - .L_1193)


	//   ....[0]....
.L_1193:
        /*0128*/ 	.word	0x00000250
        /*012c*/ 	.word	0x000000ff
        /*0130*/ 	.word	0x00036400
        /*0134*/ 	.short	0x0100
        /*0136*/ 	.byte	0x06
	.zero		1


	//   ....[1]....
        /*0138*/ 	.word	0x00000340
        /*013c*/ 	.word	0x000000ff
        /*0140*/ 	.word	0x00036410
        /*0144*/ 	.short	0x0100
        /*0146*/ 	.byte	0x08
	.zero		1


	//   ....[2]....
        /*0148*/ 	.word	0x00000350
        /*014c*/ 	.word	0x000000ff
        /*0150*/ 	.word	0x00036420
        /*0154*/ 	.short	0x0100
        /*0156*/ 	.byte	0x08
	.zero		1


	//   ....[3]....
        /*0158*/ 	.word	0x00000360
        /*015c*/ 	.word	0x000000ff
        /*0160*/ 	.word	0x00036418
        /*0164*/ 	.short	0x0100
        /*0166*/ 	.byte	0x08
	.zero		1


	//   ....[4]....
        /*0168*/ 	.word	0x00000370
        /*016c*/ 	.word	0x000000ff
        /*0170*/ 	.word	0x00036428
        /*0174*/ 	.short	0x0100
        /*0176*/ 	.byte	0x08
	.zero		1


	//   ....[5]....
        /*0178*/ 	.word	0x000004a0
        /*017c*/ 	.word	0x000000ff
        /*0180*/ 	.word	0x00036430
        /*0184*/ 	.short	0x0100
        /*0186*/ 	.byte	0x08
	.zero		1


	//   ....[6]....
        /*0188*/ 	.word	0x000004b0
        /*018c*/ 	.word	0x000000ff
        /*0190*/ 	.word	0x00036438
        /*0194*/ 	.short	0x0100
        /*0196*/ 	.byte	0x08
	.zero		1


	//   ....[7]....
        /*0198*/ 	.word	0x00001260
        /*019c*/ 	.word	0x000000ff
        /*01a0*/ 	.word	0x00036400
        /*01a4*/ 	.short	0x010a
        /*01a6*/ 	.byte	0x24
	.zero		1


	//   ....[8]....
        /*01a8*/ 	.word	0x000013b0
        /*01ac*/ 	.word	0x000000ff
        /*01b0*/ 	.word	0x00036400
        /*01b4*/ 	.short	0x010a
        /*01b6*/ 	.byte	0x24
	.zero		1


	//   ....[9]....
        /*01b8*/ 	.word	0x00001a40
        /*01bc*/ 	.word	0x00000004
        /*01c0*/ 	.word	0x00036410
        /*01c4*/ 	.short	0x010a
        /*01c6*/ 	.byte	0x3f
	.zero		1


	//   ....[10]....
        /*01c8*/ 	.word	0x00001a80
        /*01cc*/ 	.word	0x00000004
        /*01d0*/ 	.word	0x00036410
        /*01d4*/ 	.short	0x010a
        /*01d6*/ 	.byte	0x3f
	.zero		1


	//   ....[11]....
        /*01d8*/ 	.word	0x00002120
        /*01dc*/ 	.word	0x000000ff
        /*01e0*/ 	.word	0x00036430
        /*01e4*/ 	.short	0x010a
        /*01e6*/ 	.byte	0x24
	.zero		1


	//   ....[12]....
        /*01e8*/ 	.word	0x00002160
        /*01ec*/ 	.word	0x000000ff
        /*01f0*/ 	.word	0x00036430
        /*01f4*/ 	.short	0x010a
        /*01f6*/ 	.byte	0x24
	.zero		1


	//   ....[13]....
        /*01f8*/ 	.word	0x00003520
        /*01fc*/ 	.word	0x000000ff
        /*0200*/ 	.word	0x00000000
        /*0204*/ 	.short	0x0101
        /*0206*/ 	.byte	0x04
	.zero		1


	//   ....[14]....
        /*0208*/ 	.word	0x000038a0
        /*020c*/ 	.word	0x00000004
        /*0210*/ 	.word	0x00000000
        /*0214*/ 	.short	0x0101
        /*0216*/ 	.byte	0x3f
	.zero		1


	//   ....[15]....
        /*0218*/ 	.word	0x00006d40
        /*021c*/ 	.word	0x0000000c
        /*0220*/ 	.word	0x00036420
        /*0224*/ 	.short	0x010a
        /*0226*/ 	.byte	0x3f
	.zero		1


	//   ....[16]....
        /*0228*/ 	.word	0x00007440
        /*022c*/ 	.word	0x0000000c
        /*0230*/ 	.word	0x00036438
        /*0234*/ 	.short	0x010a
        /*0236*/ 	.byte	0x3f
	.zero		1


	//   ....[17]....
        /*0238*/ 	.word	0x000077b0
        /*023c*/ 	.word	0x0000000c
        /*0240*/ 	.word	0x00036428
        /*0244*/ 	.short	0x010a
        /*0246*/ 	.byte	0x3f
	.zero		1


	//   ....[18]....
        /*0248*/ 	.word	0x00007a60
        /*024c*/ 	.word	0x0000000c
        /*0250*/ 	.word	0x00036438
        /*0254*/ 	.short	0x010a
        /*0256*/ 	.byte	0x3f
	.zero		1


	//   ....[19]....
        /*0258*/ 	.word	0x00007d20
        /*025c*/ 	.word	0x0000000c
        /*0260*/ 	.word	0x00036420
        /*0264*/ 	.short	0x010a
        /*0266*/ 	.byte	0x3f
	.zero		1


	//   ....[20]....
        /*0268*/ 	.word	0x00008020
        /*026c*/ 	.word	0x0000000c
        /*0270*/ 	.word	0x00036438
        /*0274*/ 	.short	0x010a
        /*0276*/ 	.byte	0x3f
	.zero		1


	//   ....[21]....
        /*0278*/ 	.word	0x00008320
        /*027c*/ 	.word	0x0000000c
        /*0280*/ 	.word	0x00036428
        /*0284*/ 	.short	0x010a
        /*0286*/ 	.byte	0x3f
	.zero		1


	//   ....[22]....
        /*0288*/ 	.word	0x000085e0
        /*028c*/ 	.word	0x0000000c
        /*0290*/ 	.word	0x00036438
        /*0294*/ 	.short	0x010a
        /*0296*/ 	.byte	0x3f
	.zero		1


	//   ....[23]....
        /*0298*/ 	.word	0x00008a30
        /*029c*/ 	.word	0x00000007
        /*02a0*/ 	.word	0x00000000
        /*02a4*/ 	.short	0x010a
        /*02a6*/ 	.byte	0x3f
	.zero		1


	//   ....[24]....
        /*02a8*/ 	.word	0x00008ab0
        /*02ac*/ 	.word	0x00000005
        /*02b0*/ 	.word	0x00000000
        /*02b4*/ 	.short	0x010a
        /*02b6*/ 	.byte	0x3f
	.zero		1


	//   ....[25]....
        /*02b8*/ 	.word	0x00008b00
        /*02bc*/ 	.word	0x00000009
        /*02c0*/ 	.word	0x00036438
        /*02c4*/ 	.short	0x010a
        /*02c6*/ 	.byte	0x3f
	.zero		1


	//   ....[26]....
        /*02c8*/ 	.word	0x00008bd0
        /*02cc*/ 	.word	0x00000098
        /*02d0*/ 	.word	0x00036400
        /*02d4*/ 	.short	0x010a
        /*02d6*/ 	.byte	0x3f
	.zero		1


	//   ....[27]....
        /*02d8*/ 	.word	0x00008c20
        /*02dc*/ 	.word	0x00000004
        /*02e0*/ 	.word	0x00036410
        /*02e4*/ 	.short	0x010a
        /*02e6*/ 	.byte	0x3f
	.zero		1


	//   ....[28]....
        /*02e8*/ 	.word	0x00008c70
        /*02ec*/ 	.word	0x00000098
        /*02f0*/ 	.word	0x00036430
        /*02f4*/ 	.short	0x010a
        /*02f6*/ 	.byte	0x3f
	.zero		1


	//   ....[29]....
        /*02f8*/ 	.word	0x00008ef0
        /*02fc*/ 	.word	0x0000000c
        /*0300*/ 	.word	0x00036420
        /*0304*/ 	.short	0x010a
        /*0306*/ 	.byte	0x3f
	.zero		1


	//   ....[30]....
        /*0308*/ 	.word	0x00008f40
        /*030c*/ 	.word	0x0000000c
        /*0310*/ 	.word	0x00036438
        /*0314*/ 	.short	0x010a
        /*0316*/ 	.byte	0x3f
	.zero		1


	//   ....[31]....
        /*0318*/ 	.word	0x00008f90
        /*031c*/ 	.word	0x0000000c
        /*0320*/ 	.word	0x00036428
        /*0324*/ 	.short	0x010a
        /*0326*/ 	.byte	0x3f
	.zero		1


	//   ....[32]....
        /*0328*/ 	.word	0x00008fe0
        /*032c*/ 	.word	0x0000000c
        /*0330*/ 	.word	0x00036438
        /*0334*/ 	.short	0x010a
        /*0336*/ 	.byte	0x3f
	.zero		1


	//   ....[33]....
        /*0338*/ 	.word	0x00009040
        /*033c*/ 	.word	0x0000000c
        /*0340*/ 	.word	0x00036420
        /*0344*/ 	.short	0x010a
        /*0346*/ 	.byte	0x3f
	.zero		1


	//   ....[34]....
        /*0348*/ 	.word	0x00009090
        /*034c*/ 	.word	0x0000000c
        /*0350*/ 	.word	0x00036438
        /*0354*/ 	.short	0x010a
        /*0356*/ 	.byte	0x3f
	.zero		1


	//   ....[35]....
        /*0358*/ 	.word	0x000090e0
        /*035c*/ 	.word	0x0000000c
        /*0360*/ 	.word	0x00036428
        /*0364*/ 	.short	0x010a
        /*0366*/ 	.byte	0x3f
	.zero		1


	//   ....[36]....
        /*0368*/ 	.word	0x00009130
        /*036c*/ 	.word	0x0000000c
        /*0370*/ 	.word	0x00036438
        /*0374*/ 	.short	0x010a
        /*0376*/ 	.byte	0x3f
	.zero		1


	//   ....[37]....
        /*0378*/ 	.word	0x00009210
        /*037c*/ 	.word	0x00000007
        /*0380*/ 	.word	0x00000000
        /*0384*/ 	.short	0x010a
        /*0386*/ 	.byte	0x3f
	.zero		1


	//   ....[38]....
        /*0388*/ 	.word	0x00009260
        /*038c*/ 	.word	0x00000005
        /*0390*/ 	.word	0x00000000
        /*0394*/ 	.short	0x010a
        /*0396*/ 	.byte	0x3f
	.zero		1


	//----- nvinfo : EIATTR_NUM_MBARRIERS
	.align		4
.L_1194:
        /*0398*/ 	.byte	0x03, 0x38
        /*039a*/ 	.short	0x0007


	//----- nvinfo : EIATTR_EXIT_INSTR_OFFSETS
	.align		4
        /*039c*/ 	.byte	0x04, 0x1c
        /*039e*/ 	.short	(.L_1196 - .L_1195)


	//   ....[0]....
.L_1195:
        /*03a0*/ 	.word	0x00008b50


	//----- nvinfo : EIATTR_MAX_THREADS
	.align		4
.L_1196:
        /*03a4*/ 	.byte	0x04, 0x05
        /*03a6*/ 	.short	(.L_1198 - .L_1197)
.L_1197:
        /*03a8*/ 	.word	0x00000200
        /*03ac*/ 	.word	0x00000001
        /*03b0*/ 	.word	0x00000001


	//----- nvinfo : EIATTR_CRS_STACK_SIZE
	.align		4
.L_1198:
        /*03b4*/ 	.byte	0x04, 0x1e
        /*03b6*/ 	.short	(.L_1200 - .L_1199)
.L_1199:
        /*03b8*/ 	.word	0x00000000


	//----- nvinfo : EIATTR_CBANK_PARAM_SIZE
	.align		4
.L_1200:
        /*03bc*/ 	.byte	0x03, 0x19
        /*03be*/ 	.short	0x06f0


	//----- nvinfo : EIATTR_PARAM_CBANK
	.align		4
        /*03c0*/ 	.byte	0x04, 0x0a
        /*03c2*/ 	.short	(.L_1202 - .L_1201)
	.align		4
.L_1201:
        /*03c4*/ 	.word	index@(.nv.constant0._ZN7cutlass13device_kernelIN5flash11enable_sm90INS1_16FlashAttnBwdSm90INS1_25CollectiveMainloopBwdSm90ILi2ELi1ELi1EN4cute5tupleIJNS5_1CILi1EEES8_S8_EEENS6_IJNS7_ILi64EEENS7_ILi96EEENS7_ILi192EEEEEENS_10bfloat16_tEfNS_4arch4Sm90ELb0ELb0ELb0ELb1ELb1ELb0ELb1ELb0ELi3ELi1ELi1ELi1ELb0EEENS1_24CollectiveEpilogueBwdGQAISD_fSG_Li384ELb1ELb1EEENS1_19SingleTileSchedulerILb1ELb0ELb0ELi96EEEEEEEEEvNT_6ParamsE)
        /*03c8*/ 	.short	0x0210
        /*03ca*/ 	.short	0x06f0


	//----- nvinfo : EIATTR_SW_WAR
	.align		4
.L_1202:
        /*03cc*/ 	.byte	0x04, 0x36
        /*03ce*/ 	.short	(.L_1204 - .L_1203)
.L_1203:
        /*03d0*/ 	.word	0x00000008
.L_1204:


//--------------------- .nv.info._ZN7cutlass13device_kernelIN5flash11enable_sm90INS1_16FlashAttnBwdSm90INS1_25CollectiveMainloopBwdSm90ILi2ELi1ELi1EN4cute5tupleIJNS5_1CILi1EEES8_S8_EEENS6_IJNS7_ILi64EEENS7_ILi96EEENS7_ILi192EEEEEENS_10bfloat16_tEfNS_4arch4Sm90ELb0ELb1ELb0ELb0ELb0ELb0ELb1ELb0ELi3ELi1ELi1ELi1ELb0EEENS1_21CollectiveEpilogueBwdISD_SE_SG_Li384ELb0ELb1ELi3EEENS1_19SingleTileSchedulerILb0ELb0ELb0ELi96EEEEEEEEEvNT_6ParamsE --------------------------
	.section	.nv.info._ZN7cutlass13device_kernelIN5flash11enable_sm90INS1_16FlashAttnBwdSm90INS1_25CollectiveMainloopBwdSm90ILi2ELi1ELi1EN4cute5tupleIJNS5_1CILi1EEES8_S8_EEENS6_IJNS7_ILi64EEENS7_ILi96EEENS7_ILi192EEEEEENS_10bfloat16_tEfNS_4arch4Sm90ELb0ELb1ELb0ELb0ELb0ELb0ELb1ELb0ELi3ELi1ELi1ELi1ELb0EEENS1_21CollectiveEpilogueBwdISD_SE_SG_Li384ELb0ELb1ELi3EEENS1_19SingleTileSchedulerILb0ELb0ELb0ELi96EEEEEEEEEvNT_6ParamsE,"",@"SHT_CUDA_INFO"
	.sectionflags	@""
	.align	4


	//----- nvinfo : EIATTR_CUDA_API_VERSION
	.align		4
        /*0000*/ 	.byte	0x04, 0x37
        /*0002*/ 	.short	(.L_1206 - .L_1205)
.L_1205:
        /*0004*/ 	.word	0x00000082


	//----- nvinfo : EIATTR_KPARAM_INFO
	.align		4
.L_1206:
        /*0008*/ 	.byte	0x04, 0x17
        /*000a*/ 	.short	(.L_1208 - .L_1207)
.L_1207:
        /*000c*/ 	.word	0x00000000
        /*0010*/ 	.short	0x0000
        /*0012*/ 	.short	0x0070
        /*0014*/ 	.byte	0x00, 0xf0, 0x01, 0x24


	//----- nvinfo : EIATTR_SPARSE_MMA_MASK
	.align		4
.L_1208:
        /*0018*/ 	.byte	0x03, 0x50
        /*001a*/ 	.short	0x0000


	//----- nvinfo : EIATTR_MAXREG_COUNT
	.align		4
        /*001c*/ 	.byte	0x03, 0x1b
        /*001e*/ 	.short	0x0080


	//----- nvinfo : EIATTR_NUM_BARRIERS
	.align		4
        /*0020*/ 	.byte	0x02, 0x4c
        /*0022*/ 	.byte	0x10
	.zero		1


	//----- nvinfo : EIATTR_EXTERNS
	.align		4
        /*0024*/ 	.byte	0x04, 0x0f
        /*0026*/ 	.short	(.L_1210 - .L_1209)


	//   ....[0]....
	.align		4
.L_1209:
        /*0028*/ 	.word	index@(__assertfail)


	//----- nvinfo : EIATTR_MERCURY_ISA_VERSION
	.align		4
.L_1210:
        /*002c*/ 	.byte	0x03, 0x5f
        /*002e*/ 	.short	0x0101


	//----- nvinfo : EIATTR_INT_WARP_WIDE_INSTR_OFFSETS
	.align		4
        /*0030*/ 	.byte	0x04, 0x31
        /*0032*/ 	.short	(.L_1212 - .L_1211)


	//   ....[0]....
.L_1211:
        /*0034*/ 	.word	0x000001e0


	//   ....[1]....
        /*0038*/ 	.word	0x00000210


	//----- nvinfo : EIATTR_COOP_GROUP_MASK_REGIDS
	.align		4
.L_1212:
        /*003c*/ 	.byte	0x04, 0x29
        /*003e*/ 	.short	(.L_1214 - .L_1213)


	//   ....[0]....
.L_1213:
        /*0040*/ 	.word	0xffffffff


	//   ....[1]....
        /*0044*/ 	.word	0xffffffff


	//   ....[2]....
        /*0048*/ 	.word	0xffffffff


	//   ....[3]....
        /*004c*/ 	.word	0xffffffff


	//   ....[4]....
        /*0050*/ 	.word	0xffffffff


	//   ....[5]....
        /*0054*/ 	.word	0xffffffff


	//   ....[6]....
        /*0058*/ 	.word	0xffffffff


	//   ....[7]....
        /*005c*/ 	.word	0xffffffff


	//   ....[8]....
        /*0060*/ 	.word	0x0500000f


	//----- nvinfo : EIATTR_COOP_GROUP_INSTR_OFFSETS
	.align		4
.L_1214:
        /*0064*/ 	.byte	0x04, 0x28
        /*0066*/ 	.short	(.L_1216 - .L_1215)


	//   ....[0]....
.L_1215:
        /*0068*/ 	.word	0x00000060


	//   ....[1]....
        /*006c*/ 	.word	0x000001f0


	//   ....[2]....
        /*0070*/ 	.word	0x00000240


	//   ....[3]....
        /*0074*/ 	.word	0x00000430


	//   ....[4]....
        /*0078*/ 	.word	0x00000620


	//   ....[5]....
        /*007c*/ 	.word	0x000010d0


	//   ....[6]....
        /*0080*/ 	.word	0x00004930


	//   ....[7]....
        /*0084*/ 	.word	0x00005f50


	//   ....[8]....
        /*0088*/ 	.word	0x000095e0


	//----- nvinfo : EIATTR_REG_RECONFIG
	.align		4
.L_1216:
        /*008c*/ 	.byte	0x01, 0x54
	.zero		2


	//----- nvinfo : EIATTR_SYSCALL_OFFSETS
	.align		4
        /*0090*/ 	.byte	0x04, 0x46
        /*0092*/ 	.short	(.L_1218 - .L_1217)


	//   ....[0]....
.L_1217:
        /*0094*/ 	.word	0x00000d30


	//   ....[1]....
        /*0098*/ 	.word	0x00000e20


	//   ....[2]....
        /*009c*/ 	.word	0x00000f60


	//   ....[3]....
        /*00a0*/ 	.word	0x00001050


	//   ....[4]....
        /*00a4*/ 	.word	0x00004320


	//   ....[5]....
        /*00a8*/ 	.word	0x00004460


	//   ....[6]....
        /*00ac*/ 	.word	0x00004580


	//   ....[7]....
        /*00b0*/ 	.word	0x000046a0


	//----- nvinfo : EIATTR_MBARRIER_INSTR_OFFSETS
	.align		4
.L_1218:
        /*00b4*/ 	.byte	0x04, 0x39
        /*00b6*/ 	.short	(.L_1220 - .L_1219)


	//   ....[0]....
.L_1219:
        /*00b8*/ 	.word	0x000002e0
        /*00bc*/ 	.word	0x000000ff
        /*00c0*/ 	.word	0x00036400
        /*00c4*/ 	.short	0x0100
        /*00c6*/ 	.byte	0x06
	.zero		1


	//   ....[1]....
        /*00c8*/ 	.word	0x000003e0
        /*00cc*/ 	.word	0x000000ff
        /*00d0*/ 	.word	0x00036410
        /*00d4*/ 	.short	0x0100
        /*00d6*/ 	.byte	0x08
	.zero		1


	//   ....[2]....
        /*00d8*/ 	.word	0x000003f0
        /*00dc*/ 	.word	0x000000ff
        /*00e0*/ 	.word	0x00036420
        /*00e4*/ 	.short	0x0100
        /*00e6*/ 	.byte	0x08
	.zero		1


	//   ....[3]....
        /*00e8*/ 	.word	0x00000400
        /*00ec*/ 	.word	0x000000ff
        /*00f0*/ 	.word	0x00036418
        /*00f4*/ 	.short	0x0100
        /*00f6*/ 	.byte	0x08
	.zero		1


	//   ....[4]....
        /*00f8*/ 	.word	0x00000410
        /*00fc*/ 	.word	0x000000ff
        /*0100*/ 	.word	0x00036428
        /*0104*/ 	.short	0x0100
        /*0106*/ 	.byte	0x08
	.zero		1


	//   ....[5]....
        /*0108*/ 	.word	0x00000540
        /*010c*/ 	.word	0x000000ff
        /*0110*/ 	.word	0x00036430
        /*0114*/ 	.short	0x0100
        /*0116*/ 	.byte	0x08
	.zero		1


	//   ....[6]....
        /*0118*/ 	.word	0x00000550
        /*011c*/ 	.word	0x000000ff
        /*0120*/ 	.word	0x00036438
        /*0124*/ 	.short	0x0100
        /*0126*/ 	.byte	0x08
	.zero		1


	//   ....[7]....
        /*0128*/ 	.word	0x00001100
        /*012c*/ 	.word	0x000000ff
        /*0130*/ 	.word	0x00036400
        /*0134*/ 	.short	0x010a
        /*0136*/ 	.byte	0x25
	.zero		1


	//   ....[8]....
        /*0138*/ 	.word	0x000011f0
        /*013c*/ 	.word	0x000000ff
        /*0140*/ 	.word	0x00036400
        /*0144*/ 	.short	0x010a
        /*0146*/ 	.byte	0x25
	.zero		1


	//   ....[9]....
        /*0148*/ 	.word	0x00001940
        /*014c*/ 	.word	0x00000004
        /*0150*/ 	.word	0x00036410
        /*0154*/ 	.short	0x010a
        /*0156*/ 	.byte	0x3f
	.zero		1


	//   ....[10]....
        /*0158*/ 	.word	0x00001980
        /*015c*/ 	.word	0x00000004
        /*0160*/ 	.word	0x00036410
        /*0164*/ 	.short	0x010a
        /*0166*/ 	.byte	0x3f
	.zero		1


	//   ....[11]....
        /*0168*/ 	.word	0x00002020
        /*016c*/ 	.word	0x000000ff
        /*0170*/ 	.word	0x00036430
        /*0174*/ 	.short	0x010a
        /*0176*/ 	.byte	0x25
	.zero		1


	//   ....[12]....
        /*0178*/ 	.word	0x00002060
        /*017c*/ 	.word	0x000000ff
        /*0180*/ 	.word	0x00036430
        /*0184*/ 	.short	0x010a
        /*0186*/ 	.byte	0x25
	.zero		1


	//   ....[13]....
        /*0188*/ 	.word	0x00003aa0
        /*018c*/ 	.word	0x000000ff
        /*0190*/ 	.word	0x00000000
        /*0194*/ 	.short	0x0101
        /*0196*/ 	.byte	0x04
	.zero		1


	//   ....[14]....
        /*0198*/ 	.word	0x00003e40
        /*019c*/ 	.word	0x00000004
        /*01a0*/ 	.word	0x00000000
        /*01a4*/ 	.short	0x0101
        /*01a6*/ 	.byte	0x3f
	.zero		1


	//   ....[15]....
        /*01a8*/ 	.word	0x00007530
        /*01ac*/ 	.word	0x00000000
        /*01b0*/ 	.word	0x00036420
        /*01b4*/ 	.short	0x010a
        /*01b6*/ 	.byte	0x3f
	.zero		1


	//   ....[16]....
        /*01b8*/ 	.word	0x00007d40
        /*01bc*/ 	.word	0x00000000
        /*01c0*/ 	.word	0x00036438
        /*01c4*/ 	.short	0x010a
        /*01c6*/ 	.byte	0x3f
	.zero		1


	//   ....[17]....
        /*01c8*/ 	.word	0x000080a0
        /*01cc*/ 	.word	0x00000000
        /*01d0*/ 	.word	0x00036428
        /*01d4*/ 	.short	0x010a
        /*01d6*/ 	.byte	0x3f
	.zero		1


	//   ....[18]....
        /*01d8*/ 	.word	0x000083c0
        /*01dc*/ 	.word	0x00000000
        /*01e0*/ 	.word	0x00036438
        /*01e4*/ 	.short	0x010a
        /*01e6*/ 	.byte	0x3f
	.zero		1


	//   ....[19]....
        /*01e8*/ 	.word	0x00008670
        /*01ec*/ 	.word	0x00000000
        /*01f0*/ 	.word	0x00036420
        /*01f4*/ 	.short	0x010a
        /*01f6*/ 	.byte	0x3f
	.zero		1


	//   ....[20]....
        /*01f8*/ 	.word	0x000089f0
        /*01fc*/ 	.word	0x00000000
        /*0200*/ 	.word	0x00036438
        /*0204*/ 	.short	0x010a
        /*0206*/ 	.byte	0x3f
	.zero		1


	//   ....[21]....
        /*0208*/ 	.word	0x00008ce0
        /*020c*/ 	.word	0x00000000
        /*0210*/ 	.word	0x00036428
        /*0214*/ 	.short	0x010a
        /*0216*/ 	.byte	0x3f
	.zero		1


	//   ....[22]....
        /*0218*/ 	.word	0x00009020
        /*021c*/ 	.word	0x00000000
        /*0220*/ 	.word	0x00036438
        /*0224*/ 	.short	0x010a
        /*0226*/ 	.byte	0x3f
	.zero		1


	//   ....[23]....
        /*0228*/ 	.word	0x00009470
        /*022c*/ 	.word	0x00000009
        /*0230*/ 	.word	0x00000000
        /*0234*/ 	.short	0x010a
        /*0236*/ 	.byte	0x3f
	.zero		1


	//   ....[24]....
        /*0238*/ 	.word	0x000094f0
        /*023c*/ 	.word	0x00000003
        /*0240*/ 	.word	0x00000000
        /*0244*/ 	.short	0x010a
        /*0246*/ 	.byte	0x3f
	.zero		1


	//   ....[25]....
        /*0248*/ 	.word	0x00009540
        /*024c*/ 	.word	0x00000004
        /*0250*/ 	.word	0x00036438
        /*0254*/ 	.short	0x010a
        /*0256*/ 	.byte	0x3f
	.zero		1


	//   ....[26]....
        /*0258*/ 	.word	0x00009610
        /*025c*/ 	.word	0x00000099
        /*0260*/ 	.word	0x00036400
        /*0264*/ 	.short	0x010a
        /*0266*/ 	.byte	0x3f
	.zero		1


	//   ....[27]....
        /*0268*/ 	.word	0x00009660
        /*026c*/ 	.word	0x00000004
        /*0270*/ 	.word	0x00036410
        /*0274*/ 	.short	0x010a
        /*0276*/ 	.byte	0x3f
	.zero		1


	//   ....[28]....
        /*0278*/ 	.word	0x000096b0
        /*027c*/ 	.word	0x00000099
        /*0280*/ 	.word	0x00036430
        /*0284*/ 	.short	0x010a
        /*0286*/ 	.byte	0x3f
	.zero		1


	//   ....[29]....
        /*0288*/ 	.word	0x00009700
        /*028c*/ 	.word	0x00000000
        /*0290*/ 	.word	0x00036420
        /*0294*/ 	.short	0x010a
        /*0296*/ 	.byte	0x3f
	.zero		1


	//   ....[30]....
        /*0298*/ 	.word	0x00009750
        /*029c*/ 	.word	0x00000000
        /*02a0*/ 	.word	0x00036438
        /*02a4*/ 	.short	0x010a
        /*02a6*/ 	.byte	0x3f
	.zero		1


	//   ....[31]....
        /*02a8*/ 	.word	0x000097a0
        /*02ac*/ 	.word	0x00000000
        /*02b0*/ 	.word	0x00036428
        /*02b4*/ 	.short	0x010a
        /*02b6*/ 	.byte	0x3f
	.zero		1


	//   ....[32]....
        /*02b8*/ 	.word	0x000097f0
        /*02bc*/ 	.word	0x00000000
        /*02c0*/ 	.word	0x00036438
        /*02c4*/ 	.short	0x010a
        /*02c6*/ 	.byte	0x3f
	.zero		1


	//   ....[33]....
        /*02c8*/ 	.word	0x00009850
        /*02cc*/ 	.word	0x00000000
        /*02d0*/ 	.word	0x00036420
        /*02d4*/ 	.short	0x010a
        /*02d6*/ 	.byte	0x3f
	.zero		1


	//   ....[34]....
        /*02d8*/ 	.word	0x000098a0
        /*02dc*/ 	.word	0x00000000
        /*02e0*/ 	.word	0x00036438
        /*02e4*/ 	.short	0x010a
        /*02e6*/ 	.byte	0x3f
	.zero		1


	//   ....[35]....
        /*02e8*/ 	.word	0x000098f0
        /*02ec*/ 	.word	0x00000000
        /*02f0*/ 	.word	0x00036428
        /*02f4*/ 	.short	0x010a
        /*02f6*/ 	.byte	0x3f
	.zero		1


	//   ....[36]....
        /*02f8*/ 	.word	0x00009940
        /*02fc*/ 	.word	0x00000000
        /*0300*/ 	.word	0x00036438
        /*0304*/ 	.short	0x010a
        /*0306*/ 	.byte	0x3f
	.zero		1


	//   ....[37]....
        /*0308*/ 	.word	0x00009a10
        /*030c*/ 	.word	0x00000009
        /*0310*/ 	.word	0x00000000
        /*0314*/ 	.short	0x010a
        /*0316*/ 	.byte	0x3f
	.zero		1


	//   ....[38]....
        /*0318*/ 	.word	0x00009a60
        /*031c*/ 	.word	0x00000003
        /*0320*/ 	.word	0x00000000
        /*0324*/ 	.short	0x010a
        /*0326*/ 	.byte	0x3f
	.zero		1


	//----- nvinfo : EIATTR_NUM_MBARRIERS
	.align		4
.L_1220:
        /*0328*/ 	.byte	0x03, 0x38
        /*032a*/ 	.short	0x0007


	//----- nvinfo : EIATTR_EXIT_INSTR_OFFSETS
	.align		4
        /*032c*/ 	.byte	0x04, 0x1c
        /*032e*/ 	.short	(.L_1222 - .L_1221)


	//   ....[0]....
.L_1221:
        /*0330*/ 	.word	0x00000680


	//   ....[1]....
        /*0334*/ 	.word	0x00004f60


	//   ....[2]....
        /*0338*/ 	.word	0x00005ef0


	//   ....[3]....
        /*033c*/ 	.word	0x00009590


	//----- nvinfo : EIATTR_MAX_THREADS
	.align		4
.L_1222:
        /*0340*/ 	.byte	0x04, 0x05
        /*0342*/ 	.short	(.L_1224 - .L_1223)
.L_1223:
        /*0344*/ 	.word	0x00000200
        /*0348*/ 	.word	0x00000001
        /*034c*/ 	.word	0x00000001


	//----- nvinfo : EIATTR_CRS_STACK_SIZE
	.align		4
.L_1224:
        /*0350*/ 	.byte	0x04, 0x1e
        /*0352*/ 	.short	(.L_1226 - .L_1225)
.L_1225:
        /*0354*/ 	.word	0x00000000


	//----- nvinfo : EIATTR_CBANK_PARAM_SIZE
	.align		4
.L_1226:
        /*0358*/ 	.byte	0x03, 0x19
        /*035a*/ 	.short	0x0970


	//----- nvinfo : EIATTR_PARAM_CBANK
	.align		4
        /*035c*/ 	.byte	0x04, 0x0a
        /*035e*/ 	.short	(.L_1228 - .L_1227)
	.align		4
.L_1227:
        /*0360*/ 	.word	index@(.nv.constant0._ZN7cutlass13device_kernelIN5flash11enable_sm90INS1_16FlashAttnBwdSm90INS1_25CollectiveMainloopBwdSm90ILi2ELi1ELi1EN4cute5tupleIJNS5_1CILi1EEES8_S8_EEENS6_IJNS7_ILi64EEENS7_ILi96EEENS7_ILi192EEEEEENS_10bfloat16_tEfNS_4arch4Sm90ELb0ELb1ELb0ELb0ELb0ELb0ELb1ELb0ELi3ELi1ELi1ELi1ELb0EEENS1_21CollectiveEpilogueBwdISD_SE_SG_Li384ELb0ELb1ELi3EEENS1_19SingleTileSchedulerILb0ELb0ELb0ELi96EEEEEEEEEvNT_6ParamsE)
        /*0364*/ 	.short	0x0210
        /*0366*/ 	.short	0x0970


	//----- nvinfo : EIATTR_SW_WAR
	.align		4
.L_1228:
        /*0368*/ 	.byte	0x04, 0x36
        /*036a*/ 	.short	(.L_1230 - .L_1229)
.L_1229:
        /*036c*/ 	.word	0x00000008
.L_1230:


//--------------------- .nv.info._ZN7cutlass13device_kernelIN5flash11enable_sm90INS1_16FlashAttnBwdSm90INS1_25CollectiveMainloopBwdSm90ILi2ELi1ELi1EN4cute5tupleIJNS5_1CILi1EEES8_S8_EEENS6_IJNS7_ILi64EEENS7_ILi96EEENS7_ILi192EEEEEENS_10bfloat16_tEfNS_4arch4Sm90ELb0ELb1ELb0ELb0ELb1ELb0ELb1ELb0ELi3ELi1ELi1ELi1ELb0EEENS1_21CollectiveEpilogueBwdISD_SE_SG_Li384ELb0ELb1ELi3EEENS1_19SingleTileSchedulerILb0ELb0ELb0ELi96EEEEEEEEEvNT_6ParamsE --------------------------
	.section	.nv.info._ZN7cutlass13device_kernelIN5flash11enable_sm90INS1_16FlashAttnBwdSm90INS1_25CollectiveMainloopBwdSm90ILi2ELi1ELi1EN4cute5tupleIJNS5_1CILi1EEES8_S8_EEENS6_IJNS7_ILi64EEENS7_ILi96EEENS7_ILi192EEEEEENS_10bfloat16_tEfNS_4arch4Sm90ELb0ELb1ELb0ELb0ELb1ELb0ELb1ELb0ELi3ELi1ELi1ELi1ELb0EEENS1_21CollectiveEpilogueBwdISD_SE_SG_Li384ELb0ELb1ELi3EEENS1_19SingleTileSchedulerILb0ELb0ELb0ELi96EEEEEEEEEvNT_6ParamsE,"",@"SHT_CUDA_INFO"
	.sectionflags	@""
	.align	4


	//----- nvinfo : EIATTR_CUDA_API_VERSION
	.align		4
        /*0000*/ 	.byte	0x04, 0x37
        /*0002*/ 	.short	(.L_1232 - .L_1231)
.L_1231:
        /*0004*/ 	.word	0x00000082


	//----- nvinfo : EIATTR_KPARAM_INFO
	.align		4
.L_1232:
        /*0008*/ 	.byte	0x04, 0x17
        /*000a*/ 	.short	(.L_1234 - .L_1233)
.L_1233:
        /*000c*/ 	.word	0x00000000
        /*0010*/ 	.short	0x0000
        /*0012*/ 	.short	0x0070
        /*0014*/ 	.byte	0x00, 0xf0, 0x01, 0x24


	//----- nvinfo : EIATTR_SPARSE_MMA_MASK
	.align		4
.L_1234:
        /*0018*/ 	.byte	0x03, 0x50
        /*001a*/ 	.short	0x0000


	//----- nvinfo : EIATTR_MAXREG_COUNT
	.align		4
        /*001c*/ 	.byte	0x03, 0x1b
        /*001e*/ 	.short	0x0080


	//----- nvinfo : EIATTR_NUM_BARRIERS
	.align		4
        /*0020*/ 	.byte	0x02, 0x4c
        /*0022*/ 	.byte	0x10
	.zero		1


	//----- nvinfo : EIATTR_EXTERNS
	.align		4
        /*0024*/ 	.byte	0x04, 0x0f
        /*0026*/ 	.short	(.L_1236 - .L_1235)


	//   ....[0]....
	.align		4
.L_1235:
        /*0028*/ 	.word	index@(__assertfail)


	//----- nvinfo : EIATTR_MERCURY_ISA_VERSION
	.align		4
.L_1236:
        /*002c*/ 	.byte	0x03, 0x5f
        /*002e*/ 	.short	0x0101


	//----- nvinfo : EIATTR_INT_WARP_WIDE_INSTR_OFFSETS
	.align		4
        /*0030*/ 	.byte	0x04, 0x31
        /*0032*/ 	.short	(.L_1238 - .L_1237)


	//   ....[0]....
.L_1237:
        /*0034*/ 	.word	0x000001e0


	//   ....[1]....
        /*0038*/ 	.word	0x00000210


	//   ....[2]....
        /*003c*/ 	.word	0x00006a20


	//   ....[3]....
        /*0040*/ 	.word	0x00007160


	//   ....[4]....
        /*0044*/ 	.word	0x00007750


	//   ....[5]....
        /*0048*/ 	.word	0x00007a20


	//   ....[6]....
        /*004c*/ 	.word	0x00007c80


	//   ....[7]....
        /*0050*/ 	.word	0x00007e10


	//----- nvinfo : EIATTR_COOP_GROUP_MASK_REGIDS
	.align		4
.L_1238:
        /*0054*/ 	.byte	0x04, 0x29
        /*0056*/ 	.short	(.L_1240 - .L_1239)


	//   ....[0]....
.L_1239:
        /*0058*/ 	.word	0xffffffff


	//   ....[1]....
        /*005c*/ 	.word	0xffffffff


	//   ....[2]....
        /*0060*/ 	.word	0xffffffff


	//   ....[3]....
        /*0064*/ 	.word	0xffffffff


	//   ....[4]....
        /*0068*/ 	.word	0xffffffff


	//   ....[5]....
        /*006c*/ 	.word	0xffffffff


	//   ....[6]....
        /*0070*/ 	.word	0xffffffff


	//   ....[7]....
        /*0074*/ 	.word	0xffffffff


	//   ....[8]....
        /*0078*/ 	.word	0xffffffff


	//   ....[9]....
        /*007c*/ 	.word	0xffffffff


	//   ....[10]....
        /*0080*/ 	.word	0xffffffff


	//   ....[11]....
        /*0084*/ 	.word	0xffffffff


	//   ....[12]....
        /*0088*/ 	.word	0xffffffff


	//   ....[13]....
        /*008c*/ 	.word	0xffffffff


	//   ....[14]....
        /*0090*/ 	.word	0xffffffff


	//   ....[15]....
        /*0094*/ 	.word	0xffffffff


	//   ....[16]....
        /*0098*/ 	.word	0xffffffff


	//   ....[17]....
        /*009c*/ 	.word	0x0500000f


	//   ....[18]....
        /*00a0*/ 	.word	0x0500000f


	//   ....[19]....
        /*00a4*/ 	.word	0x0500000f


	//   ....[20]....
        /*00a8*/ 	.word	0x0500000f


	//----- nvinfo : EIATTR_COOP_GROUP_INSTR_OFFSETS
	.align		4
.L_1240:
        /*00ac*/ 	.byte	0x04, 0x28
        /*00ae*/ 	.short	(.L_1242 - .L_1241)


	//   ....[0]....
.L_1241:
        /*00b0*/ 	.word	0x00000060


	//   ....[1]....
        /*00b4*/ 	.word	0x000001f0


	//   ....[2]....
        /*00b8*/ 	.word	0x00000240


	//   ....[3]....
        /*00bc*/ 	.word	0x00000430


	//   ....[4]....
        /*00c0*/ 	.word	0x00000630


	//   ....[5]....
        /*00c4*/ 	.word	0x000010e0


	//   ....[6]....
        /*00c8*/ 	.word	0x00004920


	//   ....[7]....
        /*00cc*/ 	.word	0x00005f30


	//   ....[8]....
        /*00d0*/ 	.word	0x00006490


	//   ....[9]....
        /*00d4*/ 	.word	0x00006950


	//   ....[10]....
        /*00d8*/ 	.word	0x00006ca0


	//   ....[11]....
        /*00dc*/ 	.word	0x00007090


	//   ....[12]....
        /*00e0*/ 	.word	0x000072d0


	//   ....[13]....
        /*00e4*/ 	.word	0x00007680


	//   ....[14]....
        /*00e8*/ 	.word	0x00007960


	//   ....[15]....
        /*00ec*/ 	.word	0x00007b80


	//   ....[16]....
        /*00f0*/ 	.word	0x00007d10


	//   ....[17]....
        /*00f4*/ 	.word	0x0000a4b0


	//   ....[18]....
        /*00f8*/ 	.word	0x0000a600


	//   ....[19]....
        /*00fc*/ 	.word	0x0000a670


	//   ....[20]....
        /*0100*/ 	.word	0x0000a6e0


	//----- nvinfo : EIATTR_REG_RECONFIG
	.align		4
.L_1242:
        /*0104*/ 	.byte	0x01, 0x54
	.zero		2


	//----- nvinfo : EIATTR_SYSCALL_OFFSETS
	.align		4
        /*0108*/ 	.byte	0x04, 0x46
        /*010a*/ 	.short	(.L_1244 - .L_1243)


	//   ....[0]....
.L_1243:
        /*010c*/ 	.word	0x00000d40


	//   ....[1]....
        /*0110*/ 	.word	0x00000e30


	//   ....[2]....
        /*0114*/ 	.word	0x00000f70


	//   ....[3]....
        /*0118*/ 	.word	0x00001060


	//   ....[4]....
        /*011c*/ 	.word	0x00004310


	//   ....[5]....
        /*0120*/ 	.word	0x00004450


	//   ....[6]....
        /*0124*/ 	.word	0x00004570


	//   ....[7]....
        /*0128*/ 	.word	0x00004690


	//----- nvinfo : EIATTR_MBARRIER_INSTR_OFFSETS
	.align		4
.L_1244:
        /*012c*/ 	.byte	0x04, 0x39
        /*012e*/ 	.short	(.L_1246 - .L_1245)


	//   ....[0]....
.L_1245:
        /*0130*/ 	.word	0x000002e0
        /*0134*/ 	.word	0x000000ff
        /*0138*/ 	.word	0x00036400
        /*013c*/ 	.short	0x0100
        /*013e*/ 	.byte	0x06
	.zero		1


	//   ....[1]....
        /*0140*/ 	.word	0x000003e0
        /*0144*/ 	.word	0x000000ff
        /*0148*/ 	.word	0x00036410
        /*014c*/ 	.short	0x0100
        /*014e*/ 	.byte	0x08
	.zero		1


	//   ....[2]....
        /*0150*/ 	.word	0x000003f0
        /*0154*/ 	.word	0x000000ff
        /*0158*/ 	.word	0x00036420
        /*015c*/ 	.short	0x0100
        /*015e*/ 	.byte	0x08
	.zero		1


	//   ....[3]....
        /*0160*/ 	.word	0x00000400
        /*0164*/ 	.word	0x000000ff
        /*0168*/ 	.word	0x00036418
        /*016c*/ 	.short	0x0100
        /*016e*/ 	.byte	0x08
	.zero		1


	//   ....[4]....
        /*0170*/ 	.word	0x00000410
        /*0174*/ 	.word	0x000000ff
        /*0178*/ 	.word	0x00036428
        /*017c*/ 	.short	0x0100
        /*017e*/ 	.byte	0x08
	.zero		1


	//   ....[5]....
        /*0180*/ 	.word	0x00000540
        /*0184*/ 	.word	0x000000ff
        /*0188*/ 	.word	0x00036430
        /*018c*/ 	.short	0x0100
        /*018e*/ 	.byte	0x08
	.zero		1


	//   ....[6]....
        /*0190*/ 	.word	0x00000550
        /*0194*/ 	.word	0x000000ff
        /*0198*/ 	.word	0x00036438
        /*019c*/ 	.short	0x0100
        /*019e*/ 	.byte	0x08
	.zero		1


	//   ....[7]....
        /*01a0*/ 	.word	0x00001110
        /*01a4*/ 	.word	0x000000ff
        /*01a8*/ 	.word	0x00036400
        /*01ac*/ 	.short	0x010a
        /*01ae*/ 	.byte	0x25
	.zero		1


	//   ....[8]....
        /*01b0*/ 	.word	0x00001200
        /*01b4*/ 	.word	0x000000ff
        /*01b8*/ 	.word	0x00036400
        /*01bc*/ 	.short	0x010a
        /*01be*/ 	.byte	0x25
	.zero		1


	//   ....[9]....
        /*01c0*/ 	.word	0x00001950
        /*01c4*/ 	.word	0x00000004
        /*01c8*/ 	.word	0x00036410
        /*01cc*/ 	.short	0x010a
        /*01ce*/ 	.byte	0x3f
	.zero		1


	//   ....[10]....
        /*01d0*/ 	.word	0x00001990
        /*01d4*/ 	.word	0x00000004
        /*01d8*/ 	.word	0x00036410
        /*01dc*/ 	.short	0x010a
        /*01de*/ 	.byte	0x3f
	.zero		1


	//   ....[11]....
        /*01e0*/ 	.word	0x00002010
        /*01e4*/ 	.word	0x000000ff
        /*01e8*/ 	.word	0x00036430
        /*01ec*/ 	.short	0x010a
        /*01ee*/ 	.byte	0x25
	.zero		1


	//   ....[12]....
        /*01f0*/ 	.word	0x00002050
        /*01f4*/ 	.word	0x000000ff
        /*01f8*/ 	.word	0x00036430
        /*01fc*/ 	.short	0x010a
        /*01fe*/ 	.byte	0x25
	.zero		1


	//   ....[13]....
        /*0200*/ 	.word	0x00003a90
        /*0204*/ 	.word	0x000000ff
        /*0208*/ 	.word	0x00000000
        /*020c*/ 	.short	0x0101
        /*020e*/ 	.byte	0x04
	.zero		1


	//   ....[14]....
        /*0210*/ 	.word	0x00003e30
        /*0214*/ 	.word	0x00000004
        /*0218*/ 	.word	0x00000000
        /*021c*/ 	.short	0x0101
        /*021e*/ 	.byte	0x3f
	.zero		1


	//   ....[15]....
        /*0220*/ 	.word	0x00008400
        /*0224*/ 	.word	0x00000000
        /*0228*/ 	.word	0x00036420
        /*022c*/ 	.short	0x010a
        /*022e*/ 	.byte	0x3f
	.zero		1


	//   ....[16]....
        /*0230*/ 	.word	0x00008c10
        /*0234*/ 	.word	0x00000000
        /*0238*/ 	.word	0x00036438
        /*023c*/ 	.short	0x010a
        /*023e*/ 	.byte	0x3f
	.zero		1


	//   ....[17]....
        /*0240*/ 	.word	0x00008f70
        /*0244*/ 	.word	0x00000000
        /*0248*/ 	.word	0x00036428
        /*024c*/ 	.short	0x010a
        /*024e*/ 	.byte	0x3f
	.zero		1


	//   ....[18]....
        /*0250*/ 	.word	0x00009290
        /*0254*/ 	.word	0x00000000
        /*0258*/ 	.word	0x00036438
        /*025c*/ 	.short	0x010a
        /*025e*/ 	.byte	0x3f
	.zero		1


	//   ....[19]....
        /*0260*/ 	.word	0x00009540
        /*0264*/ 	.word	0x00000000
        /*0268*/ 	.word	0x00036420
        /*026c*/ 	.short	0x010a
        /*026e*/ 	.byte	0x3f
	.zero		1


	//   ....[20]....
        /*0270*/ 	.word	0x000098c0
        /*0274*/ 	.word	0x00000000
        /*0278*/ 	.word	0x00036438
        /*027c*/ 	.short	0x010a
        /*027e*/ 	.byte	0x3f
	.zero		1


	//   ....[21]....
        /*0280*/ 	.word	0x00009bb0
        /*0284*/ 	.word	0x00000000
        /*0288*/ 	.word	0x00036428
        /*028c*/ 	.short	0x010a
        /*028e*/ 	.byte	0x3f
	.zero		1


	//   ....[22]....
        /*0290*/ 	.word	0x00009ef0
        /*0294*/ 	.word	0x00000000
        /*0298*/ 	.word	0x00036438
        /*029c*/ 	.short	0x010a
        /*029e*/ 	.byte	0x3f
	.zero		1


	//   ....[23]....
        /*02a0*/ 	.word	0x0000a340
        /*02a4*/ 	.word	0x00000009
        /*02a8*/ 	.word	0x00000000
        /*02ac*/ 	.short	0x010a
        /*02ae*/ 	.byte	0x3f
	.zero		1


	//   ....[24]....
        /*02b0*/ 	.word	0x0000a3c0
        /*02b4*/ 	.word	0x00000003
        /*02b8*/ 	.word	0x00000000
        /*02bc*/ 	.short	0x010a
        /*02be*/ 	.byte	0x3f
	.zero		1


	//   ....[25]....
        /*02c0*/ 	.word	0x0000a410
        /*02c4*/ 	.word	0x00000004
        /*02c8*/ 	.word	0x00036438
        /*02cc*/ 	.short	0x010a
        /*02ce*/ 	.byte	0x3f
	.zero		1


	//   ....[26]....
        /*02d0*/ 	.word	0x0000a4e0
        /*02d4*/ 	.word	0x00000099
        /*02d8*/ 	.word	0x00036400
        /*02dc*/ 	.short	0x010a
        /*02de*/ 	.byte	0x3f
	.zero		1


	//   ....[27]....
        /*02e0*/ 	.word	0x0000a530
        /*02e4*/ 	.word	0x00000004
        /*02e8*/ 	.word	0x00036410
        /*02ec*/ 	.short	0x010a
        /*02ee*/ 	.byte	0x3f
	.zero		1


	//   ....[28]....
        /*02f0*/ 	.word	0x0000a580
        /*02f4*/ 	.word	0x00000099
        /*02f8*/ 	.word	0x00036430
        /*02fc*/ 	.short	0x010a
        /*02fe*/ 	.byte	0x3f
	.zero		1


	//   ....[29]....
        /*0300*/ 	.word	0x0000a720
        /*0304*/ 	.word	0x00000000
        /*0308*/ 	.word	0x00036420
        /*030c*/ 	.short	0x010a
        /*030e*/ 	.byte	0x3f
	.zero		1


	//   ....[30]....
        /*0310*/ 	.word	0x0000a770
        /*0314*/ 	.word	0x00000000
        /*0318*/ 	.word	0x00036438
        /*031c*/ 	.short	0x010a
        /*031e*/ 	.byte	0x3f
	.zero		1


	//   ....[31]....
        /*0320*/ 	.word	0x0000a7c0
        /*0324*/ 	.word	0x00000000
        /*0328*/ 	.word	0x00036428
        /*032c*/ 	.short	0x010a
        /*032e*/ 	.byte	0x3f
	.zero		1


	//   ....[32]....
        /*0330*/ 	.word	0x0000a810
        /*0334*/ 	.word	0x00000000
        /*0338*/ 	.word	0x00036438
        /*033c*/ 	.short	0x010a
        /*033e*/ 	.byte	0x3f
	.zero		1


	//   ....[33]....
        /*0340*/ 	.word	0x0000a870
        /*0344*/ 	.word	0x00000000
        /*0348*/ 	.word	0x00036420
        /*034c*/ 	.short	0x010a
        /*034e*/ 	.byte	0x3f
	.zero		1


	//   ....[34]....
        /*0350*/ 	.word	0x0000a8c0
        /*0354*/ 	.word	0x00000000
        /*0358*/ 	.word	0x00036438
        /*035c*/ 	.short	0x010a
        /*035e*/ 	.byte	0x3f
	.zero		1


	//   ....[35]....
        /*0360*/ 	.word	0x0000a910
        /*0364*/ 	.word	0x00000000
        /*0368*/ 	.word	0x00036428
        /*036c*/ 	.short	0x010a
        /*036e*/ 	.byte	0x3f
	.zero		1


	//   ....[36]....
        /*0370*/ 	.word	0x0000a960
        /*0374*/ 	.word	0x00000000
        /*0378*/ 	.word	0x00036438
        /*037c*/ 	.short	0x010a
        /*037e*/ 	.byte	0x3f
	.zero		1


	//   ....[37]....
        /*0380*/ 	.word	0x0000aa30
        /*0384*/ 	.word	0x00000009
        /*0388*/ 	.word	0x00000000
        /*038c*/ 	.short	0x010a
        /*038e*/ 	.byte	0x3f
	.zero		1


	//   ....[38]....
        /*0390*/ 	.word	0x0000aa80
        /*0394*/ 	.word	0x00000003
        /*0398*/ 	.word	0x00000000
        /*039c*/ 	.short	0x010a
        /*039e*/ 	.byte	0x3f
	.zero		1


	//----- nvinfo : EIATTR_NUM_MBARRIERS
	.align		4
.L_1246:
        /*03a0*/ 	.byte	0x03, 0x38
        /*03a2*/ 	.short	0x0007


	//----- nvinfo : EIATTR_EXIT_INSTR_OFFSETS
	.align		4
        /*03a4*/ 	.byte	0x04, 0x1c
        /*03a6*/ 	.short	(.L_1248 - .L_1247)


	//   ....[0]....
.L_1247:
        /*03a8*/ 	.word	0x00000690


	//   ....[1]....
        /*03ac*/ 	.word	0x00004f50


	//   ....[2]....
        /*03b0*/ 	.word	0x00005ed0


	//   ....[3]....
        /*03b4*/ 	.word	0x0000a460


	//----- nvinfo : EIATTR_MAX_THREADS
	.align		4
.L_1248:
        /*03b8*/ 	.byte	0x04, 0x05
        /*03ba*/ 	.short	(.L_1250 - .L_1249)
.L_1249:
        /*03bc*/ 	.word	0x00000200
        /*03c0*/ 	.word	0x00000001
        /*03c4*/ 	.word	0x00000001


	//----- nvinfo : EIATTR_CRS_STACK_SIZE
	.align		4
.L_1250:
        /*03c8*/ 	.byte	0x04, 0x1e
        /*03ca*/ 	.short	(.L_1252 - .L_1251)
.L_1251:
        /*03cc*/ 	.word	0x00000000


	//----- nvinfo : EIATTR_CBANK_PARAM_SIZE
	.align		4
.L_1252:
        /*03d0*/ 	.byte	0x03, 0x19
        /*03d2*/ 	.short	0x0970


	//----- nvinfo : EIATTR_PARAM_CBANK
	.align		4
        /*03d4*/ 	.byte	0x04, 0x0a
        /*03d6*/ 	.short	(.L_1254 - .L_1253)
	.align		4
.L_1253:
        /*03d8*/ 	.word	index@(.nv.constant0._ZN7cutlass13device_kernelIN5flash11enable_sm90INS1_16FlashAttnBwdSm90INS1_25CollectiveMainloopBwdSm90ILi2ELi1ELi1EN4cute5tupleIJNS5_1CILi1EEES8_S8_EEENS6_IJNS7_ILi64EEENS7_ILi96EEENS7_ILi192EEEEEENS_10bfloat16_tEfNS_4arch4Sm90ELb0ELb1ELb0ELb0ELb1ELb0ELb1ELb0ELi3ELi1ELi1ELi1ELb0EEENS1_21CollectiveEpilogueBwdISD_SE_SG_Li384ELb0ELb1ELi3EEENS1_19SingleTileSchedulerILb0ELb0ELb0ELi96EEEEEEEEEvNT_6ParamsE)
        /*03dc*/ 	.short	0x0210
        /*03de*/ 	.short	0x0970


	//----- nvinfo : EIATTR_SW_WAR
	.align		4
.L_1254:
        /*03e0*/ 	.byte	0x04, 0x36
        /*03e2*/ 	.short	(.L_1256 - .L_1255)
.L_1255:
        /*03e4*/ 	.word	0x00000008
.L_1256:


//--------------------- .nv.info._ZN7cutlass13device_kernelIN5flash11enable_sm90INS1_16FlashAttnBwdSm90INS1_25CollectiveMainloopBwdSm90ILi2ELi1ELi1EN4cute5tupleIJNS5_1CILi1EEES8_S8_EEENS6_IJNS7_ILi64EEENS7_ILi96EEENS7_ILi192EEEEEENS_10bfloat16_tEfNS_4arch4Sm90ELb0ELb1ELb0ELb0ELb0ELb0ELb1ELb0ELi3ELi1ELi1ELi1ELb0EEENS1_24CollectiveEpilogueBwdGQAISD_fSG_Li384ELb0ELb0EEENS1_19SingleTileSchedulerILb0ELb0ELb0ELi96EEEEEEEEEvNT_6ParamsE --------------------------
	.section	.nv.info._ZN7cutlass13device_kernelIN5flash11enable_sm90INS1_16FlashAttnBwdSm90INS1_25CollectiveMainloopBwdSm90ILi2ELi1ELi1EN4cute5tupleIJNS5_1CILi1EEES8_S8_EEENS6_IJNS7_ILi64EEENS7_ILi96EEENS7_ILi192EEEEEENS_10bfloat16_tEfNS_4arch4Sm90ELb0ELb1ELb0ELb0ELb0ELb0ELb1ELb0ELi3ELi1ELi1ELi1ELb0EEENS1_24CollectiveEpilogueBwdGQAISD_fSG_Li384ELb0ELb0EEENS1_19SingleTileSchedulerILb0ELb0ELb0ELi96EEEEEEEEEvNT_6ParamsE,"",@"SHT_CUDA_INFO"
	.sectionflags	@""
	.align	4


	//----- nvinfo : EIATTR_CUDA_API_VERSION
	.align		4
        /*0000*/ 	.byte	0x04, 0x37
        /*0002*/ 	.short	(.L_1258 - .L_1257)
.L_1257:
        /*0004*/ 	.word	0x00000082


	//----- nvinfo : EIATTR_KPARAM_INFO
	.align		4
.L_1258:
        /*0008*/ 	.byte	0x04, 0x17
        /*000a*/ 	.short	(.L_1260 - .L_1259)
.L_1259:
        /*000c*/ 	.word	0x00000000
        /*0010*/ 	.short	0x0000
        /*0012*/ 	.short	0x0070
        /*0014*/ 	.byte	0x00, 0xf0, 0x01, 0x1a


	//----- nvinfo : EIATTR_SPARSE_MMA_MASK
	.align		4
.L_1260:
        /*0018*/ 	.byte	0x03, 0x50
        /*001a*/ 	.short	0x0000


	//----- nvinfo : EIATTR_MAXREG_COUNT
	.align		4
        /*001c*/ 	.byte	0x03, 0x1b
        /*001e*/ 	.short	0x0080


	//----- nvinfo : EIATTR_NUM_BARRIERS
	.align		4
        /*0020*/ 	.byte	0x02, 0x4c
        /*0022*/ 	.byte	0x10
	.zero		1


	//----- nvinfo : EIATTR_EXTERNS
	.align		4
        /*0024*/ 	.byte	0x04, 0x0f
        /*0026*/ 	.short	(.L_1262 - .L_1261)


	//   ....[0]....
	.align		4
.L_1261:
        /*0028*/ 	.word	index@(__assertfail)


	//----- nvinfo : EIATTR_MERCURY_ISA_VERSION
	.align		4
.L_1262:
        /*002c*/ 	.byte	0x03, 0x5f
        /*002e*/ 	.short	0x0101


	//----- nvinfo : EIATTR_INT_WARP_WIDE_INSTR_OFFSETS
	.align		4
        /*0030*/ 	.byte	0x04, 0x31
        /*0032*/ 	.short	(.L_1264 - .L_1263)


	//   ....[0]....
.L_1263:
        /*0034*/ 	.word	0x00000180


	//   ....[1]....
        /*0038*/ 	.word	0x000001b0


	//----- nvinfo : EIATTR_COOP_GROUP_MASK_REGIDS
	.align		4
.L_1264:
        /*003c*/ 	.byte	0x04, 0x29
        /*003e*/ 	.short	(.L_1266 - .L_1265)


	//   ....[0]....
.L_1265:
        /*0040*/ 	.word	0xffffffff


	//   ....[1]....
        /*0044*/ 	.word	0xffffffff


	//   ....[2]....
        /*0048*/ 	.word	0xffffffff


	//   ....[3]....
        /*004c*/ 	.word	0xffffffff


	//   ....[4]....
        /*0050*/ 	.word	0xffffffff


	//   ....[5]....
        /*0054*/ 	.word	0xffffffff


	//   ....[6]....
        /*0058*/ 	.word	0xffffffff


	//   ....[7]....
        /*005c*/ 	.word	0x0500000f


	//----- nvinfo : EIATTR_COOP_GROUP_INSTR_OFFSETS
	.align		4
.L_1266:
        /*0060*/ 	.byte	0x04, 0x28
        /*0062*/ 	.short	(.L_1268 - .L_1267)


	//   ....[0]....
.L_1267:
        /*0064*/ 	.word	0x00000060


	//   ....[1]....
        /*0068*/ 	.word	0x00000190


	//   ....[2]....
        /*006c*/ 	.word	0x000001e0


	//   ....[3]....
        /*0070*/ 	.word	0x000003d0


	//   ....[4]....
        /*0074*/ 	.word	0x000005d0


	//   ....[5]....
        /*0078*/ 	.word	0x00001080


	//   ....[6]....
        /*007c*/ 	.word	0x000048f0


	//   ....[7]....
        /*0080*/ 	.word	0x00007f80


	//----- nvinfo : EIATTR_REG_RECONFIG
	.align		4
.L_1268:
        /*0084*/ 	.byte	0x01, 0x54
	.zero		2


	//----- nvinfo : EIATTR_SYSCALL_OFFSETS
	.align		4
        /*0088*/ 	.byte	0x04, 0x46
        /*008a*/ 	.short	(.L_1270 - .L_1269)


	//   ....[0]....
.L_1269:
        /*008c*/ 	.word	0x00000ce0


	//   ....[1]....
        /*0090*/ 	.word	0x00000dd0


	//   ....[2]....
        /*0094*/ 	.word	0x00000f10


	//   ....[3]....
        /*0098*/ 	.word	0x00001000


	//----- nvinfo : EIATTR_MBARRIER_INSTR_OFFSETS
	.align		4
.L_1270:
        /*009c*/ 	.byte	0x04, 0x39
        /*009e*/ 	.short	(.L_1272 - .L_1271)


	//   ....[0]....
.L_1271:
        /*00a0*/ 	.word	0x00000280
        /*00a4*/ 	.word	0x000000ff
        /*00a8*/ 	.word	0x00036400
        /*00ac*/ 	.short	0x0100
        /*00ae*/ 	.byte	0x06
	.zero		1


	//   ....[1]....
        /*00b0*/ 	.word	0x00000380
        /*00b4*/ 	.word	0x000000ff
        /*00b8*/ 	.word	0x00036410
        /*00bc*/ 	.short	0x0100
        /*00be*/ 	.byte	0x08
	.zero		1


	//   ....[2]....
        /*00c0*/ 	.word	0x00000390
        /*00c4*/ 	.word	0x000000ff
        /*00c8*/ 	.word	0x00036420
        /*00cc*/ 	.short	0x0100
        /*00ce*/ 	.byte	0x08
	.zero		1


	//   ....[3]....
        /*00d0*/ 	.word	0x000003a0
        /*00d4*/ 	.word	0x000000ff
        /*00d8*/ 	.word	0x00036418
        /*00dc*/ 	.short	0x0100
        /*00de*/ 	.byte	0x08
	.zero		1


	//   ....[4]....
        /*00e0*/ 	.word	0x000003b0
        /*00e4*/ 	.word	0x000000ff
        /*00e8*/ 	.word	0x00036428
        /*00ec*/ 	.short	0x0100
        /*00ee*/ 	.byte	0x08
	.zero		1


	//   ....[5]....
        /*00f0*/ 	.word	0x000004e0
        /*00f4*/ 	.word	0x000000ff
        /*00f8*/ 	.word	0x00036430
        /*00fc*/ 	.short	0x0100
        /*00fe*/ 	.byte	0x08
	.zero		1


	//   ....[6]....
        /*0100*/ 	.word	0x000004f0
        /*0104*/ 	.word	0x000000ff
        /*0108*/ 	.word	0x00036438
        /*010c*/ 	.short	0x0100
        /*010e*/ 	.byte	0x08
	.zero		1


	//   ....[7]....
        /*0110*/ 	.word	0x000010b0
        /*0114*/ 	.word	0x000000ff
        /*0118*/ 	.word	0x00036400
        /*011c*/ 	.short	0x010a
        /*011e*/ 	.byte	0x25
	.zero		1


	//   ....[8]....
        /*0120*/ 	.word	0x000011a0
        /*0124*/ 	.word	0x000000ff
        /*0128*/ 	.word	0x00036400
        /*012c*/ 	.short	0x010a
        /*012e*/ 	.byte	0x25
	.zero		1


	//   ....[9]....
        /*0130*/ 	.word	0x000018e0
        /*0134*/ 	.word	0x00000003
        /*0138*/ 	.word	0x00036410
        /*013c*/ 	.short	0x010a
        /*013e*/ 	.byte	0x3f
	.zero		1


	//   ....[10]....
        /*0140*/ 	.word	0x00001920
        /*0144*/ 	.word	0x00000003
        /*0148*/ 	.word	0x00036410
        /*014c*/ 	.short	0x010a
        /*014e*/ 	.byte	0x3f
	.zero		1


	//   ....[11]....
        /*0150*/ 	.word	0x00001fc0
        /*0154*/ 	.word	0x000000ff
        /*0158*/ 	.word	0x00036430
        /*015c*/ 	.short	0x010a
        /*015e*/ 	.byte	0x25
	.zero		1


	//   ....[12]....
        /*0160*/ 	.word	0x00002000
        /*0164*/ 	.word	0x000000ff
        /*0168*/ 	.word	0x00036430
        /*016c*/ 	.short	0x010a
        /*016e*/ 	.byte	0x25
	.zero		1


	//   ....[13]....
        /*0170*/ 	.word	0x000039e0
        /*0174*/ 	.word	0x000000ff
        /*0178*/ 	.word	0x00000000
        /*017c*/ 	.short	0x0101
        /*017e*/ 	.byte	0x04
	.zero		1


	//   ....[14]....
        /*0180*/ 	.word	0x00003d80
        /*0184*/ 	.word	0x00000003
        /*0188*/ 	.word	0x00000000
        /*018c*/ 	.short	0x0101
        /*018e*/ 	.byte	0x3f
	.zero		1


	//   ....[15]....
        /*0190*/ 	.word	0x00005ed0
        /*0194*/ 	.word	0x00000000
        /*0198*/ 	.word	0x00036420
        /*019c*/ 	.short	0x010a
        /*019e*/ 	.byte	0x3f
	.zero		1


	//   ....[16]....
        /*01a0*/ 	.word	0x000066e0
        /*01a4*/ 	.word	0x00000000
        /*01a8*/ 	.word	0x00036438
        /*01ac*/ 	.short	0x010a
        /*01ae*/ 	.byte	0x3f
	.zero		1


	//   ....[17]....
        /*01b0*/ 	.word	0x00006a40
        /*01b4*/ 	.word	0x00000000
        /*01b8*/ 	.word	0x00036428
        /*01bc*/ 	.short	0x010a
        /*01be*/ 	.byte	0x3f
	.zero		1


	//   ....[18]....
        /*01c0*/ 	.word	0x00006d60
        /*01c4*/ 	.word	0x00000000
        /*01c8*/ 	.word	0x00036438
        /*01cc*/ 	.short	0x010a
        /*01ce*/ 	.byte	0x3f
	.zero		1


	//   ....[19]....
        /*01d0*/ 	.word	0x00007010
        /*01d4*/ 	.word	0x00000000
        /*01d8*/ 	.word	0x00036420
        /*01dc*/ 	.short	0x010a
        /*01de*/ 	.byte	0x3f
	.zero		1


	//   ....[20]....
        /*01e0*/ 	.word	0x00007390
        /*01e4*/ 	.word	0x00000000
        /*01e8*/ 	.word	0x00036438
        /*01ec*/ 	.short	0x010a
        /*01ee*/ 	.byte	0x3f
	.zero		1


	//   ....[21]....
        /*01f0*/ 	.word	0x00007680
        /*01f4*/ 	.word	0x00000000
        /*01f8*/ 	.word	0x00036428
        /*01fc*/ 	.short	0x010a
        /*01fe*/ 	.byte	0x3f
	.zero		1


	//   ....[22]....
        /*0200*/ 	.word	0x000079c0
        /*0204*/ 	.word	0x00000000
        /*0208*/ 	.word	0x00036438
        /*020c*/ 	.short	0x010a
        /*020e*/ 	.byte	0x3f
	.zero		1


	//   ....[23]....
        /*0210*/ 	.word	0x00007e10
        /*0214*/ 	.word	0x00000009
        /*0218*/ 	.word	0x00000000
        /*021c*/ 	.short	0x010a
        /*021e*/ 	.byte	0x3f
	.zero		1


	//   ....[24]....
        /*0220*/ 	.word	0x00007e90
        /*0224*/ 	.word	0x00000003
        /*0228*/ 	.word	0x00000000
        /*022c*/ 	.short	0x010a
        /*022e*/ 	.byte	0x3f
	.zero		1


	//   ....[25]....
        /*0230*/ 	.word	0x00007ee0
        /*0234*/ 	.word	0x00000004
        /*0238*/ 	.word	0x00036438
        /*023c*/ 	.short	0x010a
        /*023e*/ 	.byte	0x3f
	.zero		1


	//   ....[26]....
        /*0240*/ 	.word	0x00007fb0
        /*0244*/ 	.word	0x00000099
        /*0248*/ 	.word	0x00036400
        /*024c*/ 	.short	0x010a
        /*024e*/ 	.byte	0x3f
	.zero		1


	//   ....[27]....
        /*0250*/ 	.word	0x00008000
        /*0254*/ 	.word	0x00000003
        /*0258*/ 	.word	0x00036410
        /*025c*/ 	.short	0x010a
        /*025e*/ 	.byte	0x3f
	.zero		1


	//   ....[28]....
        /*0260*/ 	.word	0x00008050
        /*0264*/ 	.word	0x00000099
        /*0268*/ 	.word	0x00036430
        /*026c*/ 	.short	0x010a
        /*026e*/ 	.byte	0x3f
	.zero		1


	//   ....[29]....
        /*0270*/ 	.word	0x000080a0
        /*0274*/ 	.word	0x00000000
        /*0278*/ 	.word	0x00036420
        /*027c*/ 	.short	0x010a
        /*027e*/ 	.byte	0x3f
	.zero		1


	//   ....[30]....
        /*0280*/ 	.word	0x000080f0
        /*0284*/ 	.word	0x00000000
        /*0288*/ 	.word	0x00036438
        /*028c*/ 	.short	0x010a
        /*028e*/ 	.byte	0x3f
	.zero		1


	//   ....[31]....
        /*0290*/ 	.word	0x00008140
        /*0294*/ 	.word	0x00000000
        /*0298*/ 	.word	0x00036428
        /*029c*/ 	.short	0x010a
        /*029e*/ 	.byte	0x3f
	.zero		1


	//   ....[32]....
        /*02a0*/ 	.word	0x00008190
        /*02a4*/ 	.word	0x00000000
        /*02a8*/ 	.word	0x00036438
        /*02ac*/ 	.short	0x010a
        /*02ae*/ 	.byte	0x3f
	.zero		1


	//   ....[33]....
        /*02b0*/ 	.word	0x000081f0
        /*02b4*/ 	.word	0x00000000
        /*02b8*/ 	.word	0x00036420
        /*02bc*/ 	.short	0x010a
        /*02be*/ 	.byte	0x3f
	.zero		1


	//   ....[34]....
        /*02c0*/ 	.word	0x00008240
        /*02c4*/ 	.word	0x00000000
        /*02c8*/ 	.word	0x00036438
        /*02cc*/ 	.short	0x010a
        /*02ce*/ 	.byte	0x3f
	.zero		1


	//   ....[35]....
        /*02d0*/ 	.word	0x00008290
        /*02d4*/ 	.word	0x00000000
        /*02d8*/ 	.word	0x00036428
        /*02dc*/ 	.short	0x010a
        /*02de*/ 	.byte	0x3f
	.zero		1


	//   ....[36]....
        /*02e0*/ 	.word	0x000082e0
        /*02e4*/ 	.word	0x00000000
        /*02e8*/ 	.word	0x00036438
        /*02ec*/ 	.short	0x010a
        /*02ee*/ 	.byte	0x3f
	.zero		1


	//   ....[37]....
        /*02f0*/ 	.word	0x000083b0
        /*02f4*/ 	.word	0x00000009
        /*02f8*/ 	.word	0x00000000
        /*02fc*/ 	.short	0x010a
        /*02fe*/ 	.byte	0x3f
	.zero		1


	//   ....[38]....
        /*0300*/ 	.word	0x00008400
        /*0304*/ 	.word	0x00000003
        /*0308*/ 	.word	0x00000000
        /*030c*/ 	.short	0x010a
        /*030e*/ 	.byte	0x3f
	.zero		1


	//----- nvinfo : EIATTR_NUM_MBARRIERS
	.align		4
.L_1272:
        /*0310*/ 	.byte	0x03, 0x38
        /*0312*/ 	.short	0x0007


	//----- nvinfo : EIATTR_EXIT_INSTR_OFFSETS
	.align		4
        /*0314*/ 	.byte	0x04, 0x1c
        /*0316*/ 	.short	(.L_1274 - .L_1273)


	//   ....[0]....
.L_1273:
        /*0318*/ 	.word	0x00007f30


	//----- nvinfo : EIATTR_MAX_THREADS
	.align		4
.L_1274:
        /*031c*/ 	.byte	0x04, 0x05
        /*031e*/ 	.short	(.L_1276 - .L_1275)
.L_1275:
        /*0320*/ 	.word	0x00000200
        /*0324*/ 	.word	0x00000001
        /*0328*/ 	.word	0x00000001


	//----- nvinfo : EIATTR_CRS_STACK_SIZE
	.align		4
.L_1276:
        /*032c*/ 	.byte	0x04, 0x1e
        /*032e*/ 	.short	(.L_1278 - .L_1277)
.L_1277:
        /*0330*/ 	.word	0x00000000


	//----- nvinfo : EIATTR_CBANK_PARAM_SIZE
	.align		4
.L_1278:
        /*0334*/ 	.byte	0x03, 0x19
        /*0336*/ 	.short	0x06f0


	//----- nvinfo : EIATTR_PARAM_CBANK
	.align		4
        /*0338*/ 	.byte	0x04, 0x0a
        /*033a*/ 	.short	(.L_1280 - .L_1279)
	.align		4
.L_1279:
        /*033c*/ 	.word	index@(.nv.constant0._ZN7cutlass13device_kernelIN5flash11enable_sm90INS1_16FlashAttnBwdSm90INS1_25CollectiveMainloopBwdSm90ILi2ELi1ELi1EN4cute5tupleIJNS5_1CILi1EEES8_S8_EEENS6_IJNS7_ILi64EEENS7_ILi96EEENS7_ILi192EEEEEENS_10bfloat16_tEfNS_4arch4Sm90ELb0ELb1ELb0ELb0ELb0ELb0ELb1ELb0ELi3ELi1ELi1ELi1ELb0EEENS1_24CollectiveEpilogueBwdGQAISD_fSG_Li384ELb0ELb0EEENS1_19SingleTileSchedulerILb0ELb0ELb0ELi96EEEEEEEEEvNT_6ParamsE)
        /*0340*/ 	.short	0x0210
        /*0342*/ 	.short	0x06f0


	//----- nvinfo : EIATTR_SW_WAR
	.align		4
.L_1280:
        /*0344*/ 	.byte	0x04, 0x36
        /*0346*/ 	.short	(.L_1282 - .L_1281)
.L_1281:
        /*0348*/ 	.word	0x00000008
.L_1282:


//--------------------- .nv.info._ZN7cutlass13device_kernelIN5flash11enable_sm90INS1_16FlashAttnBwdSm90INS1_25CollectiveMainloopBwdSm90ILi2ELi1ELi1EN4cute5tupleIJNS5_1CILi1EEES8_S8_EEENS6_IJNS7_ILi64EEENS7_ILi96EEENS7_ILi192EEEEEENS_10bfloat16_tEfNS_4arch4Sm90ELb0ELb1ELb0ELb0ELb1ELb0ELb1ELb0ELi3ELi1ELi1ELi1ELb0EEENS1_24CollectiveEpilogueBwdGQAISD_fSG_Li384ELb0ELb1EEENS1_19SingleTileSchedulerILb0ELb0ELb0ELi96EEEEEEEEEvNT_6ParamsE --------------------------
	.section	.nv.info._ZN7cutlass13device_kernelIN5flash11enable_sm90INS1_16FlashAttnBwdSm90INS1_25CollectiveMainloopBwdSm90ILi2ELi1ELi1EN4cute5tupleIJNS5_1CILi1EEES8_S8_EEENS6_IJNS7_ILi64EEENS7_ILi96EEENS7_ILi192EEEEEENS_10bfloat16_tEfNS_4arch4Sm90ELb0ELb1ELb0ELb0ELb1ELb0ELb1ELb0ELi3ELi1ELi1ELi1ELb0EEENS1_24CollectiveEpilogueBwdGQAISD_fSG_Li384ELb0ELb1EEENS1_19SingleTileSchedulerILb0ELb0ELb0ELi96EEEEEEEEEvNT_6ParamsE,"",@"SHT_CUDA_INFO"
	.sectionflags	@""
	.align	4


	//----- nvinfo : EIATTR_CUDA_API_VERSION
	.align		4
        /*0000*/ 	.byte	0x04, 0x37
        /*0002*/ 	.short	(.L_1284 - .L_1283)
.L_1283:
        /*0004*/ 	.word	0x00000082


	//----- nvinfo : EIATTR_KPARAM_INFO
	.align		4
.L_1284:
        /*0008*/ 	.byte	0x04, 0x17
        /*000a*/ 	.short	(.L_1286 - .L_1285)
.L_1285:
        /*000c*/ 	.word	0x00000000
        /*0010*/ 	.short	0x0000
        /*0012*/ 	.short	0x0070
        /*0014*/ 	.byte	0x00, 0xf0, 0x01, 0x1a


	//----- nvinfo : EIATTR_SPARSE_MMA_MASK
	.align		4
.L_1286:
        /*0018*/ 	.byte	0x03, 0x50
        /*001a*/ 	.short	0x0000


	//----- nvinfo : EIATTR_MAXREG_COUNT
	.align		4
        /*001c*/ 	.byte	0x03, 0x1b
        /*001e*/ 	.short	0x0080


	//----- nvinfo : EIATTR_NUM_BARRIERS
	.align		4
        /*0020*/ 	.byte	0x02, 0x4c
        /*0022*/ 	.byte	0x10
	.zero		1


	//----- nvinfo : EIATTR_EXTERNS
	.align		4
        /*0024*/ 	.byte	0x04, 0x0f
        /*0026*/ 	.short	(.L_1288 - .L_1287)


	//   ....[0]....
	.align		4
.L_1287:
        /*0028*/ 	.word	index@(__assertfail)


	//----- nvinfo : EIATTR_MERCURY_ISA_VERSION
	.align		4
.L_1288:
        /*002c*/ 	.byte	0x03, 0x5f
        /*002e*/ 	.short	0x0101


	//----- nvinfo : EIATTR_INT_WARP_WIDE_INSTR_OFFSETS
	.align		4
        /*0030*/ 	.byte	0x04, 0x31
        /*0032*/ 	.short	(.L_1290 - .L_1289)


	//   ....[0]....
.L_1289:
        /*0034*/ 	.word	0x00000180


	//   ....[1]....
        /*0038*/ 	.word	0x000001b0


	//   ....[2]....
        /*003c*/ 	.word	0x000058b0


	//   ....[3]....
        /*0040*/ 	.word	0x00005ff0


	//   ....[4]....
        /*0044*/ 	.word	0x000065e0


	//   ....[5]....
        /*0048*/ 	.word	0x000068b0


	//   ....[6]....
        /*004c*/ 	.word	0x00006b10


	//   ....[7]....
        /*0050*/ 	.word	0x00006ca0


	//----- nvinfo : EIATTR_COOP_GROUP_MASK_REGIDS
	.align		4
.L_1290:
        /*0054*/ 	.byte	0x04, 0x29
        /*0056*/ 	.short	(.L_1292 - .L_1291)


	//   ....[0]....
.L_1291:
        /*0058*/ 	.word	0xffffffff


	//   ....[1]....
        /*005c*/ 	.word	0xffffffff


	//   ....[2]....
        /*0060*/ 	.word	0xffffffff


	//   ....[3]....
        /*0064*/ 	.word	0xffffffff


	//   ....[4]....
        /*0068*/ 	.word	0xffffffff


	//   ....[5]....
        /*006c*/ 	.word	0xffffffff


	//   ....[6]....
        /*0070*/ 	.word	0xffffffff


	//   ....[7]....
        /*0074*/ 	.word	0xffffffff


	//   ....[8]....
        /*0078*/ 	.word	0xffffffff


	//   ....[9]....
        /*007c*/ 	.word	0xffffffff


	//   ....[10]....
        /*0080*/ 	.word	0xffffffff


	//   ....[11]....
        /*0084*/ 	.word	0xffffffff


	//   ....[12]....
        /*0088*/ 	.word	0xffffffff


	//   ....[13]....
        /*008c*/ 	.word	0xffffffff


	//   ....[14]....
        /*0090*/ 	.word	0xffffffff


	//   ....[15]....
        /*0094*/ 	.word	0xffffffff


	//   ....[16]....
        /*0098*/ 	.word	0xffffffff


	//   ....[17]....
        /*009c*/ 	.word	0xffffffff


	//   ....[18]....
        /*00a0*/ 	.word	0xffffffff


	//   ....[19]....
        /*00a4*/ 	.word	0xffffffff


	//   ....[20]....
        /*00a8*/ 	.word	0x0500000f


	//   ....[21]....
        /*00ac*/ 	.word	0x0500000f


	//   ....[22]....
        /*00b0*/ 	.word	0x0500000f


	//   ....[23]....
        /*00b4*/ 	.word	0x0500000f


	//   ....[24]....
        /*00b8*/ 	.word	0x0500000f


	//   ....[25]....
        /*00bc*/ 	.word	0x0500000f


	//----- nvinfo : EIATTR_COOP_GROUP_INSTR_OFFSETS
	.align		4
.L_1292:
        /*00c0*/ 	.byte	0x04, 0x28
        /*00c2*/ 	.short	(.L_1294 - .L_1293)


	//   ....[0]....
.L_1293:
        /*00c4*/ 	.word	0x00000060


	//   ....[1]....
        /*00c8*/ 	.word	0x00000190


	//   ....[2]....
        /*00cc*/ 	.word	0x000001e0


	//   ....[3]....
        /*00d0*/ 	.word	0x000003d0


	//   ....[4]....
        /*00d4*/ 	.word	0x000005e0


	//   ....[5]....
        /*00d8*/ 	.word	0x00001090


	//   ....[6]....
        /*00dc*/ 	.word	0x000046e0


	//   ....[7]....
        /*00e0*/ 	.word	0x00004860


	//   ....[8]....
        /*00e4*/ 	.word	0x00004b10


	//   ....[9]....
        /*00e8*/ 	.word	0x00004ca0


	//   ....[10]....
        /*00ec*/ 	.word	0x00004dc0


	//   ....[11]....
        /*00f0*/ 	.word	0x00005320


	//   ....[12]....
        /*00f4*/ 	.word	0x000057e0


	//   ....[13]....
        /*00f8*/ 	.word	0x00005b30


	//   ....[14]....
        /*00fc*/ 	.word	0x00005f20


	//   ....[15]....
        /*0100*/ 	.word	0x00006160


	//   ....[16]....
        /*0104*/ 	.word	0x00006510


	//   ....[17]....
        /*0108*/ 	.word	0x000067f0


	//   ....[18]....
        /*010c*/ 	.word	0x00006a10


	//   ....[19]....
        /*0110*/ 	.word	0x00006ba0


	//   ....[20]....
        /*0114*/ 	.word	0x00009340


	//   ....[21]....
        /*0118*/ 	.word	0x00009490


	//   ....[22]....
        /*011c*/ 	.word	0x00009500


	//   ....[23]....
        /*0120*/ 	.word	0x00009570


	//   ....[24]....
        /*0124*/ 	.word	0x000095e0


	//   ....[25]....
        /*0128*/ 	.word	0x00009650


	//----- nvinfo : EIATTR_REG_RECONFIG
	.align		4
.L_1294:
        /*012c*/ 	.byte	0x01, 0x54
	.zero		2


	//----- nvinfo : EIATTR_SYSCALL_OFFSETS
	.align		4
        /*0130*/ 	.byte	0x04, 0x46
        /*0132*/ 	.short	(.L_1296 - .L_1295)


	//   ....[0]....
.L_1295:
        /*0134*/ 	.word	0x00000cf0


	//   ....[1]....
        /*0138*/ 	.word	0x00000de0


	//   ....[2]....
        /*013c*/ 	.word	0x00000f20


	//   ....[3]....
        /*0140*/ 	.word	0x00001010


	//----- nvinfo : EIATTR_MBARRIER_INSTR_OFFSETS
	.align		4
.L_1296:
        /*0144*/ 	.byte	0x04, 0x39
        /*0146*/ 	.short	(.L_1298 - .L_1297)


	//   ....[0]....
.L_1297:
        /*0148*/ 	.word	0x00000280
        /*014c*/ 	.word	0x000000ff
        /*0150*/ 	.word	0x00036400
        /*0154*/ 	.short	0x0100
        /*0156*/ 	.byte	0x06
	.zero		1


	//   ....[1]....
        /*0158*/ 	.word	0x00000380
        /*015c*/ 	.word	0x000000ff
        /*0160*/ 	.word	0x00036410
        /*0164*/ 	.short	0x0100
        /*0166*/ 	.byte	0x08
	.zero		1


	//   ....[2]....
        /*0168*/ 	.word	0x00000390
        /*016c*/ 	.word	0x000000ff
        /*0170*/ 	.word	0x00036420
        /*0174*/ 	.short	0x0100
        /*0176*/ 	.byte	0x08
	.zero		1


	//   ....[3]....
        /*0178*/ 	.word	0x000003a0
        /*017c*/ 	.word	0x000000ff
        /*0180*/ 	.word	0x00036418
        /*0184*/ 	.short	0x0100
        /*0186*/ 	.byte	0x08
	.zero		1


	//   ....[4]....
        /*0188*/ 	.word	0x000003b0
        /*018c*/ 	.word	0x000000ff
        /*0190*/ 	.word	0x00036428
        /*0194*/ 	.short	0x0100
        /*0196*/ 	.byte	0x08
	.zero		1


	//   ....[5]....
        /*0198*/ 	.word	0x000004e0
        /*019c*/ 	.word	0x000000ff
        /*01a0*/ 	.word	0x00036430
        /*01a4*/ 	.short	0x0100
        /*01a6*/ 	.byte	0x08
	.zero		1


	//   ....[6]....
        /*01a8*/ 	.word	0x000004f0
        /*01ac*/ 	.word	0x000000ff
        /*01b0*/ 	.word	0x00036438
        /*01b4*/ 	.short	0x0100
        /*01b6*/ 	.byte	0x08
	.zero		1


	//   ....[7]....
        /*01b8*/ 	.word	0x000010c0
        /*01bc*/ 	.word	0x000000ff
        /*01c0*/ 	.word	0x00036400
        /*01c4*/ 	.short	0x010a
        /*01c6*/ 	.byte	0x25
	.zero		1


	//   ....[8]....
        /*01c8*/ 	.word	0x000011b0
        /*01cc*/ 	.word	0x000000ff
        /*01d0*/ 	.word	0x00036400
        /*01d4*/ 	.short	0x010a
        /*01d6*/ 	.byte	0x25
	.zero		1


	//   ....[9]....
        /*01d8*/ 	.word	0x000018f0
        /*01dc*/ 	.word	0x00000003
        /*01e0*/ 	.word	0x00036410
        /*01e4*/ 	.short	0x010a
        /*01e6*/ 	.byte	0x3f
	.zero		1


	//   ....[10]....
        /*01e8*/ 	.word	0x00001930
        /*01ec*/ 	.word	0x00000003
        /*01f0*/ 	.word	0x00036410
        /*01f4*/ 	.short	0x010a
        /*01f6*/ 	.byte	0x3f
	.zero		1


	//   ....[11]....
        /*01f8*/ 	.word	0x00001fb0
        /*01fc*/ 	.word	0x000000ff
        /*0200*/ 	.word	0x00036430
        /*0204*/ 	.short	0x010a
        /*0206*/ 	.byte	0x25
	.zero		1


	//   ....[12]....
        /*0208*/ 	.word	0x00001ff0
        /*020c*/ 	.word	0x000000ff
        /*0210*/ 	.word	0x00036430
        /*0214*/ 	.short	0x010a
        /*0216*/ 	.byte	0x25
	.zero		1


	//   ....[13]....
        /*0218*/ 	.word	0x000039d0
        /*021c*/ 	.word	0x000000ff
        /*0220*/ 	.word	0x00000000
        /*0224*/ 	.short	0x0101
        /*0226*/ 	.byte	0x04
	.zero		1


	//   ....[14]....
        /*0228*/ 	.word	0x00003d70
        /*022c*/ 	.word	0x00000003
        /*0230*/ 	.word	0x00000000
        /*0234*/ 	.short	0x0101
        /*0236*/ 	.byte	0x3f
	.zero		1


	//   ....[15]....
        /*0238*/ 	.word	0x00007290
        /*023c*/ 	.word	0x00000000
        /*0240*/ 	.word	0x00036420
        /*0244*/ 	.short	0x010a
        /*0246*/ 	.byte	0x3f
	.zero		1


	//   ....[16]....
        /*0248*/ 	.word	0x00007aa0
        /*024c*/ 	.word	0x00000000
        /*0250*/ 	.word	0x00036438
        /*0254*/ 	.short	0x010a
        /*0256*/ 	.byte	0x3f
	.zero		1


	//   ....[17]....
        /*0258*/ 	.word	0x00007e00
        /*025c*/ 	.word	0x00000000
        /*0260*/ 	.word	0x00036428
        /*0264*/ 	.short	0x010a
        /*0266*/ 	.byte	0x3f
	.zero		1


	//   ....[18]....
        /*0268*/ 	.word	0x00008120
        /*026c*/ 	.word	0x00000000
        /*0270*/ 	.word	0x00036438
        /*0274*/ 	.short	0x010a
        /*0276*/ 	.byte	0x3f
	.zero		1


	//   ....[19]....
        /*0278*/ 	.word	0x000083d0
        /*027c*/ 	.word	0x00000000
        /*0280*/ 	.word	0x00036420
        /*0284*/ 	.short	0x010a
        /*0286*/ 	.byte	0x3f
	.zero		1


	//   ....[20]....
        /*0288*/ 	.word	0x00008750
        /*028c*/ 	.word	0x00000000
        /*0290*/ 	.word	0x00036438
        /*0294*/ 	.short	0x010a
        /*0296*/ 	.byte	0x3f
	.zero		1


	//   ....[21]....
        /*0298*/ 	.word	0x00008a40
        /*029c*/ 	.word	0x00000000
        /*02a0*/ 	.word	0x00036428
        /*02a4*/ 	.short	0x010a
        /*02a6*/ 	.byte	0x3f
	.zero		1


	//   ....[22]....
        /*02a8*/ 	.word	0x00008d80
        /*02ac*/ 	.word	0x00000000
        /*02b0*/ 	.word	0x00036438
        /*02b4*/ 	.short	0x010a
        /*02b6*/ 	.byte	0x3f
	.zero		1


	//   ....[23]....
        /*02b8*/ 	.word	0x000091d0
        /*02bc*/ 	.word	0x00000009
        /*02c0*/ 	.word	0x00000000
        /*02c4*/ 	.short	0x010a
        /*02c6*/ 	.byte	0x3f
	.zero		1


	//   ....[24]....
        /*02c8*/ 	.word	0x00009250
        /*02cc*/ 	.word	0x00000003
        /*02d0*/ 	.word	0x00000000
        /*02d4*/ 	.short	0x010a
        /*02d6*/ 	.byte	0x3f
	.zero		1


	//   ....[25]....
        /*02d8*/ 	.word	0x000092a0
        /*02dc*/ 	.word	0x00000004
        /*02e0*/ 	.word	0x00036438
        /*02e4*/ 	.short	0x010a
        /*02e6*/ 	.byte	0x3f
	.zero		1


	//   ....[26]....
        /*02e8*/ 	.word	0x00009370
        /*02ec*/ 	.word	0x00000099
        /*02f0*/ 	.word	0x00036400
        /*02f4*/ 	.short	0x010a
        /*02f6*/ 	.byte	0x3f
	.zero		1


	//   ....[27]....
        /*02f8*/ 	.word	0x000093c0
        /*02fc*/ 	.word	0x00000003
        /*0300*/ 	.word	0x00036410
        /*0304*/ 	.short	0x010a
        /*0306*/ 	.byte	0x3f
	.zero		1


	//   ....[28]....
        /*0308*/ 	.word	0x00009410
        /*030c*/ 	.word	0x00000099
        /*0310*/ 	.word	0x00036430
        /*0314*/ 	.short	0x010a
        /*0316*/ 	.byte	0x3f
	.zero		1


	//   ....[29]....
        /*0318*/ 	.word	0x00009690
        /*031c*/ 	.word	0x00000000
        /*0320*/ 	.word	0x00036420
        /*0324*/ 	.short	0x010a
        /*0326*/ 	.byte	0x3f
	.zero		1


	//   ....[30]....
        /*0328*/ 	.word	0x000096e0
        /*032c*/ 	.word	0x00000000
        /*0330*/ 	.word	0x00036438
        /*0334*/ 	.short	0x010a
        /*0336*/ 	.byte	0x3f
	.zero		1


	//   ....[31]....
        /*0338*/ 	.word	0x00009730
        /*033c*/ 	.word	0x00000000
        /*0340*/ 	.word	0x00036428
        /*0344*/ 	.short	0x010a
        /*0346*/ 	.byte	0x3f
	.zero		1


	//   ....[32]....
        /*0348*/ 	.word	0x00009780
        /*034c*/ 	.word	0x00000000
        /*0350*/ 	.word	0x00036438
        /*0354*/ 	.short	0x010a
        /*0356*/ 	.byte	0x3f
	.zero		1


	//   ....[33]....
        /*0358*/ 	.word	0x000097e0
        /*035c*/ 	.word	0x00000000
        /*0360*/ 	.word	0x00036420
        /*0364*/ 	.short	0x010a
        /*0366*/ 	.byte	0x3f
	.zero		1


	//   ....[34]....
        /*0368*/ 	.word	0x00009830
        /*036c*/ 	.word	0x00000000
        /*0370*/ 	.word	0x00036438
        /*0374*/ 	.short	0x010a
        /*0376*/ 	.byte	0x3f
	.zero		1


	//   ....[35]....
        /*0378*/ 	.word	0x00009880
        /*037c*/ 	.word	0x00000000
        /*0380*/ 	.word	0x00036428
        /*0384*/ 	.short	0x010a
        /*0386*/ 	.byte	0x3f
	.zero		1


	//   ....[36]....
        /*0388*/ 	.word	0x000098d0
        /*038c*/ 	.word	0x00000000
        /*0390*/ 	.word	0x00036438
        /*0394*/ 	.short	0x010a
        /*0396*/ 	.byte	0x3f
	.zero		1


	//   ....[37]....
        /*0398*/ 	.word	0x000099a0
        /*039c*/ 	.word	0x00000009
        /*03a0*/ 	.word	0x00000000
        /*03a4*/ 	.short	0x010a
        /*03a6*/ 	.byte	0x3f
	.zero		1


	//   ....[38]....
        /*03a8*/ 	.word	0x000099f0
        /*03ac*/ 	.word	0x00000003
        /*03b0*/ 	.word	0x00000000
        /*03b4*/ 	.short	0x010a
        /*03b6*/ 	.byte	0x3f
	.zero		1


	//----- nvinfo : EIATTR_NUM_MBARRIERS
	.align		4
.L_1298:
        /*03b8*/ 	.byte	0x03, 0x38
        /*03ba*/ 	.short	0x0007


	//----- nvinfo : EIATTR_EXIT_INSTR_OFFSETS
	.align		4
        /*03bc*/ 	.byte	0x04, 0x1c
        /*03be*/ 	.short	(.L_1300 - .L_1299)


	//   ....[0]....
.L_1299:
        /*03c0*/ 	.word	0x000092f0


	//----- nvinfo : EIATTR_MAX_THREADS
	.align		4
.L_1300:
        /*03c4*/ 	.byte	0x04, 0x05
        /*03c6*/ 	.short	(.L_1302 - .L_1301)
.L_1301:
        /*03c8*/ 	.word	0x00000200
        /*03cc*/ 	.word	0x00000001
        /*03d0*/ 	.word	0x00000001


	//----- nvinfo : EIATTR_CRS_STACK_SIZE
	.align		4
.L_1302:
        /*03d4*/ 	.byte	0x04, 0x1e
        /*03d6*/ 	.short	(.L_1304 - .L_1303)
.L_1303:
        /*03d8*/ 	.word	0x00000000


	//----- nvinfo : EIATTR_CBANK_PARAM_SIZE
	.align		4
.L_1304:
        /*03dc*/ 	.byte	0x03, 0x19
        /*03de*/ 	.short	0x06f0


	//----- nvinfo : EIATTR_PARAM_CBANK
	.align		4
        /*03e0*/ 	.byte	0x04, 0x0a
        /*03e2*/ 	.short	(.L_1306 - .L_1305)
	.align		4
.L_1305:
        /*03e4*/ 	.word	index@(.nv.constant0._ZN7cutlass13device_kernelIN5flash11enable_sm90INS1_16FlashAttnBwdSm90INS1_25CollectiveMainloopBwdSm90ILi2ELi1ELi1EN4cute5tupleIJNS5_1CILi1EEES8_S8_EEENS6_IJNS7_ILi64EEENS7_ILi96EEENS7_ILi192EEEEEENS_10bfloat16_tEfNS_4arch4Sm90ELb0ELb1ELb0ELb0ELb1ELb0ELb1ELb0ELi3ELi1ELi1ELi1ELb0EEENS1_24CollectiveEpilogueBwdGQAISD_fSG_Li384ELb0ELb1EEENS1_19SingleTileSchedulerILb0ELb0ELb0ELi96EEEEEEEEEvNT_6ParamsE)
        /*03e8*/ 	.short	0x0210
        /*03ea*/ 	.short	0x06f0


	//----- nvinfo : EIATTR_SW_WAR
	.align		4
.L_1306:
        /*03ec*/ 	.byte	0x04, 0x36
        /*03ee*/ 	.short	(.L_1308 - .L_1307)
.L_1307:
        /*03f0*/ 	.word	0x00000008
.L_1308:


//--------------------- .nv.info._ZN7cutlass13device_kernelIN5flash11enable_sm90INS1_16FlashAttnBwdSm90INS1_25CollectiveMainloopBwdSm90ILi2ELi1ELi1EN4cute5tupleIJNS5_1CILi1EEES8_S8_EEENS6_IJNS7_ILi64EEENS7_ILi96EEENS7_ILi192EEEEEENS_10bfloat16_tEfNS_4arch4Sm90ELb0ELb1ELb0ELb1ELb0ELb0ELb1ELb0ELi3ELi1ELi1ELi1ELb0EEENS1_21CollectiveEpilogueBwdISD_SE_SG_Li384ELb1ELb1ELi3EEENS1_19SingleTileSchedulerILb1ELb0ELb0ELi96EEEEEEEEEvNT_6ParamsE --------------------------
	.section	.nv.info._ZN7cutlass13device_kernelIN5flash11enable_sm90INS1_16FlashAttnBwdSm90INS1_25CollectiveMainloopBwdSm90ILi2ELi1ELi1EN4cute5tupleIJNS5_1CILi1EEES8_S8_EEENS6_IJNS7_ILi64EEENS7_ILi96EEENS7_ILi192EEEEEENS_10bfloat16_tEfNS_4arch4Sm90ELb0ELb1ELb0ELb1ELb0ELb0ELb1ELb0ELi3ELi1ELi1ELi1ELb0EEENS1_21CollectiveEpilogueBwdISD_SE_SG_Li384ELb1ELb1ELi3EEENS1_19SingleTileSchedulerILb1ELb0ELb0ELi96EEEEEEEEEvNT_6ParamsE,"",@"SHT_CUDA_INFO"
	.sectionflags	@""
	.align	4


	//----- nvinfo : EIATTR_CUDA_API_VERSION
	.align		4
        /*0000*/ 	.byte	0x04, 0x37
        /*0002*/ 	.short	(.L_1310 - .L_1309)
.L_1309:
        /*0004*/ 	.word	0x00000082


	//----- nvinfo : EIATTR_KPARAM_INFO
	.align		4
.L_1310:
        /*0008*/ 	.byte	0x04, 0x17
        /*000a*/ 	.short	(.L_1312 - .L_1311)
.L_1311:
        /*000c*/ 	.word	0x00000000
        /*0010*/ 	.short	0x0000
        /*0012*/ 	.short	0x0070
        /*0014*/ 	.byte	0x00, 0xf0, 0x01, 0x1a


	//----- nvinfo : EIATTR_SPARSE_MMA_MASK
	.align		4
.L_1312:
        /*0018*/ 	.byte	0x03, 0x50
        /*001a*/ 	.short	0x0000


	//----- nvinfo : EIATTR_MAXREG_COUNT
	.align		4
        /*001c*/ 	.byte	0x03, 0x1b
        /*001e*/ 	.short	0x0080


	//----- nvinfo : EIATTR_NUM_BARRIERS
	.align		4
        /*0020*/ 	.byte	0x02, 0x4c
        /*0022*/ 	.byte	0x10
	.zero		1


	//----- nvinfo : EIATTR_EXTERNS
	.align		4
        /*0024*/ 	.byte	0x04, 0x0f
        /*0026*/ 	.short	(.L_1314 - .L_1313)


	//   ....[0]....
	.align		4
.L_1313:
        /*0028*/ 	.word	index@(__assertfail)


	//----- nvinfo : EIATTR_MERCURY_ISA_VERSION
	.align		4
.L_1314:
        /*002c*/ 	.byte	0x03, 0x5f
        /*002e*/ 	.short	0x0101


	//----- nvinfo : EIATTR_INT_WARP_WIDE_INSTR_OFFSETS
	.align		4
        /*0030*/ 	.byte	0x04, 0x31
        /*0032*/ 	.short	(.L_1316 - .L_1315)


	//   ....[0]....
.L_1315:
        /*0034*/ 	.word	0x00000180


	//   ....[1]....
        /*0038*/ 	.word	0x000001b0


	//----- nvinfo : EIATTR_COOP_GROUP_MASK_REGIDS
	.align		4
.L_1316:
        /*003c*/ 	.byte	0x04, 0x29
        /*003e*/ 	.short	(.L_1318 - .L_1317)


	//   ....[0]....
.L_1317:
        /*0040*/ 	.word	0xffffffff


	//   ....[1]....
        /*0044*/ 	.word	0xffffffff


	//   ....[2]....
        /*0048*/ 	.word	0xffffffff


	//   ....[3]....
        /*004c*/ 	.word	0xffffffff


	//   ....[4]....
        /*0050*/ 	.word	0xffffffff


	//   ....[5]....
        /*0054*/ 	.word	0xffffffff


	//   ....[6]....
        /*0058*/ 	.word	0xffffffff


	//   ....[7]....
        /*005c*/ 	.word	0x0500000f


	//----- nvinfo : EIATTR_COOP_GROUP_INSTR_OFFSETS
	.align		4
.L_1318:
        /*0060*/ 	.byte	0x04, 0x28
        /*0062*/ 	.short	(.L_1320 - .L_1319)


	//   ....[0]....
.L_1319:
        /*0064*/ 	.word	0x00000060


	//   ....[1]....
        /*0068*/ 	.word	0x00000190


	//   ....[2]....
        /*006c*/ 	.word	0x000001e0


	//   ....[3]....
        /*0070*/ 	.word	0x000003d0


	//   ....[4]....
        /*0074*/ 	.word	0x000005f0


	//   ....[5]....
        /*0078*/ 	.word	0x000013e0


	//   ....[6]....
        /*007c*/ 	.word	0x00006cd0


	//   ....[7]....
        /*0080*/ 	.word	0x0000b120


	//----- nvinfo : EIATTR_REG_RECONFIG
	.align		4
.L_1320:
        /*0084*/ 	.byte	0x01, 0x54
	.zero		2


	//----- nvinfo : EIATTR_SYSCALL_OFFSETS
	.align		4
        /*0088*/ 	.byte	0x04, 0x46
        /*008a*/ 	.short	(.L_1322 - .L_1321)


	//   ....[0]....
.L_1321:
        /*008c*/ 	.word	0x00001040


	//   ....[1]....
        /*0090*/ 	.word	0x00001130


	//   ....[2]....
        /*0094*/ 	.word	0x00001270


	//   ....[3]....
        /*0098*/ 	.word	0x00001360


	//----- nvinfo : EIATTR_MBARRIER_INSTR_OFFSETS
	.align		4
.L_1322:
        /*009c*/ 	.byte	0x04, 0x39
        /*009e*/ 	.short	(.L_1324 - .L_1323)


	//   ....[0]....
.L_1323:
        /*00a0*/ 	.word	0x00000280
        /*00a4*/ 	.word	0x000000ff
        /*00a8*/ 	.word	0x00036400
        /*00ac*/ 	.short	0x0100
        /*00ae*/ 	.byte	0x06
	.zero		1


	//   ....[1]....
        /*00b0*/ 	.word	0x00000380
        /*00b4*/ 	.word	0x000000ff
        /*00b8*/ 	.word	0x00036410
        /*00bc*/ 	.short	0x0100
        /*00be*/ 	.byte	0x08
	.zero		1


	//   ....[2]....
        /*00c0*/ 	.word	0x00000390
        /*00c4*/ 	.word	0x000000ff
        /*00c8*/ 	.word	0x00036420
        /*00cc*/ 	.short	0x0100
        /*00ce*/ 	.byte	0x08
	.zero		1


	//   ....[3]....
        /*00d0*/ 	.word	0x000003a0
        /*00d4*/ 	.word	0x000000ff
        /*00d8*/ 	.word	0x00036418
        /*00dc*/ 	.short	0x0100
        /*00de*/ 	.byte	0x08
	.zero		1


	//   ....[4]....
        /*00e0*/ 	.word	0x000003b0
        /*00e4*/ 	.word	0x000000ff
        /*00e8*/ 	.word	0x00036428
        /*00ec*/ 	.short	0x0100
        /*00ee*/ 	.byte	0x08
	.zero		1


	//   ....[5]....
        /*00f0*/ 	.word	0x000004e0
        /*00f4*/ 	.word	0x000000ff
        /*00f8*/ 	.word	0x00036430
        /*00fc*/ 	.short	0x0100
        /*00fe*/ 	.byte	0x08
	.zero		1


	//   ....[6]....
        /*0100*/ 	.word	0x000004f0
        /*0104*/ 	.word	0x000000ff
        /*0108*/ 	.word	0x00036438
        /*010c*/ 	.short	0x0100
        /*010e*/ 	.byte	0x08
	.zero		1


	//   ....[7]....
        /*0110*/ 	.word	0x00001410
        /*0114*/ 	.word	0x000000ff
        /*0118*/ 	.word	0x00036400
        /*011c*/ 	.short	0x010a
        /*011e*/ 	.byte	0x24
	.zero		1


	//   ....[8]....
        /*0120*/ 	.word	0x00001500
        /*0124*/ 	.word	0x000000ff
        /*0128*/ 	.word	0x00036400
        /*012c*/ 	.short	0x010a
        /*012e*/ 	.byte	0x24
	.zero		1


	//   ....[9]....
        /*0130*/ 	.word	0x00001c30
        /*0134*/ 	.word	0x00000003
        /*0138*/ 	.word	0x00036410
        /*013c*/ 	.short	0x010a
        /*013e*/ 	.byte	0x3f
	.zero		1


	//   ....[10]....
        /*0140*/ 	.word	0x00001c70
        /*0144*/ 	.word	0x00000003
        /*0148*/ 	.word	0x00036410
        /*014c*/ 	.short	0x010a
        /*014e*/ 	.byte	0x3f
	.zero		1


	//   ....[11]....
        /*0150*/ 	.word	0x00002310
        /*0154*/ 	.word	0x000000ff
        /*0158*/ 	.word	0x00036430
        /*015c*/ 	.short	0x010a
        /*015e*/ 	.byte	0x24
	.zero		1


	//   ....[12]....
        /*0160*/ 	.word	0x00002350
        /*0164*/ 	.word	0x000000ff
        /*0168*/ 	.word	0x00036430
        /*016c*/ 	.short	0x010a
        /*016e*/ 	.byte	0x24
	.zero		1


	//   ....[13]....
        /*0170*/ 	.word	0x00003d00
        /*0174*/ 	.word	0x000000ff
        /*0178*/ 	.word	0x00000000
        /*017c*/ 	.short	0x0101
        /*017e*/ 	.byte	0x04
	.zero		1


	//   ....[14]....
        /*0180*/ 	.word	0x00004090
        /*0184*/ 	.word	0x00000003
        /*0188*/ 	.word	0x00000000
        /*018c*/ 	.short	0x0101
        /*018e*/ 	.byte	0x3f
	.zero		1


	//   ....[15]....
        /*0190*/ 	.word	0x00008fe0
        /*0194*/ 	.word	0x00000008
        /*0198*/ 	.word	0x00036420
        /*019c*/ 	.short	0x010a
        /*019e*/ 	.byte	0x3f
	.zero		1


	//   ....[16]....
        /*01a0*/ 	.word	0x00009800
        /*01a4*/ 	.word	0x00000008
        /*01a8*/ 	.word	0x00036438
        /*01ac*/ 	.short	0x010a
        /*01ae*/ 	.byte	0x3f
	.zero		1


	//   ....[17]....
        /*01b0*/ 	.word	0x00009b70
        /*01b4*/ 	.word	0x00000008
        /*01b8*/ 	.word	0x00036428
        /*01bc*/ 	.short	0x010a
        /*01be*/ 	.byte	0x3f
	.zero		1


	//   ....[18]....
        /*01c0*/ 	.word	0x00009ea0
        /*01c4*/ 	.word	0x00000008
        /*01c8*/ 	.word	0x00036438
        /*01cc*/ 	.short	0x010a
        /*01ce*/ 	.byte	0x3f
	.zero		1


	//   ....[19]....
        /*01d0*/ 	.word	0x0000a190
        /*01d4*/ 	.word	0x00000008
        /*01d8*/ 	.word	0x00036420
        /*01dc*/ 	.short	0x010a
        /*01de*/ 	.byte	0x3f
	.zero		1


	//   ....[20]....
        /*01e0*/ 	.word	0x0000a510
        /*01e4*/ 	.word	0x00000008
        /*01e8*/ 	.word	0x00036438
        /*01ec*/ 	.short	0x010a
        /*01ee*/ 	.byte	0x3f
	.zero		1


	//   ....[21]....
        /*01f0*/ 	.word	0x0000a810
        /*01f4*/ 	.word	0x00000008
        /*01f8*/ 	.word	0x00036428
        /*01fc*/ 	.short	0x010a
        /*01fe*/ 	.byte	0x3f
	.zero		1


	//   ....[22]....
        /*0200*/ 	.word	0x0000ab50
        /*0204*/ 	.word	0x00000008
        /*0208*/ 	.word	0x00036438
        /*020c*/ 	.short	0x010a
        /*020e*/ 	.byte	0x3f
	.zero		1


	//   ....[23]....
        /*0210*/ 	.word	0x0000afb0
        /*0214*/ 	.word	0x00000009
        /*0218*/ 	.word	0x00000000
        /*021c*/ 	.short	0x010a
        /*021e*/ 	.byte	0x3f
	.zero		1


	//   ....[24]....
        /*0220*/ 	.word	0x0000b030
        /*0224*/ 	.word	0x00000003
        /*0228*/ 	.word	0x00000000
        /*022c*/ 	.short	0x010a
        /*022e*/ 	.byte	0x3f
	.zero		1


	//   ....[25]....
        /*0230*/ 	.word	0x0000b080
        /*0234*/ 	.word	0x00000004
        /*0238*/ 	.word	0x00036438
        /*023c*/ 	.short	0x010a
        /*023e*/ 	.byte	0x3f
	.zero		1


	//   ....[26]....
        /*0240*/ 	.word	0x0000b150
        /*0244*/ 	.word	0x0000009a
        /*0248*/ 	.word	0x00036400
        /*024c*/ 	.short	0x010a
        /*024e*/ 	.byte	0x3f
	.zero		1


	//   ....[27]....
        /*0250*/ 	.word	0x0000b1a0
        /*0254*/ 	.word	0x00000003
        /*0258*/ 	.word	0x00036410
        /*025c*/ 	.short	0x010a
        /*025e*/ 	.byte	0x3f
	.zero		1


	//   ....[28]....
        /*0260*/ 	.word	0x0000b1f0
        /*0264*/ 	.word	0x0000009a
        /*0268*/ 	.word	0x00036430
        /*026c*/ 	.short	0x010a
        /*026e*/ 	.byte	0x3f
	.zero		1


	//   ....[29]....
        /*0270*/ 	.word	0x0000b240
        /*0274*/ 	.word	0x00000008
        /*0278*/ 	.word	0x00036420
        /*027c*/ 	.short	0x010a
        /*027e*/ 	.byte	0x3f
	.zero		1


	//   ....[30]....
        /*0280*/ 	.word	0x0000b290
        /*0284*/ 	.word	0x00000008
        /*0288*/ 	.word	0x00036438
        /*028c*/ 	.short	0x010a
        /*028e*/ 	.byte	0x3f
	.zero		1


	//   ....[31]....
        /*0290*/ 	.word	0x0000b2e0
        /*0294*/ 	.word	0x00000008
        /*0298*/ 	.word	0x00036428
        /*029c*/ 	.short	0x010a
        /*029e*/ 	.byte	0x3f
	.zero		1


	//   ....[32]....
        /*02a0*/ 	.word	0x0000b340
        /*02a4*/ 	.word	0x00000008
        /*02a8*/ 	.word	0x00036438
        /*02ac*/ 	.short	0x010a
        /*02ae*/ 	.byte	0x3f
	.zero		1


	//   ....[33]....
        /*02b0*/ 	.word	0x0000b3c0
        /*02b4*/ 	.word	0x00000008
        /*02b8*/ 	.word	0x00036420
        /*02bc*/ 	.short	0x010a
        /*02be*/ 	.byte	0x3f
	.zero		1


	//   ....[34]....
        /*02c0*/ 	.word	0x0000b410
        /*02c4*/ 	.word	0x00000008
        /*02c8*/ 	.word	0x00036438
        /*02cc*/ 	.short	0x010a
        /*02ce*/ 	.byte	0x3f
	.zero		1


	//   ....[35]....
        /*02d0*/ 	.word	0x0000b460
        /*02d4*/ 	.word	0x00000008
        /*02d8*/ 	.word	0x00036428
        /*02dc*/ 	.short	0x010a
        /*02de*/ 	.byte	0x3f
	.zero		1


	//   ....[36]....
        /*02e0*/ 	.word	0x0000b4b0
        /*02e4*/ 	.word	0x00000008
        /*02e8*/ 	.word	0x00036438
        /*02ec*/ 	.short	0x010a
        /*02ee*/ 	.byte	0x3f
	.zero		1


	//   ....[37]....
        /*02f0*/ 	.word	0x0000b580
        /*02f4*/ 	.word	0x00000009
        /*02f8*/ 	.word	0x00000000
        /*02fc*/ 	.short	0x010a
        /*02fe*/ 	.byte	0x3f
	.zero		1


	//   ....[38]....
        /*0300*/ 	.word	0x0000b5d0
        /*0304*/ 	.word	0x00000003
        /*0308*/ 	.word	0x00000000
        /*030c*/ 	.short	0x010a
        /*030e*/ 	.byte	0x3f
	.zero		1


	//----- nvinfo : EIATTR_NUM_MBARRIERS
	.align		4
.L_1324:
        /*0310*/ 	.byte	0x03, 0x38
        /*0312*/ 	.short	0x0007


	//----- nvinfo : EIATTR_EXIT_INSTR_OFFSETS
	.align		4
        /*0314*/ 	.byte	0x04, 0x1c
        /*0316*/ 	.short	(.L_1326 - .L_1325)


	//   ....[0]....
.L_1325:
        /*0318*/ 	.word	0x0000b0d0


	//----- nvinfo : EIATTR_MAX_THREADS
	.align		4
.L_1326:
        /*031c*/ 	.byte	0x04, 0x05
        /*031e*/ 	.short	(.L_1328 - .L_1327)
.L_1327:
        /*0320*/ 	.word	0x00000200
        /*0324*/ 	.word	0x00000001
        /*0328*/ 	.word	0x00000001


	//----- nvinfo : EIATTR_CRS_STACK_SIZE
	.align		4
.L_1328:
        /*032c*/ 	.byte	0x04, 0x1e
        /*032e*/ 	.short	(.L_1330 - .L_1329)
.L_1329:
        /*0330*/ 	.word	0x00000000


	//----- nvinfo : EIATTR_CBANK_PARAM_SIZE
	.align		4
.L_1330:
        /*0334*/ 	.byte	0x03, 0x19
        /*0336*/ 	.short	0x06f0


	//----- nvinfo : EIATTR_PARAM_CBANK
	.align		4
        /*0338*/ 	.byte	0x04, 0x0a
        /*033a*/ 	.short	(.L_1332 - .L_1331)
	.align		4
.L_1331:
        /*033c*/ 	.word	index@(.nv.constant0._ZN7cutlass13device_kernelIN5flash11enable_sm90INS1_16FlashAttnBwdSm90INS1_25CollectiveMainloopBwdSm90ILi2ELi1ELi1EN4cute5tupleIJNS5_1CILi1EEES8_S8_EEENS6_IJNS7_ILi64EEENS7_ILi96EEENS7_ILi192EEEEEENS_10bfloat16_tEfNS_4arch4Sm90ELb0ELb1ELb0ELb1ELb0ELb0ELb1ELb0ELi3ELi1ELi1ELi1ELb0EEENS1_21CollectiveEpilogueBwdISD_SE_SG_Li384ELb1ELb1ELi3EEENS1_19SingleTileSchedulerILb1ELb0ELb0ELi96EEEEEEEEEvNT_6ParamsE)
        /*0340*/ 	.short	0x0210
        /*0342*/ 	.short	0x06f0


	//----- nvinfo : EIATTR_SW_WAR
	.align		4
.L_1332:
        /*0344*/ 	.byte	0x04, 0x36
        /*0346*/ 	.short	(.L_1334 - .L_1333)
.L_1333:
        /*0348*/ 	.word	0x00000008
.L_1334:


//--------------------- .nv.info._ZN7cutlass13device_kernelIN5flash11enable_sm90INS1_16FlashAttnBwdSm90INS1_25CollectiveMainloopBwdSm90ILi2ELi1ELi1EN4cute5tupleIJNS5_1CILi1EEES8_S8_EEENS6_IJNS7_ILi64EEENS7_ILi96EEENS7_ILi192EEEEEENS_10bfloat16_tEfNS_4arch4Sm90ELb0ELb1ELb0ELb1ELb1ELb0ELb1ELb0ELi3ELi1ELi1ELi1ELb0EEENS1_21CollectiveEpilogueBwdISD_SE_SG_Li384ELb1ELb1ELi3EEENS1_19SingleTileSchedulerILb1ELb0ELb0ELi96EEEEEEEEEvNT_6ParamsE --------------------------
	.section	.nv.info._ZN7cutlass13device_kernelIN5flash11enable_sm90INS1_16FlashAttnBwdSm90INS1_25CollectiveMainloopBwdSm90ILi2ELi1ELi1EN4cute5tupleIJNS5_1CILi1EEES8_S8_EEENS6_IJNS7_ILi64EEENS7_ILi96EEENS7_ILi192EEEEEENS_10bfloat16_tEfNS_4arch4Sm90ELb0ELb1ELb0ELb1ELb1ELb0ELb1ELb0ELi3ELi1ELi1ELi1ELb0EEENS1_21CollectiveEpilogueBwdISD_SE_SG_Li384ELb1ELb1ELi3EEENS1_19SingleTileSchedulerILb1ELb0ELb0ELi96EEEEEEEEEvNT_6ParamsE,"",@"SHT_CUDA_INFO"
	.sectionflags	@""
	.align	4


	//----- nvinfo : EIATTR_CUDA_API_VERSION
	.align		4
        /*0000*/ 	.byte	0x04, 0x37
        /*0002*/ 	.short	(.L_1336 - .L_1335)
.L_1335:
        /*0004*/ 	.word	0x00000082


	//----- nvinfo : EIATTR_KPARAM_INFO
	.align		4
.L_1336:
        /*0008*/ 	.byte	0x04, 0x17
        /*000a*/ 	.short	(.L_1338 - .L_1337)
.L_1337:
        /*000c*/ 	.word	0x00000000
        /*0010*/ 	.short	0x0000
        /*0012*/ 	.short	0x0070
        /*0014*/ 	.byte	0x00, 0xf0, 0x01, 0x1a


	//----- nvinfo : EIATTR_SPARSE_MMA_MASK
	.align		4
.L_1338:
        /*0018*/ 	.byte	0x03, 0x50
        /*001a*/ 	.short	0x0000


	//----- nvinfo : EIATTR_MAXREG_COUNT
	.align		4
        /*001c*/ 	.byte	0x03, 0x1b
        /*001e*/ 	.short	0x0080


	//----- nvinfo : EIATTR_NUM_BARRIERS
	.align		4
        /*0020*/ 	.byte	0x02, 0x4c
        /*0022*/ 	.byte	0x10
	.zero		1


	//----- nvinfo : EIATTR_EXTERNS
	.align		4
        /*0024*/ 	.byte	0x04, 0x0f
        /*0026*/ 	.short	(.L_1340 - .L_1339)


	//   ....[0]....
	.align		4
.L_1339:
        /*0028*/ 	.word	index@(__assertfail)


	//----- nvinfo : EIATTR_MERCURY_ISA_VERSION
	.align		4
.L_1340:
        /*002c*/ 	.byte	0x03, 0x5f
        /*002e*/ 	.short	0x0101


	//----- nvinfo : EIATTR_INT_WARP_WIDE_INSTR_OFFSETS
	.align		4
        /*0030*/ 	.byte	0x04, 0x31
        /*0032*/ 	.short	(.L_1342 - .L_1341)


	//   ....[0]....
.L_1341:
        /*0034*/ 	.word	0x00000180


	//   ....[1]....
        /*0038*/ 	.word	0x000001b0


	//   ....[2]....
        /*003c*/ 	.word	0x00007d50


	//   ....[3]....
        /*0040*/ 	.word	0x000084d0


	//   ....[4]....
        /*0044*/ 	.word	0x00008ac0


	//   ....[5]....
        /*0048*/ 	.word	0x00008d90


	//   ....[6]....
        /*004c*/ 	.word	0x00008ff0


	//   ....[7]....
        /*0050*/ 	.word	0x00009180


	//----- nvinfo : EIATTR_COOP_GROUP_MASK_REGIDS
	.align		4
.L_1342:
        /*0054*/ 	.byte	0x04, 0x29
        /*0056*/ 	.short	(.L_1344 - .L_1343)


	//   ....[0]....
.L_1343:
        /*0058*/ 	.word	0xffffffff


	//   ....[1]....
        /*005c*/ 	.word	0xffffffff


	//   ....[2]....
        /*0060*/ 	.word	0xffffffff


	//   ....[3]....
        /*0064*/ 	.word	0xffffffff


	//   ....[4]....
        /*0068*/ 	.word	0xffffffff


	//   ....[5]....
        /*006c*/ 	.word	0xffffffff


	//   ....[6]....
        /*0070*/ 	.word	0xffffffff


	//   ....[7]....
        /*0074*/ 	.word	0xffffffff


	//   ....[8]....
        /*0078*/ 	.word	0xffffffff


	//   ....[9]....
        /*007c*/ 	.word	0xffffffff


	//   ....[10]....
        /*0080*/ 	.word	0xffffffff


	//   ....[11]....
        /*0084*/ 	.word	0xffffffff


	//   ....[12]....
        /*0088*/ 	.word	0xffffffff


	//   ....[13]....
        /*008c*/ 	.word	0xffffffff


	//   ....[14]....
        /*0090*/ 	.word	0xffffffff


	//   ....[15]....
        /*0094*/ 	.word	0xffffffff


	//   ....[16]....
        /*0098*/ 	.word	0x0500000f


	//   ....[17]....
        /*009c*/ 	.word	0x0500000f


	//   ....[18]....
        /*00a0*/ 	.word	0x0500000f


	//   ....[19]....
        /*00a4*/ 	.word	0x0500000f


	//----- nvinfo : EIATTR_COOP_GROUP_INSTR_OFFSETS
	.align		4
.L_1344:
        /*00a8*/ 	.byte	0x04, 0x28
        /*00aa*/ 	.short	(.L_1346 - .L_1345)


	//   ....[0]....
.L_1345:
        /*00ac*/ 	.word	0x00000060


	//   ....[1]....
        /*00b0*/ 	.word	0x00000190


	//   ....[2]....
        /*00b4*/ 	.word	0x000001e0


	//   ....[3]....
        /*00b8*/ 	.word	0x000003d0


	//   ....[4]....
        /*00bc*/ 	.word	0x000005f0


	//   ....[5]....
        /*00c0*/ 	.word	0x000013e0


	//   ....[6]....
        /*00c4*/ 	.word	0x00006cd0


	//   ....[7]....
        /*00c8*/ 	.word	0x000077c0


	//   ....[8]....
        /*00cc*/ 	.word	0x00007c80


	//   ....[9]....
        /*00d0*/ 	.word	0x00008010


	//   ....[10]....
        /*00d4*/ 	.word	0x00008400


	//   ....[11]....
        /*00d8*/ 	.word	0x00008640


	//   ....[12]....
        /*00dc*/ 	.word	0x000089f0


	//   ....[13]....
        /*00e0*/ 	.word	0x00008cd0


	//   ....[14]....
        /*00e4*/ 	.word	0x00008ef0


	//   ....[15]....
        /*00e8*/ 	.word	0x00009080


	//   ....[16]....
        /*00ec*/ 	.word	0x0000bf90


	//   ....[17]....
        /*00f0*/ 	.word	0x0000c0e0


	//   ....[18]....
        /*00f4*/ 	.word	0x0000c150


	//   ....[19]....
        /*00f8*/ 	.word	0x0000c1c0


	//----- nvinfo : EIATTR_REG_RECONFIG
	.align		4
.L_1346:
        /*00fc*/ 	.byte	0x01, 0x54
	.zero		2


	//----- nvinfo : EIATTR_SYSCALL_OFFSETS
	.align		4
        /*0100*/ 	.byte	0x04, 0x46
        /*0102*/ 	.short	(.L_1348 - .L_1347)


	//   ....[0]....
.L_1347:
        /*0104*/ 	.word	0x00001040


	//   ....[1]....
        /*0108*/ 	.word	0x00001130


	//   ....[2]....
        /*010c*/ 	.word	0x00001270


	//   ....[3]....
        /*0110*/ 	.word	0x00001360


	//----- nvinfo : EIATTR_MBARRIER_INSTR_OFFSETS
	.align		4
.L_1348:
        /*0114*/ 	.byte	0x04, 0x39
        /*0116*/ 	.short	(.L_1350 - .L_1349)


	//   ....[0]....
.L_1349:
        /*0118*/ 	.word	0x00000280
        /*011c*/ 	.word	0x000000ff
        /*0120*/ 	.word	0x00036400
        /*0124*/ 	.short	0x0100
        /*0126*/ 	.byte	0x06
	.zero		1


	//   ....[1]....
        /*0128*/ 	.word	0x00000380
        /*012c*/ 	.word	0x000000ff
        /*0130*/ 	.word	0x00036410
        /*0134*/ 	.short	0x0100
        /*0136*/ 	.byte	0x08
	.zero		1


	//   ....[2]....
        /*0138*/ 	.word	0x00000390
        /*013c*/ 	.word	0x000000ff
        /*0140*/ 	.word	0x00036420
        /*0144*/ 	.short	0x0100
        /*0146*/ 	.byte	0x08
	.zero		1


	//   ....[3]....
        /*0148*/ 	.word	0x000003a0
        /*014c*/ 	.word	0x000000ff
        /*0150*/ 	.word	0x00036418
        /*0154*/ 	.short	0x0100
        /*0156*/ 	.byte	0x08
	.zero		1


	//   ....[4]....
        /*0158*/ 	.word	0x000003b0
        /*015c*/ 	.word	0x000000ff
        /*0160*/ 	.word	0x00036428
        /*0164*/ 	.short	0x0100
        /*0166*/ 	.byte	0x08
	.zero		1


	//   ....[5]....
        /*0168*/ 	.word	0x000004e0
        /*016c*/ 	.word	0x000000ff
        /*0170*/ 	.word	0x00036430
        /*0174*/ 	.short	0x0100
        /*0176*/ 	.byte	0x08
	.zero		1


	//   ....[6]....
        /*0178*/ 	.word	0x000004f0
        /*017c*/ 	.word	0x000000ff
        /*0180*/ 	.word	0x00036438
        /*0184*/ 	.short	0x0100
        /*0186*/ 	.byte	0x08
	.zero		1


	//   ....[7]....
        /*0188*/ 	.word	0x00001410
        /*018c*/ 	.word	0x000000ff
        /*0190*/ 	.word	0x00036400
        /*0194*/ 	.short	0x010a
        /*0196*/ 	.byte	0x24
	.zero		1


	//   ....[8]....
        /*0198*/ 	.word	0x00001500
        /*019c*/ 	.word	0x000000ff
        /*01a0*/ 	.word	0x00036400
        /*01a4*/ 	.short	0x010a
        /*01a6*/ 	.byte	0x24
	.zero		1


	//   ....[9]....
        /*01a8*/ 	.word	0x00001c30
        /*01ac*/ 	.word	0x00000003
        /*01b0*/ 	.word	0x00036410
        /*01b4*/ 	.short	0x010a
        /*01b6*/ 	.byte	0x3f
	.zero		1


	//   ....[10]....
        /*01b8*/ 	.word	0x00001c70
        /*01bc*/ 	.word	0x00000003
        /*01c0*/ 	.word	0x00036410
        /*01c4*/ 	.short	0x010a
        /*01c6*/ 	.byte	0x3f
	.zero		1


	//   ....[11]....
        /*01c8*/ 	.word	0x00002310
        /*01cc*/ 	.word	0x000000ff
        /*01d0*/ 	.word	0x00036430
        /*01d4*/ 	.short	0x010a
        /*01d6*/ 	.byte	0x24
	.zero		1


	//   ....[12]....
        /*01d8*/ 	.word	0x00002350
        /*01dc*/ 	.word	0x000000ff
        /*01e0*/ 	.word	0x00036430
        /*01e4*/ 	.short	0x010a
        /*01e6*/ 	.byte	0x24
	.zero		1


	//   ....[13]....
        /*01e8*/ 	.word	0x00003d00
        /*01ec*/ 	.word	0x000000ff
        /*01f0*/ 	.word	0x00000000
        /*01f4*/ 	.short	0x0101
        /*01f6*/ 	.byte	0x04
	.zero		1


	//   ....[14]....
        /*01f8*/ 	.word	0x00004090
        /*01fc*/ 	.word	0x00000003
        /*0200*/ 	.word	0x00000000
        /*0204*/ 	.short	0x0101
        /*0206*/ 	.byte	0x3f
	.zero		1


	//   ....[15]....
        /*0208*/ 	.word	0x00009e50
        /*020c*/ 	.word	0x00000008
        /*0210*/ 	.word	0x00036420
        /*0214*/ 	.short	0x010a
        /*0216*/ 	.byte	0x3f
	.zero		1


	//   ....[16]....
        /*0218*/ 	.word	0x0000a670
        /*021c*/ 	.word	0x00000008
        /*0220*/ 	.word	0x00036438
        /*0224*/ 	.short	0x010a
        /*0226*/ 	.byte	0x3f
	.zero		1


	//   ....[17]....
        /*0228*/ 	.word	0x0000a9e0
        /*022c*/ 	.word	0x00000008
        /*0230*/ 	.word	0x00036428
        /*0234*/ 	.short	0x010a
        /*0236*/ 	.byte	0x3f
	.zero		1


	//   ....[18]....
        /*0238*/ 	.word	0x0000ad10
        /*023c*/ 	.word	0x00000008
        /*0240*/ 	.word	0x00036438
        /*0244*/ 	.short	0x010a
        /*0246*/ 	.byte	0x3f
	.zero		1


	//   ....[19]....
        /*0248*/ 	.word	0x0000b000
        /*024c*/ 	.word	0x00000008
        /*0250*/ 	.word	0x00036420
        /*0254*/ 	.short	0x010a
        /*0256*/ 	.byte	0x3f
	.zero		1


	//   ....[20]....
        /*0258*/ 	.word	0x0000b380
        /*025c*/ 	.word	0x00000008
        /*0260*/ 	.word	0x00036438
        /*0264*/ 	.short	0x010a
        /*0266*/ 	.byte	0x3f
	.zero		1


	//   ....[21]....
        /*0268*/ 	.word	0x0000b680
        /*026c*/ 	.word	0x00000008
        /*0270*/ 	.word	0x00036428
        /*0274*/ 	.short	0x010a
        /*0276*/ 	.byte	0x3f
	.zero		1


	//   ....[22]....
        /*0278*/ 	.word	0x0000b9c0
        /*027c*/ 	.word	0x00000008
        /*0280*/ 	.word	0x00036438
        /*0284*/ 	.short	0x010a
        /*0286*/ 	.byte	0x3f
	.zero		1


	//   ....[23]....
        /*0288*/ 	.word	0x0000be20
        /*028c*/ 	.word	0x00000009
        /*0290*/ 	.word	0x00000000
        /*0294*/ 	.short	0x010a
        /*0296*/ 	.byte	0x3f
	.zero		1


	//   ....[24]....
        /*0298*/ 	.word	0x0000bea0
        /*029c*/ 	.word	0x00000003
        /*02a0*/ 	.word	0x00000000
        /*02a4*/ 	.short	0x010a
        /*02a6*/ 	.byte	0x3f
	.zero		1


	//   ....[25]....
        /*02a8*/ 	.word	0x0000bef0
        /*02ac*/ 	.word	0x00000004
        /*02b0*/ 	.word	0x00036438
        /*02b4*/ 	.short	0x010a
        /*02b6*/ 	.byte	0x3f
	.zero		1


	//   ....[26]....
        /*02b8*/ 	.word	0x0000bfc0
        /*02bc*/ 	.word	0x0000009a
        /*02c0*/ 	.word	0x00036400
        /*02c4*/ 	.short	0x010a
        /*02c6*/ 	.byte	0x3f
	.zero		1


	//   ....[27]....
        /*02c8*/ 	.word	0x0000c010
        /*02cc*/ 	.word	0x00000003
        /*02d0*/ 	.word	0x00036410
        /*02d4*/ 	.short	0x010a
        /*02d6*/ 	.byte	0x3f
	.zero		1


	//   ....[28]....
        /*02d8*/ 	.word	0x0000c060
        /*02dc*/ 	.word	0x0000009a
        /*02e0*/ 	.word	0x00036430
        /*02e4*/ 	.short	0x010a
        /*02e6*/ 	.byte	0x3f
	.zero		1


	//   ....[29]....
        /*02e8*/ 	.word	0x0000c200
        /*02ec*/ 	.word	0x00000008
        /*02f0*/ 	.word	0x00036420
        /*02f4*/ 	.short	0x010a
        /*02f6*/ 	.byte	0x3f
	.zero		1


	//   ....[30]....
        /*02f8*/ 	.word	0x0000c250
        /*02fc*/ 	.word	0x00000008
        /*0300*/ 	.word	0x00036438
        /*0304*/ 	.short	0x010a
        /*0306*/ 	.byte	0x3f
	.zero		1


	//   ....[31]....
        /*0308*/ 	.word	0x0000c2a0
        /*030c*/ 	.word	0x00000008
        /*0310*/ 	.word	0x00036428
        /*0314*/ 	.short	0x010a
        /*0316*/ 	.byte	0x3f
	.zero		1


	//   ....[32]....
        /*0318*/ 	.word	0x0000c300
        /*031c*/ 	.word	0x00000008
        /*0320*/ 	.word	0x00036438
        /*0324*/ 	.short	0x010a
        /*0326*/ 	.byte	0x3f
	.zero		1


	//   ....[33]....
        /*0328*/ 	.word	0x0000c380
        /*032c*/ 	.word	0x00000008
        /*0330*/ 	.word	0x00036420
        /*0334*/ 	.short	0x010a
        /*0336*/ 	.byte	0x3f
	.zero		1


	//   ....[34]....
        /*0338*/ 	.word	0x0000c3d0
        /*033c*/ 	.word	0x00000008
        /*0340*/ 	.word	0x00036438
        /*0344*/ 	.short	0x010a
        /*0346*/ 	.byte	0x3f
	.zero		1


	//   ....[35]....
        /*0348*/ 	.word	0x0000c420
        /*034c*/ 	.word	0x00000008
        /*0350*/ 	.word	0x00036428
        /*0354*/ 	.short	0x010a
        /*0356*/ 	.byte	0x3f
	.zero		1


	//   ....[36]....
        /*0358*/ 	.word	0x0000c470
        /*035c*/ 	.word	0x00000008
        /*0360*/ 	.word	0x00036438
        /*0364*/ 	.short	0x010a
        /*0366*/ 	.byte	0x3f
	.zero		1


	//   ....[37]....
        /*0368*/ 	.word	0x0000c540
        /*036c*/ 	.word	0x00000009
        /*0370*/ 	.word	0x00000000
        /*0374*/ 	.short	0x010a
        /*0376*/ 	.byte	0x3f
	.zero		1


	//   ....[38]....
        /*0378*/ 	.word	0x0000c590
        /*037c*/ 	.word	0x00000003
        /*0380*/ 	.word	0x00000000
        /*0384*/ 	.short	0x010a
        /*0386*/ 	.byte	0x3f
	.zero		1


	//----- nvinfo : EIATTR_NUM_MBARRIERS
	.align		4
.L_1350:
        /*0388*/ 	.byte	0x03, 0x38
        /*038a*/ 	.short	0x0007


	//----- nvinfo : EIATTR_EXIT_INSTR_OFFSETS
	.align		4
        /*038c*/ 	.byte	0x04, 0x1c
        /*038e*/ 	.short	(.L_1352 - .L_1351)


	//   ....[0]....
.L_1351:
        /*0390*/ 	.word	0x0000bf40


	//----- nvinfo : EIATTR_MAX_THREADS
	.align		4
.L_1352:
        /*0394*/ 	.byte	0x04, 0x05
        /*0396*/ 	.short	(.L_1354 - .L_1353)
.L_1353:
        /*0398*/ 	.word	0x00000200
        /*039c*/ 	.word	0x00000001
        /*03a0*/ 	.word	0x00000001


	//----- nvinfo : EIATTR_CRS_STACK_SIZE
	.align		4
.L_1354:
        /*03a4*/ 	.byte	0x04, 0x1e
        /*03a6*/ 	.short	(.L_1356 - .L_1355)
.L_1355:
        /*03a8*/ 	.word	0x00000000


	//----- nvinfo : EIATTR_CBANK_PARAM_SIZE
	.align		4
.L_1356:
        /*03ac*/ 	.byte	0x03, 0x19
        /*03ae*/ 	.short	0x06f0


	//----- nvinfo : EIATTR_PARAM_CBANK
	.align		4
        /*03b0*/ 	.byte	0x04, 0x0a
        /*03b2*/ 	.short	(.L_1358 - .L_1357)
	.align		4
.L_1357:
        /*03b4*/ 	.word	index@(.nv.constant0._ZN7cutlass13device_kernelIN5flash11enable_sm90INS1_16FlashAttnBwdSm90INS1_25CollectiveMainloopBwdSm90ILi2ELi1ELi1EN4cute5tupleIJNS5_1CILi1EEES8_S8_EEENS6_IJNS7_ILi64EEENS7_ILi96EEENS7_ILi192EEEEEENS_10bfloat16_tEfNS_4arch4Sm90ELb0ELb1ELb0ELb1ELb1ELb0ELb1ELb0ELi3ELi1ELi1ELi1ELb0EEENS1_21CollectiveEpilogueBwdISD_SE_SG_Li384ELb1ELb1ELi3EEENS1_19SingleTileSchedulerILb1ELb0ELb0ELi96EEEEEEEEEvNT_6ParamsE)
        /*03b8*/ 	.short	0x0210
        /*03ba*/ 	.short	0x06f0


	//----- nvinfo : EIATTR_SW_WAR
	.align		4
.L_1358:
        /*03bc*/ 	.byte	0x04, 0x36
        /*03be*/ 	.short	(.L_1360 - .L_1359)
.L_1359:
        /*03c0*/ 	.word	0x00000008
.L_1360:


//--------------------- .nv.info._ZN7cutlass13device_kernelIN5flash11enable_sm90INS1_16FlashAttnBwdSm90INS1_25CollectiveMainloopBwdSm90ILi2ELi1ELi1EN4cute5tupleIJNS5_1CILi1EEES8_S8_EEENS6_IJNS7_ILi64EEENS7_ILi96EEENS7_ILi192EEEEEENS_10bfloat16_tEfNS_4arch4Sm90ELb0ELb1ELb0ELb1ELb0ELb0ELb1ELb0ELi3ELi1ELi1ELi1ELb0EEENS1_24CollectiveEpilogueBwdGQAISD_fSG_Li384ELb1ELb0EEENS1_19SingleTileSchedulerILb1ELb0ELb0ELi96EEEEEEEEEvNT_6ParamsE --------------------------
	.section	.nv.info._ZN7cutlass13device_kernelIN5flash11enable_sm90INS1_16FlashAttnBwdSm90INS1_25CollectiveMainloopBwdSm90ILi2ELi1ELi1EN4cute5tupleIJNS5_1CILi1EEES8_S8_EEENS6_IJNS7_ILi64EEENS7_ILi96EEENS7_ILi192EEEEEENS_10bfloat16_tEfNS_4arch4Sm90ELb0ELb1ELb0ELb1ELb0ELb0ELb1ELb0ELi3ELi1ELi1ELi1ELb0EEENS1_24CollectiveEpilogueBwdGQAISD_fSG_Li384ELb1ELb0EEENS1_19SingleTileSchedulerILb1ELb0ELb0ELi96EEEEEEEEEvNT_6ParamsE,"",@"SHT_CUDA_INFO"
	.sectionflags	@""
	.align	4


	//----- nvinfo : EIATTR_CUDA_API_VERSION
	.align		4
        /*0000*/ 	.byte	0x04, 0x37
        /*0002*/ 	.short	(.L_1362 - .L_1361)
.L_1361:
        /*0004*/ 	.word	0x00000082


	//----- nvinfo : EIATTR_KPARAM_INFO
	.align		4
.L_1362:
        /*0008*/ 	.byte	0x04, 0x17
        /*000a*/ 	.short	(.L_1364 - .L_1363)
.L_1363:
        /*000c*/ 	.word	0x00000000
        /*0010*/ 	.short	0x0000
        /*0012*/ 	.short	0x0070
        /*0014*/ 	.byte	0x00, 0xf0, 0x01, 0x1a


	//----- nvinfo : EIATTR_SPARSE_MMA_MASK
	.align		4
.L_1364:
        /*0018*/ 	.byte	0x03, 0x50
        /*001a*/ 	.short	0x0000


	//----- nvinfo : EIATTR_MAXREG_COUNT
	.align		4
        /*001c*/ 	.byte	0x03, 0x1b
        /*001e*/ 	.short	0x0080


	//----- nvinfo : EIATTR_NUM_BARRIERS
	.align		4
        /*0020*/ 	.byte	0x02, 0x4c
        /*0022*/ 	.byte	0x10
	.zero		1


	//----- nvinfo : EIATTR_EXTERNS
	.align		4
        /*0024*/ 	.byte	0x04, 0x0f
        /*0026*/ 	.short	(.L_1366 - .L_1365)


	//   ....[0]....
	.align		4
.L_1365:
        /*0028*/ 	.word	index@(__assertfail)


	//----- nvinfo : EIATTR_MERCURY_ISA_VERSION
	.align		4
.L_1366:
        /*002c*/ 	.byte	0x03, 0x5f
        /*002e*/ 	.short	0x0101


	//----- nvinfo : EIATTR_INT_WARP_WIDE_INSTR_OFFSETS
	.align		4
        /*0030*/ 	.byte	0x04, 0x31
        /*0032*/ 	.short	(.L_1368 - .L_1367)


	//   ....[0]....
.L_1367:
        /*0034*/ 	.word	0x00000180


	//   ....[1]....
        /*0038*/ 	.word	0x000001b0


	//----- nvinfo : EIATTR_COOP_GROUP_MASK_REGIDS
	.align		4
.L_1368:
        /*003c*/ 	.byte	0x04, 0x29
        /*003e*/ 	.short	(.L_1370 - .L_1369)


	//   ....[0]....
.L_1369:
        /*0040*/ 	.word	0xffffffff


	//   ....[1]....
        /*0044*/ 	.word	0xffffffff


	//   ....[2]....
        /*0048*/ 	.word	0xffffffff


	//   ....[3]....
        /*004c*/ 	.word	0xffffffff


	//   ....[4]....
        /*0050*/ 	.word	0xffffffff


	//   ....[5]....
        /*0054*/ 	.word	0xffffffff


	//   ....[6]....
        /*0058*/ 	.word	0xffffffff


	//   ....[7]....
        /*005c*/ 	.word	0x0500000f


	//----- nvinfo : EIATTR_COOP_GROUP_INSTR_OFFSETS
	.align		4
.L_1370:
        /*0060*/ 	.byte	0x04, 0x28
        /*0062*/ 	.short	(.L_1372 - .L_1371)


	//   ....[0]....
.L_1371:
        /*0064*/ 	.word	0x00000060


	//   ....[1]....
        /*0068*/ 	.word	0x00000190


	//   ....[2]....
        /*006c*/ 	.word	0x000001e0


	//   ....[3]....
        /*0070*/ 	.word	0x000003d0


	//   ....[4]....
        /*0074*/ 	.word	0x000005f0


	//   ....[5]....
        /*0078*/ 	.word	0x000013e0


	//   ....[6]....
        /*007c*/ 	.word	0x00004d00


	//   ....[7]....
        /*0080*/ 	.word	0x00009150


	//----- nvinfo : EIATTR_REG_RECONFIG
	.align		4
.L_1372:
        /*0084*/ 	.byte	0x01, 0x54
	.zero		2


	//----- nvinfo : EIATTR_SYSCALL_OFFSETS
	.align		4
        /*0088*/ 	.byte	0x04, 0x46
        /*008a*/ 	.short	(.L_1374 - .L_1373)


	//   ....[0]....
.L_1373:
        /*008c*/ 	.word	0x00001040


	//   ....[1]....
        /*0090*/ 	.word	0x00001130


	//   ....[2]....
        /*0094*/ 	.word	0x00001270


	//   ....[3]....
        /*0098*/ 	.word	0x00001360


	//----- nvinfo : EIATTR_MBARRIER_INSTR_OFFSETS
	.align		4
.L_1374:
        /*009c*/ 	.byte	0x04, 0x39
        /*009e*/ 	.short	(.L_1376 - .L_1375)


	//   ....[0]....
.L_1375:
        /*00a0*/ 	.word	0x00000280
        /*00a4*/ 	.word	0x000000ff
        /*00a8*/ 	.word	0x00036400
        /*00ac*/ 	.short	0x0100
        /*00ae*/ 	.byte	0x06
	.zero		1


	//   ....[1]....
        /*00b0*/ 	.word	0x00000380
        /*00b4*/ 	.word	0x000000ff
        /*00b8*/ 	.word	0x00036410
        /*00bc*/ 	.short	0x0100
        /*00be*/ 	.byte	0x08
	.zero		1


	//   ....[2]....
        /*00c0*/ 	.word	0x00000390
        /*00c4*/ 	.word	0x000000ff
        /*00c8*/ 	.word	0x00036420
        /*00cc*/ 	.short	0x0100
        /*00ce*/ 	.byte	0x08
	.zero		1


	//   ....[3]....
        /*00d0*/ 	.word	0x000003a0
        /*00d4*/ 	.word	0x000000ff
        /*00d8*/ 	.word	0x00036418
        /*00dc*/ 	.short	0x0100
        /*00de*/ 	.byte	0x08
	.zero		1


	//   ....[4]....
        /*00e0*/ 	.word	0x000003b0
        /*00e4*/ 	.word	0x000000ff
        /*00e8*/ 	.word	0x00036428
        /*00ec*/ 	.short	0x0100
        /*00ee*/ 	.byte	0x08
	.zero		1


	//   ....[5]....
        /*00f0*/ 	.word	0x000004e0
        /*00f4*/ 	.word	0x000000ff
        /*00f8*/ 	.word	0x00036430
        /*00fc*/ 	.short	0x0100
        /*00fe*/ 	.byte	0x08
	.zero		1


	//   ....[6]....
        /*0100*/ 	.word	0x000004f0
        /*0104*/ 	.word	0x000000ff
        /*0108*/ 	.word	0x00036438
        /*010c*/ 	.short	0x0100
        /*010e*/ 	.byte	0x08
	.zero		1


	//   ....[7]....
        /*0110*/ 	.word	0x00001410
        /*0114*/ 	.word	0x000000ff
        /*0118*/ 	.word	0x00036400
        /*011c*/ 	.short	0x010a
        /*011e*/ 	.byte	0x24
	.zero		1


	//   ....[8]....
        /*0120*/ 	.word	0x00001500
        /*0124*/ 	.word	0x000000ff
        /*0128*/ 	.word	0x00036400
        /*012c*/ 	.short	0x010a
        /*012e*/ 	.byte	0x24
	.zero		1


	//   ....[9]....
        /*0130*/ 	.word	0x00001c30
        /*0134*/ 	.word	0x00000003
        /*0138*/ 	.word	0x00036410
        /*013c*/ 	.short	0x010a
        /*013e*/ 	.byte	0x3f
	.zero		1


	//   ....[10]....
        /*0140*/ 	.word	0x00001c70
        /*0144*/ 	.word	0x00000003
        /*0148*/ 	.word	0x00036410
        /*014c*/ 	.short	0x010a
        /*014e*/ 	.byte	0x3f
	.zero		1


	//   ....[11]....
        /*0150*/ 	.word	0x00002310
        /*0154*/ 	.word	0x000000ff
        /*0158*/ 	.word	0x00036430
        /*015c*/ 	.short	0x010a
        /*015e*/ 	.byte	0x24
	.zero		1


	//   ....[12]....
        /*0160*/ 	.word	0x00002350
        /*0164*/ 	.word	0x000000ff
        /*0168*/ 	.word	0x00036430
        /*016c*/ 	.short	0x010a
        /*016e*/ 	.byte	0x24
	.zero		1


	//   ....[13]....
        /*0170*/ 	.word	0x00003d00
        /*0174*/ 	.word	0x000000ff
        /*0178*/ 	.word	0x00000000
        /*017c*/ 	.short	0x0101
        /*017e*/ 	.byte	0x04
	.zero		1


	//   ....[14]....
        /*0180*/ 	.word	0x00004090
        /*0184*/ 	.word	0x00000003
        /*0188*/ 	.word	0x00000000
        /*018c*/ 	.short	0x0101
        /*018e*/ 	.byte	0x3f
	.zero		1


	//   ....[15]....
        /*0190*/ 	.word	0x00007010
        /*0194*/ 	.word	0x00000008
        /*0198*/ 	.word	0x00036420
        /*019c*/ 	.short	0x010a
        /*019e*/ 	.byte	0x3f
	.zero		1


	//   ....[16]....
        /*01a0*/ 	.word	0x00007830
        /*01a4*/ 	.word	0x00000008
        /*01a8*/ 	.word	0x00036438
        /*01ac*/ 	.short	0x010a
        /*01ae*/ 	.byte	0x3f
	.zero		1


	//   ....[17]....
        /*01b0*/ 	.word	0x00007ba0
        /*01b4*/ 	.word	0x00000008
        /*01b8*/ 	.word	0x00036428
        /*01bc*/ 	.short	0x010a
        /*01be*/ 	.byte	0x3f
	.zero		1


	//   ....[18]....
        /*01c0*/ 	.word	0x00007ed0
        /*01c4*/ 	.word	0x00000008
        /*01c8*/ 	.word	0x00036438
        /*01cc*/ 	.short	0x010a
        /*01ce*/ 	.byte	0x3f
	.zero		1


	//   ....[19]....
        /*01d0*/ 	.word	0x000081c0
        /*01d4*/ 	.word	0x00000008
        /*01d8*/ 	.word	0x00036420
        /*01dc*/ 	.short	0x010a
        /*01de*/ 	.byte	0x3f
	.zero		1


	//   ....[20]....
        /*01e0*/ 	.word	0x00008540
        /*01e4*/ 	.word	0x00000008
        /*01e8*/ 	.word	0x00036438
        /*01ec*/ 	.short	0x010a
        /*01ee*/ 	.byte	0x3f
	.zero		1


	//   ....[21]....
        /*01f0*/ 	.word	0x00008840
        /*01f4*/ 	.word	0x00000008
        /*01f8*/ 	.word	0x00036428
        /*01fc*/ 	.short	0x010a
        /*01fe*/ 	.byte	0x3f
	.zero		1


	//   ....[22]....
        /*0200*/ 	.word	0x00008b80
        /*0204*/ 	.word	0x00000008
        /*0208*/ 	.word	0x00036438
        /*020c*/ 	.short	0x010a
        /*020e*/ 	.byte	0x3f
	.zero		1


	//   ....[23]....
        /*0210*/ 	.word	0x00008fe0
        /*0214*/ 	.word	0x00000009
        /*0218*/ 	.word	0x00000000
        /*021c*/ 	.short	0x010a
        /*021e*/ 	.byte	0x3f
	.zero		1


	//   ....[24]....
        /*0220*/ 	.word	0x00009060
        /*0224*/ 	.word	0x00000003
        /*0228*/ 	.word	0x00000000
        /*022c*/ 	.short	0x010a
        /*022e*/ 	.byte	0x3f
	.zero		1


	//   ....[25]....
        /*0230*/ 	.word	0x000090b0
        /*0234*/ 	.word	0x00000004
        /*0238*/ 	.word	0x00036438
        /*023c*/ 	.short	0x010a
        /*023e*/ 	.byte	0x3f
	.zero		1


	//   ....[26]....
        /*0240*/ 	.word	0x00009180
        /*0244*/ 	.word	0x0000009a
        /*0248*/ 	.word	0x00036400
        /*024c*/ 	.short	0x010a
        /*024e*/ 	.byte	0x3f
	.zero		1


	//   ....[27]....
        /*0250*/ 	.word	0x000091d0
        /*0254*/ 	.word	0x00000003
        /*0258*/ 	.word	0x00036410
        /*025c*/ 	.short	0x010a
        /*025e*/ 	.byte	0x3f
	.zero		1


	//   ....[28]....
        /*0260*/ 	.word	0x00009220
        /*0264*/ 	.word	0x0000009a
        /*0268*/ 	.word	0x00036430
        /*026c*/ 	.short	0x010a
        /*026e*/ 	.byte	0x3f
	.zero		1


	//   ....[29]....
        /*0270*/ 	.word	0x00009270
        /*0274*/ 	.word	0x00000008
        /*0278*/ 	.word	0x00036420
        /*027c*/ 	.short	0x010a
        /*027e*/ 	.byte	0x3f
	.zero		1


	//   ....[30]....
        /*0280*/ 	.word	0x000092c0
        /*0284*/ 	.word	0x00000008
        /*0288*/ 	.word	0x00036438
        /*028c*/ 	.short	0x010a
        /*028e*/ 	.byte	0x3f
	.zero		1


	//   ....[31]....
        /*0290*/ 	.word	0x00009310
        /*0294*/ 	.word	0x00000008
        /*0298*/ 	.word	0x00036428
        /*029c*/ 	.short	0x010a
        /*029e*/ 	.byte	0x3f
	.zero		1


	//   ....[32]....
        /*02a0*/ 	.word	0x00009370
        /*02a4*/ 	.word	0x00000008
        /*02a8*/ 	.word	0x00036438
        /*02ac*/ 	.short	0x010a
        /*02ae*/ 	.byte	0x3f
	.zero		1


	//   ....[33]....
        /*02b0*/ 	.word	0x000093f0
        /*02b4*/ 	.word	0x00000008
        /*02b8*/ 	.word	0x00036420
        /*02bc*/ 	.short	0x010a
        /*02be*/ 	.byte	0x3f
	.zero		1


	//   ....[34]....
        /*02c0*/ 	.word	0x00009440
        /*02c4*/ 	.word	0x00000008
        /*02c8*/ 	.word	0x00036438
        /*02cc*/ 	.short	0x010a
        /*02ce*/ 	.byte	0x3f
	.zero		1


	//   ....[35]....
        /*02d0*/ 	.word	0x00009490
        /*02d4*/ 	.word	0x00000008
        /*02d8*/ 	.word	0x00036428
        /*02dc*/ 	.short	0x010a
        /*02de*/ 	.byte	0x3f
	.zero		1


	//   ....[36]....
        /*02e0*/ 	.word	0x000094e0
        /*02e4*/ 	.word	0x00000008
        /*02e8*/ 	.word	0x00036438
        /*02ec*/ 	.short	0x010a
        /*02ee*/ 	.byte	0x3f
	.zero		1


	//   ....[37]....
        /*02f0*/ 	.word	0x000095b0
        /*02f4*/ 	.word	0x00000009
        /*02f8*/ 	.word	0x00000000
        /*02fc*/ 	.short	0x010a
        /*02fe*/ 	.byte	0x3f
	.zero		1


	//   ....[38]....
        /*0300*/ 	.word	0x00009600
        /*0304*/ 	.word	0x00000003
        /*0308*/ 	.word	0x00000000
        /*030c*/ 	.short	0x010a
        /*030e*/ 	.byte	0x3f
	.zero		1


	//----- nvinfo : EIATTR_NUM_MBARRIERS
	.align		4
.L_1376:
        /*0310*/ 	.byte	0x03, 0x38
        /*0312*/ 	.short	0x0007


	//----- nvinfo : EIATTR_EXIT_INSTR_OFFSETS
	.align		4
        /*0314*/ 	.byte	0x04, 0x1c
        /*0316*/ 	.short	(.L_1378 - .L_1377)


	//   ....[0]....
.L_1377:
        /*0318*/ 	.word	0x00009100


	//----- nvinfo : EIATTR_MAX_THREADS
	.align		4
.L_1378:
        /*031c*/ 	.byte	0x04, 0x05
        /*031e*/ 	.short	(.L_1380 - .L_1379)
.L_1379:
        /*0320*/ 	.word	0x00000200
        /*0324*/ 	.word	0x00000001
        /*0328*/ 	.word	0x00000001


	//----- nvinfo : EIATTR_CRS_STACK_SIZE
	.align		4
.L_1380:
        /*032c*/ 	.byte	0x04, 0x1e
        /*032e*/ 	.short	(.L_1382 - .L_1381)
.L_1381:
        /*0330*/ 	.word	0x00000000


	//----- nvinfo : EIATTR_CBANK_PARAM_SIZE
	.align		4
.L_1382:
        /*0334*/ 	.byte	0x03, 0x19
        /*0336*/ 	.short	0x06f0


	//----- nvinfo : EIATTR_PARAM_CBANK
	.align		4
        /*0338*/ 	.byte	0x04, 0x0a
        /*033a*/ 	.short	(.L_1384 - .L_1383)
	.align		4
.L_1383:
        /*033c*/ 	.word	index@(.nv.constant0._ZN7cutlass13device_kernelIN5flash11enable_sm90INS1_16FlashAttnBwdSm90INS1_25CollectiveMainloopBwdSm90ILi2ELi1ELi1EN4cute5tupleIJNS5_1CILi1EEES8_S8_EEENS6_IJNS7_ILi64EEENS7_ILi96EEENS7_ILi192EEEEEENS_10bfloat16_tEfNS_4arch4Sm90ELb0ELb1ELb0ELb1ELb0ELb0ELb1ELb0ELi3ELi1ELi1ELi1ELb0EEENS1_24CollectiveEpilogueBwdGQAISD_fSG_Li384ELb1ELb0EEENS1_19SingleTileSchedulerILb1ELb0ELb0ELi96EEEEEEEEEvNT_6ParamsE)
        /*0340*/ 	.short	0x0210
        /*0342*/ 	.short	0x06f0


	//----- nvinfo : EIATTR_SW_WAR
	.align		4
.L_1384:
        /*0344*/ 	.byte	0x04, 0x36
        /*0346*/ 	.short	(.L_1386 - .L_1385)
.L_1385:
        /*0348*/ 	.word	0x00000008
.L_1386:


//--------------------- .nv.info._ZN7cutlass13device_kernelIN5flash11enable_sm90INS1_16FlashAttnBwdSm90INS1_25CollectiveMainloopBwdSm90ILi2ELi1ELi1EN4cute5tupleIJNS5_1CILi1EEES8_S8_EEENS6_IJNS7_ILi64EEENS7_ILi96EEENS7_ILi192EEEEEENS_10bfloat16_tEfNS_4arch4Sm90ELb0ELb1ELb0ELb1ELb1ELb0ELb1ELb0ELi3ELi1ELi1ELi1ELb0EEENS1_24CollectiveEpilogueBwdGQAISD_fSG_Li384ELb1ELb1EEENS1_19SingleTileSchedulerILb1ELb0ELb0ELi96EEEEEEEEEvNT_6ParamsE --------------------------
	.section	.nv.info._ZN7cutlass13device_kernelIN5flash11enable_sm90INS1_16FlashAttnBwdSm90INS1_25CollectiveMainloopBwdSm90ILi2ELi1ELi1EN4cute5tupleIJNS5_1CILi1EEES8_S8_EEENS6_IJNS7_ILi64EEENS7_ILi96EEENS7_ILi192EEEEEENS_10bfloat16_tEfNS_4arch4Sm90ELb0ELb1ELb0ELb1ELb1ELb0ELb1ELb0ELi3ELi1ELi1ELi1ELb0EEENS1_24CollectiveEpilogueBwdGQAISD_fSG_Li384ELb1ELb1EEENS1_19SingleTileSchedulerILb1ELb0ELb0ELi96EEEEEEEEEvNT_6ParamsE,"",@"SHT_CUDA_INFO"
	.sectionflags	@""
	.align	4


	//----- nvinfo : EIATTR_CUDA_API_VERSION
	.align		4
        /*0000*/ 	.byte	0x04, 0x37
        /*0002*/ 	.short	(.L_1388 - .L_1387)
.L_1387:
        /*0004*/ 	.word	0x00000082


	//----- nvinfo : EIATTR_KPARAM_INFO
	.align		4
.L_1388:
        /*0008*/ 	.byte	0x04, 0x17
        /*000a*/ 	.short	(.L_1390 - .L_1389)
.L_1389:
        /*000c*/ 	.word	0x00000000
        /*0010*/ 	.short	0x0000
        /*0012*/ 	.short	0x0070
        /*0014*/ 	.byte	0x00, 0xf0, 0x01, 0x1a


	//----- nvinfo : EIATTR_SPARSE_MMA_MASK
	.align		4
.L_1390:
        /*0018*/ 	.byte	0x03, 0x50
        /*001a*/ 	.short	0x0000


	//----- nvinfo : EIATTR_MAXREG_COUNT
	.align		4
        /*001c*/ 	.byte	0x03, 0x1b
        /*001e*/ 	.short	0x0080


	//----- nvinfo : EIATTR_NUM_BARRIERS
	.align		4
        /*0020*/ 	.byte	0x02, 0x4c
        /*0022*/ 	.byte	0x10
	.zero		1


	//----- nvinfo : EIATTR_EXTERNS
	.align		4
        /*0024*/ 	.byte	0x04, 0x0f
        /*0026*/ 	.short	(.L_1392 - .L_1391)


	//   ....[0]....
	.align		4
.L_1391:
        /*0028*/ 	.word	index@(__assertfail)


	//----- nvinfo : EIATTR_MERCURY_ISA_VERSION
	.align		4
.L_1392:
        /*002c*/ 	.byte	0x03, 0x5f
        /*002e*/ 	.short	0x0101


	//----- nvinfo : EIATTR_INT_WARP_WIDE_INSTR_OFFSETS
	.align		4
        /*0030*/ 	.byte	0x04, 0x31
        /*0032*/ 	.short	(.L_1394 - .L_1393)


	//   ....[0]....
.L_1393:
        /*0034*/ 	.word	0x00000180


	//   ....[1]....
        /*0038*/ 	.word	0x000001b0


	//   ....[2]....
        /*003c*/ 	.word	0x00006210


	//   ....[3]....
        /*0040*/ 	.word	0x00006990


	//   ....[4]....
        /*0044*/ 	.word	0x00006f80


	//   ....[5]....
        /*0048*/ 	.word	0x00007250


	//   ....[6]....
        /*004c*/ 	.word	0x000074b0


	//   ....[7]....
        /*0050*/ 	.word	0x00007640


	//----- nvinfo : EIATTR_COOP_GROUP_MASK_REGIDS
	.align		4
.L_1394:
        /*0054*/ 	.byte	0x04, 0x29
        /*0056*/ 	.short	(.L_1396 - .L_1395)


	//   ....[0]....
.L_1395:
        /*0058*/ 	.word	0xffffffff


	//   ....[1]....
        /*005c*/ 	.word	0xffffffff


	//   ....[2]....
        /*0060*/ 	.word	0xffffffff


	//   ....[3]....
        /*0064*/ 	.word	0xffffffff


	//   ....[4]....
        /*0068*/ 	.word	0xffffffff


	//   ....[5]....
        /*006c*/ 	.word	0xffffffff


	//   ....[6]....
        /*0070*/ 	.word	0xffffffff


	//   ....[7]....
        /*0074*/ 	.word	0xffffffff


	//   ....[8]....
        /*0078*/ 	.word	0xffffffff


	//   ....[9]....
        /*007c*/ 	.word	0xffffffff


	//   ....[10]....
        /*0080*/ 	.word	0xffffffff


	//   ....[11]....
        /*0084*/ 	.word	0xffffffff


	//   ....[12]....
        /*0088*/ 	.word	0xffffffff


	//   ....[13]....
        /*008c*/ 	.word	0xffffffff


	//   ....[14]....
        /*0090*/ 	.word	0xffffffff


	//   ....[15]....
        /*0094*/ 	.word	0xffffffff


	//   ....[16]....
        /*0098*/ 	.word	0xffffffff


	//   ....[17]....
        /*009c*/ 	.word	0xffffffff


	//   ....[18]....
        /*00a0*/ 	.word	0xffffffff


	//   ....[19]....
        /*00a4*/ 	.word	0xffffffff


	//   ....[20]....
        /*00a8*/ 	.word	0x0500000f


	//   ....[21]....
        /*00ac*/ 	.word	0x0500000f


	//   ....[22]....
        /*00b0*/ 	.word	0x0500000f


	//   ....[23]....
        /*00b4*/ 	.word	0x0500000f


	//   ....[24]....
        /*00b8*/ 	.word	0x0500000f


	//   ....[25]....
        /*00bc*/ 	.word	0x0500000f


	//----- nvinfo : EIATTR_COOP_GROUP_INSTR_OFFSETS
	.align		4
.L_1396:
        /*00c0*/ 	.byte	0x04, 0x28
        /*00c2*/ 	.short	(.L_1398 - .L_1397)


	//   ....[0]....
.L_1397:
        /*00c4*/ 	.word	0x00000060


	//   ....[1]....
        /*00c8*/ 	.word	0x00000190


	//   ....[2]....
        /*00cc*/ 	.word	0x000001e0


	//   ....[3]....
        /*00d0*/ 	.word	0x000003d0


	//   ....[4]....
        /*00d4*/ 	.word	0x000005f0


	//   ....[5]....
        /*00d8*/ 	.word	0x000013e0


	//   ....[6]....
        /*00dc*/ 	.word	0x00004ad0


	//   ....[7]....
        /*00e0*/ 	.word	0x00004c60


	//   ....[8]....
        /*00e4*/ 	.word	0x00004ef0


	//   ....[9]....
        /*00e8*/ 	.word	0x00005080


	//   ....[10]....
        /*00ec*/ 	.word	0x00005190


	//   ....[11]....
        /*00f0*/ 	.word	0x00005c80


	//   ....[12]....
        /*00f4*/ 	.word	0x00006140


	//   ....[13]....
        /*00f8*/ 	.word	0x000064d0


	//   ....[14]....
        /*00fc*/ 	.word	0x000068c0


	//   ....[15]....
        /*0100*/ 	.word	0x00006b00


	//   ....[16]....
        /*0104*/ 	.word	0x00006eb0


	//   ....[17]....
        /*0108*/ 	.word	0x00007190


	//   ....[18]....
        /*010c*/ 	.word	0x000073b0


	//   ....[19]....
        /*0110*/ 	.word	0x00007540


	//   ....[20]....
        /*0114*/ 	.word	0x0000a450


	//   ....[21]....
        /*0118*/ 	.word	0x0000a5a0


	//   ....[22]....
        /*011c*/ 	.word	0x0000a610


	//   ....[23]....
        /*0120*/ 	.word	0x0000a680


	//   ....[24]....
        /*0124*/ 	.word	0x0000a6f0


	//   ....[25]....
        /*0128*/ 	.word	0x0000a760


	//----- nvinfo : EIATTR_REG_RECONFIG
	.align		4
.L_1398:
        /*012c*/ 	.byte	0x01, 0x54
	.zero		2


	//----- nvinfo : EIATTR_SYSCALL_OFFSETS
	.align		4
        /*0130*/ 	.byte	0x04, 0x46
        /*0132*/ 	.short	(.L_1400 - .L_1399)


	//   ....[0]....
.L_1399:
        /*0134*/ 	.word	0x00001040


	//   ....[1]....
        /*0138*/ 	.word	0x00001130


	//   ....[2]....
        /*013c*/ 	.word	0x00001270


	//   ....[3]....
        /*0140*/ 	.word	0x00001360


	//----- nvinfo : EIATTR_MBARRIER_INSTR_OFFSETS
	.align		4
.L_1400:
        /*0144*/ 	.byte	0x04, 0x39
        /*0146*/ 	.short	(.L_1402 - .L_1401)


	//   ....[0]....
.L_1401:
        /*0148*/ 	.word	0x00000280
        /*014c*/ 	.word	0x000000ff
        /*0150*/ 	.word	0x00036400
        /*0154*/ 	.short	0x0100
        /*0156*/ 	.byte	0x06
	.zero		1


	//   ....[1]....
        /*0158*/ 	.word	0x00000380
        /*015c*/ 	.word	0x000000ff
        /*0160*/ 	.word	0x00036410
        /*0164*/ 	.short	0x0100
        /*0166*/ 	.byte	0x08
	.zero		1


	//   ....[2]....
        /*0168*/ 	.word	0x00000390
        /*016c*/ 	.word	0x000000ff
        /*0170*/ 	.word	0x00036420
        /*0174*/ 	.short	0x0100
        /*0176*/ 	.byte	0x08
	.zero		1


	//   ....[3]....
        /*0178*/ 	.word	0x000003a0
        /*017c*/ 	.word	0x000000ff
        /*0180*/ 	.word	0x00036418
        /*0184*/ 	.short	0x0100
        /*0186*/ 	.byte	0x08
	.zero		1


	//   ....[4]....
        /*0188*/ 	.word	0x000003b0
        /*018c*/ 	.word	0x000000ff
        /*0190*/ 	.word	0x00036428
        /*0194*/ 	.short	0x0100
        /*0196*/ 	.byte	0x08
	.zero		1


	//   ....[5]....
        /*0198*/ 	.word	0x000004e0
        /*019c*/ 	.word	0x000000ff
        /*01a0*/ 	.word	0x00036430
        /*01a4*/ 	.short	0x0100
        /*01a6*/ 	.byte	0x08
	.zero		1


	//   ....[6]....
        /*01a8*/ 	.word	0x000004f0
        /*01ac*/ 	.word	0x000000ff
        /*01b0*/ 	.word	0x00036438
        /*01b4*/ 	.short	0x0100
        /*01b6*/ 	.byte	0x08
	.zero		1


	//   ....[7]....
        /*01b8*/ 	.word	0x00001410
        /*01bc*/ 	.word	0x000000ff
        /*01c0*/ 	.word	0x00036400
        /*01c4*/ 	.short	0x010a
        /*01c6*/ 	.byte	0x24
	.zero		1


	//   ....[8]....
        /*01c8*/ 	.word	0x00001500
        /*01cc*/ 	.word	0x000000ff
        /*01d0*/ 	.word	0x00036400
        /*01d4*/ 	.short	0x010a
        /*01d6*/ 	.byte	0x24
	.zero		1


	//   ....[9]....
        /*01d8*/ 	.word	0x00001c30
        /*01dc*/ 	.word	0x00000003
        /*01e0*/ 	.word	0x00036410
        /*01e4*/ 	.short	0x010a
        /*01e6*/ 	.byte	0x3f
	.zero		1


	//   ....[10]....
        /*01e8*/ 	.word	0x00001c70
        /*01ec*/ 	.word	0x00000003
        /*01f0*/ 	.word	0x00036410
        /*01f4*/ 	.short	0x010a
        /*01f6*/ 	.byte	0x3f
	.zero		1


	//   ....[11]....
        /*01f8*/ 	.word	0x00002310
        /*01fc*/ 	.word	0x000000ff
        /*0200*/ 	.word	0x00036430
        /*0204*/ 	.short	0x010a
        /*0206*/ 	.byte	0x24
	.zero		1


	//   ....[12]....
        /*0208*/ 	.word	0x00002350
        /*020c*/ 	.word	0x000000ff
        /*0210*/ 	.word	0x00036430
        /*0214*/ 	.short	0x010a
        /*0216*/ 	.byte	0x24
	.zero		1


	//   ....[13]....
        /*0218*/ 	.word	0x00003d00
        /*021c*/ 	.word	0x000000ff
        /*0220*/ 	.word	0x00000000
        /*0224*/ 	.short	0x0101
        /*0226*/ 	.byte	0x04
	.zero		1


	//   ....[14]....
        /*0228*/ 	.word	0x00004090
        /*022c*/ 	.word	0x00000003
        /*0230*/ 	.word	0x00000000
        /*0234*/ 	.short	0x0101
        /*0236*/ 	.byte	0x3f
	.zero		1


	//   ....[15]....
        /*0238*/ 	.word	0x00008310
        /*023c*/ 	.word	0x00000008
        /*0240*/ 	.word	0x00036420
        /*0244*/ 	.short	0x010a
        /*0246*/ 	.byte	0x3f
	.zero		1


	//   ....[16]....
        /*0248*/ 	.word	0x00008b30
        /*024c*/ 	.word	0x00000008
        /*0250*/ 	.word	0x00036438
        /*0254*/ 	.short	0x010a
        /*0256*/ 	.byte	0x3f
	.zero		1


	//   ....[17]....
        /*0258*/ 	.word	0x00008ea0
        /*025c*/ 	.word	0x00000008
        /*0260*/ 	.word	0x00036428
        /*0264*/ 	.short	0x010a
        /*0266*/ 	.byte	0x3f
	.zero		1


	//   ....[18]....
        /*0268*/ 	.word	0x000091d0
        /*026c*/ 	.word	0x00000008
        /*0270*/ 	.word	0x00036438
        /*0274*/ 	.short	0x010a
        /*0276*/ 	.byte	0x3f
	.zero		1


	//   ....[19]....
        /*0278*/ 	.word	0x000094c0
        /*027c*/ 	.word	0x00000008
        /*0280*/ 	.word	0x00036420
        /*0284*/ 	.short	0x010a
        /*0286*/ 	.byte	0x3f
	.zero		1


	//   ....[20]....
        /*0288*/ 	.word	0x00009840
        /*028c*/ 	.word	0x00000008
        /*0290*/ 	.word	0x00036438
        /*0294*/ 	.short	0x010a
        /*0296*/ 	.byte	0x3f
	.zero		1


	//   ....[21]....
        /*0298*/ 	.word	0x00009b40
        /*029c*/ 	.word	0x00000008
        /*02a0*/ 	.word	0x00036428
        /*02a4*/ 	.short	0x010a
        /*02a6*/ 	.byte	0x3f
	.zero		1


	//   ....[22]....
        /*02a8*/ 	.word	0x00009e80
        /*02ac*/ 	.word	0x00000008
        /*02b0*/ 	.word	0x00036438
        /*02b4*/ 	.short	0x010a
        /*02b6*/ 	.byte	0x3f
	.zero		1


	//   ....[23]....
        /*02b8*/ 	.word	0x0000a2e0
        /*02bc*/ 	.word	0x00000009
        /*02c0*/ 	.word	0x00000000
        /*02c4*/ 	.short	0x010a
        /*02c6*/ 	.byte	0x3f
	.zero		1


	//   ....[24]....
        /*02c8*/ 	.word	0x0000a360
        /*02cc*/ 	.word	0x00000003
        /*02d0*/ 	.word	0x00000000
        /*02d4*/ 	.short	0x010a
        /*02d6*/ 	.byte	0x3f
	.zero		1


	//   ....[25]....
        /*02d8*/ 	.word	0x0000a3b0
        /*02dc*/ 	.word	0x00000004
        /*02e0*/ 	.word	0x00036438
        /*02e4*/ 	.short	0x010a
        /*02e6*/ 	.byte	0x3f
	.zero		1


	//   ....[26]....
        /*02e8*/ 	.word	0x0000a480
        /*02ec*/ 	.word	0x0000009a
        /*02f0*/ 	.word	0x00036400
        /*02f4*/ 	.short	0x010a
        /*02f6*/ 	.byte	0x3f
	.zero		1


	//   ....[27]....
        /*02f8*/ 	.word	0x0000a4d0
        /*02fc*/ 	.word	0x00000003
        /*0300*/ 	.word	0x00036410
        /*0304*/ 	.short	0x010a
        /*0306*/ 	.byte	0x3f
	.zero		1


	//   ....[28]....
        /*0308*/ 	.word	0x0000a520
        /*030c*/ 	.word	0x0000009a
        /*0310*/ 	.word	0x00036430
        /*0314*/ 	.short	0x010a
        /*0316*/ 	.byte	0x3f
	.zero		1


	//   ....[29]....
        /*0318*/ 	.word	0x0000a7a0
        /*031c*/ 	.word	0x00000008
        /*0320*/ 	.word	0x00036420
        /*0324*/ 	.short	0x010a
        /*0326*/ 	.byte	0x3f
	.zero		1


	//   ....[30]....
        /*0328*/ 	.word	0x0000a7f0
        /*032c*/ 	.word	0x00000008
        /*0330*/ 	.word	0x00036438
        /*0334*/ 	.short	0x010a
        /*0336*/ 	.byte	0x3f
	.zero		1


	//   ....[31]....
        /*0338*/ 	.word	0x0000a840
        /*033c*/ 	.word	0x00000008
        /*0340*/ 	.word	0x00036428
        /*0344*/ 	.short	0x010a
        /*0346*/ 	.byte	0x3f
	.zero		1


	//   ....[32]....
        /*0348*/ 	.word	0x0000a8a0
        /*034c*/ 	.word	0x00000008
        /*0350*/ 	.word	0x00036438
        /*0354*/ 	.short	0x010a
        /*0356*/ 	.byte	0x3f
	.zero		1


	//   ....[33]....
        /*0358*/ 	.word	0x0000a920
        /*035c*/ 	.word	0x00000008
        /*0360*/ 	.word	0x00036420
        /*0364*/ 	.short	0x010a
        /*0366*/ 	.byte	0x3f
	.zero		1


	//   ....[34]....
        /*0368*/ 	.word	0x0000a970
        /*036c*/ 	.word	0x00000008
        /*0370*/ 	.word	0x00036438
        /*0374*/ 	.short	0x010a
        /*0376*/ 	.byte	0x3f
	.zero		1


	//   ....[35]....
        /*0378*/ 	.word	0x0000a9c0
        /*037c*/ 	.word	0x00000008
        /*0380*/ 	.word	0x00036428
        /*0384*/ 	.short	0x010a
        /*0386*/ 	.byte	0x3f
	.zero		1


	//   ....[36]....
        /*0388*/ 	.word	0x0000aa10
        /*038c*/ 	.word	0x00000008
        /*0390*/ 	.word	0x00036438
        /*0394*/ 	.short	0x010a
        /*0396*/ 	.byte	0x3f
	.zero		1


	//   ....[37]....
        /*0398*/ 	.word	0x0000aae0
        /*039c*/ 	.word	0x00000009
        /*03a0*/ 	.word	0x00000000
        /*03a4*/ 	.short	0x010a
        /*03a6*/ 	.byte	0x3f
	.zero		1


	//   ....[38]....
        /*03a8*/ 	.word	0x0000ab30
        /*03ac*/ 	.word	0x00000003
        /*03b0*/ 	.word	0x00000000
        /*03b4*/ 	.short	0x010a
        /*03b6*/ 	.byte	0x3f
	.zero		1


	//----- nvinfo : EIATTR_NUM_MBARRIERS
	.align		4
.L_1402:
        /*03b8*/ 	.byte	0x03, 0x38
        /*03ba*/ 	.short	0x0007


	//----- nvinfo : EIATTR_EXIT_INSTR_OFFSETS
	.align		4
        /*03bc*/ 	.byte	0x04, 0x1c
        /*03be*/ 	.short	(.L_1404 - .L_1403)


	//   ....[0]....
.L_1403:
        /*03c0*/ 	.word	0x0000a400


	//----- nvinfo : EIATTR_MAX_THREADS
	.align		4
.L_1404:
        /*03c4*/ 	.byte	0x04, 0x05
        /*03c6*/ 	.short	(.L_1406 - .L_1405)
.L_1405:
        /*03c8*/ 	.word	0x00000200
        /*03cc*/ 	.word	0x00000001
        /*03d0*/ 	.word	0x00000001


	//----- nvinfo : EIATTR_CRS_STACK_SIZE
	.align		4
.L_1406:
        /*03d4*/ 	.byte	0x04, 0x1e
        /*03d6*/ 	.short	(.L_1408 - .L_1407)
.L_1407:
        /*03d8*/ 	.word	0x00000000


	//----- nvinfo : EIATTR_CBANK_PARAM_SIZE
	.align		4
.L_1408:
        /*03dc*/ 	.byte	0x03, 0x19
        /*03de*/ 	.short	0x06f0


	//----- nvinfo : EIATTR_PARAM_CBANK
	.align		4
        /*03e0*/ 	.byte	0x04, 0x0a
        /*03e2*/ 	.short	(.L_1410 - .L_1409)
	.align		4
.L_1409:
        /*03e4*/ 	.word	index@(.nv.constant0._ZN7cutlass13device_kernelIN5flash11enable_sm90INS1_16FlashAttnBwdSm90INS1_25CollectiveMainloopBwdSm90ILi2ELi1ELi1EN4cute5tupleIJNS5_1CILi1EEES8_S8_EEENS6_IJNS7_ILi64EEENS7_ILi96EEENS7_ILi192EEEEEENS_10bfloat16_tEfNS_4arch4Sm90ELb0ELb1ELb0ELb1ELb1ELb0ELb1ELb0ELi3ELi1ELi1ELi1ELb0EEENS1_24CollectiveEpilogueBwdGQAISD_fSG_Li384ELb1ELb1EEENS1_19SingleTileSchedulerILb1ELb0ELb0ELi96EEEEEEEEEvNT_6ParamsE)
        /*03e8*/ 	.short	0x0210
        /*03ea*/ 	.short	0x06f0


	//----- nvinfo : EIATTR_SW_WAR
	.align		4
.L_1410:
        /*03ec*/ 	.byte	0x04, 0x36
        /*03ee*/ 	.short	(.L_1412 - .L_1411)
.L_1411:
        /*03f0*/ 	.word	0x00000008
.L_1412:


//--------------------- .nv.info._ZN7cutlass13device_kernelIN5flash11enable_sm90INS1_16FlashAttnBwdSm90INS1_25CollectiveMainloopBwdSm90ILi2ELi1ELi1EN4cute5tupleIJNS5_1CILi1EEES8_S8_EEENS6_IJNS7_ILi64EEENS7_ILi96EEENS7_ILi192EEEEEENS_10bfloat16_tEfNS_4arch4Sm90ELb1ELb0ELb0ELb0ELb0ELb0ELb1ELb0ELi3ELi1ELi1ELi1ELb0EEENS1_21CollectiveEpilogueBwdISD_SE_SG_Li384ELb0ELb1ELi3EEENS1_25SingleTileBwdLPTSchedulerILb0ELi96ELb0EEEEEEEEEvNT_6ParamsE --------------------------
	.section	.nv.info._ZN7cutlass13device_kernelIN5flash11enable_sm90INS1_16FlashAttnBwdSm90INS1_25CollectiveMainloopBwdSm90ILi2ELi1ELi1EN4cute5tupleIJNS5_1CILi1EEES8_S8_EEENS6_IJNS7_ILi64EEENS7_ILi96EEENS7_ILi192EEEEEENS_10bfloat16_tEfNS_4arch4Sm90ELb1ELb0ELb0ELb0ELb0ELb0ELb1ELb0ELi3ELi1ELi1ELi1ELb0EEENS1_21CollectiveEpilogueBwdISD_SE_SG_Li384ELb0ELb1ELi3EEENS1_25SingleTileBwdLPTSchedulerILb0ELi96ELb0EEEEEEEEEvNT_6ParamsE,"",@"SHT_CUDA_INFO"
	.sectionflags	@""
	.align	4


	//----- nvinfo : EIATTR_CUDA_API_VERSION
	.align		4
        /*0000*/ 	.byte	0x04, 0x37
        /*0002*/ 	.short	(.L_1414 - .L_1413)
.L_1413:
        /*0004*/ 	.word	0x00000082


	//----- nvinfo : EIATTR_KPARAM_INFO
	.align		4
.L_1414:
        /*0008*/ 	.byte	0x04, 0x17
        /*000a*/ 	.short	(.L_1416 - .L_1415)
.L_1415:
        /*000c*/ 	.word	0x00000000
        /*0010*/ 	.short	0x0000
        /*0012*/ 	.short	0x0070
        /*0014*/ 	.byte	0x00, 0xf0, 0x01, 0x24


	//----- nvinfo : EIATTR_SPARSE_MMA_MASK
	.align		4
.L_1416:
        /*0018*/ 	.byte	0x03, 0x50
        /*001a*/ 	.short	0x0000


	//----- nvinfo : EIATTR_MAXREG_COUNT
	.align		4
        /*001c*/ 	.byte	0x03, 0x1b
        /*001e*/ 	.short	0x0080


	//----- nvinfo : EIATTR_NUM_BARRIERS
	.align		4
        /*0020*/ 	.byte	0x02, 0x4c
        /*0022*/ 	.byte	0x10
	.zero		1


	//----- nvinfo : EIATTR_EXTERNS
	.align		4
        /*0024*/ 	.byte	0x04, 0x0f
        /*0026*/ 	.short	(.L_1418 - .L_1417)


	//   ....[0]....
	.align		4
.L_1417:
        /*0028*/ 	.word	index@(__assertfail)


	//----- nvinfo : EIATTR_ANNOTATIONS
	.align		4
.L_1418:
        /*002c*/ 	.byte	0x04, 0x55
        /*002e*/ 	.short	(.L_1420 - .L_1419)


	//   ....[0]....
.L_1419:
        /* <DEDUP_REMOVED lines=9> */


	//----- nvinfo : EIATTR_MERCURY_ISA_VERSION
	.align		4
.L_1420:
        /*00b0*/ 	.byte	0x03, 0x5f
        /*00b2*/ 	.short	0x0101


	//----- nvinfo : EIATTR_INT_WARP_WIDE_INSTR_OFFSETS
	.align		4
        /*00b4*/ 	.byte	0x04, 0x31
        /*00b6*/ 	.short	(.L_1422 - .L_1421)


	//   ....[0]....
.L_1421:
        /*00b8*/ 	.word	0x000001e0


	//   ....[1]....
        /*00bc*/ 	.word	0x000002a0


	//----- nvinfo : EIATTR_COOP_GROUP_MASK_REGIDS
	.align		4
.L_1422:
        /*00c0*/ 	.byte	0x04, 0x29
        /*00c2*/ 	.short	(.L_1424 - .L_1423)


	//   ....[0]....
.L_1423:
        /*00c4*/ 	.word	0xffffffff


	//   ....[1]....
        /*00c8*/ 	.word	0xffffffff


	//   ....[2]....
        /*00cc*/ 	.word	0xffffffff


	//   ....[3]....
        /*00d0*/ 	.word	0xffffffff


	//   ....[4]....
        /*00d4*/ 	.word	0xffffffff


	//   ....[5]....
        /*00d8*/ 	.word	0xffffffff


	//   ....[6]....
        /*00dc*/ 	.word	0xffffffff


	//   ....[7]....
        /*00e0*/ 	.word	0xffffffff


	//   ....[8]....
        /*00e4*/ 	.word	0x0500000f


	//----- nvinfo : EIATTR_COOP_GROUP_INSTR_OFFSETS
	.align		4
.L_1424:
        /*00e8*/ 	.byte	0x04, 0x28
        /*00ea*/ 	.short	(.L_1426 - .L_1425)


	//   ....[0]....
.L_1425:
        /*00ec*/ 	.word	0x00000060


	//   ....[1]....
        /*00f0*/ 	.word	0x000001f0


	//   ....[2]....
        /*00f4*/ 	.word	0x00000280


	//   ....[3]....
        /*00f8*/ 	.word	0x00000400


	//   ....[4]....
        /*00fc*/ 	.word	0x00000640


	//   ....[5]....
        /*0100*/ 	.word	0x00001210


	//   ....[6]....
        /*0104*/ 	.word	0x00004460


	//   ....[7]....
        /*0108*/ 	.word	0x00005a20


	//   ....[8]....
        /*010c*/ 	.word	0x00009410


	//----- nvinfo : EIATTR_REG_RECONFIG
	.align		4
.L_1426:
        /*0110*/ 	.byte	0x01, 0x54
	.zero		2


	//----- nvinfo : EIATTR_SYSCALL_OFFSETS
	.align		4
        /*0114*/ 	.byte	0x04, 0x46
        /*0116*/ 	.short	(.L_1428 - .L_1427)


	//   ....[0]....
.L_1427:
        /*0118*/ 	.word	0x00000e70


	//   ....[1]....
        /*011c*/ 	.word	0x00000f60


	//   ....[2]....
        /*0120*/ 	.word	0x000010a0


	//   ....[3]....
        /*0124*/ 	.word	0x00001190


	//   ....[4]....
        /*0128*/ 	.word	0x00003e50


	//   ....[5]....
        /*012c*/ 	.word	0x00003f90


	//   ....[6]....
        /*0130*/ 	.word	0x000040b0


	//   ....[7]....
        /*0134*/ 	.word	0x000041d0


	//----- nvinfo : EIATTR_MBARRIER_INSTR_OFFSETS
	.align		4
.L_1428:
        /*0138*/ 	.byte	0x04, 0x39
        /*013a*/ 	.short	(.L_1430 - .L_1429)


	//   ....[0]....
.L_1429:
        /*013c*/ 	.word	0x000002c0
        /*0140*/ 	.word	0x000000ff
        /*0144*/ 	.word	0x00036400
        /*0148*/ 	.short	0x0100
        /*014a*/ 	.byte	0x06
	.zero		1


	//   ....[1]....
        /*014c*/ 	.word	0x000003b0
        /*0150*/ 	.word	0x000000ff
        /*0154*/ 	.word	0x00036410
        /*0158*/ 	.short	0x0100
        /*015a*/ 	.byte	0x08
	.zero		1


	//   ....[2]....
        /*015c*/ 	.word	0x000003c0
        /*0160*/ 	.word	0x000000ff
        /*0164*/ 	.word	0x00036420
        /*0168*/ 	.short	0x0100
        /*016a*/ 	.byte	0x08
	.zero		1


	//   ....[3]....
        /*016c*/ 	.word	0x000003d0
        /*0170*/ 	.word	0x000000ff
        /*0174*/ 	.word	0x00036418
        /*0178*/ 	.short	0x0100
        /*017a*/ 	.byte	0x08
	.zero		1


	//   ....[4]....
        /*017c*/ 	.word	0x000003e0
        /*0180*/ 	.word	0x000000ff
        /*0184*/ 	.word	0x00036428
        /*0188*/ 	.short	0x0100
        /*018a*/ 	.byte	0x08
	.zero		1


	//   ....[5]....
        /*018c*/ 	.word	0x00000510
        /*0190*/ 	.word	0x000000ff
        /*0194*/ 	.word	0x00036430
        /*0198*/ 	.short	0x0100
        /*019a*/ 	.byte	0x08
	.zero		1


	//   ....[6]....
        /*019c*/ 	.word	0x00000520
        /*01a0*/ 	.word	0x000000ff
        /*01a4*/ 	.word	0x00036438
        /*01a8*/ 	.short	0x0100
        /*01aa*/ 	.byte	0x08
	.zero		1


	//   ....[7]....
        /*01ac*/ 	.word	0x00001240
        /*01b0*/ 	.word	0x000000ff
        /*01b4*/ 	.word	0x00036400
        /*01b8*/ 	.short	0x010a
        /*01ba*/ 	.byte	0x25
	.zero		1


	//   ....[8]....
        /*01bc*/ 	.word	0x00001330
        /*01c0*/ 	.word	0x000000ff
        /*01c4*/ 	.word	0x00036400
        /*01c8*/ 	.short	0x010a
        /*01ca*/ 	.byte	0x25
	.zero		1


	//   ....[9]....
        /*01cc*/ 	.word	0x00001a60
        /*01d0*/ 	.word	0x00000003
        /*01d4*/ 	.word	0x00036410
        /*01d8*/ 	.short	0x010a
        /*01da*/ 	.byte	0x3f
	.zero		1


	//   ....[10]....
        /*01dc*/ 	.word	0x00001aa0
        /*01e0*/ 	.word	0x00000003
        /*01e4*/ 	.word	0x00036410
        /*01e8*/ 	.short	0x010a
        /*01ea*/ 	.byte	0x3f
	.zero		1


	//   ....[11]....
        /*01ec*/ 	.word	0x00002140
        /*01f0*/ 	.word	0x000000ff
        /*01f4*/ 	.word	0x00036430
        /*01f8*/ 	.short	0x010a
        /*01fa*/ 	.byte	0x25
	.zero		1


	//   ....[12]....
        /*01fc*/ 	.word	0x00002180
        /*0200*/ 	.word	0x000000ff
        /*0204*/ 	.word	0x00036430
        /*0208*/ 	.short	0x010a
        /*020a*/ 	.byte	0x25
	.zero		1


	//   ....[13]....
        /*020c*/ 	.word	0x00003600
        /*0210*/ 	.word	0x000000ff
        /*0214*/ 	.word	0x00000000
        /*0218*/ 	.short	0x0101
        /*021a*/ 	.byte	0x04
	.zero		1


	//   ....[14]....
        /*021c*/ 	.word	0x00003990
        /*0220*/ 	.word	0x00000003
        /*0224*/ 	.word	0x00000000
        /*0228*/ 	.short	0x0101
        /*022a*/ 	.byte	0x3f
	.zero		1


	//   ....[15]....
        /*022c*/ 	.word	0x00007300
        /*0230*/ 	.word	0x0000000c
        /*0234*/ 	.word	0x00036420
        /*0238*/ 	.short	0x010a
        /*023a*/ 	.byte	0x3f
	.zero		1


	//   ....[16]....
        /*023c*/ 	.word	0x00007a90
        /*0240*/ 	.word	0x0000000c
        /*0244*/ 	.word	0x00036438
        /*0248*/ 	.short	0x010a
        /*024a*/ 	.byte	0x3f
	.zero		1


	//   ....[17]....
        /*024c*/ 	.word	0x00007e10
        /*0250*/ 	.word	0x0000000c
        /*0254*/ 	.word	0x00036428
        /*0258*/ 	.short	0x010a
        /*025a*/ 	.byte	0x3f
	.zero		1


	//   ....[18]....
        /*025c*/ 	.word	0x00008160
        /*0260*/ 	.word	0x0000000c
        /*0264*/ 	.word	0x00036438
        /*0268*/ 	.short	0x010a
        /*026a*/ 	.byte	0x3f
	.zero		1


	//   ....[19]....
        /*026c*/ 	.word	0x00008480
        /*0270*/ 	.word	0x0000000c
        /*0274*/ 	.word	0x00036420
        /*0278*/ 	.short	0x010a
        /*027a*/ 	.byte	0x3f
	.zero		1


	//   ....[20]....
        /*027c*/ 	.word	0x00008800
        /*0280*/ 	.word	0x0000000c
        /*0284*/ 	.word	0x00036438
        /*0288*/ 	.short	0x010a
        /*028a*/ 	.byte	0x3f
	.zero		1


	//   ....[21]....
        /*028c*/ 	.word	0x00008b10
        /*0290*/ 	.word	0x0000000c
        /*0294*/ 	.word	0x00036428
        /*0298*/ 	.short	0x010a
        /*029a*/ 	.byte	0x3f
	.zero		1


	//   ....[22]....
        /*029c*/ 	.word	0x00008e30
        /*02a0*/ 	.word	0x0000000c
        /*02a4*/ 	.word	0x00036438
        /*02a8*/ 	.short	0x010a
        /*02aa*/ 	.byte	0x3f
	.zero		1


	//   ....[23]....
        /*02ac*/ 	.word	0x000092a0
        /*02b0*/ 	.word	0x00000005
        /*02b4*/ 	.word	0x00000000
        /*02b8*/ 	.short	0x010a
        /*02ba*/ 	.byte	0x3f
	.zero		1


	//   ....[24]....
        /*02bc*/ 	.word	0x00009320
        /*02c0*/ 	.word	0x00000017
        /*02c4*/ 	.word	0x00000000
        /*02c8*/ 	.short	0x010a
        /*02ca*/ 	.byte	0x3f
	.zero		1


	//   ....[25]....
        /*02cc*/ 	.word	0x00009370
        /*02d0*/ 	.word	0x00000007
        /*02d4*/ 	.word	0x00036438
        /*02d8*/ 	.short	0x010a
        /*02da*/ 	.byte	0x3f
	.zero		1


	//   ....[26]....
        /*02dc*/ 	.word	0x00009440
        /*02e0*/ 	.word	0x00000013
        /*02e4*/ 	.word	0x00036400
        /*02e8*/ 	.short	0x010a
        /*02ea*/ 	.byte	0x3f
	.zero		1


	//   ....[27]....
        /*02ec*/ 	.word	0x00009490
        /*02f0*/ 	.word	0x00000003
        /*02f4*/ 	.word	0x00036410
        /*02f8*/ 	.short	0x010a
        /*02fa*/ 	.byte	0x3f
	.zero		1


	//   ....[28]....
        /*02fc*/ 	.word	0x000094e0
        /*0300*/ 	.word	0x00000013
        /*0304*/ 	.word	0x00036430
        /*0308*/ 	.short	0x010a
        /*030a*/ 	.byte	0x3f
	.zero		1


	//   ....[29]....
        /*030c*/ 	.word	0x00009530
        /*0310*/ 	.word	0x0000000c
        /*0314*/ 	.word	0x00036420
        /*0318*/ 	.short	0x010a
        /*031a*/ 	.byte	0x3f
	.zero		1


	//   ....[30]....
        /*031c*/ 	.word	0x00009580
        /*0320*/ 	.word	0x0000000c
        /*0324*/ 	.word	0x00036438
        /*0328*/ 	.short	0x010a
        /*032a*/ 	.byte	0x3f
	.zero		1


	//   ....[31]....
        /*032c*/ 	.word	0x000095d0
        /*0330*/ 	.word	0x0000000c
        /*0334*/ 	.word	0x00036428
        /*0338*/ 	.short	0x010a
        /*033a*/ 	.byte	0x3f
	.zero		1


	//   ....[32]....
        /*033c*/ 	.word	0x00009640
        /*0340*/ 	.word	0x0000000c
        /*0344*/ 	.word	0x00036438
        /*0348*/ 	.short	0x010a
        /*034a*/ 	.byte	0x3f
	.zero		1


	//   ....[33]....
        /*034c*/ 	.word	0x000096b0
        /*0350*/ 	.word	0x0000000c
        /*0354*/ 	.word	0x00036420
        /*0358*/ 	.short	0x010a
        /*035a*/ 	.byte	0x3f
	.zero		1


	//   ....[34]....
        /*035c*/ 	.word	0x00009700
        /*0360*/ 	.word	0x0000000c
        /*0364*/ 	.word	0x00036438
        /*0368*/ 	.short	0x010a
        /*036a*/ 	.byte	0x3f
	.zero		1


	//   ....[35]....
        /*036c*/ 	.word	0x00009750
        /*0370*/ 	.word	0x0000000c
        /*0374*/ 	.word	0x00036428
        /*0378*/ 	.short	0x010a
        /*037a*/ 	.byte	0x3f
	.zero		1


	//   ....[36]....
        /*037c*/ 	.word	0x000097a0
        /*0380*/ 	.word	0x0000000c
        /*0384*/ 	.word	0x00036438
        /*0388*/ 	.short	0x010a
        /*038a*/ 	.byte	0x3f
	.zero		1


	//   ....[37]....
        /*038c*/ 	.word	0x00009870
        /*0390*/ 	.word	0x00000005
        /*0394*/ 	.word	0x00000000
        /*0398*/ 	.short	0x010a
        /*039a*/ 	.byte	0x3f
	.zero		1


	//   ....[38]....
        /*039c*/ 	.word	0x000098c0
        /*03a0*/ 	.word	0x00000017
        /*03a4*/ 	.word	0x00000000
        /*03a8*/ 	.short	0x010a
        /*03aa*/ 	.byte	0x3f
	.zero		1


	//----- nvinfo : EIATTR_NUM_MBARRIERS
	.align		4
.L_1430:
        /*03ac*/ 	.byte	0x03, 0x38
        /*03ae*/ 	.short	0x0007


	//----- nvinfo : EIATTR_EXIT_INSTR_OFFSETS
	.align		4
        /*03b0*/ 	.byte	0x04, 0x1c
        /*03b2*/ 	.short	(.L_1432 - .L_1431)


	//   ....[0]....
.L_1431:
        /*03b4*/ 	.word	0x000008f0


	//   ....[1]....
        /*03b8*/ 	.word	0x00004a60


	//   ....[2]....
        /*03bc*/ 	.word	0x000059d0


	//   ....[3]....
        /*03c0*/ 	.word	0x000093c0


	//----- nvinfo : EIATTR_MAX_THREADS
	.align		4
.L_1432:
        /*03c4*/ 	.byte	0x04, 0x05
        /*03c6*/ 	.short	(.L_1434 - .L_1433)
.L_1433:
        /*03c8*/ 	.word	0x00000200
        /*03cc*/ 	.word	0x00000001
        /*03d0*/ 	.word	0x00000001


	//----- nvinfo : EIATTR_CRS_STACK_SIZE
	.align		4
.L_1434:
        /*03d4*/ 	.byte	0x04, 0x1e
        /*03d6*/ 	.short	(.L_1436 - .L_1435)
.L_1435:
        /*03d8*/ 	.word	0x00000000


	//----- nvinfo : EIATTR_CBANK_PARAM_SIZE
	.align		4
.L_1436:
        /*03dc*/ 	.byte	0x03, 0x19
        /*03de*/ 	.short	0x0970


	//----- nvinfo : EIATTR_PARAM_CBANK
	.align		4
        /*03e0*/ 	.byte	0x04, 0x0a
        /*03e2*/ 	.short	(.L_1438 - .L_1437)
	.align		4
.L_1437:
        /*03e4*/ 	.word	index@(.nv.constant0._ZN7cutlass13device_kernelIN5flash11enable_sm90INS1_16FlashAttnBwdSm90INS1_25CollectiveMainloopBwdSm90ILi2ELi1ELi1EN4cute5tupleIJNS5_1CILi1EEES8_S8_EEENS6_IJNS7_ILi64EEENS7_ILi96EEENS7_ILi192EEEEEENS_10bfloat16_tEfNS_4arch4Sm90ELb1ELb0ELb0ELb0ELb0ELb0ELb1ELb0ELi3ELi1ELi1ELi1ELb0EEENS1_21CollectiveEpilogueBwdISD_SE_SG_Li384ELb0ELb1ELi3EEENS1_25SingleTileBwdLPTSchedulerILb0ELi96ELb0EEEEEEEEEvNT_6ParamsE)
        /*03e8*/ 	.short	0x0210
        /*03ea*/ 	.short	0x0970


	//----- nvinfo : EIATTR_SW_WAR
	.align		4
.L_1438:
        /*03ec*/ 	.byte	0x04, 0x36
        /*03ee*/ 	.short	(.L_1440 - .L_1439)
.L_1439:
        /*03f0*/ 	.word	0x00000008
.L_1440:


//--------------------- .nv.info._ZN7cutlass13device_kernelIN5flash11enable_sm90INS1_16FlashAttnBwdSm90INS1_25CollectiveMainloopBwdSm90ILi2ELi1ELi1EN4cute5tupleIJNS5_1CILi1EEES8_S8_EEENS6_IJNS7_ILi64EEENS7_ILi96EEENS7_ILi192EEEEEENS_10bfloat16_tEfNS_4arch4Sm90ELb1ELb0ELb0ELb0ELb1ELb0ELb1ELb0ELi3ELi1ELi1ELi1ELb0EEENS1_21CollectiveEpilogueBwdISD_SE_SG_Li384ELb0ELb1ELi3EEENS1_25SingleTileBwdLPTSchedulerILb0ELi96ELb1EEEEEEEEEvNT_6ParamsE --------------------------
	.section	.nv.info._ZN7cutlass13device_kernelIN5flash11enable_sm90INS1_16FlashAttnBwdSm90INS1_25CollectiveMainloopBwdSm90ILi2ELi1ELi1EN4cute5tupleIJNS5_1CILi1EEES8_S8_EEENS6_IJNS7_ILi64EEENS7_ILi96EEENS7_ILi192EEEEEENS_10bfloat16_tEfNS_4arch4Sm90ELb1ELb0ELb0ELb0ELb1ELb0ELb1ELb0ELi3ELi1ELi1ELi1ELb0EEENS1_21CollectiveEpilogueBwdISD_SE_SG_Li384ELb0ELb1ELi3EEENS1_25SingleTileBwdLPTSchedulerILb0ELi96ELb1EEEEEEEEEvNT_6ParamsE,"",@"SHT_CUDA_INFO"
	.sectionflags	@""
	.align	4


	//----- nvinfo : EIATTR_CUDA_API_VERSION
	.align		4
        /*0000*/ 	.byte	0x04, 0x37
        /*0002*/ 	.short	(.L_1442 - .L_1441)
.L_1441:
        /*0004*/ 	.word	0x00000082


	//----- nvinfo : EIATTR_KPARAM_INFO
	.align		4
.L_1442:
        /*0008*/ 	.byte	0x04, 0x17
        /*000a*/ 	.short	(.L_1444 - .L_1443)
.L_1443:
        /*000c*/ 	.word	0x00000000
        /*0010*/ 	.short	0x0000
        /*0012*/ 	.short	0x0070
        /*0014*/ 	.byte	0x00, 0xf0, 0x01, 0x24


	//----- nvinfo : EIATTR_SPARSE_MMA_MASK
	.align		4
.L_1444:
        /*0018*/ 	.byte	0x03, 0x50
        /*001a*/ 	.short	0x0000


	//----- nvinfo : EIATTR_MAXREG_COUNT
	.align		4
        /*001c*/ 	.byte	0x03, 0x1b
        /*001e*/ 	.short	0x0080


	//----- nvinfo : EIATTR_NUM_BARRIERS
	.align		4
        /*0020*/ 	.byte	0x02, 0x4c
        /*0022*/ 	.byte	0x10
	.zero		1


	//----- nvinfo : EIATTR_EXTERNS
	.align		4
        /*0024*/ 	.byte	0x04, 0x0f
        /*0026*/ 	.short	(.L_1446 - .L_1445)


	//   ....[0]....
	.align		4
.L_1445:
        /*0028*/ 	.word	index@(__assertfail)


	//----- nvinfo : EIATTR_ANNOTATIONS
	.align		4
.L_1446:
        /*002c*/ 	.byte	0x04, 0x55
        /*002e*/ 	.short	(.L_1448 - .L_1447)


	//   ....[0]....
.L_1447:
        /* <DEDUP_REMOVED lines=9> */


	//----- nvinfo : EIATTR_MERCURY_ISA_VERSION
	.align		4
.L_1448:
        /*00b0*/ 	.byte	0x03, 0x5f
        /*00b2*/ 	.short	0x0101


	//----- nvinfo : EIATTR_INT_WARP_WIDE_INSTR_OFFSETS
	.align		4
        /*00b4*/ 	.byte	0x04, 0x31
        /*00b6*/ 	.short	(.L_1450 - .L_1449)


	//   ....[0]....
.L_1449:
        /*00b8*/ 	.word	0x000001e0


	//   ....[1]....
        /*00bc*/ 	.word	0x000002a0


	//   ....[2]....
        /*00c0*/ 	.word	0x00006800


	//   ....[3]....
        /*00c4*/ 	.word	0x00006fb0


	//   ....[4]....
        /*00c8*/ 	.word	0x00007610


	//----- nvinfo : EIATTR_COOP_GROUP_MASK_REGIDS
	.align		4
.L_1450:
        /*00cc*/ 	.byte	0x04, 0x29
        /*00ce*/ 	.short	(.L_1452 - .L_1451)


	//   ....[0]....
.L_1451:
        /*00d0*/ 	.word	0xffffffff


	//   ....[1]....
        /*00d4*/ 	.word	0xffffffff


	//   ....[2]....
        /*00d8*/ 	.word	0xffffffff


	//   ....[3]....
        /*00dc*/ 	.word	0xffffffff


	//   ....[4]....
        /*00e0*/ 	.word	0xffffffff


	//   ....[5]....
        /*00e4*/ 	.word	0xffffffff


	//   ....[6]....
        /*00e8*/ 	.word	0xffffffff


	//   ....[7]....
        /*00ec*/ 	.word	0xffffffff


	//   ....[8]....
        /*00f0*/ 	.word	0xffffffff


	//   ....[9]....
        /*00f4*/ 	.word	0xffffffff


	//   ....[10]....
        /*00f8*/ 	.word	0xffffffff


	//   ....[11]....
        /*00fc*/ 	.word	0xffffffff


	//   ....[12]....
        /*0100*/ 	.word	0xffffffff


	//   ....[13]....
        /*0104*/ 	.word	0xffffffff


	//   ....[14]....
        /*0108*/ 	.word	0x0500000f


	//   ....[15]....
        /*010c*/ 	.word	0x0500000f


	//   ....[16]....
        /*0110*/ 	.word	0x0500000f


	//   ....[17]....
        /*0114*/ 	.word	0x0500000f


	//----- nvinfo : EIATTR_COOP_GROUP_INSTR_OFFSETS
	.align		4
.L_1452:
        /*0118*/ 	.byte	0x04, 0x28
        /*011a*/ 	.short	(.L_1454 - .L_1453)


	//   ....[0]....
.L_1453:
        /*011c*/ 	.word	0x00000060


	//   ....[1]....
        /*0120*/ 	.word	0x000001f0


	//   ....[2]....
        /*0124*/ 	.word	0x00000280


	//   ....[3]....
        /*0128*/ 	.word	0x00000400


	//   ....[4]....
        /*012c*/ 	.word	0x00000650


	//   ....[5]....
        /*0130*/ 	.word	0x00001250


	//   ....[6]....
        /*0134*/ 	.word	0x00004490


	//   ....[7]....
        /*0138*/ 	.word	0x00005a90


	//   ....[8]....
        /*013c*/ 	.word	0x00006270


	//   ....[9]....
        /*0140*/ 	.word	0x00006730


	//   ....[10]....
        /*0144*/ 	.word	0x00006af0


	//   ....[11]....
        /*0148*/ 	.word	0x00006ee0


	//   ....[12]....
        /*014c*/ 	.word	0x00007190


	//   ....[13]....
        /*0150*/ 	.word	0x00007540


	//   ....[14]....
        /*0154*/ 	.word	0x00009e80


	//   ....[15]....
        /*0158*/ 	.word	0x00009fd0


	//   ....[16]....
        /*015c*/ 	.word	0x0000a040


	//   ....[17]....
        /*0160*/ 	.word	0x0000a0b0


	//----- nvinfo : EIATTR_REG_RECONFIG
	.align		4
.L_1454:
        /*0164*/ 	.byte	0x01, 0x54
	.zero		2


	//----- nvinfo : EIATTR_SYSCALL_OFFSETS
	.align		4
        /*0168*/ 	.byte	0x04, 0x46
        /*016a*/ 	.short	(.L_1456 - .L_1455)


	//   ....[0]....
.L_1455:
        /*016c*/ 	.word	0x00000eb0


	//   ....[1]....
        /*0170*/ 	.word	0x00000fa0


	//   ....[2]....
        /*0174*/ 	.word	0x000010e0


	//   ....[3]....
        /*0178*/ 	.word	0x000011d0


	//   ....[4]....
        /*017c*/ 	.word	0x00003e80


	//   ....[5]....
        /*0180*/ 	.word	0x00003fc0


	//   ....[6]....
        /*0184*/ 	.word	0x000040e0


	//   ....[7]....
        /*0188*/ 	.word	0x00004200


	//----- nvinfo : EIATTR_MBARRIER_INSTR_OFFSETS
	.align		4
.L_1456:
        /*018c*/ 	.byte	0x04, 0x39
        /*018e*/ 	.short	(.L_1458 - .L_1457)


	//   ....[0]....
.L_1457:
        /*0190*/ 	.word	0x000002c0
        /*0194*/ 	.word	0x000000ff
        /*0198*/ 	.word	0x00036400
        /*019c*/ 	.short	0x0100
        /*019e*/ 	.byte	0x06
	.zero		1


	//   ....[1]....
        /*01a0*/ 	.word	0x000003b0
        /*01a4*/ 	.word	0x000000ff
        /*01a8*/ 	.word	0x00036410
        /*01ac*/ 	.short	0x0100
        /*01ae*/ 	.byte	0x08
	.zero		1


	//   ....[2]....
        /*01b0*/ 	.word	0x000003c0
        /*01b4*/ 	.word	0x000000ff
        /*01b8*/ 	.word	0x00036420
        /*01bc*/ 	.short	0x0100
        /*01be*/ 	.byte	0x08
	.zero		1


	//   ....[3]....
        /*01c0*/ 	.word	0x000003d0
        /*01c4*/ 	.word	0x000000ff
        /*01c8*/ 	.word	0x00036418
        /*01cc*/ 	.short	0x0100
        /*01ce*/ 	.byte	0x08
	.zero		1


	//   ....[4]....
        /*01d0*/ 	.word	0x000003e0
        /*01d4*/ 	.word	0x000000ff
        /*01d8*/ 	.word	0x00036428
        /*01dc*/ 	.short	0x0100
        /*01de*/ 	.byte	0x08
	.zero		1


	//   ....[5]....
        /*01e0*/ 	.word	0x00000510
        /*01e4*/ 	.word	0x000000ff
        /*01e8*/ 	.word	0x00036430
        /*01ec*/ 	.short	0x0100
        /*01ee*/ 	.byte	0x08
	.zero		1


	//   ....[6]....
        /*01f0*/ 	.word	0x00000520
        /*01f4*/ 	.word	0x000000ff
        /*01f8*/ 	.word	0x00036438
        /*01fc*/ 	.short	0x0100
        /*01fe*/ 	.byte	0x08
	.zero		1


	//   ....[7]....
        /*0200*/ 	.word	0x00001280
        /*0204*/ 	.word	0x000000ff
        /*0208*/ 	.word	0x00036400
        /*020c*/ 	.short	0x010a
        /*020e*/ 	.byte	0x28
	.zero		1


	//   ....[8]....
        /*0210*/ 	.word	0x00001370
        /*0214*/ 	.word	0x000000ff
        /*0218*/ 	.word	0x00036400
        /*021c*/ 	.short	0x010a
        /*021e*/ 	.byte	0x28
	.zero		1


	//   ....[9]....
        /*0220*/ 	.word	0x00001aa0
        /*0224*/ 	.word	0x00000003
        /*0228*/ 	.word	0x00036410
        /*022c*/ 	.short	0x010a
        /*022e*/ 	.byte	0x3f
	.zero		1


	//   ....[10]....
        /*0230*/ 	.word	0x00001ae0
        /*0234*/ 	.word	0x00000003
        /*0238*/ 	.word	0x00036410
        /*023c*/ 	.short	0x010a
        /*023e*/ 	.byte	0x3f
	.zero		1


	//   ....[11]....
        /*0240*/ 	.word	0x00002180
        /*0244*/ 	.word	0x000000ff
        /*0248*/ 	.word	0x00036430
        /*024c*/ 	.short	0x010a
        /*024e*/ 	.byte	0x28
	.zero		1


	//   ....[12]....
        /*0250*/ 	.word	0x000021c0
        /*0254*/ 	.word	0x000000ff
        /*0258*/ 	.word	0x00036430
        /*025c*/ 	.short	0x010a
        /*025e*/ 	.byte	0x28
	.zero		1


	//   ....[13]....
        /*0260*/ 	.word	0x00003620
        /*0264*/ 	.word	0x000000ff
        /*0268*/ 	.word	0x00000000
        /*026c*/ 	.short	0x0101
        /*026e*/ 	.byte	0x05
	.zero		1


	//   ....[14]....
        /*0270*/ 	.word	0x000039c0
        /*0274*/ 	.word	0x00000003
        /*0278*/ 	.word	0x00000000
        /*027c*/ 	.short	0x0101
        /*027e*/ 	.byte	0x3f
	.zero		1


	//   ....[15]....
        /*0280*/ 	.word	0x00007d70
        /*0284*/ 	.word	0x0000000c
        /*0288*/ 	.word	0x00036420
        /*028c*/ 	.short	0x010a
        /*028e*/ 	.byte	0x3f
	.zero		1


	//   ....[16]....
        /*0290*/ 	.word	0x00008500
        /*0294*/ 	.word	0x0000000c
        /*0298*/ 	.word	0x00036438
        /*029c*/ 	.short	0x010a
        /*029e*/ 	.byte	0x3f
	.zero		1


	//   ....[17]....
        /*02a0*/ 	.word	0x00008880
        /*02a4*/ 	.word	0x0000000c
        /*02a8*/ 	.word	0x00036428
        /*02ac*/ 	.short	0x010a
        /*02ae*/ 	.byte	0x3f
	.zero		1


	//   ....[18]....
        /*02b0*/ 	.word	0x00008bd0
        /*02b4*/ 	.word	0x0000000c
        /*02b8*/ 	.word	0x00036438
        /*02bc*/ 	.short	0x010a
        /*02be*/ 	.byte	0x3f
	.zero		1


	//   ....[19]....
        /*02c0*/ 	.word	0x00008ef0
        /*02c4*/ 	.word	0x0000000c
        /*02c8*/ 	.word	0x00036420
        /*02cc*/ 	.short	0x010a
        /*02ce*/ 	.byte	0x3f
	.zero		1


	//   ....[20]....
        /*02d0*/ 	.word	0x00009270
        /*02d4*/ 	.word	0x0000000c
        /*02d8*/ 	.word	0x00036438
        /*02dc*/ 	.short	0x010a
        /*02de*/ 	.byte	0x3f
	.zero		1


	//   ....[21]....
        /*02e0*/ 	.word	0x00009580
        /*02e4*/ 	.word	0x0000000c
        /*02e8*/ 	.word	0x00036428
        /*02ec*/ 	.short	0x010a
        /*02ee*/ 	.byte	0x3f
	.zero		1


	//   ....[22]....
        /*02f0*/ 	.word	0x000098a0
        /*02f4*/ 	.word	0x0000000c
        /*02f8*/ 	.word	0x00036438
        /*02fc*/ 	.short	0x010a
        /*02fe*/ 	.byte	0x3f
	.zero		1


	//   ....[23]....
        /*0300*/ 	.word	0x00009d10
        /*0304*/ 	.word	0x00000005
        /*0308*/ 	.word	0x00000000
        /*030c*/ 	.short	0x010a
        /*030e*/ 	.byte	0x3f
	.zero		1


	//   ....[24]....
        /*0310*/ 	.word	0x00009d90
        /*0314*/ 	.word	0x00000017
        /*0318*/ 	.word	0x00000000
        /*031c*/ 	.short	0x010a
        /*031e*/ 	.byte	0x3f
	.zero		1


	//   ....[25]....
        /*0320*/ 	.word	0x00009de0
        /*0324*/ 	.word	0x00000007
        /*0328*/ 	.word	0x00036438
        /*032c*/ 	.short	0x010a
        /*032e*/ 	.byte	0x3f
	.zero		1


	//   ....[26]....
        /*0330*/ 	.word	0x00009eb0
        /*0334*/ 	.word	0x00000013
        /*0338*/ 	.word	0x00036400
        /*033c*/ 	.short	0x010a
        /*033e*/ 	.byte	0x3f
	.zero		1


	//   ....[27]....
        /*0340*/ 	.word	0x00009f00
        /*0344*/ 	.word	0x00000003
        /*0348*/ 	.word	0x00036410
        /*034c*/ 	.short	0x010a
        /*034e*/ 	.byte	0x3f
	.zero		1


	//   ....[28]....
        /*0350*/ 	.word	0x00009f50
        /*0354*/ 	.word	0x00000013
        /*0358*/ 	.word	0x00036430
        /*035c*/ 	.short	0x010a
        /*035e*/ 	.byte	0x3f
	.zero		1


	//   ....[29]....
        /*0360*/ 	.word	0x0000a0f0
        /*0364*/ 	.word	0x0000000c
        /*0368*/ 	.word	0x00036420
        /*036c*/ 	.short	0x010a
        /*036e*/ 	.byte	0x3f
	.zero		1


	//   ....[30]....
        /*0370*/ 	.word	0x0000a140
        /*0374*/ 	.word	0x0000000c
        /*0378*/ 	.word	0x00036438
        /*037c*/ 	.short	0x010a
        /*037e*/ 	.byte	0x3f
	.zero		1


	//   ....[31]....
        /*0380*/ 	.word	0x0000a190
        /*0384*/ 	.word	0x0000000c
        /*0388*/ 	.word	0x00036428
        /*038c*/ 	.short	0x010a
        /*038e*/ 	.byte	0x3f
	.zero		1


	//   ....[32]....
        /*0390*/ 	.word	0x0000a200
        /*0394*/ 	.word	0x0000000c
        /*0398*/ 	.word	0x00036438
        /*039c*/ 	.short	0x010a
        /*039e*/ 	.byte	0x3f
	.zero		1


	//   ....[33]....
        /*03a0*/ 	.word	0x0000a270
        /*03a4*/ 	.word	0x0000000c
        /*03a8*/ 	.word	0x00036420
        /*03ac*/ 	.short	0x010a
        /*03ae*/ 	.byte	0x3f
	.zero		1


	//   ....[34]....
        /*03b0*/ 	.word	0x0000a2c0
        /*03b4*/ 	.word	0x0000000c
        /*03b8*/ 	.word	0x00036438
        /*03bc*/ 	.short	0x010a
        /*03be*/ 	.byte	0x3f
	.zero		1


	//   ....[35]....
        /*03c0*/ 	.word	0x0000a310
        /*03c4*/ 	.word	0x0000000c
        /*03c8*/ 	.word	0x00036428
        /*03cc*/ 	.short	0x010a
        /*03ce*/ 	.byte	0x3f
	.zero		1


	//   ....[36]....
        /*03d0*/ 	.word	0x0000a360
        /*03d4*/ 	.word	0x0000000c
        /*03d8*/ 	.word	0x00036438
        /*03dc*/ 	.short	0x010a
        /*03de*/ 	.byte	0x3f
	.zero		1


	//   ....[37]....
        /*03e0*/ 	.word	0x0000a430
        /*03e4*/ 	.word	0x00000005
        /*03e8*/ 	.word	0x00000000
        /*03ec*/ 	.short	0x010a
        /*03ee*/ 	.byte	0x3f
	.zero		1


	//   ....[38]....
        /*03f0*/ 	.word	0x0000a480
        /*03f4*/ 	.word	0x00000017
        /*03f8*/ 	.word	0x00000000
        /*03fc*/ 	.short	0x010a
        /*03fe*/ 	.byte	0x3f
	.zero		1


	//----- nvinfo : EIATTR_NUM_MBARRIERS
	.align		4
.L_1458:
        /*0400*/ 	.byte	0x03, 0x38
        /*0402*/ 	.short	0x0007


	//----- nvinfo : EIATTR_EXIT_INSTR_OFFSETS
	.align		4
        /*0404*/ 	.byte	0x04, 0x1c
        /*0406*/ 	.short	(.L_1460 - .L_1459)


	//   ....[0]....
.L_1459:
        /*0408*/ 	.word	0x00000930


	//   ....[1]....
        /*040c*/ 	.word	0x00004ac0


	//   ....[2]....
        /*0410*/ 	.word	0x00005a40


	//   ....[3]....
        /*0414*/ 	.word	0x00009e30


	//----- nvinfo : EIATTR_MAX_THREADS
	.align		4
.L_1460:
        /*0418*/ 	.byte	0x04, 0x05
        /*041a*/ 	.short	(.L_1462 - .L_1461)
.L_1461:
        /*041c*/ 	.word	0x00000200
        /*0420*/ 	.word	0x00000001
        /*0424*/ 	.word	0x00000001


	//----- nvinfo : EIATTR_CRS_STACK_SIZE
	.align		4
.L_1462:
        /*0428*/ 	.byte	0x04, 0x1e
        /*042a*/ 	.short	(.L_1464 - .L_1463)
.L_1463:
        /*042c*/ 	.word	0x00000000


	//----- nvinfo : EIATTR_CBANK_PARAM_SIZE
	.align		4
.L_1464:
        /*0430*/ 	.byte	0x03, 0x19
        /*0432*/ 	.short	0x0970


	//----- nvinfo : EIATTR_PARAM_CBANK
	.align		4
        /*0434*/ 	.byte	0x04, 0x0a
        /*0436*/ 	.short	(.L_1466 - .L_1465)
	.align		4
.L_1465:
        /*0438*/ 	.word	index@(.nv.constant0._ZN7cutlass13device_kernelIN5flash11enable_sm90INS1_16FlashAttnBwdSm90INS1_25CollectiveMainloopBwdSm90ILi2ELi1ELi1EN4cute5tupleIJNS5_1CILi1EEES8_S8_EEENS6_IJNS7_ILi64EEENS7_ILi96EEENS7_ILi192EEEEEENS_10bfloat16_tEfNS_4arch4Sm90ELb1ELb0ELb0ELb0ELb1ELb0ELb1ELb0ELi3ELi1ELi1ELi1ELb0EEENS1_21CollectiveEpilogueBwdISD_SE_SG_Li384ELb0ELb1ELi3EEENS1_25SingleTileBwdLPTSchedulerILb0ELi96ELb1EEEEEEEEEvNT_6ParamsE)
        /*043c*/ 	.short	0x0210
        /*043e*/ 	.short	0x0970


	//----- nvinfo : EIATTR_SW_WAR
	.align		4
.L_1466:
        /*0440*/ 	.byte	0x04, 0x36
        /*0442*/ 	.short	(.L_1468 - .L_1467)
.L_1467:
        /*0444*/ 	.word	0x00000008
.L_1468:


//--------------------- .nv.info._ZN7cutlass13device_kernelIN5flash11enable_sm90INS1_16FlashAttnBwdSm90INS1_25CollectiveMainloopBwdSm90ILi2ELi1ELi1EN4cute5tupleIJNS5_1CILi1EEES8_S8_EEENS6_IJNS7_ILi64EEENS7_ILi96EEENS7_ILi192EEEEEENS_10bfloat16_tEfNS_4arch4Sm90ELb1ELb0ELb0ELb0ELb0ELb0ELb1ELb0ELi3ELi1ELi1ELi1ELb0EEENS1_24CollectiveEpilogueBwdGQAISD_fSG_Li384ELb0ELb0EEENS1_25SingleTileBwdLPTSchedulerILb0ELi96ELb0EEEEEEEEEvNT_6ParamsE --------------------------
	.section	.nv.info._ZN7cutlass13device_kernelIN5flash11enable_sm90INS1_16FlashAttnBwdSm90INS1_25CollectiveMainloopBwdSm90ILi2ELi1ELi1EN4cute5tupleIJNS5_1CILi1EEES8_S8_EEENS6_IJNS7_ILi64EEENS7_ILi96EEENS7_ILi192EEEEEENS_10bfloat16_tEfNS_4arch4Sm90ELb1ELb0ELb0ELb0ELb0ELb0ELb1ELb0ELi3ELi1ELi1ELi1ELb0EEENS1_24CollectiveEpilogueBwdGQAISD_fSG_Li384ELb0ELb0EEENS1_25SingleTileBwdLPTSchedulerILb0ELi96ELb0EEEEEEEEEvNT_6ParamsE,"",@"SHT_CUDA_INFO"
	.sectionflags	@""
	.align	4


	//----- nvinfo : EIATTR_CUDA_API_VERSION
	.align		4
        /*0000*/ 	.byte	0x04, 0x37
        /*0002*/ 	.short	(.L_1470 - .L_1469)
.L_1469:
        /*0004*/ 	.word	0x00000082


	//----- nvinfo : EIATTR_KPARAM_INFO
	.align		4
.L_1470:
        /*0008*/ 	.byte	0x04, 0x17
        /*000a*/ 	.short	(.L_1472 - .L_1471)
.L_1471:
        /*000c*/ 	.word	0x00000000
        /*0010*/ 	.short	0x0000
        /*0012*/ 	.short	0x0070
        /*0014*/ 	.byte	0x00, 0xf0, 0x01, 0x1c


	//----- nvinfo : EIATTR_SPARSE_MMA_MASK
	.align		4
.L_1472:
        /*0018*/ 	.byte	0x03, 0x50
        /*001a*/ 	.short	0x0000


	//----- nvinfo : EIATTR_MAXREG_COUNT
	.align		4
        /*001c*/ 	.byte	0x03, 0x1b
        /*001e*/ 	.short	0x0080


	//----- nvinfo : EIATTR_NUM_BARRIERS
	.align		4
        /*0020*/ 	.byte	0x02, 0x4c
        /*0022*/ 	.byte	0x10
	.zero		1


	//----- nvinfo : EIATTR_EXTERNS
	.align		4
        /*0024*/ 	.byte	0x04, 0x0f
        /*0026*/ 	.short	(.L_1474 - .L_1473)


	//   ....[0]....
	.align		4
.L_1473:
        /*0028*/ 	.word	index@(__assertfail)


	//----- nvinfo : EIATTR_ANNOTATIONS
	.align		4
.L_1474:
        /*002c*/ 	.byte	0x04, 0x55
        /*002e*/ 	.short	(.L_1476 - .L_1475)


	//   ....[0]....
.L_1475:
        /* <DEDUP_REMOVED lines=9> */


	//----- nvinfo : EIATTR_MERCURY_ISA_VERSION
	.align		4
.L_1476:
        /*00b0*/ 	.byte	0x03, 0x5f
        /*00b2*/ 	.short	0x0101


	//----- nvinfo : EIATTR_INT_WARP_WIDE_INSTR_OFFSETS
	.align		4
        /*00b4*/ 	.byte	0x04, 0x31
        /*00b6*/ 	.short	(.L_1478 - .L_1477)


	//   ....[0]....
.L_1477:
        /*00b8*/ 	.word	0x00000180


	//   ....[1]....
        /*00bc*/ 	.word	0x00000240


	//----- nvinfo : EIATTR_COOP_GROUP_MASK_REGIDS
	.align		4
.L_1478:
        /*00c0*/ 	.byte	0x04, 0x29
        /*00c2*/ 	.short	(.L_1480 - .L_1479)


	//   ....[0]....
.L_1479:
        /*00c4*/ 	.word	0xffffffff


	//   ....[1]....
        /*00c8*/ 	.word	0xffffffff


	//   ....[2]....
        /*00cc*/ 	.word	0xffffffff


	//   ....[3]....
        /*00d0*/ 	.word	0xffffffff


	//   ....[4]....
        /*00d4*/ 	.word	0xffffffff


	//   ....[5]....
        /*00d8*/ 	.word	0xffffffff


	//   ....[6]....
        /*00dc*/ 	.word	0xffffffff


	//   ....[7]....
        /*00e0*/ 	.word	0x0500000f


	//----- nvinfo : EIATTR_COOP_GROUP_INSTR_OFFSETS
	.align		4
.L_1480:
        /*00e4*/ 	.byte	0x04, 0x28
        /*00e6*/ 	.short	(.L_1482 - .L_1481)


	//   ....[0]....
.L_1481:
        /*00e8*/ 	.word	0x00000060


	//   ....[1]....
        /*00ec*/ 	.word	0x00000190


	//   ....[2]....
        /*00f0*/ 	.word	0x00000220


	//   ....[3]....
        /*00f4*/ 	.word	0x000003a0


	//   ....[4]....
        /*00f8*/ 	.word	0x000005f0


	//   ....[5]....
        /*00fc*/ 	.word	0x000011c0


	//   ....[6]....
        /*0100*/ 	.word	0x00004460


	//   ....[7]....
        /*0104*/ 	.word	0x00007e50


	//----- nvinfo : EIATTR_REG_RECONFIG
	.align		4
.L_1482:
        /*0108*/ 	.byte	0x01, 0x54
	.zero		2


	//----- nvinfo : EIATTR_SYSCALL_OFFSETS
	.align		4
        /*010c*/ 	.byte	0x04, 0x46
        /*010e*/ 	.short	(.L_1484 - .L_1483)


	//   ....[0]....
.L_1483:
        /*0110*/ 	.word	0x00000e20


	//   ....[1]....
        /*0114*/ 	.word	0x00000f10


	//   ....[2]....
        /*0118*/ 	.word	0x00001050


	//   ....[3]....
        /*011c*/ 	.word	0x00001140


	//----- nvinfo : EIATTR_MBARRIER_INSTR_OFFSETS
	.align		4
.L_1484:
        /*0120*/ 	.byte	0x04, 0x39
        /*0122*/ 	.short	(.L_1486 - .L_1485)


	//   ....[0]....
.L_1485:
        /*0124*/ 	.word	0x00000260
        /*0128*/ 	.word	0x000000ff
        /*012c*/ 	.word	0x00036400
        /*0130*/ 	.short	0x0100
        /*0132*/ 	.byte	0x06
	.zero		1


	//   ....[1]....
        /*0134*/ 	.word	0x00000350
        /*0138*/ 	.word	0x000000ff
        /*013c*/ 	.word	0x00036410
        /*0140*/ 	.short	0x0100
        /*0142*/ 	.byte	0x08
	.zero		1


	//   ....[2]....
        /*0144*/ 	.word	0x00000360
        /*0148*/ 	.word	0x000000ff
        /*014c*/ 	.word	0x00036420
        /*0150*/ 	.short	0x0100
        /*0152*/ 	.byte	0x08
	.zero		1


	//   ....[3]....
        /*0154*/ 	.word	0x00000370
        /*0158*/ 	.word	0x000000ff
        /*015c*/ 	.word	0x00036418
        /*0160*/ 	.short	0x0100
        /*0162*/ 	.byte	0x08
	.zero		1


	//   ....[4]....
        /*0164*/ 	.word	0x00000380
        /*0168*/ 	.word	0x000000ff
        /*016c*/ 	.word	0x00036428
        /*0170*/ 	.short	0x0100
        /*0172*/ 	.byte	0x08
	.zero		1


	//   ....[5]....
        /*0174*/ 	.word	0x000004b0
        /*0178*/ 	.word	0x000000ff
        /*017c*/ 	.word	0x00036430
        /*0180*/ 	.short	0x0100
        /*0182*/ 	.byte	0x08
	.zero		1


	//   ....[6]....
        /*0184*/ 	.word	0x000004c0
        /*0188*/ 	.word	0x000000ff
        /*018c*/ 	.word	0x00036438
        /*0190*/ 	.short	0x0100
        /*0192*/ 	.byte	0x08
	.zero		1


	//   ....[7]....
        /*0194*/ 	.word	0x000011f0
        /*0198*/ 	.word	0x000000ff
        /*019c*/ 	.word	0x00036400
        /*01a0*/ 	.short	0x010a
        /*01a2*/ 	.byte	0x28
	.zero		1


	//   ....[8]....
        /*01a4*/ 	.word	0x000012e0
        /*01a8*/ 	.word	0x000000ff
        /*01ac*/ 	.word	0x00036400
        /*01b0*/ 	.short	0x010a
        /*01b2*/ 	.byte	0x28
	.zero		1


	//   ....[9]....
        /*01b4*/ 	.word	0x00001a00
        /*01b8*/ 	.word	0x00000003
        /*01bc*/ 	.word	0x00036410
        /*01c0*/ 	.short	0x010a
        /*01c2*/ 	.byte	0x3f
	.zero		1


	//   ....[10]....
        /*01c4*/ 	.word	0x00001a40
        /*01c8*/ 	.word	0x00000003
        /*01cc*/ 	.word	0x00036410
        /*01d0*/ 	.short	0x010a
        /*01d2*/ 	.byte	0x3f
	.zero		1


	//   ....[11]....
        /*01d4*/ 	.word	0x000020e0
        /*01d8*/ 	.word	0x000000ff
        /*01dc*/ 	.word	0x00036430
        /*01e0*/ 	.short	0x010a
        /*01e2*/ 	.byte	0x28
	.zero		1


	//   ....[12]....
        /*01e4*/ 	.word	0x00002120
        /*01e8*/ 	.word	0x000000ff
        /*01ec*/ 	.word	0x00036430
        /*01f0*/ 	.short	0x010a
        /*01f2*/ 	.byte	0x28
	.zero		1


	//   ....[13]....
        /*01f4*/ 	.word	0x000035a0
        /*01f8*/ 	.word	0x000000ff
        /*01fc*/ 	.word	0x00000000
        /*0200*/ 	.short	0x0101
        /*0202*/ 	.byte	0x04
	.zero		1


	//   ....[14]....
        /*0204*/ 	.word	0x00003930
        /*0208*/ 	.word	0x00000003
        /*020c*/ 	.word	0x00000000
        /*0210*/ 	.short	0x0101
        /*0212*/ 	.byte	0x3f
	.zero		1


	//   ....[15]....
        /*0214*/ 	.word	0x00005d40
        /*0218*/ 	.word	0x0000000c
        /*021c*/ 	.word	0x00036420
        /*0220*/ 	.short	0x010a
        /*0222*/ 	.byte	0x3f
	.zero		1


	//   ....[16]....
        /*0224*/ 	.word	0x000064d0
        /*0228*/ 	.word	0x0000000c
        /*022c*/ 	.word	0x00036438
        /*0230*/ 	.short	0x010a
        /*0232*/ 	.byte	0x3f
	.zero		1


	//   ....[17]....
        /*0234*/ 	.word	0x00006850
        /*0238*/ 	.word	0x0000000c
        /*023c*/ 	.word	0x00036428
        /*0240*/ 	.short	0x010a
        /*0242*/ 	.byte	0x3f
	.zero		1


	//   ....[18]....
        /*0244*/ 	.word	0x00006ba0
        /*0248*/ 	.word	0x0000000c
        /*024c*/ 	.word	0x00036438
        /*0250*/ 	.short	0x010a
        /*0252*/ 	.byte	0x3f
	.zero		1


	//   ....[19]....
        /*0254*/ 	.word	0x00006ec0
        /*0258*/ 	.word	0x0000000c
        /*025c*/ 	.word	0x00036420
        /*0260*/ 	.short	0x010a
        /*0262*/ 	.byte	0x3f
	.zero		1


	//   ....[20]....
        /*0264*/ 	.word	0x00007240
        /*0268*/ 	.word	0x0000000c
        /*026c*/ 	.word	0x00036438
        /*0270*/ 	.short	0x010a
        /*0272*/ 	.byte	0x3f
	.zero		1


	//   ....[21]....
        /*0274*/ 	.word	0x00007550
        /*0278*/ 	.word	0x0000000c
        /*027c*/ 	.word	0x00036428
        /*0280*/ 	.short	0x010a
        /*0282*/ 	.byte	0x3f
	.zero		1


	//   ....[22]....
        /*0284*/ 	.word	0x00007870
        /*0288*/ 	.word	0x0000000c
        /*028c*/ 	.word	0x00036438
        /*0290*/ 	.short	0x010a
        /*0292*/ 	.byte	0x3f
	.zero		1


	//   ....[23]....
        /*0294*/ 	.word	0x00007ce0
        /*0298*/ 	.word	0x00000005
        /*029c*/ 	.word	0x00000000
        /*02a0*/ 	.short	0x010a
        /*02a2*/ 	.byte	0x3f
	.zero		1


	//   ....[24]....
        /*02a4*/ 	.word	0x00007d60
        /*02a8*/ 	.word	0x00000017
        /*02ac*/ 	.word	0x00000000
        /*02b0*/ 	.short	0x010a
        /*02b2*/ 	.byte	0x3f
	.zero		1


	//   ....[25]....
        /*02b4*/ 	.word	0x00007db0
        /*02b8*/ 	.word	0x00000007
        /*02bc*/ 	.word	0x00036438
        /*02c0*/ 	.short	0x010a
        /*02c2*/ 	.byte	0x3f
	.zero		1


	//   ....[26]....
        /*02c4*/ 	.word	0x00007e80
        /*02c8*/ 	.word	0x00000013
        /*02cc*/ 	.word	0x00036400
        /*02d0*/ 	.short	0x010a
        /*02d2*/ 	.byte	0x3f
	.zero		1


	//   ....[27]....
        /*02d4*/ 	.word	0x00007ed0
        /*02d8*/ 	.word	0x00000003
        /*02dc*/ 	.word	0x00036410
        /*02e0*/ 	.short	0x010a
        /*02e2*/ 	.byte	0x3f
	.zero		1


	//   ....[28]....
        /*02e4*/ 	.word	0x00007f20
        /*02e8*/ 	.word	0x00000013
        /*02ec*/ 	.word	0x00036430
        /*02f0*/ 	.short	0x010a
        /*02f2*/ 	.byte	0x3f
	.zero		1


	//   ....[29]....
        /*02f4*/ 	.word	0x00007f70
        /*02f8*/ 	.word	0x0000000c
        /*02fc*/ 	.word	0x00036420
        /*0300*/ 	.short	0x010a
        /*0302*/ 	.byte	0x3f
	.zero		1


	//   ....[30]....
        /*0304*/ 	.word	0x00007fc0
        /*0308*/ 	.word	0x0000000c
        /*030c*/ 	.word	0x00036438
        /*0310*/ 	.short	0x010a
        /*0312*/ 	.byte	0x3f
	.zero		1


	//   ....[31]....
        /*0314*/ 	.word	0x00008010
        /*0318*/ 	.word	0x0000000c
        /*031c*/ 	.word	0x00036428
        /*0320*/ 	.short	0x010a
        /*0322*/ 	.byte	0x3f
	.zero		1


	//   ....[32]....
        /*0324*/ 	.word	0x00008080
        /*0328*/ 	.word	0x0000000c
        /*032c*/ 	.word	0x00036438
        /*0330*/ 	.short	0x010a
        /*0332*/ 	.byte	0x3f
	.zero		1


	//   ....[33]....
        /*0334*/ 	.word	0x000080f0
        /*0338*/ 	.word	0x0000000c
        /*033c*/ 	.word	0x00036420
        /*0340*/ 	.short	0x010a
        /*0342*/ 	.byte	0x3f
	.zero		1


	//   ....[34]....
        /*0344*/ 	.word	0x00008140
        /*0348*/ 	.word	0x0000000c
        /*034c*/ 	.word	0x00036438
        /*0350*/ 	.short	0x010a
        /*0352*/ 	.byte	0x3f
	.zero		1


	//   ....[35]....
        /*0354*/ 	.word	0x00008190
        /*0358*/ 	.word	0x0000000c
        /*035c*/ 	.word	0x00036428
        /*0360*/ 	.short	0x010a
        /*0362*/ 	.byte	0x3f
	.zero		1


	//   ....[36]....
        /*0364*/ 	.word	0x000081e0
        /*0368*/ 	.word	0x0000000c
        /*036c*/ 	.word	0x00036438
        /*0370*/ 	.short	0x010a
        /*0372*/ 	.byte	0x3f
	.zero		1


	//   ....[37]....
        /*0374*/ 	.word	0x000082c0
        /*0378*/ 	.word	0x00000005
        /*037c*/ 	.word	0x00000000
        /*0380*/ 	.short	0x010a
        /*0382*/ 	.byte	0x3f
	.zero		1


	//   ....[38]....
        /*0384*/ 	.word	0x00008310
        /*0388*/ 	.word	0x00000017
        /*038c*/ 	.word	0x00000000
        /*0390*/ 	.short	0x010a
        /*0392*/ 	.byte	0x3f
	.zero		1


	//----- nvinfo : EIATTR_NUM_MBARRIERS
	.align		4
.L_1486:
        /*0394*/ 	.byte	0x03, 0x38
        /*0396*/ 	.short	0x0007


	//----- nvinfo : EIATTR_EXIT_INSTR_OFFSETS
	.align		4
        /*0398*/ 	.byte	0x04, 0x1c
        /*039a*/ 	.short	(.L_1488 - .L_1487)


	//   ....[0]....
.L_1487:
        /*039c*/ 	.word	0x00007e00


	//----- nvinfo : EIATTR_MAX_THREADS
	.align		4
.L_1488:
        /*03a0*/ 	.byte	0x04, 0x05
        /*03a2*/ 	.short	(.L_1490 - .L_1489)
.L_1489:
        /*03a4*/ 	.word	0x00000200
        /*03a8*/ 	.word	0x00000001
        /*03ac*/ 	.word	0x00000001


	//----- nvinfo : EIATTR_CRS_STACK_SIZE
	.align		4
.L_1490:
        /*03b0*/ 	.byte	0x04, 0x1e
        /*03b2*/ 	.short	(.L_1492 - .L_1491)
.L_1491:
        /*03b4*/ 	.word	0x00000000


	//----- nvinfo : EIATTR_CBANK_PARAM_SIZE
	.align		4
.L_1492:
        /*03b8*/ 	.byte	0x03, 0x19
        /*03ba*/ 	.short	0x0770


	//----- nvinfo : EIATTR_PARAM_CBANK
	.align		4
        /*03bc*/ 	.byte	0x04, 0x0a
        /*03be*/ 	.short	(.L_1494 - .L_1493)
	.align		4
.L_1493:
        /*03c0*/ 	.word	index@(.nv.constant0._ZN7cutlass13device_kernelIN5flash11enable_sm90INS1_16FlashAttnBwdSm90INS1_25CollectiveMainloopBwdSm90ILi2ELi1ELi1EN4cute5tupleIJNS5_1CILi1EEES8_S8_EEENS6_IJNS7_ILi64EEENS7_ILi96EEENS7_ILi192EEEEEENS_10bfloat16_tEfNS_4arch4Sm90ELb1ELb0ELb0ELb0ELb0ELb0ELb1ELb0ELi3ELi1ELi1ELi1ELb0EEENS1_24CollectiveEpilogueBwdGQAISD_fSG_Li384ELb0ELb0EEENS1_25SingleTileBwdLPTSchedulerILb0ELi96ELb0EEEEEEEEEvNT_6ParamsE)
        /*03c4*/ 	.short	0x0210
        /*03c6*/ 	.short	0x0770


	//----- nvinfo : EIATTR_SW_WAR
	.align		4
.L_1494:
        /*03c8*/ 	.byte	0x04, 0x36
        /*03ca*/ 	.short	(.L_1496 - .L_1495)
.L_1495:
        /*03cc*/ 	.word	0x00000008
.L_1496:


//--------------------- .nv.info._ZN7cutlass13device_kernelIN5flash11enable_sm90INS1_16FlashAttnBwdSm90INS1_25CollectiveMainloopBwdSm90ILi2ELi1ELi1EN4cute5tupleIJNS5_1CILi1EEES8_S8_EEENS6_IJNS7_ILi64EEENS7_ILi96EEENS7_ILi192EEEEEENS_10bfloat16_tEfNS_4arch4Sm90ELb1ELb0ELb0ELb0ELb1ELb0ELb1ELb0ELi3ELi1ELi1ELi1ELb0EEENS1_24CollectiveEpilogueBwdGQAISD_fSG_Li384ELb0ELb1EEENS1_25SingleTileBwdLPTSchedulerILb0ELi96ELb1EEEEEEEEEvNT_6ParamsE --------------------------
	.section	.nv.info._ZN7cutlass13device_kernelIN5flash11enable_sm90INS1_16FlashAttnBwdSm90INS1_25CollectiveMainloopBwdSm90ILi2ELi1ELi1EN4cute5tupleIJNS5_1CILi1EEES8_S8_EEENS6_IJNS7_ILi64EEENS7_ILi96EEENS7_ILi192EEEEEENS_10bfloat16_tEfNS_4arch4Sm90ELb1ELb0ELb0ELb0ELb1ELb0ELb1ELb0ELi3ELi1ELi1ELi1ELb0EEENS1_24CollectiveEpilogueBwdGQAISD_fSG_Li384ELb0ELb1EEENS1_25SingleTileBwdLPTSchedulerILb0ELi96ELb1EEEEEEEEEvNT_6ParamsE,"",@"SHT_CUDA_INFO"
	.sectionflags	@""
	.align	4


	//----- nvinfo : EIATTR_CUDA_API_VERSION
	.align		4
        /*0000*/ 	.byte	0x04, 0x37
        /*0002*/ 	.short	(.L_1498 - .L_1497)
.L_1497:
        /*0004*/ 	.word	0x00000082


	//----- nvinfo : EIATTR_KPARAM_INFO
	.align		4
.L_1498:
        /*0008*/ 	.byte	0x04, 0x17
        /*000a*/ 	.short	(.L_1500 - .L_1499)
.L_1499:
        /*000c*/ 	.word	0x00000000
        /*0010*/ 	.short	0x0000
        /*0012*/ 	.short	0x0070
        /*0014*/ 	.byte	0x00, 0xf0, 0x01, 0x1c


	//----- nvinfo : EIATTR_SPARSE_MMA_MASK
	.align		4
.L_1500:
        /*0018*/ 	.byte	0x03, 0x50
        /*001a*/ 	.short	0x0000


	//----- nvinfo : EIATTR_MAXREG_COUNT
	.align		4
        /*001c*/ 	.byte	0x03, 0x1b
        /*001e*/ 	.short	0x0080


	//----- nvinfo : EIATTR_NUM_BARRIERS
	.align		4
        /*0020*/ 	.byte	0x02, 0x4c
        /*0022*/ 	.byte	0x10
	.zero		1


	//----- nvinfo : EIATTR_EXTERNS
	.align		4
        /*0024*/ 	.byte	0x04, 0x0f
        /*0026*/ 	.short	(.L_1502 - .L_1501)


	//   ....[0]....
	.align		4
.L_1501:
        /*0028*/ 	.word	index@(__assertfail)


	//----- nvinfo : EIATTR_ANNOTATIONS
	.align		4
.L_1502:
        /*002c*/ 	.byte	0x04, 0x55
        /*002e*/ 	.short	(.L_1504 - .L_1503)


	//   ....[0]....
.L_1503:
        /* <DEDUP_REMOVED lines=9> */


	//----- nvinfo : EIATTR_MERCURY_ISA_VERSION
	.align		4
.L_1504:
        /*00b0*/ 	.byte	0x03, 0x5f
        /*00b2*/ 	.short	0x0101


	//----- nvinfo : EIATTR_INT_WARP_WIDE_INSTR_OFFSETS
	.align		4
        /*00b4*/ 	.byte	0x04, 0x31
        /*00b6*/ 	.short	(.L_1506 - .L_1505)


	//   ....[0]....
.L_1505:
        /*00b8*/ 	.word	0x00000180


	//   ....[1]....
        /*00bc*/ 	.word	0x00000240


	//   ....[2]....
        /*00c0*/ 	.word	0x00005710


	//   ....[3]....
        /*00c4*/ 	.word	0x00005ec0


	//   ....[4]....
        /*00c8*/ 	.word	0x00006520


	//----- nvinfo : EIATTR_COOP_GROUP_MASK_REGIDS
	.align		4
.L_1506:
        /*00cc*/ 	.byte	0x04, 0x29
        /*00ce*/ 	.short	(.L_1508 - .L_1507)


	//   ....[0]....
.L_1507:
        /*00d0*/ 	.word	0xffffffff


	//   ....[1]....
        /*00d4*/ 	.word	0xffffffff


	//   ....[2]....
        /*00d8*/ 	.word	0xffffffff


	//   ....[3]....
        /*00dc*/ 	.word	0xffffffff


	//   ....[4]....
        /*00e0*/ 	.word	0xffffffff


	//   ....[5]....
        /*00e4*/ 	.word	0xffffffff


	//   ....[6]....
        /*00e8*/ 	.word	0xffffffff


	//   ....[7]....
        /*00ec*/ 	.word	0xffffffff


	//   ....[8]....
        /*00f0*/ 	.word	0xffffffff


	//   ....[9]....
        /*00f4*/ 	.word	0xffffffff


	//   ....[10]....
        /*00f8*/ 	.word	0xffffffff


	//   ....[11]....
        /*00fc*/ 	.word	0xffffffff


	//   ....[12]....
        /*0100*/ 	.word	0xffffffff


	//   ....[13]....
        /*0104*/ 	.word	0xffffffff


	//   ....[14]....
        /*0108*/ 	.word	0xffffffff


	//   ....[15]....
        /*010c*/ 	.word	0xffffffff


	//   ....[16]....
        /*0110*/ 	.word	0xffffffff


	//   ....[17]....
        /*0114*/ 	.word	0x0500000f


	//   ....[18]....
        /*0118*/ 	.word	0x0500000f


	//   ....[19]....
        /*011c*/ 	.word	0x0500000f


	//   ....[20]....
        /*0120*/ 	.word	0x0500000f


	//   ....[21]....
        /*0124*/ 	.word	0x0500000f


	//   ....[22]....
        /*0128*/ 	.word	0x0500000f


	//----- nvinfo : EIATTR_COOP_GROUP_INSTR_OFFSETS
	.align		4
.L_1508:
        /*012c*/ 	.byte	0x04, 0x28
        /*012e*/ 	.short	(.L_1510 - .L_1509)


	//   ....[0]....
.L_1509:
        /*0130*/ 	.word	0x00000060


	//   ....[1]....
        /*0134*/ 	.word	0x00000190


	//   ....[2]....
        /*0138*/ 	.word	0x00000220


	//   ....[3]....
        /*013c*/ 	.word	0x000003a0


	//   ....[4]....
        /*0140*/ 	.word	0x00000600


	//   ....[5]....
        /*0144*/ 	.word	0x00001200


	//   ....[6]....
        /*0148*/ 	.word	0x000042d0


	//   ....[7]....
        /*014c*/ 	.word	0x00004450


	//   ....[8]....
        /*0150*/ 	.word	0x00004700


	//   ....[9]....
        /*0154*/ 	.word	0x00004890


	//   ....[10]....
        /*0158*/ 	.word	0x000049a0


	//   ....[11]....
        /*015c*/ 	.word	0x00005180


	//   ....[12]....
        /*0160*/ 	.word	0x00005640


	//   ....[13]....
        /*0164*/ 	.word	0x00005a00


	//   ....[14]....
        /*0168*/ 	.word	0x00005df0


	//   ....[15]....
        /*016c*/ 	.word	0x000060a0


	//   ....[16]....
        /*0170*/ 	.word	0x00006450


	//   ....[17]....
        /*0174*/ 	.word	0x00008d90


	//   ....[18]....
        /*0178*/ 	.word	0x00008ee0


	//   ....[19]....
        /*017c*/ 	.word	0x00008f50


	//   ....[20]....
        /*0180*/ 	.word	0x00008fc0


	//   ....[21]....
        /*0184*/ 	.word	0x00009030


	//   ....[22]....
        /*0188*/ 	.word	0x000090a0


	//----- nvinfo : EIATTR_REG_RECONFIG
	.align		4
.L_1510:
        /*018c*/ 	.byte	0x01, 0x54
	.zero		2


	//----- nvinfo : EIATTR_SYSCALL_OFFSETS
	.align		4
        /*0190*/ 	.byte	0x04, 0x46
        /*0192*/ 	.short	(.L_1512 - .L_1511)


	//   ....[0]....
.L_1511:
        /*0194*/ 	.word	0x00000e60


	//   ....[1]....
        /*0198*/ 	.word	0x00000f50


	//   ....[2]....
        /*019c*/ 	.word	0x00001090


	//   ....[3]....
        /*01a0*/ 	.word	0x00001180


	//----- nvinfo : EIATTR_MBARRIER_INSTR_OFFSETS
	.align		4
.L_1512:
        /*01a4*/ 	.byte	0x04, 0x39
        /*01a6*/ 	.short	(.L_1514 - .L_1513)


	//   ....[0]....
.L_1513:
        /*01a8*/ 	.word	0x00000260
        /*01ac*/ 	.word	0x000000ff
        /*01b0*/ 	.word	0x00036400
        /*01b4*/ 	.short	0x0100
        /*01b6*/ 	.byte	0x06
	.zero		1


	//   ....[1]....
        /*01b8*/ 	.word	0x00000350
        /*01bc*/ 	.word	0x000000ff
        /*01c0*/ 	.word	0x00036410
        /*01c4*/ 	.short	0x0100
        /*01c6*/ 	.byte	0x08
	.zero		1


	//   ....[2]....
        /*01c8*/ 	.word	0x00000360
        /*01cc*/ 	.word	0x000000ff
        /*01d0*/ 	.word	0x00036420
        /*01d4*/ 	.short	0x0100
        /*01d6*/ 	.byte	0x08
	.zero		1


	//   ....[3]....
        /*01d8*/ 	.word	0x00000370
        /*01dc*/ 	.word	0x000000ff
        /*01e0*/ 	.word	0x00036418
        /*01e4*/ 	.short	0x0100
        /*01e6*/ 	.byte	0x08
	.zero		1


	//   ....[4]....
        /*01e8*/ 	.word	0x00000380
        /*01ec*/ 	.word	0x000000ff
        /*01f0*/ 	.word	0x00036428
        /*01f4*/ 	.short	0x0100
        /*01f6*/ 	.byte	0x08
	.zero		1


	//   ....[5]....
        /*01f8*/ 	.word	0x000004b0
        /*01fc*/ 	.word	0x000000ff
        /*0200*/ 	.word	0x00036430
        /*0204*/ 	.short	0x0100
        /*0206*/ 	.byte	0x08
	.zero		1


	//   ....[6]....
        /*0208*/ 	.word	0x000004c0
        /*020c*/ 	.word	0x000000ff
        /*0210*/ 	.word	0x00036438
        /*0214*/ 	.short	0x0100
        /*0216*/ 	.byte	0x08
	.zero		1


	//   ....[7]....
        /*0218*/ 	.word	0x00001230
        /*021c*/ 	.word	0x000000ff
        /*0220*/ 	.word	0x00036400
        /*0224*/ 	.short	0x010a
        /*0226*/ 	.byte	0x2b
	.zero		1


	//   ....[8]....
        /*0228*/ 	.word	0x00001320
        /*022c*/ 	.word	0x000000ff
        /*0230*/ 	.word	0x00036400
        /*0234*/ 	.short	0x010a
        /*0236*/ 	.byte	0x2b
	.zero		1


	//   ....[9]....
        /*0238*/ 	.word	0x00001a40
        /*023c*/ 	.word	0x00000003
        /*0240*/ 	.word	0x00036410
        /*0244*/ 	.short	0x010a
        /*0246*/ 	.byte	0x3f
	.zero		1


	//   ....[10]....
        /*0248*/ 	.word	0x00001a80
        /*024c*/ 	.word	0x00000003
        /*0250*/ 	.word	0x00036410
        /*0254*/ 	.short	0x010a
        /*0256*/ 	.byte	0x3f
	.zero		1


	//   ....[11]....
        /*0258*/ 	.word	0x00002120
        /*025c*/ 	.word	0x000000ff
        /*0260*/ 	.word	0x00036430
        /*0264*/ 	.short	0x010a
        /*0266*/ 	.byte	0x2b
	.zero		1


	//   ....[12]....
        /*0268*/ 	.word	0x00002160
        /*026c*/ 	.word	0x000000ff
        /*0270*/ 	.word	0x00036430
        /*0274*/ 	.short	0x010a
        /*0276*/ 	.byte	0x2b
	.zero		1


	//   ....[13]....
        /*0278*/ 	.word	0x000035c0
        /*027c*/ 	.word	0x000000ff
        /*0280*/ 	.word	0x00000000
        /*0284*/ 	.short	0x0101
        /*0286*/ 	.byte	0x05
	.zero		1


	//   ....[14]....
        /*0288*/ 	.word	0x00003960
        /*028c*/ 	.word	0x00000003
        /*0290*/ 	.word	0x00000000
        /*0294*/ 	.short	0x0101
        /*0296*/ 	.byte	0x3f
	.zero		1


	//   ....[15]....
        /*0298*/ 	.word	0x00006c80
        /*029c*/ 	.word	0x0000000c
        /*02a0*/ 	.word	0x00036420
        /*02a4*/ 	.short	0x010a
        /*02a6*/ 	.byte	0x3f
	.zero		1


	//   ....[16]....
        /*02a8*/ 	.word	0x00007410
        /*02ac*/ 	.word	0x0000000c
        /*02b0*/ 	.word	0x00036438
        /*02b4*/ 	.short	0x010a
        /*02b6*/ 	.byte	0x3f
	.zero		1


	//   ....[17]....
        /*02b8*/ 	.word	0x00007790
        /*02bc*/ 	.word	0x0000000c
        /*02c0*/ 	.word	0x00036428
        /*02c4*/ 	.short	0x010a
        /*02c6*/ 	.byte	0x3f
	.zero		1


	//   ....[18]....
        /*02c8*/ 	.word	0x00007ae0
        /*02cc*/ 	.word	0x0000000c
        /*02d0*/ 	.word	0x00036438
        /*02d4*/ 	.short	0x010a
        /*02d6*/ 	.byte	0x3f
	.zero		1


	//   ....[19]....
        /*02d8*/ 	.word	0x00007e00
        /*02dc*/ 	.word	0x0000000c
        /*02e0*/ 	.word	0x00036420
        /*02e4*/ 	.short	0x010a
        /*02e6*/ 	.byte	0x3f
	.zero		1


	//   ....[20]....
        /*02e8*/ 	.word	0x00008180
        /*02ec*/ 	.word	0x0000000c
        /*02f0*/ 	.word	0x00036438
        /*02f4*/ 	.short	0x010a
        /*02f6*/ 	.byte	0x3f
	.zero		1


	//   ....[21]....
        /*02f8*/ 	.word	0x00008490
        /*02fc*/ 	.word	0x0000000c
        /*0300*/ 	.word	0x00036428
        /*0304*/ 	.short	0x010a
        /*0306*/ 	.byte	0x3f
	.zero		1


	//   ....[22]....
        /*0308*/ 	.word	0x000087b0
        /*030c*/ 	.word	0x0000000c
        /*0310*/ 	.word	0x00036438
        /*0314*/ 	.short	0x010a
        /*0316*/ 	.byte	0x3f
	.zero		1


	//   ....[23]....
        /*0318*/ 	.word	0x00008c20
        /*031c*/ 	.word	0x00000005
        /*0320*/ 	.word	0x00000000
        /*0324*/ 	.short	0x010a
        /*0326*/ 	.byte	0x3f
	.zero		1


	//   ....[24]....
        /*0328*/ 	.word	0x00008ca0
        /*032c*/ 	.word	0x00000017
        /*0330*/ 	.word	0x00000000
        /*0334*/ 	.short	0x010a
        /*0336*/ 	.byte	0x3f
	.zero		1


	//   ....[25]....
        /*0338*/ 	.word	0x00008cf0
        /*033c*/ 	.word	0x00000007
        /*0340*/ 	.word	0x00036438
        /*0344*/ 	.short	0x010a
        /*0346*/ 	.byte	0x3f
	.zero		1


	//   ....[26]....
        /*0348*/ 	.word	0x00008dc0
        /*034c*/ 	.word	0x00000013
        /*0350*/ 	.word	0x00036400
        /*0354*/ 	.short	0x010a
        /*0356*/ 	.byte	0x3f
	.zero		1


	//   ....[27]....
        /*0358*/ 	.word	0x00008e10
        /*035c*/ 	.word	0x00000003
        /*0360*/ 	.word	0x00036410
        /*0364*/ 	.short	0x010a
        /*0366*/ 	.byte	0x3f
	.zero		1


	//   ....[28]....
        /*0368*/ 	.word	0x00008e60
        /*036c*/ 	.word	0x00000013
        /*0370*/ 	.word	0x00036430
        /*0374*/ 	.short	0x010a
        /*0376*/ 	.byte	0x3f
	.zero		1


	//   ....[29]....
        /*0378*/ 	.word	0x000090e0
        /*037c*/ 	.word	0x0000000c
        /*0380*/ 	.word	0x00036420
        /*0384*/ 	.short	0x010a
        /*0386*/ 	.byte	0x3f
	.zero		1


	//   ....[30]....
        /*0388*/ 	.word	0x00009130
        /*038c*/ 	.word	0x0000000c
        /*0390*/ 	.word	0x00036438
        /*0394*/ 	.short	0x010a
        /*0396*/ 	.byte	0x3f
	.zero		1


	//   ....[31]....
        /*0398*/ 	.word	0x00009180
        /*039c*/ 	.word	0x0000000c
        /*03a0*/ 	.word	0x00036428
        /*03a4*/ 	.short	0x010a
        /*03a6*/ 	.byte	0x3f
	.zero		1


	//   ....[32]....
        /*03a8*/ 	.word	0x000091f0
        /*03ac*/ 	.word	0x0000000c
        /*03b0*/ 	.word	0x00036438
        /*03b4*/ 	.short	0x010a
        /*03b6*/ 	.byte	0x3f
	.zero		1


	//   ....[33]....
        /*03b8*/ 	.word	0x00009260
        /*03bc*/ 	.word	0x0000000c
        /*03c0*/ 	.word	0x00036420
        /*03c4*/ 	.short	0x010a
        /*03c6*/ 	.byte	0x3f
	.zero		1


	//   ....[34]....
        /*03c8*/ 	.word	0x000092b0
        /*03cc*/ 	.word	0x0000000c
        /*03d0*/ 	.word	0x00036438
        /*03d4*/ 	.short	0x010a
        /*03d6*/ 	.byte	0x3f
	.zero		1


	//   ....[35]....
        /*03d8*/ 	.word	0x00009300
        /*03dc*/ 	.word	0x0000000c
        /*03e0*/ 	.word	0x00036428
        /*03e4*/ 	.short	0x010a
        /*03e6*/ 	.byte	0x3f
	.zero		1


	//   ....[36]....
        /*03e8*/ 	.word	0x00009350
        /*03ec*/ 	.word	0x0000000c
        /*03f0*/ 	.word	0x00036438
        /*03f4*/ 	.short	0x010a
        /*03f6*/ 	.byte	0x3f
	.zero		1


	//   ....[37]....
        /*03f8*/ 	.word	0x00009430
        /*03fc*/ 	.word	0x00000005
        /*0400*/ 	.word	0x00000000
        /*0404*/ 	.short	0x010a
        /*0406*/ 	.byte	0x3f
	.zero		1


	//   ....[38]....
        /*0408*/ 	.word	0x00009480
        /*040c*/ 	.word	0x00000017
        /*0410*/ 	.word	0x00000000
        /*0414*/ 	.short	0x010a
        /*0416*/ 	.byte	0x3f
	.zero		1


	//----- nvinfo : EIATTR_NUM_MBARRIERS
	.align		4
.L_1514:
        /*0418*/ 	.byte	0x03, 0x38
        /*041a*/ 	.short	0x0007


	//----- nvinfo : EIATTR_EXIT_INSTR_OFFSETS
	.align		4
        /*041c*/ 	.byte	0x04, 0x1c
        /*041e*/ 	.short	(.L_1516 - .L_1515)


	//   ....[0]....
.L_1515:
        /*0420*/ 	.word	0x00008d40


	//----- nvinfo : EIATTR_MAX_THREADS
	.align		4
.L_1516:
        /*0424*/ 	.byte	0x04, 0x05
        /*0426*/ 	.short	(.L_1518 - .L_1517)
.L_1517:
        /*0428*/ 	.word	0x00000200
        /*042c*/ 	.word	0x00000001
        /*0430*/ 	.word	0x00000001


	//----- nvinfo : EIATTR_CRS_STACK_SIZE
	.align		4
.L_1518:
        /*0434*/ 	.byte	0x04, 0x1e
        /*0436*/ 	.short	(.L_1520 - .L_1519)
.L_1519:
        /*0438*/ 	.word	0x00000000


	//----- nvinfo : EIATTR_CBANK_PARAM_SIZE
	.align		4
.L_1520:
        /*043c*/ 	.byte	0x03, 0x19
        /*043e*/ 	.short	0x0770


	//----- nvinfo : EIATTR_PARAM_CBANK
	.align		4
        /*0440*/ 	.byte	0x04, 0x0a
        /*0442*/ 	.short	(.L_1522 - .L_1521)
	.align		4
.L_1521:
        /*0444*/ 	.word	index@(.nv.constant0._ZN7cutlass13device_kernelIN5flash11enable_sm90INS1_16FlashAttnBwdSm90INS1_25CollectiveMainloopBwdSm90ILi2ELi1ELi1EN4cute5tupleIJNS5_1CILi1EEES8_S8_EEENS6_IJNS7_ILi64EEENS7_ILi96EEENS7_ILi192EEEEEENS_10bfloat16_tEfNS_4arch4Sm90ELb1ELb0ELb0ELb0ELb1ELb0ELb1ELb0ELi3ELi1ELi1ELi1ELb0EEENS1_24CollectiveEpilogueBwdGQAISD_fSG_Li384ELb0ELb1EEENS1_25SingleTileBwdLPTSchedulerILb0ELi96ELb1EEEEEEEEEvNT_6ParamsE)
        /*0448*/ 	.short	0x0210
        /*044a*/ 	.short	0x0770


	//----- nvinfo : EIATTR_SW_WAR
	.align		4
.L_1522:
        /*044c*/ 	.byte	0x04, 0x36
        /*044e*/ 	.short	(.L_1524 - .L_1523)
.L_1523:
        /*0450*/ 	.word	0x00000008
.L_1524:


//--------------------- .nv.info._ZN7cutlass13device_kernelIN5flash22FlashAttnBwdPreprocessIN4cute5tupleIJNS3_1CILi64EEENS5_ILi192EEEEEENS_10bfloat16_tEfNS_4arch4Sm90ELb1ELb0EEEEEvNT_6ParamsE --------------------------
	.section	.nv.info._ZN7cutlass13device_kernelIN5flash22FlashAttnBwdPreprocessIN4cute5tupleIJNS3_1CILi64EEENS5_ILi192EEEEEENS_10bfloat16_tEfNS_4arch4Sm90ELb1ELb0EEEEEvNT_6ParamsE,"",@"SHT_CUDA_INFO"
	.sectionflags	@""
	.align	4


	//----- nvinfo : EIATTR_CUDA_API_VERSION
	.align		4
        /*0000*/ 	.byte	0x04, 0x37
        /*0002*/ 	.short	(.L_1526 - .L_1525)
.L_1525:
        /*0004*/ 	.word	0x00000082


	//----- nvinfo : EIATTR_KPARAM_INFO
	.align		4
.L_1526:
        /*0008*/ 	.byte	0x04, 0x17
        /*000a*/ 	.short	(.L_1528 - .L_1527)
.L_1527:
        /*000c*/ 	.word	0x00000000
        /*0010*/ 	.short	0x0000
        /*0012*/ 	.short	0x0000
        /*0014*/ 	.byte	0x00, 0xf0, 0xc1, 0x03


	//----- nvinfo : EIATTR_SPARSE_MMA_MASK
	.align		4
.L_1528:
        /*0018*/ 	.byte	0x03, 0x50
        /*001a*/ 	.short	0x0000


	//----- nvinfo : EIATTR_MAXREG_COUNT
	.align		4
        /*001c*/ 	.byte	0x03, 0x1b
        /*001e*/ 	.short	0x0080


	//----- nvinfo : EIATTR_MERCURY_ISA_VERSION
	.align		4
        /*0020*/ 	.byte	0x03, 0x5f
        /*0022*/ 	.short	0x0101


	//----- nvinfo : EIATTR_COOP_GROUP_MASK_REGIDS
	.align		4
        /*0024*/ 	.byte	0x04, 0x29
        /*0026*/ 	.short	(.L_1530 - .L_1529)


	//   ....[0]....
.L_1529:
        /*0028*/ 	.word	0xffffffff


	//   ....[1]....
        /*002c*/ 	.word	0xffffffff


	//   ....[2]....
        /*0030*/ 	.word	0xffffffff


	//   ....[3]....
        /*0034*/ 	.word	0xffffffff


	//   ....[4]....
        /*0038*/ 	.word	0xffffffff


	//   ....[5]....
        /*003c*/ 	.word	0xffffffff


	//----- nvinfo : EIATTR_COOP_GROUP_INSTR_OFFSETS
	.align		4
.L_1530:
        /*0040*/ 	.byte	0x04, 0x28
        /*0042*/ 	.short	(.L_1532 - .L_1531)


	//   ....[0]....
.L_1531:
        /*0044*/ 	.word	0x000015d0


	//   ....[1]....
        /*0048*/ 	.word	0x000015e0


	//   ....[2]....
        /*004c*/ 	.word	0x00001610


	//   ....[3]....
        /*0050*/ 	.word	0x00001620


	//   ....[4]....
        /*0054*/ 	.word	0x00001650


	//   ....[5]....
        /*0058*/ 	.word	0x00001660


	//----- nvinfo : EIATTR_EXIT_INSTR_OFFSETS
	.align		4
.L_1532:
        /*005c*/ 	.byte	0x04, 0x1c
        /*005e*/ 	.short	(.L_1534 - .L_1533)


	//   ....[0]....
.L_1533:
        /*0060*/ 	.word	0x00001be0


	//   ....[1]....
        /*0064*/ 	.word	0x00001c60


	//----- nvinfo : EIATTR_MAX_THREADS
	.align		4
.L_1534:
        /*0068*/ 	.byte	0x04, 0x05
        /*006a*/ 	.short	(.L_1536 - .L_1535)
.L_1535:
        /*006c*/ 	.word	0x00000100
        /*0070*/ 	.word	0x00000001
        /*0074*/ 	.word	0x00000001


	//----- nvinfo : EIATTR_CRS_STACK_SIZE
	.align		4
.L_1536:
        /*0078*/ 	.byte	0x04, 0x1e
        /*007a*/ 	.short	(.L_1538 - .L_1537)
.L_1537:
        /*007c*/ 	.word	0x00000000


	//----- nvinfo : EIATTR_CBANK_PARAM_SIZE
	.align		4
.L_1538:
        /*0080*/ 	.byte	0x03, 0x19
        /*0082*/ 	.short	0x00f0


	//----- nvinfo : EIATTR_PARAM_CBANK
	.align		4
        /*0084*/ 	.byte	0x04, 0x0a
        /*0086*/ 	.short	(.L_1540 - .L_1539)
	.align		4
.L_1539:
        /*0088*/ 	.word	index@(.nv.constant0._ZN7cutlass13device_kernelIN5flash22FlashAttnBwdPreprocessIN4cute5tupleIJNS3_1CILi64EEENS5_ILi192EEEEEENS_10bfloat16_tEfNS_4arch4Sm90ELb1ELb0EEEEEvNT_6ParamsE)
        /*008c*/ 	.short	0x0210
        /*008e*/ 	.short	0x00f0


	//----- nvinfo : EIATTR_SW_WAR
	.align		4
.L_1540:
        /*0090*/ 	.byte	0x04, 0x36
        /*0092*/ 	.short	(.L_1542 - .L_1541)
.L_1541:
        /*0094*/ 	.word	0x00000008
.L_1542:


//--------------------- .nv.info._ZN7cutlass13device_kernelIN5flash11enable_sm90INS1_16FlashAttnBwdSm90INS1_25CollectiveMainloopBwdSm90ILi2ELi1ELi1EN4cute5tupleIJNS5_1CILi1EEES8_S8_EEENS6_IJNS7_ILi64EEENS7_ILi96EEENS7_ILi192EEEEEENS_10bfloat16_tEfNS_4arch4Sm90ELb1ELb0ELb0ELb1ELb0ELb0ELb1ELb0ELi3ELi1ELi1ELi1ELb0EEENS1_21CollectiveEpilogueBwdISD_SE_SG_Li384ELb1ELb1ELi3EEENS1_25SingleTileBwdLPTSchedulerILb1ELi96ELb0EEEEEEEEEvNT_6ParamsE --------------------------
	.section	.nv.info._ZN7cutlass13device_kernelIN5flash11enable_sm90INS1_16FlashAttnBwdSm90INS1_25CollectiveMainloopBwdSm90ILi2ELi1ELi1EN4cute5tupleIJNS5_1CILi1EEES8_S8_EEENS6_IJNS7_ILi64EEENS7_ILi96EEENS7_ILi192EEEEEENS_10bfloat16_tEfNS_4arch4Sm90ELb1ELb0ELb0ELb1ELb0ELb0ELb1ELb0ELi3ELi1ELi1ELi1ELb0EEENS1_21CollectiveEpilogueBwdISD_SE_SG_Li384ELb1ELb1ELi3EEENS1_25SingleTileBwdLPTSchedulerILb1ELi96ELb0EEEEEEEEEvNT_6ParamsE,"",@"SHT_CUDA_INFO"
	.sectionflags	@""
	.align	4


	//----- nvinfo : EIATTR_CUDA_API_VERSION
	.align		4
        /*0000*/ 	.byte	0x04, 0x37
        /*0002*/ 	.short	(.L_1544 - .L_1543)
.L_1543:
        /*0004*/ 	.word	0x00000082


	//----- nvinfo : EIATTR_KPARAM_INFO
	.align		4
.L_1544:
        /*0008*/ 	.byte	0x04, 0x17
        /*000a*/ 	.short	(.L_1546 - .L_1545)
.L_1545:
        /*000c*/ 	.word	0x00000000
        /*0010*/ 	.short	0x0000
        /*0012*/ 	.short	0x0070
        /*0014*/ 	.byte	0x00, 0xf0, 0x01, 0x1a


	//----- nvinfo : EIATTR_SPARSE_MMA_MASK
	.align		4
.L_1546:
        /*0018*/ 	.byte	0x03, 0x50
        /*001a*/ 	.short	0x0000


	//----- nvinfo : EIATTR_MAXREG_COUNT
	.align		4
        /*001c*/ 	.byte	0x03, 0x1b
        /*001e*/ 	.short	0x0080


	//----- nvinfo : EIATTR_NUM_BARRIERS
	.align		4
        /*0020*/ 	.byte	0x02, 0x4c
        /*0022*/ 	.byte	0x10
	.zero		1


	//----- nvinfo : EIATTR_EXTERNS
	.align		4
        /*0024*/ 	.byte	0x04, 0x0f
        /*0026*/ 	.short	(.L_1548 - .L_1547)


	//   ....[0]....
	.align		4
.L_1547:
        /*0028*/ 	.word	index@(__assertfail)


	//----- nvinfo : EIATTR_ANNOTATIONS
	.align		4
.L_1548:
        /*002c*/ 	.byte	0x04, 0x55
        /*002e*/ 	.short	(.L_1550 - .L_1549)


	//   ....[0]....
.L_1549:
        /*0030*/ 	.word	0x00000001
        /*0034*/ 	.byte	0x40, 0x05, 0x00, 0x00, 0x01, 0x00, 0x00, 0x00, 0x00, 0x17, 0x00, 0x00, 0x01, 0x00, 0x00, 0x00
        /*0044*/ 	.byte	0x10, 0xad, 0x00, 0x00


	//----- nvinfo : EIATTR_MERCURY_ISA_VERSION
	.align		4
.L_1550:
        /*0048*/ 	.byte	0x03, 0x5f
        /*004a*/ 	.short	0x0101


	//----- nvinfo : EIATTR_INT_WARP_WIDE_INSTR_OFFSETS
	.align		4
        /*004c*/ 	.byte	0x04, 0x31
        /*004e*/ 	.short	(.L_1552 - .L_1551)


	//   ....[0]....
.L_1551:
        /*0050*/ 	.word	0x00000180


	//   ....[1]....
        /*0054*/ 	.word	0x00000240


	//----- nvinfo : EIATTR_COOP_GROUP_MASK_REGIDS
	.align		4
.L_1552:
        /*0058*/ 	.byte	0x04, 0x29
        /*005a*/ 	.short	(.L_1554 - .L_1553)


	//   ....[0]....
.L_1553:
        /*005c*/ 	.word	0xffffffff


	//   ....[1]....
        /*0060*/ 	.word	0xffffffff


	//   ....[2]....
        /*0064*/ 	.word	0xffffffff


	//   ....[3]....
        /*0068*/ 	.word	0xffffffff


	//   ....[4]....
        /*006c*/ 	.word	0xffffffff


	//   ....[5]....
        /*0070*/ 	.word	0xffffffff


	//   ....[6]....
        /*0074*/ 	.word	0xffffffff


	//   ....[7]....
        /*0078*/ 	.word	0x0500000f


	//----- nvinfo : EIATTR_COOP_GROUP_INSTR_OFFSETS
	.align		4
.L_1554:
        /*007c*/ 	.byte	0x04, 0x28
        /*007e*/ 	.short	(.L_1556 - .L_1555)


	//   ....[0]....
.L_1555:
        /*0080*/ 	.word	0x00000060


	//   ....[1]....
        /*0084*/ 	.word	0x00000190


	//   ....[2]....
        /*0088*/ 	.word	0x00000220


	//   ....[3]....
        /*008c*/ 	.word	0x000003a0


	//   ....[4]....
        /*0090*/ 	.word	0x00000600


	//   ....[5]....
        /*0094*/ 	.word	0x000015a0


	//   ....[6]....
        /*0098*/ 	.word	0x000068c0


	//   ....[7]....
        /*009c*/ 	.word	0x0000af40


	//----- nvinfo : EIATTR_REG_RECONFIG
	.align		4
.L_1556:
        /*00a0*/ 	.byte	0x01, 0x54
	.zero		2


	//----- nvinfo : EIATTR_SYSCALL_OFFSETS
	.align		4
        /*00a4*/ 	.byte	0x04, 0x46
        /*00a6*/ 	.short	(.L_1558 - .L_1557)


	//   ....[0]....
.L_1557:
        /*00a8*/ 	.word	0x00001200


	//   ....[1]....
        /*00ac*/ 	.word	0x000012f0


	//   ....[2]....
        /*00b0*/ 	.word	0x00001430


	//   ....[3]....
        /*00b4*/ 	.word	0x00001520


	//----- nvinfo : EIATTR_MBARRIER_INSTR_OFFSETS
	.align		4
.L_1558:
        /*00b8*/ 	.byte	0x04, 0x39
        /*00ba*/ 	.short	(.L_1560 - .L_1559)


	//   ....[0]....
.L_1559:
        /*00bc*/ 	.word	0x00000260
        /*00c0*/ 	.word	0x000000ff
        /*00c4*/ 	.word	0x00036400
        /*00c8*/ 	.short	0x0100
        /*00ca*/ 	.byte	0x06
	.zero		1


	//   ....[1]....
        /*00cc*/ 	.word	0x00000350
        /*00d0*/ 	.word	0x000000ff
        /*00d4*/ 	.word	0x00036410
        /*00d8*/ 	.short	0x0100
        /*00da*/ 	.byte	0x08
	.zero		1


	//   ....[2]....
        /*00dc*/ 	.word	0x00000360
        /*00e0*/ 	.word	0x000000ff
        /*00e4*/ 	.word	0x00036420
        /*00e8*/ 	.short	0x0100
        /*00ea*/ 	.byte	0x08
	.zero		1


	//   ....[3]....
        /*00ec*/ 	.word	0x00000370
        /*00f0*/ 	.word	0x000000ff
        /*00f4*/ 	.word	0x00036418
        /*00f8*/ 	.short	0x0100
        /*00fa*/ 	.byte	0x08
	.zero		1


	//   ....[4]....
        /*00fc*/ 	.word	0x00000380
        /*0100*/ 	.word	0x000000ff
        /*0104*/ 	.word	0x00036428
        /*0108*/ 	.short	0x0100
        /*010a*/ 	.byte	0x08
	.zero		1


	//   ....[5]....
        /*010c*/ 	.word	0x000004b0
        /*0110*/ 	.word	0x000000ff
        /*0114*/ 	.word	0x00036430
        /*0118*/ 	.short	0x0100
        /*011a*/ 	.byte	0x08
	.zero		1


	//   ....[6]....
        /*011c*/ 	.word	0x000004c0
        /*0120*/ 	.word	0x000000ff
        /*0124*/ 	.word	0x00036438
        /*0128*/ 	.short	0x0100
        /*012a*/ 	.byte	0x08
	.zero		1


	//   ....[7]....
        /*012c*/ 	.word	0x000015e0
        /*0130*/ 	.word	0x000000ff
        /*0134*/ 	.word	0x00036400
        /*0138*/ 	.short	0x010a
        /*013a*/ 	.byte	0x24
	.zero		1


	//   ....[8]....
        /*013c*/ 	.word	0x000016e0
        /*0140*/ 	.word	0x000000ff
        /*0144*/ 	.word	0x00036400
        /*0148*/ 	.short	0x010a
        /*014a*/ 	.byte	0x24
	.zero		1


	//   ....[9]....
        /*014c*/ 	.word	0x00001dc0
        /*0150*/ 	.word	0x00000003
        /*0154*/ 	.word	0x00036410
        /*0158*/ 	.short	0x010a
        /*015a*/ 	.byte	0x3f
	.zero		1


	//   ....[10]....
        /*015c*/ 	.word	0x00001e00
        /*0160*/ 	.word	0x00000003
        /*0164*/ 	.word	0x00036410
        /*0168*/ 	.short	0x010a
        /*016a*/ 	.byte	0x3f
	.zero		1


	//   ....[11]....
        /*016c*/ 	.word	0x000024a0
        /*0170*/ 	.word	0x000000ff
        /*0174*/ 	.word	0x00036430
        /*0178*/ 	.short	0x010a
        /*017a*/ 	.byte	0x24
	.zero		1


	//   ....[12]....
        /*017c*/ 	.word	0x000024e0
        /*0180*/ 	.word	0x000000ff
        /*0184*/ 	.word	0x00036430
        /*0188*/ 	.short	0x010a
        /*018a*/ 	.byte	0x24
	.zero		1


	//   ....[13]....
        /*018c*/ 	.word	0x00003960
        /*0190*/ 	.word	0x000000ff
        /*0194*/ 	.word	0x00000000
        /*0198*/ 	.short	0x0101
        /*019a*/ 	.byte	0x04
	.zero		1


	//   ....[14]....
        /*019c*/ 	.word	0x00003cf0
        /*01a0*/ 	.word	0x00000003
        /*01a4*/ 	.word	0x00000000
        /*01a8*/ 	.short	0x0101
        /*01aa*/ 	.byte	0x3f
	.zero		1


	//   ....[15]....
        /*01ac*/ 	.word	0x00008e40
        /*01b0*/ 	.word	0x00000000
        /*01b4*/ 	.word	0x00036420
        /*01b8*/ 	.short	0x010a
        /*01ba*/ 	.byte	0x3f
	.zero		1


	//   ....[16]....
        /*01bc*/ 	.word	0x00009630
        /*01c0*/ 	.word	0x00000000
        /*01c4*/ 	.word	0x00036438
        /*01c8*/ 	.short	0x010a
        /*01ca*/ 	.byte	0x3f
	.zero		1


	//   ....[17]....
        /*01cc*/ 	.word	0x00009990
        /*01d0*/ 	.word	0x00000000
        /*01d4*/ 	.word	0x00036428
        /*01d8*/ 	.short	0x010a
        /*01da*/ 	.byte	0x3f
	.zero		1


	//   ....[18]....
        /*01dc*/ 	.word	0x00009cc0
        /*01e0*/ 	.word	0x00000000
        /*01e4*/ 	.word	0x00036438
        /*01e8*/ 	.short	0x010a
        /*01ea*/ 	.byte	0x3f
	.zero		1


	//   ....[19]....
        /*01ec*/ 	.word	0x00009fb0
        /*01f0*/ 	.word	0x00000000
        /*01f4*/ 	.word	0x00036420
        /*01f8*/ 	.short	0x010a
        /*01fa*/ 	.byte	0x3f
	.zero		1


	//   ....[20]....
        /*01fc*/ 	.word	0x0000a330
        /*0200*/ 	.word	0x00000000
        /*0204*/ 	.word	0x00036438
        /*0208*/ 	.short	0x010a
        /*020a*/ 	.byte	0x3f
	.zero		1


	//   ....[21]....
        /*020c*/ 	.word	0x0000a630
        /*0210*/ 	.word	0x00000000
        /*0214*/ 	.word	0x00036428
        /*0218*/ 	.short	0x010a
        /*021a*/ 	.byte	0x3f
	.zero		1


	//   ....[22]....
        /*021c*/ 	.word	0x0000a970
        /*0220*/ 	.word	0x00000000
        /*0224*/ 	.word	0x00036438
        /*0228*/ 	.short	0x010a
        /*022a*/ 	.byte	0x3f
	.zero		1


	//   ....[23]....
        /*022c*/ 	.word	0x0000add0
        /*0230*/ 	.word	0x00000007
        /*0234*/ 	.word	0x00000000
        /*0238*/ 	.short	0x010a
        /*023a*/ 	.byte	0x3f
	.zero		1


	//   ....[24]....
        /*023c*/ 	.word	0x0000ae50
        /*0240*/ 	.word	0x00000003
        /*0244*/ 	.word	0x00000000
        /*0248*/ 	.short	0x010a
        /*024a*/ 	.byte	0x3f
	.zero		1


	//   ....[25]....
        /*024c*/ 	.word	0x0000aea0
        /*0250*/ 	.word	0x00000009
        /*0254*/ 	.word	0x00036438
        /*0258*/ 	.short	0x010a
        /*025a*/ 	.byte	0x3f
	.zero		1


	//   ....[26]....
        /*025c*/ 	.word	0x0000af70
        /*0260*/ 	.word	0x0000009c
        /*0264*/ 	.word	0x00036400
        /*0268*/ 	.short	0x010a
        /*026a*/ 	.byte	0x3f
	.zero		1


	//   ....[27]....
        /*026c*/ 	.word	0x0000afc0
        /*0270*/ 	.word	0x00000003
        /*0274*/ 	.word	0x00036410
        /*0278*/ 	.short	0x010a
        /*027a*/ 	.byte	0x3f
	.zero		1


	//   ....[28]....
        /*027c*/ 	.word	0x0000b010
        /*0280*/ 	.word	0x0000009c
        /*0284*/ 	.word	0x00036430
        /*0288*/ 	.short	0x010a
        /*028a*/ 	.byte	0x3f
	.zero		1


	//   ....[29]....
        /*028c*/ 	.word	0x0000b060
        /*0290*/ 	.word	0x00000000
        /*0294*/ 	.word	0x00036420
        /*0298*/ 	.short	0x010a
        /*029a*/ 	.byte	0x3f
	.zero		1


	//   ....[30]....
        /*029c*/ 	.word	0x0000b0b0
        /*02a0*/ 	.word	0x00000000
        /*02a4*/ 	.word	0x00036438
        /*02a8*/ 	.short	0x010a
        /*02aa*/ 	.byte	0x3f
	.zero		1


	//   ....[31]....
        /*02ac*/ 	.word	0x0000b100
        /*02b0*/ 	.word	0x00000000
        /*02b4*/ 	.word	0x00036428
        /*02b8*/ 	.short	0x010a
        /*02ba*/ 	.byte	0x3f
	.zero		1


	//   ....[32]....
        /*02bc*/ 	.word	0x0000b160
        /*02c0*/ 	.word	0x00000000
        /*02c4*/ 	.word	0x00036438
        /*02c8*/ 	.short	0x010a
        /*02ca*/ 	.byte	0x3f
	.zero		1


	//   ....[33]....
        /*02cc*/ 	.word	0x0000b1e0
        /*02d0*/ 	.word	0x00000000
        /*02d4*/ 	.word	0x00036420
        /*02d8*/ 	.short	0x010a
        /*02da*/ 	.byte	0x3f
	.zero		1


	//   ....[34]....
        /*02dc*/ 	.word	0x0000b230
        /*02e0*/ 	.word	0x00000000
        /*02e4*/ 	.word	0x00036438
        /*02e8*/ 	.short	0x010a
        /*02ea*/ 	.byte	0x3f
	.zero		1


	//   ....[35]....
        /*02ec*/ 	.word	0x0000b280
        /*02f0*/ 	.word	0x00000000
        /*02f4*/ 	.word	0x00036428
        /*02f8*/ 	.short	0x010a
        /*02fa*/ 	.byte	0x3f
	.zero		1


	//   ....[36]....
        /*02fc*/ 	.word	0x0000b2d0
        /*0300*/ 	.word	0x00000000
        /*0304*/ 	.word	0x00036438
        /*0308*/ 	.short	0x010a
        /*030a*/ 	.byte	0x3f
	.zero		1


	//   ....[37]....
        /*030c*/ 	.word	0x0000b3a0
        /*0310*/ 	.word	0x00000007
        /*0314*/ 	.word	0x00000000
        /*0318*/ 	.short	0x010a
        /*031a*/ 	.byte	0x3f
	.zero		1


	//   ....[38]....
        /*031c*/ 	.word	0x0000b3f0
        /*0320*/ 	.word	0x00000003
        /*0324*/ 	.word	0x00000000
        /*0328*/ 	.short	0x010a
        /*032a*/ 	.byte	0x3f
	.zero		1


	//----- nvinfo : EIATTR_NUM_MBARRIERS
	.align		4
.L_1560:
        /*032c*/ 	.byte	0x03, 0x38
        /*032e*/ 	.short	0x0007


	//----- nvinfo : EIATTR_EXIT_INSTR_OFFSETS
	.align		4
        /*0330*/ 	.byte	0x04, 0x1c
        /*0332*/ 	.short	(.L_1562 - .L_1561)


	//   ....[0]....
.L_1561:
        /*0334*/ 	.word	0x0000aef0


	//----- nvinfo : EIATTR_MAX_THREADS
	.align		4
.L_1562:
        /*0338*/ 	.byte	0x04, 0x05
        /*033a*/ 	.short	(.L_1564 - .L_1563)
.L_1563:
        /*033c*/ 	.word	0x00000200
        /*0340*/ 	.word	0x00000001
        /*0344*/ 	.word	0x00000001


	//----- nvinfo : EIATTR_CRS_STACK_SIZE
	.align		4
.L_1564:
        /*0348*/ 	.byte	0x04, 0x1e
        /*034a*/ 	.short	(.L_1566 - .L_1565)
.L_1565:
        /*034c*/ 	.word	0x00000000


	//----- nvinfo : EIATTR_CBANK_PARAM_SIZE
	.align		4
.L_1566:
        /*0350*/ 	.byte	0x03, 0x19
        /*0352*/ 	.short	0x06f0


	//----- nvinfo : EIATTR_PARAM_CBANK
	.align		4
        /*0354*/ 	.byte	0x04, 0x0a
        /*0356*/ 	.short	(.L_1568 - .L_1567)
	.align		4
.L_1567:
        /*0358*/ 	.word	index@(.nv.constant0._ZN7cutlass13device_kernelIN5flash11enable_sm90INS1_16FlashAttnBwdSm90INS1_25CollectiveMainloopBwdSm90ILi2ELi1ELi1EN4cute5tupleIJNS5_1CILi1EEES8_S8_EEENS6_IJNS7_ILi64EEENS7_ILi96EEENS7_ILi192EEEEEENS_10bfloat16_tEfNS_4arch4Sm90ELb1ELb0ELb0ELb1ELb0ELb0ELb1ELb0ELi3ELi1ELi1ELi1ELb0EEENS1_21CollectiveEpilogueBwdISD_SE_SG_Li384ELb1ELb1ELi3EEENS1_25SingleTileBwdLPTSchedulerILb1ELi96ELb0EEEEEEEEEvNT_6ParamsE)
        /*035c*/ 	.short	0x0210
        /*035e*/ 	.short	0x06f0


	//----- nvinfo : EIATTR_SW_WAR
	.align		4
.L_1568:
        /*0360*/ 	.byte	0x04, 0x36
        /*0362*/ 	.short	(.L_1570 - .L_1569)
.L_1569:
        /*0364*/ 	.word	0x00000008
.L_1570:


//--------------------- .nv.info._ZN7cutlass13device_kernelIN5flash11enable_sm90INS1_16FlashAttnBwdSm90INS1_25CollectiveMainloopBwdSm90ILi2ELi1ELi1EN4cute5tupleIJNS5_1CILi1EEES8_S8_EEENS6_IJNS7_ILi64EEENS7_ILi96EEENS7_ILi192EEEEEENS_10bfloat16_tEfNS_4arch4Sm90ELb1ELb0ELb0ELb1ELb1ELb0ELb1ELb0ELi3ELi1ELi1ELi1ELb0EEENS1_21CollectiveEpilogueBwdISD_SE_SG_Li384ELb1ELb1ELi3EEENS1_25SingleTileBwdLPTSchedulerILb1ELi96ELb1EEEEEEEEEvNT_6ParamsE --------------------------
	.section	.nv.info._ZN7cutlass13device_kernelIN5flash11enable_sm90INS1_16FlashAttnBwdSm90INS1_25CollectiveMainloopBwdSm90ILi2ELi1ELi1EN4cute5tupleIJNS5_1CILi1EEES8_S8_EEENS6_IJNS7_ILi64EEENS7_ILi96EEENS7_ILi192EEEEEENS_10bfloat16_tEfNS_4arch4Sm90ELb1ELb0ELb0ELb1ELb1ELb0ELb1ELb0ELi3ELi1ELi1ELi1ELb0EEENS1_21CollectiveEpilogueBwdISD_SE_SG_Li384ELb1ELb1ELi3EEENS1_25SingleTileBwdLPTSchedulerILb1ELi96ELb1EEEEEEEEEvNT_6ParamsE,"",@"SHT_CUDA_INFO"
	.sectionflags	@""
	.align	4


	//----- nvinfo : EIATTR_CUDA_API_VERSION
	.align		4
        /*0000*/ 	.byte	0x04, 0x37
        /*0002*/ 	.short	(.L_1572 - .L_1571)
.L_1571:
        /*0004*/ 	.word	0x00000082


	//----- nvinfo : EIATTR_KPARAM_INFO
	.align		4
.L_1572:
        /*0008*/ 	.byte	0x04, 0x17
        /*000a*/ 	.short	(.L_1574 - .L_1573)
.L_1573:
        /*000c*/ 	.word	0x00000000
        /*0010*/ 	.short	0x0000
        /*0012*/ 	.short	0x0070
        /*0014*/ 	.byte	0x00, 0xf0, 0x01, 0x1a


	//----- nvinfo : EIATTR_SPARSE_MMA_MASK
	.align		4
.L_1574:
        /*0018*/ 	.byte	0x03, 0x50
        /*001a*/ 	.short	0x0000


	//----- nvinfo : EIATTR_MAXREG_COUNT
	.align		4
        /*001c*/ 	.byte	0x03, 0x1b
        /*001e*/ 	.short	0x0080


	//----- nvinfo : EIATTR_NUM_BARRIERS
	.align		4
        /*0020*/ 	.byte	0x02, 0x4c
        /*0022*/ 	.byte	0x10
	.zero		1


	//----- nvinfo : EIATTR_EXTERNS
	.align		4
        /*0024*/ 	.byte	0x04, 0x0f
        /*0026*/ 	.short	(.L_1576 - .L_1575)


	//   ....[0]....
	.align		4
.L_1575:
        /*0028*/ 	.word	index@(__assertfail)


	//----- nvinfo : EIATTR_ANNOTATIONS
	.align		4
.L_1576:
        /*002c*/ 	.byte	0x04, 0x55
        /*002e*/ 	.short	(.L_1578 - .L_1577)


	//   ....[0]....
.L_1577:
        /*0030*/ 	.word	0x00000001
        /*0034*/ 	.byte	0x40, 0x05, 0x00, 0x00, 0x01, 0x00, 0x00, 0x00, 0x20, 0x17, 0x00, 0x00, 0x01, 0x00, 0x00, 0x00
        /*0044*/ 	.byte	0x60, 0xb6, 0x00, 0x00


	//----- nvinfo : EIATTR_MERCURY_ISA_VERSION
	.align		4
.L_1578:
        /*0048*/ 	.byte	0x03, 0x5f
        /*004a*/ 	.short	0x0101


	//----- nvinfo : EIATTR_INT_WARP_WIDE_INSTR_OFFSETS
	.align		4
        /*004c*/ 	.byte	0x04, 0x31
        /*004e*/ 	.short	(.L_1580 - .L_1579)


	//   ....[0]....
.L_1579:
        /*0050*/ 	.word	0x00000180


	//   ....[1]....
        /*0054*/ 	.word	0x00000240


	//   ....[2]....
        /*0058*/ 	.word	0x00007c20


	//   ....[3]....
        /*005c*/ 	.word	0x00008410


	//   ....[4]....
        /*0060*/ 	.word	0x00008a70


	//----- nvinfo : EIATTR_COOP_GROUP_MASK_REGIDS
	.align		4
.L_1580:
        /*0064*/ 	.byte	0x04, 0x29
        /*0066*/ 	.short	(.L_1582 - .L_1581)


	//   ....[0]....
.L_1581:
        /*0068*/ 	.word	0xffffffff


	//   ....[1]....
        /*006c*/ 	.word	0xffffffff


	//   ....[2]....
        /*0070*/ 	.word	0xffffffff


	//   ....[3]....
        /*0074*/ 	.word	0xffffffff


	//   ....[4]....
        /*0078*/ 	.word	0xffffffff


	//   ....[5]....
        /*007c*/ 	.word	0xffffffff


	//   ....[6]....
        /*0080*/ 	.word	0xffffffff


	//   ....[7]....
        /*0084*/ 	.word	0xffffffff


	//   ....[8]....
        /*0088*/ 	.word	0xffffffff


	//   ....[9]....
        /*008c*/ 	.word	0xffffffff


	//   ....[10]....
        /*0090*/ 	.word	0xffffffff


	//   ....[11]....
        /*0094*/ 	.word	0xffffffff


	//   ....[12]....
        /*0098*/ 	.word	0xffffffff


	//   ....[13]....
        /*009c*/ 	.word	0x0500000f


	//   ....[14]....
        /*00a0*/ 	.word	0x0500000f


	//   ....[15]....
        /*00a4*/ 	.word	0x0500000f


	//   ....[16]....
        /*00a8*/ 	.word	0x0500000f


	//----- nvinfo : EIATTR_COOP_GROUP_INSTR_OFFSETS
	.align		4
.L_1582:
        /*00ac*/ 	.byte	0x04, 0x28
        /*00ae*/ 	.short	(.L_1584 - .L_1583)


	//   ....[0]....
.L_1583:
        /*00b0*/ 	.word	0x00000060


	//   ....[1]....
        /*00b4*/ 	.word	0x00000190


	//   ....[2]....
        /*00b8*/ 	.word	0x00000220


	//   ....[3]....
        /*00bc*/ 	.word	0x000003a0


	//   ....[4]....
        /*00c0*/ 	.word	0x00000600


	//   ....[5]....
        /*00c4*/ 	.word	0x000015c0


	//   ....[6]....
        /*00c8*/ 	.word	0x000068e0


	//   ....[7]....
        /*00cc*/ 	.word	0x00007690


	//   ....[8]....
        /*00d0*/ 	.word	0x00007b50


	//   ....[9]....
        /*00d4*/ 	.word	0x00007f50


	//   ....[10]....
        /*00d8*/ 	.word	0x00008340


	//   ....[11]....
        /*00dc*/ 	.word	0x000085f0


	//   ....[12]....
        /*00e0*/ 	.word	0x000089a0


	//   ....[13]....
        /*00e4*/ 	.word	0x0000b890


	//   ....[14]....
        /*00e8*/ 	.word	0x0000b9e0


	//   ....[15]....
        /*00ec*/ 	.word	0x0000ba50


	//   ....[16]....
        /*00f0*/ 	.word	0x0000bac0


	//----- nvinfo : EIATTR_REG_RECONFIG
	.align		4
.L_1584:
        /*00f4*/ 	.byte	0x01, 0x54
	.zero		2


	//----- nvinfo : EIATTR_SYSCALL_OFFSETS
	.align		4
        /*00f8*/ 	.byte	0x04, 0x46
        /*00fa*/ 	.short	(.L_1586 - .L_1585)


	//   ....[0]....
.L_1585:
        /*00fc*/ 	.word	0x00001220


	//   ....[1]....
        /*0100*/ 	.word	0x00001310


	//   ....[2]....
        /*0104*/ 	.word	0x00001450


	//   ....[3]....
        /*0108*/ 	.word	0x00001540


	//----- nvinfo : EIATTR_MBARRIER_INSTR_OFFSETS
	.align		4
.L_1586:
        /*010c*/ 	.byte	0x04, 0x39
        /*010e*/ 	.short	(.L_1588 - .L_1587)


	//   ....[0]....
.L_1587:
        /*0110*/ 	.word	0x00000260
        /*0114*/ 	.word	0x000000ff
        /*0118*/ 	.word	0x00036400
        /*011c*/ 	.short	0x0100
        /*011e*/ 	.byte	0x06
	.zero		1


	//   ....[1]....
        /*0120*/ 	.word	0x00000350
        /*0124*/ 	.word	0x000000ff
        /*0128*/ 	.word	0x00036410
        /*012c*/ 	.short	0x0100
        /*012e*/ 	.byte	0x08
	.zero		1


	//   ....[2]....
        /*0130*/ 	.word	0x00000360
        /*0134*/ 	.word	0x000000ff
        /*0138*/ 	.word	0x00036420
        /*013c*/ 	.short	0x0100
        /*013e*/ 	.byte	0x08
	.zero		1


	//   ....[3]....
        /*0140*/ 	.word	0x00000370
        /*0144*/ 	.word	0x000000ff
        /*0148*/ 	.word	0x00036418
        /*014c*/ 	.short	0x0100
        /*014e*/ 	.byte	0x08
	.zero		1


	//   ....[4]....
        /*0150*/ 	.word	0x00000380
        /*0154*/ 	.word	0x000000ff
        /*0158*/ 	.word	0x00036428
        /*015c*/ 	.short	0x0100
        /*015e*/ 	.byte	0x08
	.zero		1


	//   ....[5]....
        /*0160*/ 	.word	0x000004b0
        /*0164*/ 	.word	0x000000ff
        /*0168*/ 	.word	0x00036430
        /*016c*/ 	.short	0x0100
        /*016e*/ 	.byte	0x08
	.zero		1


	//   ....[6]....
        /*0170*/ 	.word	0x000004c0
        /*0174*/ 	.word	0x000000ff
        /*0178*/ 	.word	0x00036438
        /*017c*/ 	.short	0x0100
        /*017e*/ 	.byte	0x08
	.zero		1


	//   ....[7]....
        /*0180*/ 	.word	0x00001600
        /*0184*/ 	.word	0x000000ff
        /*0188*/ 	.word	0x00036400
        /*018c*/ 	.short	0x010a
        /*018e*/ 	.byte	0x24
	.zero		1


	//   ....[8]....
        /*0190*/ 	.word	0x00001700
        /*0194*/ 	.word	0x000000ff
        /*0198*/ 	.word	0x00036400
        /*019c*/ 	.short	0x010a
        /*019e*/ 	.byte	0x24
	.zero		1


	//   ....[9]....
        /*01a0*/ 	.word	0x00001de0
        /*01a4*/ 	.word	0x00000003
        /*01a8*/ 	.word	0x00036410
        /*01ac*/ 	.short	0x010a
        /*01ae*/ 	.byte	0x3f
	.zero		1


	//   ....[10]....
        /*01b0*/ 	.word	0x00001e20
        /*01b4*/ 	.word	0x00000003
        /*01b8*/ 	.word	0x00036410
        /*01bc*/ 	.short	0x010a
        /*01be*/ 	.byte	0x3f
	.zero		1


	//   ....[11]....
        /*01c0*/ 	.word	0x000024c0
        /*01c4*/ 	.word	0x000000ff
        /*01c8*/ 	.word	0x00036430
        /*01cc*/ 	.short	0x010a
        /*01ce*/ 	.byte	0x24
	.zero		1


	//   ....[12]....
        /*01d0*/ 	.word	0x00002500
        /*01d4*/ 	.word	0x000000ff
        /*01d8*/ 	.word	0x00036430
        /*01dc*/ 	.short	0x010a
        /*01de*/ 	.byte	0x24
	.zero		1


	//   ....[13]....
        /*01e0*/ 	.word	0x00003980
        /*01e4*/ 	.word	0x000000ff
        /*01e8*/ 	.word	0x00000000
        /*01ec*/ 	.short	0x0101
        /*01ee*/ 	.byte	0x04
	.zero		1


	//   ....[14]....
        /*01f0*/ 	.word	0x00003d10
        /*01f4*/ 	.word	0x00000003
        /*01f8*/ 	.word	0x00000000
        /*01fc*/ 	.short	0x0101
        /*01fe*/ 	.byte	0x3f
	.zero		1


	//   ....[15]....
        /*0200*/ 	.word	0x00009790
        /*0204*/ 	.word	0x00000000
        /*0208*/ 	.word	0x00036420
        /*020c*/ 	.short	0x010a
        /*020e*/ 	.byte	0x3f
	.zero		1


	//   ....[16]....
        /*0210*/ 	.word	0x00009f80
        /*0214*/ 	.word	0x00000000
        /*0218*/ 	.word	0x00036438
        /*021c*/ 	.short	0x010a
        /*021e*/ 	.byte	0x3f
	.zero		1


	//   ....[17]....
        /*0220*/ 	.word	0x0000a2e0
        /*0224*/ 	.word	0x00000000
        /*0228*/ 	.word	0x00036428
        /*022c*/ 	.short	0x010a
        /*022e*/ 	.byte	0x3f
	.zero		1


	//   ....[18]....
        /*0230*/ 	.word	0x0000a610
        /*0234*/ 	.word	0x00000000
        /*0238*/ 	.word	0x00036438
        /*023c*/ 	.short	0x010a
        /*023e*/ 	.byte	0x3f
	.zero		1


	//   ....[19]....
        /*0240*/ 	.word	0x0000a900
        /*0244*/ 	.word	0x00000000
        /*0248*/ 	.word	0x00036420
        /*024c*/ 	.short	0x010a
        /*024e*/ 	.byte	0x3f
	.zero		1


	//   ....[20]....
        /*0250*/ 	.word	0x0000ac80
        /*0254*/ 	.word	0x00000000
        /*0258*/ 	.word	0x00036438
        /*025c*/ 	.short	0x010a
        /*025e*/ 	.byte	0x3f
	.zero		1


	//   ....[21]....
        /*0260*/ 	.word	0x0000af80
        /*0264*/ 	.word	0x00000000
        /*0268*/ 	.word	0x00036428
        /*026c*/ 	.short	0x010a
        /*026e*/ 	.byte	0x3f
	.zero		1


	//   ....[22]....
        /*0270*/ 	.word	0x0000b2c0
        /*0274*/ 	.word	0x00000000
        /*0278*/ 	.word	0x00036438
        /*027c*/ 	.short	0x010a
        /*027e*/ 	.byte	0x3f
	.zero		1


	//   ....[23]....
        /*0280*/ 	.word	0x0000b720
        /*0284*/ 	.word	0x00000007
        /*0288*/ 	.word	0x00000000
        /*028c*/ 	.short	0x010a
        /*028e*/ 	.byte	0x3f
	.zero		1


	//   ....[24]....
        /*0290*/ 	.word	0x0000b7a0
        /*0294*/ 	.word	0x00000003
        /*0298*/ 	.word	0x00000000
        /*029c*/ 	.short	0x010a
        /*029e*/ 	.byte	0x3f
	.zero		1


	//   ....[25]....
        /*02a0*/ 	.word	0x0000b7f0
        /*02a4*/ 	.word	0x00000009
        /*02a8*/ 	.word	0x00036438
        /*02ac*/ 	.short	0x010a
        /*02ae*/ 	.byte	0x3f
	.zero		1


	//   ....[26]....
        /*02b0*/ 	.word	0x0000b8c0
        /*02b4*/ 	.word	0x0000009c
        /*02b8*/ 	.word	0x00036400
        /*02bc*/ 	.short	0x010a
        /*02be*/ 	.byte	0x3f
	.zero		1


	//   ....[27]....
        /*02c0*/ 	.word	0x0000b910
        /*02c4*/ 	.word	0x00000003
        /*02c8*/ 	.word	0x00036410
        /*02cc*/ 	.short	0x010a
        /*02ce*/ 	.byte	0x3f
	.zero		1


	//   ....[28]....
        /*02d0*/ 	.word	0x0000b960
        /*02d4*/ 	.word	0x0000009c
        /*02d8*/ 	.word	0x00036430
        /*02dc*/ 	.short	0x010a
        /*02de*/ 	.byte	0x3f
	.zero		1


	//   ....[29]....
        /*02e0*/ 	.word	0x0000bb00
        /*02e4*/ 	.word	0x00000000
        /*02e8*/ 	.word	0x00036420
        /*02ec*/ 	.short	0x010a
        /*02ee*/ 	.byte	0x3f
	.zero		1


	//   ....[30]....
        /*02f0*/ 	.word	0x0000bb50
        /*02f4*/ 	.word	0x00000000
        /*02f8*/ 	.word	0x00036438
        /*02fc*/ 	.short	0x010a
        /*02fe*/ 	.byte	0x3f
	.zero		1


	//   ....[31]....
        /*0300*/ 	.word	0x0000bba0
        /*0304*/ 	.word	0x00000000
        /*0308*/ 	.word	0x00036428
        /*030c*/ 	.short	0x010a
        /*030e*/ 	.byte	0x3f
	.zero		1


	//   ....[32]....
        /*0310*/ 	.word	0x0000bc00
        /*0314*/ 	.word	0x00000000
        /*0318*/ 	.word	0x00036438
        /*031c*/ 	.short	0x010a
        /*031e*/ 	.byte	0x3f
	.zero		1


	//   ....[33]....
        /*0320*/ 	.word	0x0000bc80
        /*0324*/ 	.word	0x00000000
        /*0328*/ 	.word	0x00036420
        /*032c*/ 	.short	0x010a
        /*032e*/ 	.byte	0x3f
	.zero		1


	//   ....[34]....
        /*0330*/ 	.word	0x0000bcd0
        /*0334*/ 	.word	0x00000000
        /*0338*/ 	.word	0x00036438
        /*033c*/ 	.short	0x010a
        /*033e*/ 	.byte	0x3f
	.zero		1


	//   ....[35]....
        /*0340*/ 	.word	0x0000bd20
        /*0344*/ 	.word	0x00000000
        /*0348*/ 	.word	0x00036428
        /*034c*/ 	.short	0x010a
        /*034e*/ 	.byte	0x3f
	.zero		1


	//   ....[36]....
        /*0350*/ 	.word	0x0000bd70
        /*0354*/ 	.word	0x00000000
        /*0358*/ 	.word	0x00036438
        /*035c*/ 	.short	0x010a
        /*035e*/ 	.byte	0x3f
	.zero		1


	//   ....[37]....
        /*0360*/ 	.word	0x0000be40
        /*0364*/ 	.word	0x00000007
        /*0368*/ 	.word	0x00000000
        /*036c*/ 	.short	0x010a
        /*036e*/ 	.byte	0x3f
	.zero		1


	//   ....[38]....
        /*0370*/ 	.word	0x0000be90
        /*0374*/ 	.word	0x00000003
        /*0378*/ 	.word	0x00000000
        /*037c*/ 	.short	0x010a
        /*037e*/ 	.byte	0x3f
	.zero		1


	//----- nvinfo : EIATTR_NUM_MBARRIERS
	.align		4
.L_1588:
        /*0380*/ 	.byte	0x03, 0x38
        /*0382*/ 	.short	0x0007


	//----- nvinfo : EIATTR_EXIT_INSTR_OFFSETS
	.align		4
        /*0384*/ 	.byte	0x04, 0x1c
        /*0386*/ 	.short	(.L_1590 - .L_1589)


	//   ....[0]....
.L_1589:
        /*0388*/ 	.word	0x0000b840


	//----- nvinfo : EIATTR_MAX_THREADS
	.align		4
.L_1590:
        /*038c*/ 	.byte	0x04, 0x05
        /*038e*/ 	.short	(.L_1592 - .L_1591)
.L_1591:
        /*0390*/ 	.word	0x00000200
        /*0394*/ 	.word	0x00000001
        /*0398*/ 	.word	0x00000001


	//----- nvinfo : EIATTR_CRS_STACK_SIZE
	.align		4
.L_1592:
        /*039c*/ 	.byte	0x04, 0x1e
        /*039e*/ 	.short	(.L_1594 - .L_1593)
.L_1593:
        /*03a0*/ 	.word	0x00000000


	//----- nvinfo : EIATTR_CBANK_PARAM_SIZE
	.align		4
.L_1594:
        /*03a4*/ 	.byte	0x03, 0x19
        /*03a6*/ 	.short	0x06f0


	//----- nvinfo : EIATTR_PARAM_CBANK
	.align		4
        /*03a8*/ 	.byte	0x04, 0x0a
        /*03aa*/ 	.short	(.L_1596 - .L_1595)
	.align		4
.L_1595:
        /*03ac*/ 	.word	index@(.nv.constant0._ZN7cutlass13device_kernelIN5flash11enable_sm90INS1_16FlashAttnBwdSm90INS1_25CollectiveMainloopBwdSm90ILi2ELi1ELi1EN4cute5tupleIJNS5_1CILi1EEES8_S8_EEENS6_IJNS7_ILi64EEENS7_ILi96EEENS7_ILi192EEEEEENS_10bfloat16_tEfNS_4arch4Sm90ELb1ELb0ELb0ELb1ELb1ELb0ELb1ELb0ELi3ELi1ELi1ELi1ELb0EEENS1_21CollectiveEpilogueBwdISD_SE_SG_Li384ELb1ELb1ELi3EEENS1_25SingleTileBwdLPTSchedulerILb1ELi96ELb1EEEEEEEEEvNT_6ParamsE)
        /*03b0*/ 	.short	0x0210
        /*03b2*/ 	.short	0x06f0


	//----- nvinfo : EIATTR_SW_WAR
	.align		4
.L_1596:
        /*03b4*/ 	.byte	0x04, 0x36
        /*03b6*/ 	.short	(.L_1598 - .L_1597)
.L_1597:
        /*03b8*/ 	.word	0x00000008
.L_1598:


//--------------------- .nv.info._ZN7cutlass13device_kernelIN5flash11enable_sm90INS1_16FlashAttnBwdSm90INS1_25CollectiveMainloopBwdSm90ILi2ELi1ELi1EN4cute5tupleIJNS5_1CILi1EEES8_S8_EEENS6_IJNS7_ILi64EEENS7_ILi96EEENS7_ILi192EEEEEENS_10bfloat16_tEfNS_4arch4Sm90ELb1ELb0ELb0ELb1ELb0ELb0ELb1ELb0ELi3ELi1ELi1ELi1ELb0EEENS1_24CollectiveEpilogueBwdGQAISD_fSG_Li384ELb1ELb0EEENS1_25SingleTileBwdLPTSchedulerILb1ELi96ELb0EEEEEEEEEvNT_6ParamsE --------------------------
	.section	.nv.info._ZN7cutlass13device_kernelIN5flash11enable_sm90INS1_16FlashAttnBwdSm90INS1_25CollectiveMainloopBwdSm90ILi2ELi1ELi1EN4cute5tupleIJNS5_1CILi1EEES8_S8_EEENS6_IJNS7_ILi64EEENS7_ILi96EEENS7_ILi192EEEEEENS_10bfloat16_tEfNS_4arch4Sm90ELb1ELb0ELb0ELb1ELb0ELb0ELb1ELb0ELi3ELi1ELi1ELi1ELb0EEENS1_24CollectiveEpilogueBwdGQAISD_fSG_Li384ELb1ELb0EEENS1_25SingleTileBwdLPTSchedulerILb1ELi96ELb0EEEEEEEEEvNT_6ParamsE,"",@"SHT_CUDA_INFO"
	.sectionflags	@""
	.align	4


	//----- nvinfo : EIATTR_CUDA_API_VERSION
	.align		4
        /*0000*/ 	.byte	0x04, 0x37
        /*0002*/ 	.short	(.L_1600 - .L_1599)
.L_1599:
        /*0004*/ 	.word	0x00000082


	//----- nvinfo : EIATTR_KPARAM_INFO
	.align		4
.L_1600:
        /*0008*/ 	.byte	0x04, 0x17
        /*000a*/ 	.short	(.L_1602 - .L_1601)
.L_1601:
        /*000c*/ 	.word	0x00000000
        /*0010*/ 	.short	0x0000
        /*0012*/ 	.short	0x0070
        /*0014*/ 	.byte	0x00, 0xf0, 0x01, 0x1c


	//----- nvinfo : EIATTR_SPARSE_MMA_MASK
	.align		4
.L_1602:
        /*0018*/ 	.byte	0x03, 0x50
        /*001a*/ 	.short	0x0000


	//----- nvinfo : EIATTR_MAXREG_COUNT
	.align		4
        /*001c*/ 	.byte	0x03, 0x1b
        /*001e*/ 	.short	0x0080


	//----- nvinfo : EIATTR_NUM_BARRIERS
	.align		4
        /*0020*/ 	.byte	0x02, 0x4c
        /*0022*/ 	.byte	0x10
	.zero		1


	//----- nvinfo : EIATTR_EXTERNS
	.align		4
        /*0024*/ 	.byte	0x04, 0x0f
        /*0026*/ 	.short	(.L_1604 - .L_1603)


	//   ....[0]....
	.align		4
.L_1603:
        /*0028*/ 	.word	index@(__assertfail)


	//----- nvinfo : EIATTR_ANNOTATIONS
	.align		4
.L_1604:
        /*002c*/ 	.byte	0x04, 0x55
        /*002e*/ 	.short	(.L_1606 - .L_1605)


	//   ....[0]....
.L_1605:
        /*0030*/ 	.word	0x00000001
        /*0034*/ 	.byte	0x40, 0x05, 0x00, 0x00, 0x01, 0x00, 0x00, 0x00, 0xf0, 0x16, 0x00, 0x00, 0x01, 0x00, 0x00, 0x00
        /*0044*/ 	.byte	0x70, 0x8d, 0x00, 0x00


	//----- nvinfo : EIATTR_MERCURY_ISA_VERSION
	.align		4
.L_1606:
        /*0048*/ 	.byte	0x03, 0x5f
        /*004a*/ 	.short	0x0101


	//----- nvinfo : EIATTR_INT_WARP_WIDE_INSTR_OFFSETS
	.align		4
        /*004c*/ 	.byte	0x04, 0x31
        /*004e*/ 	.short	(.L_1608 - .L_1607)


	//   ....[0]....
.L_1607:
        /*0050*/ 	.word	0x00000180


	//   ....[1]....
        /*0054*/ 	.word	0x00000240


	//----- nvinfo : EIATTR_COOP_GROUP_MASK_REGIDS
	.align		4
.L_1608:
        /*0058*/ 	.byte	0x04, 0x29
        /*005a*/ 	.short	(.L_1610 - .L_1609)


	//   ....[0]....
.L_1609:
        /*005c*/ 	.word	0xffffffff


	//   ....[1]....
        /*0060*/ 	.word	0xffffffff


	//   ....[2]....
        /*0064*/ 	.word	0xffffffff


	//   ....[3]....
        /*0068*/ 	.word	0xffffffff


	//   ....[4]....
        /*006c*/ 	.word	0xffffffff


	//   ....[5]....
        /*0070*/ 	.word	0xffffffff


	//   ....[6]....
        /*0074*/ 	.word	0xffffffff


	//   ....[7]....
        /*0078*/ 	.word	0x0500000f


	//----- nvinfo : EIATTR_COOP_GROUP_INSTR_OFFSETS
	.align		4
.L_1610:
        /*007c*/ 	.byte	0x04, 0x28
        /*007e*/ 	.short	(.L_1612 - .L_1611)


	//   ....[0]....
.L_1611:
        /*0080*/ 	.word	0x00000060


	//   ....[1]....
        /*0084*/ 	.word	0x00000190


	//   ....[2]....
        /*0088*/ 	.word	0x00000220


	//   ....[3]....
        /*008c*/ 	.word	0x000003a0


	//   ....[4]....
        /*0090*/ 	.word	0x00000600


	//   ....[5]....
        /*0094*/ 	.word	0x00001590


	//   ....[6]....
        /*0098*/ 	.word	0x00004920


	//   ....[7]....
        /*009c*/ 	.word	0x00008fa0


	//----- nvinfo : EIATTR_REG_RECONFIG
	.align		4
.L_1612:
        /*00a0*/ 	.byte	0x01, 0x54
	.zero		2


	//----- nvinfo : EIATTR_SYSCALL_OFFSETS
	.align		4
        /*00a4*/ 	.byte	0x04, 0x46
        /*00a6*/ 	.short	(.L_1614 - .L_1613)


	//   ....[0]....
.L_1613:
        /*00a8*/ 	.word	0x000011f0


	//   ....[1]....
        /*00ac*/ 	.word	0x000012e0


	//   ....[2]....
        /*00b0*/ 	.word	0x00001420


	//   ....[3]....
        /*00b4*/ 	.word	0x00001510


	//----- nvinfo : EIATTR_MBARRIER_INSTR_OFFSETS
	.align		4
.L_1614:
        /*00b8*/ 	.byte	0x04, 0x39
        /*00ba*/ 	.short	(.L_1616 - .L_1615)


	//   ....[0]....
.L_1615:
        /*00bc*/ 	.word	0x00000260
        /*00c0*/ 	.word	0x000000ff
        /*00c4*/ 	.word	0x00036400
        /*00c8*/ 	.short	0x0100
        /*00ca*/ 	.byte	0x06
	.zero		1


	//   ....[1]....
        /*00cc*/ 	.word	0x00000350
        /*00d0*/ 	.word	0x000000ff
        /*00d4*/ 	.word	0x00036410
        /*00d8*/ 	.short	0x0100
        /*00da*/ 	.byte	0x08
	.zero		1


	//   ....[2]....
        /*00dc*/ 	.word	0x00000360
        /*00e0*/ 	.word	0x000000ff
        /*00e4*/ 	.word	0x00036420
        /*00e8*/ 	.short	0x0100
        /*00ea*/ 	.byte	0x08
	.zero		1


	//   ....[3]....
        /*00ec*/ 	.word	0x00000370
        /*00f0*/ 	.word	0x000000ff
        /*00f4*/ 	.word	0x00036418
        /*00f8*/ 	.short	0x0100
        /*00fa*/ 	.byte	0x08
	.zero		1


	//   ....[4]....
        /*00fc*/ 	.word	0x00000380
        /*0100*/ 	.word	0x000000ff
        /*0104*/ 	.word	0x00036428
        /*0108*/ 	.short	0x0100
        /*010a*/ 	.byte	0x08
	.zero		1


	//   ....[5]....
        /*010c*/ 	.word	0x000004b0
        /*0110*/ 	.word	0x000000ff
        /*0114*/ 	.word	0x00036430
        /*0118*/ 	.short	0x0100
        /*011a*/ 	.byte	0x08
	.zero		1


	//   ....[6]....
        /*011c*/ 	.word	0x000004c0
        /*0120*/ 	.word	0x000000ff
        /*0124*/ 	.word	0x00036438
        /*0128*/ 	.short	0x0100
        /*012a*/ 	.byte	0x08
	.zero		1


	//   ....[7]....
        /*012c*/ 	.word	0x000015d0
        /*0130*/ 	.word	0x000000ff
        /*0134*/ 	.word	0x00036400
        /*0138*/ 	.short	0x010a
        /*013a*/ 	.byte	0x24
	.zero		1


	//   ....[8]....
        /*013c*/ 	.word	0x000016d0
        /*0140*/ 	.word	0x000000ff
        /*0144*/ 	.word	0x00036400
        /*0148*/ 	.short	0x010a
        /*014a*/ 	.byte	0x24
	.zero		1


	//   ....[9]....
        /*014c*/ 	.word	0x00001db0
        /*0150*/ 	.word	0x00000003
        /*0154*/ 	.word	0x00036410
        /*0158*/ 	.short	0x010a
        /*015a*/ 	.byte	0x3f
	.zero		1


	//   ....[10]....
        /*015c*/ 	.word	0x00001df0
        /*0160*/ 	.word	0x00000003
        /*0164*/ 	.word	0x00036410
        /*0168*/ 	.short	0x010a
        /*016a*/ 	.byte	0x3f
	.zero		1


	//   ....[11]....
        /*016c*/ 	.word	0x00002490
        /*0170*/ 	.word	0x000000ff
        /*0174*/ 	.word	0x00036430
        /*0178*/ 	.short	0x010a
        /*017a*/ 	.byte	0x24
	.zero		1


	//   ....[12]....
        /*017c*/ 	.word	0x000024d0
        /*0180*/ 	.word	0x000000ff
        /*0184*/ 	.word	0x00036430
        /*0188*/ 	.short	0x010a
        /*018a*/ 	.byte	0x24
	.zero		1


	//   ....[13]....
        /*018c*/ 	.word	0x00003950
        /*0190*/ 	.word	0x000000ff
        /*0194*/ 	.word	0x00000000
        /*0198*/ 	.short	0x0101
        /*019a*/ 	.byte	0x04
	.zero		1


	//   ....[14]....
        /*019c*/ 	.word	0x00003ce0
        /*01a0*/ 	.word	0x00000003
        /*01a4*/ 	.word	0x00000000
        /*01a8*/ 	.short	0x0101
        /*01aa*/ 	.byte	0x3f
	.zero		1


	//   ....[15]....
        /*01ac*/ 	.word	0x00006ea0
        /*01b0*/ 	.word	0x00000000
        /*01b4*/ 	.word	0x00036420
        /*01b8*/ 	.short	0x010a
        /*01ba*/ 	.byte	0x3f
	.zero		1


	//   ....[16]....
        /*01bc*/ 	.word	0x00007690
        /*01c0*/ 	.word	0x00000000
        /*01c4*/ 	.word	0x00036438
        /*01c8*/ 	.short	0x010a
        /*01ca*/ 	.byte	0x3f
	.zero		1


	//   ....[17]....
        /*01cc*/ 	.word	0x000079f0
        /*01d0*/ 	.word	0x00000000
        /*01d4*/ 	.word	0x00036428
        /*01d8*/ 	.short	0x010a
        /*01da*/ 	.byte	0x3f
	.zero		1


	//   ....[18]....
        /*01dc*/ 	.word	0x00007d20
        /*01e0*/ 	.word	0x00000000
        /*01e4*/ 	.word	0x00036438
        /*01e8*/ 	.short	0x010a
        /*01ea*/ 	.byte	0x3f
	.zero		1


	//   ....[19]....
        /*01ec*/ 	.word	0x00008010
        /*01f0*/ 	.word	0x00000000
        /*01f4*/ 	.word	0x00036420
        /*01f8*/ 	.short	0x010a
        /*01fa*/ 	.byte	0x3f
	.zero		1


	//   ....[20]....
        /*01fc*/ 	.word	0x00008390
        /*0200*/ 	.word	0x00000000
        /*0204*/ 	.word	0x00036438
        /*0208*/ 	.short	0x010a
        /*020a*/ 	.byte	0x3f
	.zero		1


	//   ....[21]....
        /*020c*/ 	.word	0x00008690
        /*0210*/ 	.word	0x00000000
        /*0214*/ 	.word	0x00036428
        /*0218*/ 	.short	0x010a
        /*021a*/ 	.byte	0x3f
	.zero		1


	//   ....[22]....
        /*021c*/ 	.word	0x000089d0
        /*0220*/ 	.word	0x00000000
        /*0224*/ 	.word	0x00036438
        /*0228*/ 	.short	0x010a
        /*022a*/ 	.byte	0x3f
	.zero		1


	//   ....[23]....
        /*022c*/ 	.word	0x00008e30
        /*0230*/ 	.word	0x00000007
        /*0234*/ 	.word	0x00000000
        /*0238*/ 	.short	0x010a
        /*023a*/ 	.byte	0x3f
	.zero		1


	//   ....[24]....
        /*023c*/ 	.word	0x00008eb0
        /*0240*/ 	.word	0x00000003
        /*0244*/ 	.word	0x00000000
        /*0248*/ 	.short	0x010a
        /*024a*/ 	.byte	0x3f
	.zero		1


	//   ....[25]....
        /*024c*/ 	.word	0x00008f00
        /*0250*/ 	.word	0x00000009
        /*0254*/ 	.word	0x00036438
        /*0258*/ 	.short	0x010a
        /*025a*/ 	.byte	0x3f
	.zero		1


	//   ....[26]....
        /*025c*/ 	.word	0x00008fd0
        /*0260*/ 	.word	0x0000009b
        /*0264*/ 	.word	0x00036400
        /*0268*/ 	.short	0x010a
        /*026a*/ 	.byte	0x3f
	.zero		1


	//   ....[27]....
        /*026c*/ 	.word	0x00009020
        /*0270*/ 	.word	0x00000003
        /*0274*/ 	.word	0x00036410
        /*0278*/ 	.short	0x010a
        /*027a*/ 	.byte	0x3f
	.zero		1


	//   ....[28]....
        /*027c*/ 	.word	0x00009070
        /*0280*/ 	.word	0x0000009b
        /*0284*/ 	.word	0x00036430
        /*0288*/ 	.short	0x010a
        /*028a*/ 	.byte	0x3f
	.zero		1


	//   ....[29]....
        /*028c*/ 	.word	0x000090c0
        /*0290*/ 	.word	0x00000000
        /*0294*/ 	.word	0x00036420
        /*0298*/ 	.short	0x010a
        /*029a*/ 	.byte	0x3f
	.zero		1


	//   ....[30]....
        /*029c*/ 	.word	0x00009110
        /*02a0*/ 	.word	0x00000000
        /*02a4*/ 	.word	0x00036438
        /*02a8*/ 	.short	0x010a
        /*02aa*/ 	.byte	0x3f
	.zero		1


	//   ....[31]....
        /*02ac*/ 	.word	0x00009160
        /*02b0*/ 	.word	0x00000000
        /*02b4*/ 	.word	0x00036428
        /*02b8*/ 	.short	0x010a
        /*02ba*/ 	.byte	0x3f
	.zero		1


	//   ....[32]....
        /*02bc*/ 	.word	0x000091c0
        /*02c0*/ 	.word	0x00000000
        /*02c4*/ 	.word	0x00036438
        /*02c8*/ 	.short	0x010a
        /*02ca*/ 	.byte	0x3f
	.zero		1


	//   ....[33]....
        /*02cc*/ 	.word	0x00009240
        /*02d0*/ 	.word	0x00000000
        /*02d4*/ 	.word	0x00036420
        /*02d8*/ 	.short	0x010a
        /*02da*/ 	.byte	0x3f
	.zero		1


	//   ....[34]....
        /*02dc*/ 	.word	0x00009290
        /*02e0*/ 	.word	0x00000000
        /*02e4*/ 	.word	0x00036438
        /*02e8*/ 	.short	0x010a
        /*02ea*/ 	.byte	0x3f
	.zero		1


	//   ....[35]....
        /*02ec*/ 	.word	0x000092e0
        /*02f0*/ 	.word	0x00000000
        /*02f4*/ 	.word	0x00036428
        /*02f8*/ 	.short	0x010a
        /*02fa*/ 	.byte	0x3f
	.zero		1


	//   ....[36]....
        /*02fc*/ 	.word	0x00009330
        /*0300*/ 	.word	0x00000000
        /*0304*/ 	.word	0x00036438
        /*0308*/ 	.short	0x010a
        /*030a*/ 	.byte	0x3f
	.zero		1


	//   ....[37]....
        /*030c*/ 	.word	0x00009400
        /*0310*/ 	.word	0x00000007
        /*0314*/ 	.word	0x00000000
        /*0318*/ 	.short	0x010a
        /*031a*/ 	.byte	0x3f
	.zero		1


	//   ....[38]....
        /*031c*/ 	.word	0x00009450
        /*0320*/ 	.word	0x00000003
        /*0324*/ 	.word	0x00000000
        /*0328*/ 	.short	0x010a
        /*032a*/ 	.byte	0x3f
	.zero		1


	//----- nvinfo : EIATTR_NUM_MBARRIERS
	.align		4
.L_1616:
        /*032c*/ 	.byte	0x03, 0x38
        /*032e*/ 	.short	0x0007


	//----- nvinfo : EIATTR_EXIT_INSTR_OFFSETS
	.align		4
        /*0330*/ 	.byte	0x04, 0x1c
        /*0332*/ 	.short	(.L_1618 - .L_1617)


	//   ....[0]....
.L_1617:
        /*0334*/ 	.word	0x00008f50


	//----- nvinfo : EIATTR_MAX_THREADS
	.align		4
.L_1618:
        /*0338*/ 	.byte	0x04, 0x05
        /*033a*/ 	.short	(.L_1620 - .L_1619)
.L_1619:
        /*033c*/ 	.word	0x00000200
        /*0340*/ 	.word	0x00000001
        /*0344*/ 	.word	0x00000001


	//----- nvinfo : EIATTR_CRS_STACK_SIZE
	.align		4
.L_1620:
        /*0348*/ 	.byte	0x04, 0x1e
        /*034a*/ 	.short	(.L_1622 - .L_1621)
.L_1621:
        /*034c*/ 	.word	0x00000000


	//----- nvinfo : EIATTR_CBANK_PARAM_SIZE
	.align		4
.L_1622:
        /*0350*/ 	.byte	0x03, 0x19
        /*0352*/ 	.short	0x0770


	//----- nvinfo : EIATTR_PARAM_CBANK
	.align		4
        /*0354*/ 	.byte	0x04, 0x0a
        /*0356*/ 	.short	(.L_1624 - .L_1623)
	.align		4
.L_1623:
        /*0358*/ 	.word	index@(.nv.constant0._ZN7cutlass13device_kernelIN5flash11enable_sm90INS1_16FlashAttnBwdSm90INS1_25CollectiveMainloopBwdSm90ILi2ELi1ELi1EN4cute5tupleIJNS5_1CILi1EEES8_S8_EEENS6_IJNS7_ILi64EEENS7_ILi96EEENS7_ILi192EEEEEENS_10bfloat16_tEfNS_4arch4Sm90ELb1ELb0ELb0ELb1ELb0ELb0ELb1ELb0ELi3ELi1ELi1ELi1ELb0EEENS1_24CollectiveEpilogueBwdGQAISD_fSG_Li384ELb1ELb0EEENS1_25SingleTileBwdLPTSchedulerILb1ELi96ELb0EEEEEEEEEvNT_6ParamsE)
        /*035c*/ 	.short	0x0210
        /*035e*/ 	.short	0x0770


	//----- nvinfo : EIATTR_SW_WAR
	.align		4
.L_1624:
        /*0360*/ 	.byte	0x04, 0x36
        /*0362*/ 	.short	(.L_1626 - .L_1625)
.L_1625:
        /*0364*/ 	.word	0x00000008
.L_1626:


//--------------------- .nv.info._ZN7cutlass13device_kernelIN5flash32FlashAttnBwdPostprocessConvertdQIN4cute5tupleIJNS3_1CILi96EEENS5_ILi192EEEEEENS_10bfloat16_tEfNS_4arch4Sm90ELi384ENS3_8TiledMMAINS3_8MMA_AtomIJNS3_4SM904GMMA27MMA_64x96x16_F32BF16BF16_SSILNSF_5MajorE1ELSH_1ELNSF_7ScaleInE1ELSI_1EEEEEENS3_6LayoutINS4_IJNS5_ILi3EEENS5_ILi1EEESN_EEENS4_IJSN_NS5_ILi0EEESP_EEEEENS4_IJNS3_10UnderscoreESS_SS_EEEEELb1EEEEEvNT_6ParamsE --------------------------
	.section	.nv.info._ZN7cutlass13device_kernelIN5flash32FlashAttnBwdPostprocessConvertdQIN4cute5tupleIJNS3_1CILi96EEENS5_ILi192EEEEEENS_10bfloat16_tEfNS_4arch4Sm90ELi384ENS3_8TiledMMAINS3_8MMA_AtomIJNS3_4SM904GMMA27MMA_64x96x16_F32BF16BF16_SSILNSF_5MajorE1ELSH_1ELNSF_7ScaleInE1ELSI_1EEEEEENS3_6LayoutINS4_IJNS5_ILi3EEENS5_ILi1EEESN_EEENS4_IJSN_NS5_ILi0EEESP_EEEEENS4_IJNS3_10UnderscoreESS_SS_EEEEELb1EEEEEvNT_6ParamsE,"",@"SHT_CUDA_INFO"
	.sectionflags	@""
	.align	4


	//----- nvinfo : EIATTR_CUDA_API_VERSION
	.align		4
        /*0000*/ 	.byte	0x04, 0x37
        /*0002*/ 	.short	(.L_1628 - .L_1627)
.L_1627:
        /*0004*/ 	.word	0x00000082


	//----- nvinfo : EIATTR_KPARAM_INFO
	.align		4
.L_1628:
        /*0008*/ 	.byte	0x04, 0x17
        /*000a*/ 	.short	(.L_1630 - .L_1629)
.L_1629:
        /*000c*/ 	.word	0x00000000
        /*0010*/ 	.short	0x0000
        /*0012*/ 	.short	0x0000
        /*0014*/ 	.byte	0x00, 0xf0, 0xc1, 0x01


	//----- nvinfo : EIATTR_SPARSE_MMA_MASK
	.align		4
.L_1630:
        /*0018*/ 	.byte	0x03, 0x50
        /*001a*/ 	.short	0x0000


	//----- nvinfo : EIATTR_MAXREG_COUNT
	.align		4
        /*001c*/ 	.byte	0x03, 0x1b
        /*001e*/ 	.short	0x0050


	//----- nvinfo : EIATTR_NUM_BARRIERS
	.align		4
        /*0020*/ 	.byte	0x02, 0x4c
        /*0022*/ 	.byte	0x01
	.zero		1


	//----- nvinfo : EIATTR_MERCURY_ISA_VERSION
	.align		4
        /*0024*/ 	.byte	0x03, 0x5f
        /*0026*/ 	.short	0x0101


	//----- nvinfo : EIATTR_MBARRIER_INSTR_OFFSETS
	.align		4
        /*0028*/ 	.byte	0x04, 0x39
        /*002a*/ 	.short	(.L_1632 - .L_1631)


	//   ....[0]....
.L_1631:
        /*002c*/ 	.word	0x00000490
        /*0030*/ 	.word	0x000000ff
        /*0034*/ 	.word	0x0001b000
        /*0038*/ 	.short	0x0100
        /*003a*/ 	.byte	0x06
	.zero		1


	//   ....[1]....
        /*003c*/ 	.word	0x000005a0
        /*0040*/ 	.word	0x00000002
        /*0044*/ 	.word	0x0001b000
        /*0048*/ 	.short	0x010a
        /*004a*/ 	.byte	0x3f
	.zero		1


	//----- nvinfo : EIATTR_NUM_MBARRIERS
	.align		4
.L_1632:
        /*004c*/ 	.byte	0x03, 0x38
        /*004e*/ 	.short	0x0001


	//----- nvinfo : EIATTR_EXIT_INSTR_OFFSETS
	.align		4
        /*0050*/ 	.byte	0x04, 0x1c
        /*0052*/ 	.short	(.L_1634 - .L_1633)


	//   ....[0]....
.L_1633:
        /*0054*/ 	.word	0x000001a0


	//   ....[1]....
        /*0058*/ 	.word	0x00001630


	//   ....[2]....
        /*005c*/ 	.word	0x00001710


	//----- nvinfo : EIATTR_MAX_THREADS
	.align		4
.L_1634:
        /*0060*/ 	.byte	0x04, 0x05
        /*0062*/ 	.short	(.L_1636 - .L_1635)
.L_1635:
        /*0064*/ 	.word	0x00000180
        /*0068*/ 	.word	0x00000001
        /*006c*/ 	.word	0x00000001


	//----- nvinfo : EIATTR_CRS_STACK_SIZE
	.align		4
.L_1636:
        /*0070*/ 	.byte	0x04, 0x1e
        /*0072*/ 	.short	(.L_1638 - .L_1637)
.L_1637:
        /*0074*/ 	.word	0x00000000


	//----- nvinfo : EIATTR_CBANK_PARAM_SIZE
	.align		4
.L_1638:
        /*0078*/ 	.byte	0x03, 0x19
        /*007a*/ 	.short	0x0070


	//----- nvinfo : EIATTR_PARAM_CBANK
	.align		4
        /*007c*/ 	.byte	0x04, 0x0a
        /*007e*/ 	.short	(.L_1640 - .L_1639)
	.align		4
.L_1639:
        /*0080*/ 	.word	index@(.nv.constant0._ZN7cutlass13device_kernelIN5flash32FlashAttnBwdPostprocessConvertdQIN4cute5tupleIJNS3_1CILi96EEENS5_ILi192EEEEEENS_10bfloat16_tEfNS_4arch4Sm90ELi384ENS3_8TiledMMAINS3_8MMA_AtomIJNS3_4SM904GMMA27MMA_64x96x16_F32BF16BF16_SSILNSF_5MajorE1ELSH_1ELNSF_7ScaleInE1ELSI_1EEEEEENS3_6LayoutINS4_IJNS5_ILi3EEENS5_ILi1EEESN_EEENS4_IJSN_NS5_ILi0EEESP_EEEEENS4_IJNS3_10UnderscoreESS_SS_EEEEELb1EEEEEvNT_6ParamsE)
        /*0084*/ 	.short	0x0210
        /*0086*/ 	.short	0x0070


	//----- nvinfo : EIATTR_SW_WAR
	.align		4
.L_1640:
        /*0088*/ 	.byte	0x04, 0x36
        /*008a*/ 	.short	(.L_1642 - .L_1641)
.L_1641:
        /*008c*/ 	.word	0x00000008
.L_1642:


//--------------------- .nv.info._ZN7cutlass13device_kernelIN5flash32FlashAttnBwdPostprocessConvertdQIN4cute5tupleIJNS3_1CILi64EEENS5_ILi192EEEEEENS_10bfloat16_tEfNS_4arch4Sm90ELi384ENS3_8TiledMMAINS3_8MMA_AtomIJNS3_4SM904GMMA27MMA_64x64x16_F32BF16BF16_SSILNSF_5MajorE0ELSH_1ELNSF_7ScaleInE1ELSI_1EEEEEENS3_6LayoutINS4_IJNS5_ILi1EEENS5_ILi3EEESM_EEENS4_IJNS5_ILi0EEESM_SP_EEEEENS4_IJNS3_10UnderscoreESS_SS_EEEEELb0EEEEEvNT_6ParamsE --------------------------
	.section	.nv.info._ZN7cutlass13device_kernelIN5flash32FlashAttnBwdPostprocessConvertdQIN4cute5tupleIJNS3_1CILi64EEENS5_ILi192EEEEEENS_10bfloat16_tEfNS_4arch4Sm90ELi384ENS3_8TiledMMAINS3_8MMA_AtomIJNS3_4SM904GMMA27MMA_64x64x16_F32BF16BF16_SSILNSF_5MajorE0ELSH_1ELNSF_7ScaleInE1ELSI_1EEEEEENS3_6LayoutINS4_IJNS5_ILi1EEENS5_ILi3EEESM_EEENS4_IJNS5_ILi0EEESM_SP_EEEEENS4_IJNS3_10UnderscoreESS_SS_EEEEELb0EEEEEvNT_6ParamsE,"",@"SHT_CUDA_INFO"
	.sectionflags	@""
	.align	4


	//----- nvinfo : EIATTR_CUDA_API_VERSION
	.align		4
        /*0000*/ 	.byte	0x04, 0x37
        /*0002*/ 	.short	(.L_1644 - .L_1643)
.L_1643:
        /*0004*/ 	.word	0x00000082


	//----- nvinfo : EIATTR_KPARAM_INFO
	.align		4
.L_1644:
        /*0008*/ 	.byte	0x04, 0x17
        /*000a*/ 	.short	(.L_1646 - .L_1645)
.L_1645:
        /*000c*/ 	.word	0x00000000
        /*0010*/ 	.short	0x0000
        /*0012*/ 	.short	0x0000
        /*0014*/ 	.byte	0x00, 0xf0, 0xc1, 0x01


	//----- nvinfo : EIATTR_SPARSE_MMA_MASK
	.align		4
.L_1646:
        /*0018*/ 	.byte	0x03, 0x50
        /*001a*/ 	.short	0x0000


	//----- nvinfo : EIATTR_MAXREG_COUNT
	.align		4
        /*001c*/ 	.byte	0x03, 0x1b
        /*001e*/ 	.short	0x0050


	//----- nvinfo : EIATTR_NUM_BARRIERS
	.align		4
        /*0020*/ 	.byte	0x02, 0x4c
        /*0022*/ 	.byte	0x01
	.zero		1


	//----- nvinfo : EIATTR_MERCURY_ISA_VERSION
	.align		4
        /*0024*/ 	.byte	0x03, 0x5f
        /*0026*/ 	.short	0x0101


	//----- nvinfo : EIATTR_MBARRIER_INSTR_OFFSETS
	.align		4
        /*0028*/ 	.byte	0x04, 0x39
        /*002a*/ 	.short	(.L_1648 - .L_1647)


	//   ....[0]....
.L_1647:
        /*002c*/ 	.word	0x000004a0
        /*0030*/ 	.word	0x000000ff
        /*0034*/ 	.word	0x00012000
        /*0038*/ 	.short	0x0100
        /*003a*/ 	.byte	0x06
	.zero		1


	//   ....[1]....
        /*003c*/ 	.word	0x000005b0
        /*0040*/ 	.word	0x00000029
        /*0044*/ 	.word	0x00012000
        /*0048*/ 	.short	0x010a
        /*004a*/ 	.byte	0x3f
	.zero		1


	//----- nvinfo : EIATTR_NUM_MBARRIERS
	.align		4
.L_1648:
        /*004c*/ 	.byte	0x03, 0x38
        /*004e*/ 	.short	0x0001


	//----- nvinfo : EIATTR_EXIT_INSTR_OFFSETS
	.align		4
        /*0050*/ 	.byte	0x04, 0x1c
        /*0052*/ 	.short	(.L_1650 - .L_1649)


	//   ....[0]....
.L_1649:
        /*0054*/ 	.word	0x000001b0


	//   ....[1]....
        /*0058*/ 	.word	0x00001220


	//   ....[2]....
        /*005c*/ 	.word	0x000012f0


	//----- nvinfo : EIATTR_MAX_THREADS
	.align		4
.L_1650:
        /*0060*/ 	.byte	0x04, 0x05
        /*0062*/ 	.short	(.L_1652 - .L_1651)
.L_1651:
        /*0064*/ 	.word	0x00000180
        /*0068*/ 	.word	0x00000001
        /*006c*/ 	.word	0x00000001


	//----- nvinfo : EIATTR_CRS_STACK_SIZE
	.align		4
.L_1652:
        /*0070*/ 	.byte	0x04, 0x1e
        /*0072*/ 	.short	(.L_1654 - .L_1653)
.L_1653:
        /*0074*/ 	.word	0x00000000


	//----- nvinfo : EIATTR_CBANK_PARAM_SIZE
	.align		4
.L_1654:
        /*0078*/ 	.byte	0x03, 0x19
        /*007a*/ 	.short	0x0070


	//----- nvinfo : EIATTR_PARAM_CBANK
	.align		4
        /*007c*/ 	.byte	0x04, 0x0a
        /*007e*/ 	.short	(.L_1656 - .L_1655)
	.align		4
.L_1655:
        /*0080*/ 	.word	index@(.nv.constant0._ZN7cutlass13device_kernelIN5flash32FlashAttnBwdPostprocessConvertdQIN4cute5tupleIJNS3_1CILi64EEENS5_ILi192EEEEEENS_10bfloat16_tEfNS_4arch4Sm90ELi384ENS3_8TiledMMAINS3_8MMA_AtomIJNS3_4SM904GMMA27MMA_64x64x16_F32BF16BF16_SSILNSF_5MajorE0ELSH_1ELNSF_7ScaleInE1ELSI_1EEEEEENS3_6LayoutINS4_IJNS5_ILi1EEENS5_ILi3EEESM_EEENS4_IJNS5_ILi0EEESM_SP_EEEEENS4_IJNS3_10UnderscoreESS_SS_EEEEELb0EEEEEvNT_6ParamsE)
        /*0084*/ 	.short	0x0210
        /*0086*/ 	.short	0x0070


	//----- nvinfo : EIATTR_SW_WAR
	.align		4
.L_1656:
        /*0088*/ 	.byte	0x04, 0x36
        /*008a*/ 	.short	(.L_1658 - .L_1657)
.L_1657:
        /*008c*/ 	.word	0x00000008
.L_1658:


//--------------------- .nv.info._ZN7cutlass13device_kernelIN5flash11enable_sm90INS1_16FlashAttnBwdSm90INS1_25CollectiveMainloopBwdSm90ILi2ELi1ELi1EN4cute5tupleIJNS5_1CILi1EEES8_S8_EEENS6_IJNS7_ILi64EEENS7_ILi96EEENS7_ILi192EEEEEENS_10bfloat16_tEfNS_4arch4Sm90ELb1ELb0ELb0ELb1ELb1ELb0ELb1ELb0ELi3ELi1ELi1ELi1ELb0EEENS1_24CollectiveEpilogueBwdGQAISD_fSG_Li384ELb1ELb1EEENS1_25SingleTileBwdLPTSchedulerILb1ELi96ELb1EEEEEEEEEvNT_6ParamsE --------------------------
	.section	.nv.info._ZN7cutlass13device_kernelIN5flash11enable_sm90INS1_16FlashAttnBwdSm90INS1_25CollectiveMainloopBwdSm90ILi2ELi1ELi1EN4cute5tupleIJNS5_1CILi1EEES8_S8_EEENS6_IJNS7_ILi64EEENS7_ILi96EEENS7_ILi192EEEEEENS_10bfloat16_tEfNS_4arch4Sm90ELb1ELb0ELb0ELb1ELb1ELb0ELb1ELb0ELi3ELi1ELi1ELi1ELb0EEENS1_24CollectiveEpilogueBwdGQAISD_fSG_Li384ELb1ELb1EEENS1_25SingleTileBwdLPTSchedulerILb1ELi96ELb1EEEEEEEEEvNT_6ParamsE,"",@"SHT_CUDA_INFO"
	.sectionflags	@""
	.align	4


	//----- nvinfo : EIATTR_CUDA_API_VERSION
	.align		4
        /*0000*/ 	.byte	0x04, 0x37
        /*0002*/ 	.short	(.L_1660 - .L_1659)
.L_1659:
        /*0004*/ 	.word	0x00000082


	//----- nvinfo : EIATTR_KPARAM_INFO
	.align		4
.L_1660:
        /*0008*/ 	.byte	0x04, 0x17
        /*000a*/ 	.short	(.L_1662 - .L_1661)
.L_1661:
        /*000c*/ 	.word	0x00000000
        /*0010*/ 	.short	0x0000
        /*0012*/ 	.short	0x0070
        /*0014*/ 	.byte	0x00, 0xf0, 0x01, 0x1c


	//----- nvinfo : EIATTR_SPARSE_MMA_MASK
	.align		4
.L_1662:
        /*0018*/ 	.byte	0x03, 0x50
        /*001a*/ 	.short	0x0000


	//----- nvinfo : EIATTR_MAXREG_COUNT
	.align		4
        /*001c*/ 	.byte	0x03, 0x1b
        /*001e*/ 	.short	0x0080


	//----- nvinfo : EIATTR_NUM_BARRIERS
	.align		4
        /*0020*/ 	.byte	0x02, 0x4c
        /*0022*/ 	.byte	0x10
	.zero		1


	//----- nvinfo : EIATTR_EXTERNS
	.align		4
        /*0024*/ 	.byte	0x04, 0x0f
        /*0026*/ 	.short	(.L_1664 - .L_1663)


	//   ....[0]....
	.align		4
.L_1663:
        /*0028*/ 	.word	index@(__assertfail)


	//----- nvinfo : EIATTR_ANNOTATIONS
	.align		4
.L_1664:
        /*002c*/ 	.byte	0x04, 0x55
        /*002e*/ 	.short	(.L_1666 - .L_1665)


	//   ....[0]....
.L_1665:
        /*0030*/ 	.word	0x00000001
        /*0034*/ 	.byte	0x40, 0x05, 0x00, 0x00, 0x01, 0x00, 0x00, 0x00, 0x10, 0x17, 0x00, 0x00, 0x01, 0x00, 0x00, 0x00
        /*0044*/ 	.byte	0x60, 0x9b, 0x00, 0x00


	//----- nvinfo : EIATTR_MERCURY_ISA_VERSION
	.align		4
.L_1666:
        /*0048*/ 	.byte	0x03, 0x5f
        /*004a*/ 	.short	0x0101


	//----- nvinfo : EIATTR_INT_WARP_WIDE_INSTR_OFFSETS
	.align		4
        /*004c*/ 	.byte	0x04, 0x31
        /*004e*/ 	.short	(.L_1668 - .L_1667)


	//   ....[0]....
.L_1667:
        /*0050*/ 	.word	0x00000180


	//   ....[1]....
        /*0054*/ 	.word	0x00000240


	//   ....[2]....
        /*0058*/ 	.word	0x00006120


	//   ....[3]....
        /*005c*/ 	.word	0x00006910


	//   ....[4]....
        /*0060*/ 	.word	0x00006f70


	//----- nvinfo : EIATTR_COOP_GROUP_MASK_REGIDS
	.align		4
.L_1668:
        /*0064*/ 	.byte	0x04, 0x29
        /*0066*/ 	.short	(.L_1670 - .L_1669)


	//   ....[0]....
.L_1669:
        /*0068*/ 	.word	0xffffffff


	//   ....[1]....
        /*006c*/ 	.word	0xffffffff


	//   ....[2]....
        /*0070*/ 	.word	0xffffffff


	//   ....[3]....
        /*0074*/ 	.word	0xffffffff


	//   ....[4]....
        /*0078*/ 	.word	0xffffffff


	//   ....[5]....
        /*007c*/ 	.word	0xffffffff


	//   ....[6]....
        /*0080*/ 	.word	0xffffffff


	//   ....[7]....
        /*0084*/ 	.word	0xffffffff


	//   ....[8]....
        /*0088*/ 	.word	0xffffffff


	//   ....[9]....
        /*008c*/ 	.word	0xffffffff


	//   ....[10]....
        /*0090*/ 	.word	0xffffffff


	//   ....[11]....
        /*0094*/ 	.word	0xffffffff


	//   ....[12]....
        /*0098*/ 	.word	0xffffffff


	//   ....[13]....
        /*009c*/ 	.word	0xffffffff


	//   ....[14]....
        /*00a0*/ 	.word	0xffffffff


	//   ....[15]....
        /*00a4*/ 	.word	0xffffffff


	//   ....[16]....
        /*00a8*/ 	.word	0xffffffff


	//   ....[17]....
        /*00ac*/ 	.word	0x0500000f


	//   ....[18]....
        /*00b0*/ 	.word	0x0500000f


	//   ....[19]....
        /*00b4*/ 	.word	0x0500000f


	//   ....[20]....
        /*00b8*/ 	.word	0x0500000f


	//   ....[21]....
        /*00bc*/ 	.word	0x0500000f


	//   ....[22]....
        /*00c0*/ 	.word	0x0500000f


	//----- nvinfo : EIATTR_COOP_GROUP_INSTR_OFFSETS
	.align		4
.L_1670:
        /*00c4*/ 	.byte	0x04, 0x28
        /*00c6*/ 	.short	(.L_1672 - .L_1671)


	//   ....[0]....
.L_1671:
        /*00c8*/ 	.word	0x00000060


	//   ....[1]....
        /*00cc*/ 	.word	0x00000190


	//   ....[2]....
        /*00d0*/ 	.word	0x00000220


	//   ....[3]....
        /*00d4*/ 	.word	0x000003a0


	//   ....[4]....
        /*00d8*/ 	.word	0x00000600


	//   ....[5]....
        /*00dc*/ 	.word	0x000015b0


	//   ....[6]....
        /*00e0*/ 	.word	0x00004720


	//   ....[7]....
        /*00e4*/ 	.word	0x000048b0


	//   ....[8]....
        /*00e8*/ 	.word	0x00004b40


	//   ....[9]....
        /*00ec*/ 	.word	0x00004cd0


	//   ....[10]....
        /*00f0*/ 	.word	0x00004de0


	//   ....[11]....
        /*00f4*/ 	.word	0x00005b90


	//   ....[12]....
        /*00f8*/ 	.word	0x00006050


	//   ....[13]....
        /*00fc*/ 	.word	0x00006450


	//   ....[14]....
        /*0100*/ 	.word	0x00006840


	//   ....[15]....
        /*0104*/ 	.word	0x00006af0


	//   ....[16]....
        /*0108*/ 	.word	0x00006ea0


	//   ....[17]....
        /*010c*/ 	.word	0x00009d90


	//   ....[18]....
        /*0110*/ 	.word	0x00009ee0


	//   ....[19]....
        /*0114*/ 	.word	0x00009f50


	//   ....[20]....
        /*0118*/ 	.word	0x00009fc0


	//   ....[21]....
        /*011c*/ 	.word	0x0000a030


	//   ....[22]....
        /*0120*/ 	.word	0x0000a0a0


	//----- nvinfo : EIATTR_REG_RECONFIG
	.align		4
.L_1672:
        /*0124*/ 	.byte	0x01, 0x54
	.zero		2


	//----- nvinfo : EIATTR_SYSCALL_OFFSETS
	.align		4
        /*0128*/ 	.byte	0x04, 0x46
        /*012a*/ 	.short	(.L_1674 - .L_1673)


	//   ....[0]....
.L_1673:
        /*012c*/ 	.word	0x00001210


	//   ....[1]....
        /*0130*/ 	.word	0x00001300


	//   ....[2]....
        /*0134*/ 	.word	0x00001440


	//   ....[3]....
        /*0138*/ 	.word	0x00001530


	//----- nvinfo : EIATTR_MBARRIER_INSTR_OFFSETS
	.align		4
.L_1674:
        /*013c*/ 	.byte	0x04, 0x39
        /*013e*/ 	.short	(.L_1676 - .L_1675)


	//   ....[0]....
.L_1675:
        /*0140*/ 	.word	0x00000260
        /*0144*/ 	.word	0x000000ff
        /*0148*/ 	.word	0x00036400
        /*014c*/ 	.short	0x0100
        /*014e*/ 	.byte	0x06
	.zero		1


	//   ....[1]....
        /*0150*/ 	.word	0x00000350
        /*0154*/ 	.word	0x000000ff
        /*0158*/ 	.word	0x00036410
        /*015c*/ 	.short	0x0100
        /*015e*/ 	.byte	0x08
	.zero		1


	//   ....[2]....
        /*0160*/ 	.word	0x00000360
        /*0164*/ 	.word	0x000000ff
        /*0168*/ 	.word	0x00036420
        /*016c*/ 	.short	0x0100
        /*016e*/ 	.byte	0x08
	.zero		1


	//   ....[3]....
        /*0170*/ 	.word	0x00000370
        /*0174*/ 	.word	0x000000ff
        /*0178*/ 	.word	0x00036418
        /*017c*/ 	.short	0x0100
        /*017e*/ 	.byte	0x08
	.zero		1


	//   ....[4]....
        /*0180*/ 	.word	0x00000380
        /*0184*/ 	.word	0x000000ff
        /*0188*/ 	.word	0x00036428
        /*018c*/ 	.short	0x0100
        /*018e*/ 	.byte	0x08
	.zero		1


	//   ....[5]....
        /*0190*/ 	.word	0x000004b0
        /*0194*/ 	.word	0x000000ff
        /*0198*/ 	.word	0x00036430
        /*019c*/ 	.short	0x0100
        /*019e*/ 	.byte	0x08
	.zero		1


	//   ....[6]....
        /*01a0*/ 	.word	0x000004c0
        /*01a4*/ 	.word	0x000000ff
        /*01a8*/ 	.word	0x00036438
        /*01ac*/ 	.short	0x0100
        /*01ae*/ 	.byte	0x08
	.zero		1


	//   ....[7]....
        /*01b0*/ 	.word	0x000015f0
        /*01b4*/ 	.word	0x000000ff
        /*01b8*/ 	.word	0x00036400
        /*01bc*/ 	.short	0x010a
        /*01be*/ 	.byte	0x24
	.zero		1


	//   ....[8]....
        /*01c0*/ 	.word	0x000016f0
        /*01c4*/ 	.word	0x000000ff
        /*01c8*/ 	.word	0x00036400
        /*01cc*/ 	.short	0x010a
        /*01ce*/ 	.byte	0x24
	.zero		1


	//   ....[9]....
        /*01d0*/ 	.word	0x00001dd0
        /*01d4*/ 	.word	0x00000003
        /*01d8*/ 	.word	0x00036410
        /*01dc*/ 	.short	0x010a
        /*01de*/ 	.byte	0x3f
	.zero		1


	//   ....[10]....
        /*01e0*/ 	.word	0x00001e10
        /*01e4*/ 	.word	0x00000003
        /*01e8*/ 	.word	0x00036410
        /*01ec*/ 	.short	0x010a
        /*01ee*/ 	.byte	0x3f
	.zero		1


	//   ....[11]....
        /*01f0*/ 	.word	0x000024b0
        /*01f4*/ 	.word	0x000000ff
        /*01f8*/ 	.word	0x00036430
        /*01fc*/ 	.short	0x010a
        /*01fe*/ 	.byte	0x24
	.zero		1


	//   ....[12]....
        /*0200*/ 	.word	0x000024f0
        /*0204*/ 	.word	0x000000ff
        /*0208*/ 	.word	0x00036430
        /*020c*/ 	.short	0x010a
        /*020e*/ 	.byte	0x24
	.zero		1


	//   ....[13]....
        /*0210*/ 	.word	0x00003970
        /*0214*/ 	.word	0x000000ff
        /*0218*/ 	.word	0x00000000
        /*021c*/ 	.short	0x0101
        /*021e*/ 	.byte	0x04
	.zero		1


	//   ....[14]....
        /*0220*/ 	.word	0x00003d00
        /*0224*/ 	.word	0x00000003
        /*0228*/ 	.word	0x00000000
        /*022c*/ 	.short	0x0101
        /*022e*/ 	.byte	0x3f
	.zero		1


	//   ....[15]....
        /*0230*/ 	.word	0x00007c90
        /*0234*/ 	.word	0x00000000
        /*0238*/ 	.word	0x00036420
        /*023c*/ 	.short	0x010a
        /*023e*/ 	.byte	0x3f
	.zero		1


	//   ....[16]....
        /*0240*/ 	.word	0x00008480
        /*0244*/ 	.word	0x00000000
        /*0248*/ 	.word	0x00036438
        /*024c*/ 	.short	0x010a
        /*024e*/ 	.byte	0x3f
	.zero		1


	//   ....[17]....
        /*0250*/ 	.word	0x000087e0
        /*0254*/ 	.word	0x00000000
        /*0258*/ 	.word	0x00036428
        /*025c*/ 	.short	0x010a
        /*025e*/ 	.byte	0x3f
	.zero		1


	//   ....[18]....
        /*0260*/ 	.word	0x00008b10
        /*0264*/ 	.word	0x00000000
        /*0268*/ 	.word	0x00036438
        /*026c*/ 	.short	0x010a
        /*026e*/ 	.byte	0x3f
	.zero		1


	//   ....[19]....
        /*0270*/ 	.word	0x00008e00
        /*0274*/ 	.word	0x00000000
        /*0278*/ 	.word	0x00036420
        /*027c*/ 	.short	0x010a
        /*027e*/ 	.byte	0x3f
	.zero		1


	//   ....[20]....
        /*0280*/ 	.word	0x00009180
        /*0284*/ 	.word	0x00000000
        /*0288*/ 	.word	0x00036438
        /*028c*/ 	.short	0x010a
        /*028e*/ 	.byte	0x3f
	.zero		1


	//   ....[21]....
        /*0290*/ 	.word	0x00009480
        /*0294*/ 	.word	0x00000000
        /*0298*/ 	.word	0x00036428
        /*029c*/ 	.short	0x010a
        /*029e*/ 	.byte	0x3f
	.zero		1


	//   ....[22]....
        /*02a0*/ 	.word	0x000097c0
        /*02a4*/ 	.word	0x00000000
        /*02a8*/ 	.word	0x00036438
        /*02ac*/ 	.short	0x010a
        /*02ae*/ 	.byte	0x3f
	.zero		1


	//   ....[23]....
        /*02b0*/ 	.word	0x00009c20
        /*02b4*/ 	.word	0x00000007
        /*02b8*/ 	.word	0x00000000
        /*02bc*/ 	.short	0x010a
        /*02be*/ 	.byte	0x3f
	.zero		1


	//   ....[24]....
        /*02c0*/ 	.word	0x00009ca0
        /*02c4*/ 	.word	0x00000003
        /*02c8*/ 	.word	0x00000000
        /*02cc*/ 	.short	0x010a
        /*02ce*/ 	.byte	0x3f
	.zero		1


	//   ....[25]....
        /*02d0*/ 	.word	0x00009cf0
        /*02d4*/ 	.word	0x00000009
        /*02d8*/ 	.word	0x00036438
        /*02dc*/ 	.short	0x010a
        /*02de*/ 	.byte	0x3f
	.zero		1


	//   ....[26]....
        /*02e0*/ 	.word	0x00009dc0
        /*02e4*/ 	.word	0x0000009b
        /*02e8*/ 	.word	0x00036400
        /*02ec*/ 	.short	0x010a
        /*02ee*/ 	.byte	0x3f
	.zero		1


	//   ....[27]....
        /*02f0*/ 	.word	0x00009e10
        /*02f4*/ 	.word	0x00000003
        /*02f8*/ 	.word	0x00036410
        /*02fc*/ 	.short	0x010a
        /*02fe*/ 	.byte	0x3f
	.zero		1


	//   ....[28]....
        /*0300*/ 	.word	0x00009e60
        /*0304*/ 	.word	0x0000009b
        /*0308*/ 	.word	0x00036430
        /*030c*/ 	.short	0x010a
        /*030e*/ 	.byte	0x3f
	.zero		1


	//   ....[29]....
        /*0310*/ 	.word	0x0000a0e0
        /*0314*/ 	.word	0x00000000
        /*0318*/ 	.word	0x00036420
        /*031c*/ 	.short	0x010a
        /*031e*/ 	.byte	0x3f
	.zero		1


	//   ....[30]....
        /*0320*/ 	.word	0x0000a130
        /*0324*/ 	.word	0x00000000
        /*0328*/ 	.word	0x00036438
        /*032c*/ 	.short	0x010a
        /*032e*/ 	.byte	0x3f
	.zero		1


	//   ....[31]....
        /*0330*/ 	.word	0x0000a180
        /*0334*/ 	.word	0x00000000
        /*0338*/ 	.word	0x00036428
        /*033c*/ 	.short	0x010a
        /*033e*/ 	.byte	0x3f
	.zero		1


	//   ....[32]....
        /*0340*/ 	.word	0x0000a1e0
        /*0344*/ 	.word	0x00000000
        /*0348*/ 	.word	0x00036438
        /*034c*/ 	.short	0x010a
        /*034e*/ 	.byte	0x3f
	.zero		1


	//   ....[33]....
        /*0350*/ 	.word	0x0000a260
        /*0354*/ 	.word	0x00000000
        /*0358*/ 	.word	0x00036420
        /*035c*/ 	.short	0x010a
        /*035e*/ 	.byte	0x3f
	.zero		1


	//   ....[34]....
        /*0360*/ 	.word	0x0000a2b0
        /*0364*/ 	.word	0x00000000
        /*0368*/ 	.word	0x00036438
        /*036c*/ 	.short	0x010a
        /*036e*/ 	.byte	0x3f
	.zero		1


	//   ....[35]....
        /*0370*/ 	.word	0x0000a300
        /*0374*/ 	.word	0x00000000
        /*0378*/ 	.word	0x00036428
        /*037c*/ 	.short	0x010a
        /*037e*/ 	.byte	0x3f
	.zero		1


	//   ....[36]....
        /*0380*/ 	.word	0x0000a350
        /*0384*/ 	.word	0x00000000
        /*0388*/ 	.word	0x00036438
        /*038c*/ 	.short	0x010a
        /*038e*/ 	.byte	0x3f
	.zero		1


	//   ....[37]....
        /*0390*/ 	.word	0x0000a420
        /*0394*/ 	.word	0x00000007
        /*0398*/ 	.word	0x00000000
        /*039c*/ 	.short	0x010a
        /*039e*/ 	.byte	0x3f
	.zero		1


	//   ....[38]....
        /*03a0*/ 	.word	0x0000a470
        /*03a4*/ 	.word	0x00000003
        /*03a8*/ 	.word	0x00000000
        /*03ac*/ 	.short	0x010a
        /*03ae*/ 	.byte	0x3f
	.zero		1


	//----- nvinfo : EIATTR_NUM_MBARRIERS
	.align		4
.L_1676:
        /*03b0*/ 	.byte	0x03, 0x38
        /*03b2*/ 	.short	0x0007


	//----- nvinfo : EIATTR_EXIT_INSTR_OFFSETS
	.align		4
        /*03b4*/ 	.byte	0x04, 0x1c
        /*03b6*/ 	.short	(.L_1678 - .L_1677)


	//   ....[0]....
.L_1677:
        /*03b8*/ 	.word	0x00009d40


	//----- nvinfo : EIATTR_MAX_THREADS
	.align		4
.L_1678:
        /*03bc*/ 	.byte	0x04, 0x05
        /*03be*/ 	.short	(.L_1680 - .L_1679)
.L_1679:
        /*03c0*/ 	.word	0x00000200
        /*03c4*/ 	.word	0x00000001
        /*03c8*/ 	.word	0x00000001


	//----- nvinfo : EIATTR_CRS_STACK_SIZE
	.align		4
.L_1680:
        /*03cc*/ 	.byte	0x04, 0x1e
        /*03ce*/ 	.short	(.L_1682 - .L_1681)
.L_1681:
        /*03d0*/ 	.word	0x00000000


	//----- nvinfo : EIATTR_CBANK_PARAM_SIZE
	.align		4
.L_1682:
        /*03d4*/ 	.byte	0x03, 0x19
        /*03d6*/ 	.short	0x0770


	//----- nvinfo : EIATTR_PARAM_CBANK
	.align		4
        /*03d8*/ 	.byte	0x04, 0x0a
        /*03da*/ 	.short	(.L_1684 - .L_1683)
	.align		4
.L_1683:
        /*03dc*/ 	.word	index@(.nv.constant0._ZN7cutlass13device_kernelIN5flash11enable_sm90INS1_16FlashAttnBwdSm90INS1_25CollectiveMainloopBwdSm90ILi2ELi1ELi1EN4cute5tupleIJNS5_1CILi1EEES8_S8_EEENS6_IJNS7_ILi64EEENS7_ILi96EEENS7_ILi192EEEEEENS_10bfloat16_tEfNS_4arch4Sm90ELb1ELb0ELb0ELb1ELb1ELb0ELb1ELb0ELi3ELi1ELi1ELi1ELb0EEENS1_24CollectiveEpilogueBwdGQAISD_fSG_Li384ELb1ELb1EEENS1_25SingleTileBwdLPTSchedulerILb1ELi96ELb1EEEEEEEEEvNT_6ParamsE)
        /*03e0*/ 	.short	0x0210
        /*03e2*/ 	.short	0x0770


	//----- nvinfo : EIATTR_SW_WAR
	.align		4
.L_1684:
        /*03e4*/ 	.byte	0x04, 0x36
        /*03e6*/ 	.short	(.L_1686 - .L_1685)
.L_1685:
        /*03e8*/ 	.word	0x00000008
.L_1686:


//--------------------- .nv.info._ZN7cutlass13device_kernelIN5flash22FlashAttnBwdPreprocessIN4cute5tupleIJNS3_1CILi64EEENS5_ILi192EEEEEENS_10bfloat16_tEfNS_4arch4Sm90ELb1ELb1EEEEEvNT_6ParamsE --------------------------
	.section	.nv.info._ZN7cutlass13device_kernelIN5flash22FlashAttnBwdPreprocessIN4cute5tupleIJNS3_1CILi64EEENS5_ILi192EEEEEENS_10bfloat16_tEfNS_4arch4Sm90ELb1ELb1EEEEEvNT_6ParamsE,"",@"SHT_CUDA_INFO"
	.sectionflags	@""
	.align	4


	//----- nvinfo : EIATTR_CUDA_API_VERSION
	.align		4
        /*0000*/ 	.byte	0x04, 0x37
        /*0002*/ 	.short	(.L_1688 - .L_1687)
.L_1687:
        /*0004*/ 	.word	0x00000082


	//----- nvinfo : EIATTR_KPARAM_INFO
	.align		4
.L_1688:
        /*0008*/ 	.byte	0x04, 0x17
        /*000a*/ 	.short	(.L_1690 - .L_1689)
.L_1689:
        /*000c*/ 	.word	0x00000000
        /*0010*/ 	.short	0x0000
        /*0012*/ 	.short	0x0000
        /*0014*/ 	.byte	0x00, 0xf0, 0xc1, 0x03


	//----- nvinfo : EIATTR_SPARSE_MMA_MASK
	.align		4
.L_1690:
        /*0018*/ 	.byte	0x03, 0x50
        /*001a*/ 	.short	0x0000


	//----- nvinfo : EIATTR_MAXREG_COUNT
	.align		4
        /*001c*/ 	.byte	0x03, 0x1b
        /*001e*/ 	.short	0x0080


	//----- nvinfo : EIATTR_MERCURY_ISA_VERSION
	.align		4
        /*0020*/ 	.byte	0x03, 0x5f
        /*0022*/ 	.short	0x0101


	//----- nvinfo : EIATTR_COOP_GROUP_MASK_REGIDS
	.align		4
        /*0024*/ 	.byte	0x04, 0x29
        /*0026*/ 	.short	(.L_1692 - .L_1691)


	//   ....[0]....
.L_1691:
        /*0028*/ 	.word	0xffffffff


	//   ....[1]....
        /*002c*/ 	.word	0xffffffff


	//   ....[2]....
        /*0030*/ 	.word	0xffffffff


	//   ....[3]....
        /*0034*/ 	.word	0xffffffff


	//   ....[4]....
        /*0038*/ 	.word	0xffffffff


	//   ....[5]....
        /*003c*/ 	.word	0xffffffff


	//----- nvinfo : EIATTR_COOP_GROUP_INSTR_OFFSETS
	.align		4
.L_1692:
        /*0040*/ 	.byte	0x04, 0x28
        /*0042*/ 	.short	(.L_1694 - .L_1693)


	//   ....[0]....
.L_1693:
        /*0044*/ 	.word	0x00001b30


	//   ....[1]....
        /*0048*/ 	.word	0x00001b50


	//   ....[2]....
        /*004c*/ 	.word	0x00001ba0


	//   ....[3]....
        /*0050*/ 	.word	0x00001bd0


	//   ....[4]....
        /*0054*/ 	.word	0x00001c10


	//   ....[5]....
        /*0058*/ 	.word	0x00001c40


	//----- nvinfo : EIATTR_EXIT_INSTR_OFFSETS
	.align		4
.L_1694:
        /*005c*/ 	.byte	0x04, 0x1c
        /*005e*/ 	.short	(.L_1696 - .L_1695)


	//   ....[0]....
.L_1695:
        /*0060*/ 	.word	0x000001c0


	//   ....[1]....
        /*0064*/ 	.word	0x000021b0


	//   ....[2]....
        /*0068*/ 	.word	0x00002230


	//----- nvinfo : EIATTR_MAX_THREADS
	.align		4
.L_1696:
        /*006c*/ 	.byte	0x04, 0x05
        /*006e*/ 	.short	(.L_1698 - .L_1697)
.L_1697:
        /*0070*/ 	.word	0x00000100
        /*0074*/ 	.word	0x00000001
        /*0078*/ 	.word	0x00000001


	//----- nvinfo : EIATTR_CRS_STACK_SIZE
	.align		4
.L_1698:
        /*007c*/ 	.byte	0x04, 0x1e
        /*007e*/ 	.short	(.L_1700 - .L_1699)
.L_1699:
        /*0080*/ 	.word	0x00000000


	//----- nvinfo : EIATTR_CBANK_PARAM_SIZE
	.align		4
.L_1700:
        /*0084*/ 	.byte	0x03, 0x19
        /*0086*/ 	.short	0x00f0


	//----- nvinfo : EIATTR_PARAM_CBANK
	.align		4
        /*0088*/ 	.byte	0x04, 0x0a
        /*008a*/ 	.short	(.L_1702 - .L_1701)
	.align		4
.L_1701:
        /*008c*/ 	.word	index@(.nv.constant0._ZN7cutlass13device_kernelIN5flash22FlashAttnBwdPreprocessIN4cute5tupleIJNS3_1CILi64EEENS5_ILi192EEEEEENS_10bfloat16_tEfNS_4arch4Sm90ELb1ELb1EEEEEvNT_6ParamsE)
        /*0090*/ 	.short	0x0210
        /*0092*/ 	.short	0x00f0


	//----- nvinfo : EIATTR_SW_WAR
	.align		4
.L_1702:
        /*0094*/ 	.byte	0x04, 0x36
        /*0096*/ 	.short	(.L_1704 - .L_1703)
.L_1703:
        /*0098*/ 	.word	0x00000008
.L_1704:


//--------------------- .nv.callgraph             --------------------------
	.section	.nv.callgraph,"",@"SHT_CUDA_CALLGRAPH"
	.align	4
	.sectionentsize	8
	.align		4
        /*0000*/ 	.word	0x00000000
	.align		4
        /*0004*/ 	.word	0xffffffff
	.align		4
        /*0008*/ 	.word	index@(_ZN7cutlass13device_kernelIN5flash11enable_sm90INS1_16FlashAttnBwdSm90INS1_25CollectiveMainloopBwdSm90ILi2ELi1ELi1EN4cute5tupleIJNS5_1CILi1EEES8_S8_EEENS6_IJNS7_ILi64EEENS7_ILi96EEENS7_ILi192EEEEEENS_10bfloat16_tEfNS_4arch4Sm90ELb0ELb0ELb1ELb0ELb0ELb0ELb1ELb0ELi3ELi1ELi1ELi1ELb0EEENS1_21CollectiveEpilogueBwdISD_SE_SG_Li384ELb0ELb1ELi3EEENS1_19SingleTileSchedulerILb0ELb0ELb0ELi96EEEEEEEEEvNT_6ParamsE)
	.align		4
        /*000c*/ 	.word	index@(__assertfail)
	.align		4
        /*0010*/ 	.word	index@(_ZN7cutlass13device_kernelIN5flash11enable_sm90INS1_16FlashAttnBwdSm90INS1_25CollectiveMainloopBwdSm90ILi2ELi1ELi1EN4cute5tupleIJNS5_1CILi1EEES8_S8_EEENS6_IJNS7_ILi64EEENS7_ILi96EEENS7_ILi192EEEEEENS_10bfloat16_tEfNS_4arch4Sm90ELb0ELb0ELb1ELb0ELb1ELb0ELb1ELb0ELi3ELi1ELi1ELi1ELb0EEENS1_21CollectiveEpilogueBwdISD_SE_SG_Li384ELb0ELb1ELi3EEENS1_19SingleTileSchedulerILb0ELb0ELb0ELi96EEEEEEEEEvNT_6ParamsE)
	.align		4
        /*0014*/ 	.word	index@(__assertfail)
	.align		4
        /*0018*/ 	.word	index@(_ZN7cutlass13device_kernelIN5flash11enable_sm90INS1_16FlashAttnBwdSm90INS1_25CollectiveMainloopBwdSm90ILi2ELi1ELi1EN4cute5tupleIJNS5_1CILi1EEES8_S8_EEENS6_IJNS7_ILi64EEENS7_ILi96EEENS7_ILi192EEEEEENS_10bfloat16_tEfNS_4arch4Sm90ELb0ELb0ELb1ELb0ELb0ELb0ELb1ELb0ELi3ELi1ELi1ELi1ELb0EEENS1_24CollectiveEpilogueBwdGQAISD_fSG_Li384ELb0ELb0EEENS1_19SingleTileSchedulerILb0ELb0ELb0ELi96EEEEEEEEEvNT_6ParamsE)
	.align		4
        /*001c*/ 	.word	index@(__assertfail)
	.align		4
        /*0020*/ 	.word	index@(_ZN7cutlass13device_kernelIN5flash11enable_sm90INS1_16FlashAttnBwdSm90INS1_25CollectiveMainloopBwdSm90ILi2ELi1ELi1EN4cute5tupleIJNS5_1CILi1EEES8_S8_EEENS6_IJNS7_ILi64EEENS7_ILi96EEENS7_ILi192EEEEEENS_10bfloat16_tEfNS_4arch4Sm90ELb0ELb0ELb1ELb0ELb1ELb0ELb1ELb0ELi3ELi1ELi1ELi1ELb0EEENS1_24CollectiveEpilogueBwdGQAISD_fSG_Li384ELb0ELb1EEENS1_19SingleTileSchedulerILb0ELb0ELb0ELi96EEEEEEEEEvNT_6ParamsE)
	.align		4
        /*0024*/ 	.word	index@(__assertfail)
	.align		4
        /*0028*/ 	.word	index@(_ZN7cutlass13device_kernelIN5flash11enable_sm90INS1_16FlashAttnBwdSm90INS1_25CollectiveMainloopBwdSm90ILi2ELi1ELi1EN4cute5tupleIJNS5_1CILi1EEES8_S8_EEENS6_IJNS7_ILi64EEENS7_ILi96EEENS7_ILi192EEEEEENS_10bfloat16_tEfNS_4arch4Sm90ELb0ELb0ELb1ELb1ELb0ELb0ELb1ELb0ELi3ELi1ELi1ELi1ELb0EEENS1_21CollectiveEpilogueBwdISD_SE_SG_Li384ELb1ELb1ELi3EEENS1_19SingleTileSchedulerILb1ELb0ELb0ELi96EEEEEEEEEvNT_6ParamsE)
	.align		4
        /*002c*/ 	.word	index@(__assertfail)
	.align		4
        /*0030*/ 	.word	index@(_ZN7cutlass13device_kernelIN5flash11enable_sm90INS1_16FlashAttnBwdSm90INS1_25CollectiveMainloopBwdSm90ILi2ELi1ELi1EN4cute5tupleIJNS5_1CILi1EEES8_S8_EEENS6_IJNS7_ILi64EEENS7_ILi96EEENS7_ILi192EEEEEENS_10bfloat16_tEfNS_4arch4Sm90ELb0ELb0ELb1ELb1ELb1ELb0ELb1ELb0ELi3ELi1ELi1ELi1ELb0EEENS1_21CollectiveEpilogueBwdISD_SE_SG_Li384ELb1ELb1ELi3EEENS1_19SingleTileSchedulerILb1ELb0ELb0ELi96EEEEEEEEEvNT_6ParamsE)
	.align		4
        /*0034*/ 	.word	index@(__assertfail)
	.align		4
        /*0038*/ 	.word	index@(_ZN7cutlass13device_kernelIN5flash11enable_sm90INS1_16FlashAttnBwdSm90INS1_25CollectiveMainloopBwdSm90ILi2ELi1ELi1EN4cute5tupleIJNS5_1CILi1EEES8_S8_EEENS6_IJNS7_ILi64EEENS7_ILi96EEENS7_ILi192EEEEEENS_10bfloat16_tEfNS_4arch4Sm90ELb0ELb0ELb1ELb1ELb0ELb0ELb1ELb0ELi3ELi1ELi1ELi1ELb0EEENS1_24CollectiveEpilogueBwdGQAISD_fSG_Li384ELb1ELb0EEENS1_19SingleTileSchedulerILb1ELb0ELb0ELi96EEEEEEEEEvNT_6ParamsE)
	.align		4
        /*003c*/ 	.word	index@(__assertfail)
	.align		4
        /*0040*/ 	.word	index@(_ZN7cutlass13device_kernelIN5flash11enable_sm90INS1_16FlashAttnBwdSm90INS1_25CollectiveMainloopBwdSm90ILi2ELi1ELi1EN4cute5tupleIJNS5_1CILi1EEES8_S8_EEENS6_IJNS7_ILi64EEENS7_ILi96EEENS7_ILi192EEEEEENS_10bfloat16_tEfNS_4arch4Sm90ELb0ELb0ELb1ELb1ELb1ELb0ELb1ELb0ELi3ELi1ELi1ELi1ELb0EEENS1_24CollectiveEpilogueBwdGQAISD_fSG_Li384ELb1ELb1EEENS1_19SingleTileSchedulerILb1ELb0ELb0ELi96EEEEEEEEEvNT_6ParamsE)
	.align		4
        /*0044*/ 	.word	index@(__assertfail)
	.align		4
        /*0048*/ 	.word	index@(_ZN7cutlass13device_kernelIN5flash11enable_sm90INS1_16FlashAttnBwdSm90INS1_25CollectiveMainloopBwdSm90ILi2ELi1ELi1EN4cute5tupleIJNS5_1CILi1EEES8_S8_EEENS6_IJNS7_ILi64EEENS7_ILi96EEENS7_ILi192EEEEEENS_10bfloat16_tEfNS_4arch4Sm90ELb0ELb1ELb1ELb0ELb0ELb0ELb1ELb0ELi3ELi1ELi1ELi1ELb0EEENS1_21CollectiveEpilogueBwdISD_SE_SG_Li384ELb0ELb1ELi3EEENS1_19SingleTileSchedulerILb0ELb0ELb0ELi96EEEEEEEEEvNT_6ParamsE)
	.align		4
        /*004c*/ 	.word	index@(__assertfail)
	.align		4
        /*0050*/ 	.word	index@(_ZN7cutlass13device_kernelIN5flash11enable_sm90INS1_16FlashAttnBwdSm90INS1_25CollectiveMainloopBwdSm90ILi2ELi1ELi1EN4cute5tupleIJNS5_1CILi1EEES8_S8_EEENS6_IJNS7_ILi64EEENS7_ILi96EEENS7_ILi192EEEEEENS_10bfloat16_tEfNS_4arch4Sm90ELb0ELb1ELb1ELb0ELb1ELb0ELb1ELb0ELi3ELi1ELi1ELi1ELb0EEENS1_21CollectiveEpilogueBwdISD_SE_SG_Li384ELb0ELb1ELi3EEENS1_19SingleTileSchedulerILb0ELb0ELb0ELi96EEEEEEEEEvNT_6ParamsE)
	.align		4
        /*0054*/ 	.word	index@(__assertfail)
	.align		4
        /*0058*/ 	.word	index@(_ZN7cutlass13device_kernelIN5flash11enable_sm90INS1_16FlashAttnBwdSm90INS1_25CollectiveMainloopBwdSm90ILi2ELi1ELi1EN4cute5tupleIJNS5_1CILi1EEES8_S8_EEENS6_IJNS7_ILi64EEENS7_ILi96EEENS7_ILi192EEEEEENS_10bfloat16_tEfNS_4arch4Sm90ELb0ELb1ELb1ELb0ELb0ELb0ELb1ELb0ELi3ELi1ELi1ELi1ELb0EEENS1_24CollectiveEpilogueBwdGQAISD_fSG_Li384ELb0ELb0EEENS1_19SingleTileSchedulerILb0ELb0ELb0ELi96EEEEEEEEEvNT_6ParamsE)
	.align		4
        /*005c*/ 	.word	index@(__assertfail)
	.align		4
        /*0060*/ 	.word	index@(_ZN7cutlass13device_kernelIN5flash11enable_sm90INS1_16FlashAttnBwdSm90INS1_25CollectiveMainloopBwdSm90ILi2ELi1ELi1EN4cute5tupleIJNS5_1CILi1EEES8_S8_EEENS6_IJNS7_ILi64EEENS7_ILi96EEENS7_ILi192EEEEEENS_10bfloat16_tEfNS_4arch4Sm90ELb0ELb1ELb1ELb0ELb1ELb0ELb1ELb0ELi3ELi1ELi1ELi1ELb0EEENS1_24CollectiveEpilogueBwdGQAISD_fSG_Li384ELb0ELb1EEENS1_19SingleTileSchedulerILb0ELb0ELb0ELi96EEEEEEEEEvNT_6ParamsE)
	.align		4
        /*0064*/ 	.word	index@(__assertfail)
	.align		4
        /*0068*/ 	.word	index@(_ZN7cutlass13device_kernelIN5flash11enable_sm90INS1_16FlashAttnBwdSm90INS1_25CollectiveMainloopBwdSm90ILi2ELi1ELi1EN4cute5tupleIJNS5_1CILi1EEES8_S8_EEENS6_IJNS7_ILi64EEENS7_ILi96EEENS7_ILi192EEEEEENS_10bfloat16_tEfNS_4arch4Sm90ELb0ELb1ELb1ELb1ELb0ELb0ELb1ELb0ELi3ELi1ELi1ELi1ELb0EEENS1_21CollectiveEpilogueBwdISD_SE_SG_Li384ELb1ELb1ELi3EEENS1_19SingleTileSchedulerILb1ELb0ELb0ELi96EEEEEEEEEvNT_6ParamsE)
	.align		4
        /*006c*/ 	.word	index@(__assertfail)
	.align		4
        /*0070*/ 	.word	index@(_ZN7cutlass13device_kernelIN5flash11enable_sm90INS1_16FlashAttnBwdSm90INS1_25CollectiveMainloopBwdSm90ILi2ELi1ELi1EN4cute5tupleIJNS5_1CILi1EEES8_S8_EEENS6_IJNS7_ILi64EEENS7_ILi96EEENS7_ILi192EEEEEENS_10bfloat16_tEfNS_4arch4Sm90ELb0ELb1ELb1ELb1ELb1ELb0ELb1ELb0ELi3ELi1ELi1ELi1ELb0EEENS1_21CollectiveEpilogueBwdISD_SE_SG_Li384ELb1ELb1ELi3EEENS1_19SingleTileSchedulerILb1ELb0ELb0ELi96EEEEEEEEEvNT_6ParamsE)
	.align		4
        /*0074*/ 	.word	index@(__assertfail)
	.align		4
        /*0078*/ 	.word	index@(_ZN7cutlass13device_kernelIN5flash11enable_sm90INS1_16FlashAttnBwdSm90INS1_25CollectiveMainloopBwdSm90ILi2ELi1ELi1EN4cute5tupleIJNS5_1CILi1EEES8_S8_EEENS6_IJNS7_ILi64EEENS7_ILi96EEENS7_ILi192EEEEEENS_10bfloat16_tEfNS_4arch4Sm90ELb0ELb1ELb1ELb1ELb0ELb0ELb1ELb0ELi3ELi1ELi1ELi1ELb0EEENS1_24CollectiveEpilogueBwdGQAISD_fSG_Li384ELb1ELb0EEENS1_19SingleTileSchedulerILb1ELb0ELb0ELi96EEEEEEEEEvNT_6ParamsE)
	.align		4
        /*007c*/ 	.word	index@(__assertfail)
	.align		4
        /*0080*/ 	.word	index@(_ZN7cutlass13device_kernelIN5flash11enable_sm90INS1_16FlashAttnBwdSm90INS1_25CollectiveMainloopBwdSm90ILi2ELi1ELi1EN4cute5tupleIJNS5_1CILi1EEES8_S8_EEENS6_IJNS7_ILi64EEENS7_ILi96EEENS7_ILi192EEEEEENS_10bfloat16_tEfNS_4arch4Sm90ELb0ELb1ELb1ELb1ELb1ELb0ELb1ELb0ELi3ELi1ELi1ELi1ELb0EEENS1_24CollectiveEpilogueBwdGQAISD_fSG_Li384ELb1ELb1EEENS1_19SingleTileSchedulerILb1ELb0ELb0ELi96EEEEEEEEEvNT_6ParamsE)
	.align		4
        /*0084*/ 	.word	index@(__assertfail)
	.align		4
        /*0088*/ 	.word	index@(_ZN7cutlass13device_kernelIN5flash11enable_sm90INS1_16FlashAttnBwdSm90INS1_25CollectiveMainloopBwdSm90ILi2ELi1ELi1EN4cute5tupleIJNS5_1CILi1EEES8_S8_EEENS6_IJNS7_ILi64EEENS7_ILi96EEENS7_ILi192EEEEEENS_10bfloat16_tEfNS_4arch4Sm90ELb1ELb0ELb1ELb0ELb0ELb0ELb1ELb0ELi3ELi1ELi1ELi1ELb0EEENS1_21CollectiveEpilogueBwdISD_SE_SG_Li384ELb0ELb1ELi3EEENS1_25SingleTileBwdLPTSchedulerILb0ELi96ELb0EEEEEEEEEvNT_6ParamsE)
	.align		4
        /*008c*/ 	.word	index@(__assertfail)
	.align		4
        /*0090*/ 	.word	index@(_ZN7cutlass13device_kernelIN5flash11enable_sm90INS1_16FlashAttnBwdSm90INS1_25CollectiveMainloopBwdSm90ILi2ELi1ELi1EN4cute5tupleIJNS5_1CILi1EEES8_S8_EEENS6_IJNS7_ILi64EEENS7_ILi96EEENS7_ILi192EEEEEENS_10bfloat16_tEfNS_4arch4Sm90ELb1ELb0ELb1ELb0ELb1ELb0ELb1ELb0ELi3ELi1ELi1ELi1ELb0EEENS1_21CollectiveEpilogueBwdISD_SE_SG_Li384ELb0ELb1ELi3EEENS1_25SingleTileBwdLPTSchedulerILb0ELi96ELb1EEEEEEEEEvNT_6ParamsE)
	.align		4
        /*0094*/ 	.word	index@(__assertfail)
	.align		4
        /*0098*/ 	.word	index@(_ZN7cutlass13device_kernelIN5flash11enable_sm90INS1_16FlashAttnBwdSm90INS1_25CollectiveMainloopBwdSm90ILi2ELi1ELi1EN4cute5tupleIJNS5_1CILi1EEES8_S8_EEENS6_IJNS7_ILi64EEENS7_ILi96EEENS7_ILi192EEEEEENS_10bfloat16_tEfNS_4arch4Sm90ELb1ELb0ELb1ELb0ELb0ELb0ELb1ELb0ELi3ELi1ELi1ELi1ELb0EEENS1_24CollectiveEpilogueBwdGQAISD_fSG_Li384ELb0ELb0EEENS1_25SingleTileBwdLPTSchedulerILb0ELi96ELb0EEEEEEEEEvNT_6ParamsE)
	.align		4
        /*009c*/ 	.word	index@(__assertfail)
	.align		4
        /*00a0*/ 	.word	index@(_ZN7cutlass13device_kernelIN5flash11enable_sm90INS1_16FlashAttnBwdSm90INS1_25CollectiveMainloopBwdSm90ILi2ELi1ELi1EN4cute5tupleIJNS5_1CILi1EEES8_S8_EEENS6_IJNS7_ILi64EEENS7_ILi96EEENS7_ILi192EEEEEENS_10bfloat16_tEfNS_4arch4Sm90ELb1ELb0ELb1ELb0ELb1ELb0ELb1ELb0ELi3ELi1ELi1ELi1ELb0EEENS1_24CollectiveEpilogueBwdGQAISD_fSG_Li384ELb0ELb1EEENS1_25SingleTileBwdLPTSchedulerILb0ELi96ELb1EEEEEEEEEvNT_6ParamsE)
	.align		4
        /*00a4*/ 	.word	index@(__assertfail)
	.align		4
        /*00a8*/ 	.word	index@(_ZN7cutlass13device_kernelIN5flash11enable_sm90INS1_16FlashAttnBwdSm90INS1_25CollectiveMainloopBwdSm90ILi2ELi1ELi1EN4cute5tupleIJNS5_1CILi1EEES8_S8_EEENS6_IJNS7_ILi64EEENS7_ILi96EEENS7_ILi192EEEEEENS_10bfloat16_tEfNS_4arch4Sm90ELb1ELb0ELb1ELb1ELb0ELb0ELb1ELb0ELi3ELi1ELi1ELi1ELb0EEENS1_21CollectiveEpilogueBwdISD_SE_SG_Li384ELb1ELb1ELi3EEENS1_25SingleTileBwdLPTSchedulerILb1ELi96ELb0EEEEEEEEEvNT_6ParamsE)
	.align		4
        /*00ac*/ 	.word	index@(__assertfail)
	.align		4
        /*00b0*/ 	.word	index@(_ZN7cutlass13device_kernelIN5flash11enable_sm90INS1_16FlashAttnBwdSm90INS1_25CollectiveMainloopBwdSm90ILi2ELi1ELi1EN4cute5tupleIJNS5_1CILi1EEES8_S8_EEENS6_IJNS7_ILi64EEENS7_ILi96EEENS7_ILi192EEEEEENS_10bfloat16_tEfNS_4arch4Sm90ELb1ELb0ELb1ELb1ELb1ELb0ELb1ELb0ELi3ELi1ELi1ELi1ELb0EEENS1_21CollectiveEpilogueBwdISD_SE_SG_Li384ELb1ELb1ELi3EEENS1_25SingleTileBwdLPTSchedulerILb1ELi96ELb1EEEEEEEEEvNT_6ParamsE)
	.align		4
        /*00b4*/ 	.word	index@(__assertfail)
	.align		4
        /*00b8*/ 	.word	index@(_ZN7cutlass13device_kernelIN5flash11enable_sm90INS1_16FlashAttnBwdSm90INS1_25CollectiveMainloopBwdSm90ILi2ELi1ELi1EN4cute5tupleIJNS5_1CILi1EEES8_S8_EEENS6_IJNS7_ILi64EEENS7_ILi96EEENS7_ILi192EEEEEENS_10bfloat16_tEfNS_4arch4Sm90ELb1ELb0ELb1ELb1ELb0ELb0ELb1ELb0ELi3ELi1ELi1ELi1ELb0EEENS1_24CollectiveEpilogueBwdGQAISD_fSG_Li384ELb1ELb0EEENS1_25SingleTileBwdLPTSchedulerILb1ELi96ELb0EEEEEEEEEvNT_6ParamsE)
	.align		4
        /*00bc*/ 	.word	index@(__assertfail)
	.align		4
        /*00c0*/ 	.word	index@(_ZN7cutlass13device_kernelIN5flash11enable_sm90INS1_16FlashAttnBwdSm90INS1_25CollectiveMainloopBwdSm90ILi2ELi1ELi1EN4cute5tupleIJNS5_1CILi1EEES8_S8_EEENS6_IJNS7_ILi64EEENS7_ILi96EEENS7_ILi192EEEEEENS_10bfloat16_tEfNS_4arch4Sm90ELb1ELb0ELb1ELb1ELb1ELb0ELb1ELb0ELi3ELi1ELi1ELi1ELb0EEENS1_24CollectiveEpilogueBwdGQAISD_fSG_Li384ELb1ELb1EEENS1_25SingleTileBwdLPTSchedulerILb1ELi96ELb1EEEEEEEEEvNT_6ParamsE)
	.align		4
        /*00c4*/ 	.word	index@(__assertfail)
	.align		4
        /*00c8*/ 	.word	index@(_ZN7cutlass13device_kernelIN5flash11enable_sm90INS1_16FlashAttnBwdSm90INS1_25CollectiveMainloopBwdSm90ILi2ELi1ELi1EN4cute5tupleIJNS5_1CILi1EEES8_S8_EEENS6_IJNS7_ILi64EEENS7_ILi96EEENS7_ILi192EEEEEENS_10bfloat16_tEfNS_4arch4Sm90ELb0ELb0ELb0ELb0ELb0ELb0ELb1ELb0ELi3ELi1ELi1ELi1ELb0EEENS1_21CollectiveEpilogueBwdISD_SE_SG_Li384ELb0ELb1ELi3EEENS1_19SingleTileSchedulerILb0ELb0ELb0ELi96EEEEEEEEEvNT_6ParamsE)
	.align		4
        /*00cc*/ 	.word	index@(__assertfail)
	.align		4
        /*00d0*/ 	.word	index@(_ZN7cutlass13device_kernelIN5flash11enable_sm90INS1_16FlashAttnBwdSm90INS1_25CollectiveMainloopBwdSm90ILi2ELi1ELi1EN4cute5tupleIJNS5_1CILi1EEES8_S8_EEENS6_IJNS7_ILi64EEENS7_ILi96EEENS7_ILi192EEEEEENS_10bfloat16_tEfNS_4arch4Sm90ELb0ELb0ELb0ELb0ELb1ELb0ELb1ELb0ELi3ELi1ELi1ELi1ELb0EEENS1_21CollectiveEpilogueBwdISD_SE_SG_Li384ELb0ELb1ELi3EEENS1_19SingleTileSchedulerILb0ELb0ELb0ELi96EEEEEEEEEvNT_6ParamsE)
	.align		4
        /*00d4*/ 	.word	index@(__assertfail)
	.align		4
        /*00d8*/ 	.word	index@(_ZN7cutlass13device_kernelIN5flash11enable_sm90INS1_16FlashAttnBwdSm90INS1_25CollectiveMainloopBwdSm90ILi2ELi1ELi1EN4cute5tupleIJNS5_1CILi1EEES8_S8_EEENS6_IJNS7_ILi64EEENS7_ILi96EEENS7_ILi192EEEEEENS_10bfloat16_tEfNS_4arch4Sm90ELb0ELb0ELb0ELb0ELb0ELb0ELb1ELb0ELi3ELi1ELi1ELi1ELb0EEENS1_24CollectiveEpilogueBwdGQAISD_fSG_Li384ELb0ELb0EEENS1_19SingleTileSchedulerILb0ELb0ELb0ELi96EEEEEEEEEvNT_6ParamsE)
	.align		4
        /*00dc*/ 	.word	index@(__assertfail)
	.align		4
        /*00e0*/ 	.word	index@(_ZN7cutlass13device_kernelIN5flash11enable_sm90INS1_16FlashAttnBwdSm90INS1_25CollectiveMainloopBwdSm90ILi2ELi1ELi1EN4cute5tupleIJNS5_1CILi1EEES8_S8_EEENS6_IJNS7_ILi64EEENS7_ILi96EEENS7_ILi192EEEEEENS_10bfloat16_tEfNS_4arch4Sm90ELb0ELb0ELb0ELb0ELb1ELb0ELb1ELb0ELi3ELi1ELi1ELi1ELb0EEENS1_24CollectiveEpilogueBwdGQAISD_fSG_Li384ELb0ELb1EEENS1_19SingleTileSchedulerILb0ELb0ELb0ELi96EEEEEEEEEvNT_6ParamsE)
	.align		4
        /*00e4*/ 	.word	index@(__assertfail)
	.align		4
        /*00e8*/ 	.word	index@(_ZN7cutlass13device_kernelIN5flash11enable_sm90INS1_16FlashAttnBwdSm90INS1_25CollectiveMainloopBwdSm90ILi2ELi1ELi1EN4cute5tupleIJNS5_1CILi1EEES8_S8_EEENS6_IJNS7_ILi64EEENS7_ILi96EEENS7_ILi192EEEEEENS_10bfloat16_tEfNS_4arch4Sm90ELb0ELb0ELb0ELb1ELb0ELb0ELb1ELb0ELi3ELi1ELi1ELi1ELb0EEENS1_21CollectiveEpilogueBwdISD_SE_SG_Li384ELb1ELb1ELi3EEENS1_19SingleTileSchedulerILb1ELb0ELb0ELi96EEEEEEEEEvNT_6ParamsE)
	.align		4
        /*00ec*/ 	.word	index@(__assertfail)
	.align		4
        /*00f0*/ 	.word	index@(_ZN7cutlass13device_kernelIN5flash11enable_sm90INS1_16FlashAttnBwdSm90INS1_25CollectiveMainloopBwdSm90ILi2ELi1ELi1EN4cute5tupleIJNS5_1CILi1EEES8_S8_EEENS6_IJNS7_ILi64EEENS7_ILi96EEENS7_ILi192EEEEEENS_10bfloat16_tEfNS_4arch4Sm90ELb0ELb0ELb0ELb1ELb1ELb0ELb1ELb0ELi3ELi1ELi1ELi1ELb0EEENS1_21CollectiveEpilogueBwdISD_SE_SG_Li384ELb1ELb1ELi3EEENS1_19SingleTileSchedulerILb1ELb0ELb0ELi96EEEEEEEEEvNT_6ParamsE)
	.align		4
        /*00f4*/ 	.word	index@(__assertfail)
	.align		4
        /*00f8*/ 	.word	index@(_ZN7cutlass13device_kernelIN5flash11enable_sm90INS1_16FlashAttnBwdSm90INS1_25CollectiveMainloopBwdSm90ILi2ELi1ELi1EN4cute5tupleIJNS5_1CILi1EEES8_S8_EEENS6_IJNS7_ILi64EEENS7_ILi96EEENS7_ILi192EEEEEENS_10bfloat16_tEfNS_4arch4Sm90ELb0ELb0ELb0ELb1ELb0ELb0ELb1ELb0ELi3ELi1ELi1ELi1ELb0EEENS1_24CollectiveEpilogueBwdGQAISD_fSG_Li384ELb1ELb0EEENS1_19SingleTileSchedulerILb1ELb0ELb0ELi96EEEEEEEEEvNT_6ParamsE)
	.align		4
        /*00fc*/ 	.word	index@(__assertfail)
	.align		4
        /*0100*/ 	.word	index@(_ZN7cutlass13device_kernelIN5flash11enable_sm90INS1_16FlashAttnBwdSm90INS1_25CollectiveMainloopBwdSm90ILi2ELi1ELi1EN4cute5tupleIJNS5_1CILi1EEES8_S8_EEENS6_IJNS7_ILi64EEENS7_ILi96EEENS7_ILi192EEEEEENS_10bfloat16_tEfNS_4arch4Sm90ELb0ELb0ELb0ELb1ELb1ELb0ELb1ELb0ELi3ELi1ELi1ELi1ELb0EEENS1_24CollectiveEpilogueBwdGQAISD_fSG_Li384ELb1ELb1EEENS1_19SingleTileSchedulerILb1ELb0ELb0ELi96EEEEEEEEEvNT_6ParamsE)
	.align		4
        /*0104*/ 	.word	index@(__assertfail)
	.align		4
        /*0108*/ 	.word	index@(_ZN7cutlass13device_kernelIN5flash11enable_sm90INS1_16FlashAttnBwdSm90INS1_25CollectiveMainloopBwdSm90ILi2ELi1ELi1EN4cute5tupleIJNS5_1CILi1EEES8_S8_EEENS6_IJNS7_ILi64EEENS7_ILi96EEENS7_ILi192EEEEEENS_10bfloat16_tEfNS_4arch4Sm90ELb0ELb1ELb0ELb0ELb0ELb0ELb1ELb0ELi3ELi1ELi1ELi1ELb0EEENS1_21CollectiveEpilogueBwdISD_SE_SG_Li384ELb0ELb1ELi3EEENS1_19SingleTileSchedulerILb0ELb0ELb0ELi96EEEEEEEEEvNT_6ParamsE)
	.align		4
        /*010c*/ 	.word	index@(__assertfail)
	.align		4
        /*0110*/ 	.word	index@(_ZN7cutlass13device_kernelIN5flash11enable_sm90INS1_16FlashAttnBwdSm90INS1_25CollectiveMainloopBwdSm90ILi2ELi1ELi1EN4cute5tupleIJNS5_1CILi1EEES8_S8_EEENS6_IJNS7_ILi64EEENS7_ILi96EEENS7_ILi192EEEEEENS_10bfloat16_tEfNS_4arch4Sm90ELb0ELb1ELb0ELb0ELb1ELb0ELb1ELb0ELi3ELi1ELi1ELi1ELb0EEENS1_21CollectiveEpilogueBwdISD_SE_SG_Li384ELb0ELb1ELi3EEENS1_19SingleTileSchedulerILb0ELb0ELb0ELi96EEEEEEEEEvNT_6ParamsE)
	.align		4
        /*0114*/ 	.word	index@(__assertfail)
	.align		4
        /*0118*/ 	.word	index@(_ZN7cutlass13device_kernelIN5flash11enable_sm90INS1_16FlashAttnBwdSm90INS1_25CollectiveMainloopBwdSm90ILi2ELi1ELi1EN4cute5tupleIJNS5_1CILi1EEES8_S8_EEENS6_IJNS7_ILi64EEENS7_ILi96EEENS7_ILi192EEEEEENS_10bfloat16_tEfNS_4arch4Sm90ELb0ELb1ELb0ELb0ELb0ELb0ELb1ELb0ELi3ELi1ELi1ELi1ELb0EEENS1_24CollectiveEpilogueBwdGQAISD_fSG_Li384ELb0ELb0EEENS1_19SingleTileSchedulerILb0ELb0ELb0ELi96EEEEEEEEEvNT_6ParamsE)
	.align		4
        /*011c*/ 	.word	index@(__assertfail)
	.align		4
        /*0120*/ 	.word	index@(_ZN7cutlass13device_kernelIN5flash11enable_sm90INS1_16FlashAttnBwdSm90INS1_25CollectiveMainloopBwdSm90ILi2ELi1ELi1EN4cute5tupleIJNS5_1CILi1EEES8_S8_EEENS6_IJNS7_ILi64EEENS7_ILi96EEENS7_ILi192EEEEEENS_10bfloat16_tEfNS_4arch4Sm90ELb0ELb1ELb0ELb0ELb1ELb0ELb1ELb0ELi3ELi1ELi1ELi1ELb0EEENS1_24CollectiveEpilogueBwdGQAISD_fSG_Li384ELb0ELb1EEENS1_19SingleTileSchedulerILb0ELb0ELb0ELi96EEEEEEEEEvNT_6ParamsE)
	.align		4
        /*0124*/ 	.word	index@(__assertfail)
	.align		4
        /*0128*/ 	.word	index@(_ZN7cutlass13device_kernelIN5flash11enable_sm90INS1_16FlashAttnBwdSm90INS1_25CollectiveMainloopBwdSm90ILi2ELi1ELi1EN4cute5tupleIJNS5_1CILi1EEES8_S8_EEENS6_IJNS7_ILi64EEENS7_ILi96EEENS7_ILi192EEEEEENS_10bfloat16_tEfNS_4arch4Sm90ELb0ELb1ELb0ELb1ELb0ELb0ELb1ELb0ELi3ELi1ELi1ELi1ELb0EEENS1_21CollectiveEpilogueBwdISD_SE_SG_Li384ELb1ELb1ELi3EEENS1_19SingleTileSchedulerILb1ELb0ELb0ELi96EEEEEEEEEvNT_6ParamsE)
	.align		4
        /*012c*/ 	.word	index@(__assertfail)
	.align		4
        /*0130*/ 	.word	index@(_ZN7cutlass13device_kernelIN5flash11enable_sm90INS1_16FlashAttnBwdSm90INS1_25CollectiveMainloopBwdSm90ILi2ELi1ELi1EN4cute5tupleIJNS5_1CILi1EEES8_S8_EEENS6_IJNS7_ILi64EEENS7_ILi96EEENS7_ILi192EEEEEENS_10bfloat16_tEfNS_4arch4Sm90ELb0ELb1ELb0ELb1ELb1ELb0ELb1ELb0ELi3ELi1ELi1ELi1ELb0EEENS1_21CollectiveEpilogueBwdISD_SE_SG_Li384ELb1ELb1ELi3EEENS1_19SingleTileSchedulerILb1ELb0ELb0ELi96EEEEEEEEEvNT_6ParamsE)
	.align		4
        /*0134*/ 	.word	index@(__assertfail)
	.align		4
        /*0138*/ 	.word	index@(_ZN7cutlass13device_kernelIN5flash11enable_sm90INS1_16FlashAttnBwdSm90INS1_25CollectiveMainloopBwdSm90ILi2ELi1ELi1EN4cute5tupleIJNS5_1CILi1EEES8_S8_EEENS6_IJNS7_ILi64EEENS7_ILi96EEENS7_ILi192EEEEEENS_10bfloat16_tEfNS_4arch4Sm90ELb0ELb1ELb0ELb1ELb0ELb0ELb1ELb0ELi3ELi1ELi1ELi1ELb0EEENS1_24CollectiveEpilogueBwdGQAISD_fSG_Li384ELb1ELb0EEENS1_19SingleTileSchedulerILb1ELb0ELb0ELi96EEEEEEEEEvNT_6ParamsE)
	.align		4
        /*013c*/ 	.word	index@(__assertfail)
	.align		4
        /*0140*/ 	.word	index@(_ZN7cutlass13device_kernelIN5flash11enable_sm90INS1_16FlashAttnBwdSm90INS1_25CollectiveMainloopBwdSm90ILi2ELi1ELi1EN4cute5tupleIJNS5_1CILi1EEES8_S8_EEENS6_IJNS7_ILi64EEENS7_ILi96EEENS7_ILi192EEEEEENS_10bfloat16_tEfNS_4arch4Sm90ELb0ELb1ELb0ELb1ELb1ELb0ELb1ELb0ELi3ELi1ELi1ELi1ELb0EEENS1_24CollectiveEpilogueBwdGQAISD_fSG_Li384ELb1ELb1EEENS1_19SingleTileSchedulerILb1ELb0ELb0ELi96EEEEEEEEEvNT_6ParamsE)
	.align		4
        /*0144*/ 	.word	index@(__assertfail)
	.align		4
        /*0148*/ 	.word	index@(_ZN7cutlass13device_kernelIN5flash11enable_sm90INS1_16FlashAttnBwdSm90INS1_25CollectiveMainloopBwdSm90ILi2ELi1ELi1EN4cute5tupleIJNS5_1CILi1EEES8_S8_EEENS6_IJNS7_ILi64EEENS7_ILi96EEENS7_ILi192EEEEEENS_10bfloat16_tEfNS_4arch4Sm90ELb1ELb0ELb0ELb0ELb0ELb0ELb1ELb0ELi3ELi1ELi1ELi1ELb0EEENS1_21CollectiveEpilogueBwdISD_SE_SG_Li384ELb0ELb1ELi3EEENS1_25SingleTileBwdLPTSchedulerILb0ELi96ELb0EEEEEEEEEvNT_6ParamsE)
	.align		4
        /*014c*/ 	.word	index@(__assertfail)
	.align		4
        /*0150*/ 	.word	index@(_ZN7cutlass13device_kernelIN5flash11enable_sm90INS1_16FlashAttnBwdSm90INS1_25CollectiveMainloopBwdSm90ILi2ELi1ELi1EN4cute5tupleIJNS5_1CILi1EEES8_S8_EEENS6_IJNS7_ILi64EEENS7_ILi96EEENS7_ILi192EEEEEENS_10bfloat16_tEfNS_4arch4Sm90ELb1ELb0ELb0ELb0ELb1ELb0ELb1ELb0ELi3ELi1ELi1ELi1ELb0EEENS1_21CollectiveEpilogueBwdISD_SE_SG_Li384ELb0ELb1ELi3EEENS1_25SingleTileBwdLPTSchedulerILb0ELi96ELb1EEEEEEEEEvNT_6ParamsE)
	.align		4
        /*0154*/ 	.word	index@(__assertfail)
	.align		4
        /*0158*/ 	.word	index@(_ZN7cutlass13device_kernelIN5flash11enable_sm90INS1_16FlashAttnBwdSm90INS1_25CollectiveMainloopBwdSm90ILi2ELi1ELi1EN4cute5tupleIJNS5_1CILi1EEES8_S8_EEENS6_IJNS7_ILi64EEENS7_ILi96EEENS7_ILi192EEEEEENS_10bfloat16_tEfNS_4arch4Sm90ELb1ELb0ELb0ELb0ELb0ELb0ELb1ELb0ELi3ELi1ELi1ELi1ELb0EEENS1_24CollectiveEpilogueBwdGQAISD_fSG_Li384ELb0ELb0EEENS1_25SingleTileBwdLPTSchedulerILb0ELi96ELb0EEEEEEEEEvNT_6ParamsE)
	.align		4
        /*015c*/ 	.word	index@(__assertfail)
	.align		4
        /*0160*/ 	.word	index@(_ZN7cutlass13device_kernelIN5flash11enable_sm90INS1_16FlashAttnBwdSm90INS1_25CollectiveMainloopBwdSm90ILi2ELi1ELi1EN4cute5tupleIJNS5_1CILi1EEES8_S8_EEENS6_IJNS7_ILi64EEENS7_ILi96EEENS7_ILi192EEEEEENS_10bfloat16_tEfNS_4arch4Sm90ELb1ELb0ELb0ELb0ELb1ELb0ELb1ELb0ELi3ELi1ELi1ELi1ELb0EEENS1_24CollectiveEpilogueBwdGQAISD_fSG_Li384ELb0ELb1EEENS1_25SingleTileBwdLPTSchedulerILb0ELi96ELb1EEEEEEEEEvNT_6ParamsE)
	.align		4
        /*0164*/ 	.word	index@(__assertfail)
	.align		4
        /*0168*/ 	.word	index@(_ZN7cutlass13device_kernelIN5flash11enable_sm90INS1_16FlashAttnBwdSm90INS1_25CollectiveMainloopBwdSm90ILi2ELi1ELi1EN4cute5tupleIJNS5_1CILi1EEES8_S8_EEENS6_IJNS7_ILi64EEENS7_ILi96EEENS7_ILi192EEEEEENS_10bfloat16_tEfNS_4arch4Sm90ELb1ELb0ELb0ELb1ELb0ELb0ELb1ELb0ELi3ELi1ELi1ELi1ELb0EEENS1_21CollectiveEpilogueBwdISD_SE_SG_Li384ELb1ELb1ELi3EEENS1_25SingleTileBwdLPTSchedulerILb1ELi96ELb0EEEEEEEEEvNT_6ParamsE)
	.align		4
        /*016c*/ 	.word	index@(__assertfail)
	.align		4
        /*0170*/ 	.word	index@(_ZN7cutlass13device_kernelIN5flash11enable_sm90INS1_16FlashAttnBwdSm90INS1_25CollectiveMainloopBwdSm90ILi2ELi1ELi1EN4cute5tupleIJNS5_1CILi1EEES8_S8_EEENS6_IJNS7_ILi64EEENS7_ILi96EEENS7_ILi192EEEEEENS_10bfloat16_tEfNS_4arch4Sm90ELb1ELb0ELb0ELb1ELb1ELb0ELb1ELb0ELi3ELi1ELi1ELi1ELb0EEENS1_21CollectiveEpilogueBwdISD_SE_SG_Li384ELb1ELb1ELi3EEENS1_25SingleTileBwdLPTSchedulerILb1ELi96ELb1EEEEEEEEEvNT_6ParamsE)
	.align		4
        /*0174*/ 	.word	index@(__assertfail)
	.align		4
        /*0178*/ 	.word	index@(_ZN7cutlass13device_kernelIN5flash11enable_sm90INS1_16FlashAttnBwdSm90INS1_25CollectiveMainloopBwdSm90ILi2ELi1ELi1EN4cute5tupleIJNS5_1CILi1EEES8_S8_EEENS6_IJNS7_ILi64EEENS7_ILi96EEENS7_ILi192EEEEEENS_10bfloat16_tEfNS_4arch4Sm90ELb1ELb0ELb0ELb1ELb0ELb0ELb1ELb0ELi3ELi1ELi1ELi1ELb0EEENS1_24CollectiveEpilogueBwdGQAISD_fSG_Li384ELb1ELb0EEENS1_25SingleTileBwdLPTSchedulerILb1ELi96ELb0EEEEEEEEEvNT_6ParamsE)
	.align		4
        /*017c*/ 	.word	index@(__assertfail)
	.align		4
        /*0180*/ 	.word	index@(_ZN7cutlass13device_kernelIN5flash11enable_sm90INS1_16FlashAttnBwdSm90INS1_25CollectiveMainloopBwdSm90ILi2ELi1ELi1EN4cute5tupleIJNS5_1CILi1EEES8_S8_EEENS6_IJNS7_ILi64EEENS7_ILi96EEENS7_ILi192EEEEEENS_10bfloat16_tEfNS_4arch4Sm90ELb1ELb0ELb0ELb1ELb1ELb0ELb1ELb0ELi3ELi1ELi1ELi1ELb0EEENS1_24CollectiveEpilogueBwdGQAISD_fSG_Li384ELb1ELb1EEENS1_25SingleTileBwdLPTSchedulerILb1ELi96ELb1EEEEEEEEEvNT_6ParamsE)
	.align		4
        /*0184*/ 	.word	index@(__assertfail)
	.align		4
        /*0188*/ 	.word	0x00000000
	.align		4
        /*018c*/ 	.word	0xfffffffe
	.align		4
        /*0190*/ 	.word	0x00000000
	.align		4
        /*0194*/ 	.word	0xfffffffd
	.align		4
        /*0198*/ 	.word	0x00000000
	.align		4
        /*019c*/ 	.word	0xfffffffc


//--------------------- .nv.constant4             --------------------------
	.section	.nv.constant4,"a",@progbits
	.align	8
	.align		8
.nv.constant4:
        /*0000*/ 	.dword	__assertfail
	.align		8
        /*0008*/ 	.dword	__unnamed_1
	.align		8
        /*0010*/ 	.dword	__unnamed_2
	.align		8
        /*0018*/ 	.dword	__unnamed_3
	.align		8
        /*0020*/ 	.dword	__unnamed_4
	.align		8
        /*0028*/ 	.dword	_ZN77_INTERNAL_ece17259_41_flash_bwd_hdim192_bf16_softcapall_sm90_cu_ef95aea4_34764cuda3std3__45__cpo5beginE
	.align		8
        /*0030*/ 	.dword	_ZN77_INTERNAL_ece17259_41_flash_bwd_hdim192_bf16_softcapall_sm90_cu_ef95aea4_34764cuda3std3__45__cpo3endE
	.align		8
        /*0038*/ 	.dword	_ZN77_INTERNAL_ece17259_41_flash_bwd_hdim192_bf16_softcapall_sm90_cu_ef95aea4_34764cuda3std3__45__cpo6cbeginE
	.align		8
        /*0040*/ 	.dword	_ZN77_INTERNAL_ece17259_41_flash_bwd_hdim192_bf16_softcapall_sm90_cu_ef95aea4_34764cuda3std3__45__cpo4cendE
	.align		8
        /*0048*/ 	.dword	_ZN77_INTERNAL_ece17259_41_flash_bwd_hdim192_bf16_softcapall_sm90_cu_ef95aea4_34764cuda3std3__479_GLOBAL__N__ece17259_41_flash_bwd_hdim192_bf16_softcapall_sm90_cu_ef95aea4_34766ignoreE
	.align		8
        /*0050*/ 	.dword	_ZN77_INTERNAL_ece17259_41_flash_bwd_hdim192_bf16_softcapall_sm90_cu_ef95aea4_34764cuda3std3__419piecewise_constructE
	.align		8
        /*0058*/ 	.dword	_ZN77_INTERNAL_ece17259_41_flash_bwd_hdim192_bf16_softcapall_sm90_cu_ef95aea4_34764cuda3std3__48in_placeE
	.align		8
        /*0060*/ 	.dword	_ZN77_INTERNAL_ece17259_41_flash_bwd_hdim192_bf16_softcapall_sm90_cu_ef95aea4_34764cuda3std6ranges3__45__cpo4swapE
	.align		8
        /*0068*/ 	.dword	_ZN77_INTERNAL_ece17259_41_flash_bwd_hdim192_bf16_softcapall_sm90_cu_ef95aea4_34764cuda3std6ranges3__45__cpo9iter_moveE
	.align		8
        /*0070*/ 	.dword	_ZN77_INTERNAL_ece17259_41_flash_bwd_hdim192_bf16_softcapall_sm90_cu_ef95aea4_34764cute7productE
	.align		8
        /*0078*/ 	.dword	_ZN77_INTERNAL_ece17259_41_flash_bwd_hdim192_bf16_softcapall_sm90_cu_ef95aea4_34764cute1_E
	.align		8
        /*0080*/ 	.dword	$str$23
	.align		8
        /*0088*/ 	.dword	$str$24


//--------------------- .text._ZN7cutlass13device_kernelIN5flash11enable_sm90INS1_16FlashAttnBwdSm90INS1_25CollectiveMainloopBwdSm90ILi2ELi1ELi1EN4cute5tupleIJNS5_1CILi1EEES8_S8_EEENS6_IJNS7_ILi64EEENS7_ILi96EEENS7_ILi192EEEEEENS_10bfloat16_tEfNS_4arch4Sm90ELb0ELb0ELb1ELb0ELb0ELb0ELb1ELb0ELi3ELi1ELi1ELi1ELb0EEENS1_21CollectiveEpilogueBwdISD_SE_SG_Li384ELb0ELb1ELi3EEENS1_19SingleTileSchedulerILb0ELb0ELb0ELi96EEEEEEEEEvNT_6ParamsE --------------------------
	.section	.text._ZN7cutlass13device_kernelIN5flash11enable_sm90INS1_16FlashAttnBwdSm90INS1_25CollectiveMainloopBwdSm90ILi2ELi1ELi1EN4cute5tupleIJNS5_1CILi1EEES8_S8_EEENS6_IJNS7_ILi64EEENS7_ILi96EEENS7_ILi192EEEEEENS_10bfloat16_tEfNS_4arch4Sm90ELb0ELb0ELb1ELb0ELb0ELb0ELb1ELb0ELi3ELi1ELi1ELi1ELb0EEENS1_21CollectiveEpilogueBwdISD_SE_SG_Li384ELb0ELb1ELi3EEENS1_19SingleTileSchedulerILb0ELb0ELb0ELi96EEEEEEEEEvNT_6ParamsE,"ax",@progbits
	.align	128
.text._ZN7cutlass13device_kernelIN5flash11enable_sm90INS1_16FlashAttnBwdSm90INS1_25CollectiveMainloopBwdSm90ILi2ELi1ELi1EN4cute5tupleIJNS5_1CILi1EEES8_S8_EEENS6_IJNS7_ILi64EEENS7_ILi96EEENS7_ILi192EEEEEENS_10bfloat16_tEfNS_4arch4Sm90ELb0ELb0ELb1ELb0ELb0ELb0ELb1ELb0ELi3ELi1ELi1ELi1ELb0EEENS1_21CollectiveEpilogueBwdISD_SE_SG_Li384ELb0ELb1ELi3EEENS1_19SingleTileSchedulerILb0ELb0ELb0ELi96EEEEEEEEEvNT_6ParamsE:
        .type           _ZN7cutlass13device_kernelIN5flash11enable_sm90INS1_16FlashAttnBwdSm90INS1_25CollectiveMainloopBwdSm90ILi2ELi1ELi1EN4cute5tupleIJNS5_1CILi1EEES8_S8_EEENS6_IJNS7_ILi64EEENS7_ILi96EEENS7_ILi192EEEEEENS_10bfloat16_tEfNS_4arch4Sm90ELb0ELb0ELb1ELb0ELb0ELb0ELb1ELb0ELi3ELi1ELi1ELi1ELb0EEENS1_21CollectiveEpilogueBwdISD_SE_SG_Li384ELb0ELb1ELi3EEENS1_19SingleTileSchedulerILb0ELb0ELb0ELi96EEEEEEEEEvNT_6ParamsE,@function
        .size           _ZN7cutlass13device_kernelIN5flash11enable_sm90INS1_16FlashAttnBwdSm90INS1_25CollectiveMainloopBwdSm90ILi2ELi1ELi1EN4cute5tupleIJNS5_1CILi1EEES8_S8_EEENS6_IJNS7_ILi64EEENS7_ILi96EEENS7_ILi192EEEEEENS_10bfloat16_tEfNS_4arch4Sm90ELb0ELb0ELb1ELb0ELb0ELb0ELb1ELb0ELi3ELi1ELi1ELi1ELb0EEENS1_21CollectiveEpilogueBwdISD_SE_SG_Li384ELb0ELb1ELi3EEENS1_19SingleTileSchedulerILb0ELb0ELb0ELi96EEEEEEEEEvNT_6ParamsE,(.L_x_7649 - _ZN7cutlass13device_kernelIN5flash11enable_sm90INS1_16FlashAttnBwdSm90INS1_25CollectiveMainloopBwdSm90ILi2ELi1ELi1EN4cute5tupleIJNS5_1CILi1EEES8_S8_EEENS6_IJNS7_ILi64EEENS7_ILi96EEENS7_ILi192EEEEEENS_10bfloat16_tEfNS_4arch4Sm90ELb0ELb0ELb1ELb0ELb0ELb0ELb1ELb0ELi3ELi1ELi1ELi1ELb0EEENS1_21CollectiveEpilogueBwdISD_SE_SG_Li384ELb0ELb1ELi3EEENS1_19SingleTileSchedulerILb0ELb0ELb0ELi96EEEEEEEEEvNT_6ParamsE)
        .other          _ZN7cutlass13device_kernelIN5flash11enable_sm90INS1_16FlashAttnBwdSm90INS1_25CollectiveMainloopBwdSm90ILi2ELi1ELi1EN4cute5tupleIJNS5_1CILi1EEES8_S8_EEENS6_IJNS7_ILi64EEENS7_ILi96EEENS7_ILi192EEEEEENS_10bfloat16_tEfNS_4arch4Sm90ELb0ELb0ELb1ELb0ELb0ELb0ELb1ELb0ELi3ELi1ELi1ELi1ELb0EEENS1_21CollectiveEpilogueBwdISD_SE_SG_Li384ELb0ELb1ELi3EEENS1_19SingleTileSchedulerILb0ELb0ELb0ELi96EEEEEEEEEvNT_6ParamsE,@"STO_CUDA_ENTRY STV_DEFAULT"
_ZN7cutlass13device_kernelIN5flash11enable_sm90INS1_16FlashAttnBwdSm90INS1_25CollectiveMainloopBwdSm90ILi2ELi1ELi1EN4cute5tupleIJNS5_1CILi1EEES8_S8_EEENS6_IJNS7_ILi64EEENS7_ILi96EEENS7_ILi192EEEEEENS_10bfloat16_tEfNS_4arch4Sm90ELb0ELb0ELb1ELb0ELb0ELb0ELb1ELb0ELi3ELi1ELi1ELi1ELb0EEENS1_21CollectiveEpilogueBwdISD_SE_SG_Li384ELb0ELb1ELi3EEENS1_19SingleTileSchedulerILb0ELb0ELb0ELi96EEEEEEEEEvNT_6ParamsE:
[----:B------:R-:W1:Y:S02]  /*0000*/  LDC R1, c[0x0][0x28] ;  /* 0x00000a00ff017b82 */ /* 0x000e640000000800 */
[----:B-1----:R-:W-:Y:S01]  /*0010*/  VIADD R1, R1, 0xfffffff8 ;  /* 0xfffffff801017836 */ /* 0x002fe20000000000 */
[----:B------:R-:W1:Y:S01]  /*0020*/  S2R R3, SR_TID.X ;  /* 0x0000000000037919 */ /* 0x000e620000002100 */
[----:B------:R-:W-:Y:S01]  /*0030*/  ELECT P0, URZ, PT ;  /* 0x00000000003f782f */ /* 0x000fe20003800000 */
[----:B------:R-:W-:Y:S01]  /*0040*/  BSSY B0, `(.L_x_0) ;  /* 0x0000019000007945 */ /* 0x000fe20003800000 */
[----:B-1----:R-:W-:-:S05]  /*0050*/  SHF.R.U32.HI R0, RZ, 0x5, R3 ;  /* 0x00000005ff007819 */ /* 0x002fca0000011603 */
[----:B------:R-:W1:Y:S02]  /*0060*/  SHFL.IDX PT, R2, R0, RZ, 0x1f ;  /* 0x00001fff00027589 */ /* 0x000e6400000e0000 */
[----:B-1----:R-:W-:-:S13]  /*0070*/  ISETP.EQ.AND P0, PT, R2, RZ, P0 ;  /* 0x000000ff0200720c */ /* 0x002fda0000702270 */
[----:B------:R-:W-:Y:S05]  /*0080*/  @!P0 BRA `(.L_x_1) ;  /* 0x0000000000508947 */ /* 0x000fea0003800000 */
[----:B------:R-:W-:Y:S02]  /*0090*/  ULDC.64 UR4, c[0x0][0x198] ;  /* 0x0000660000047ab9 */ /* 0x000fe40000000a00 */
[----:B------:R-:W-:Y:S02]  /*00a0*/  UIADD3 UR6, UP0, UR4, 0xf0, URZ ;  /* 0x000000f004067890 */ /* 0x000fe4000ff1e03f */
[----:B------:R-:W-:Y:S02]  /*00b0*/  UIADD3 UR8, UP1, UR4, 0x1f0, URZ ;  /* 0x000001f004087890 */ /* 0x000fe4000ff3e03f */
[----:B------:R-:W-:Y:S02]  /*00c0*/  UIADD3 UR10, UP2, UR4, 0x2f0, URZ ;  /* 0x000002f0040a7890 */ /* 0x000fe4000ff5e03f */
[----:B------:R-:W-:Y:S02]  /*00d0*/  UIADD3 UR12, UP3, UR4, 0x3f0, URZ ;  /* 0x000003f0040c7890 */ /* 0x000fe4000ff7e03f */
[----:B------:R-:W-:-:S02]  /*00e0*/  UIADD3 UR14, UP4, UR4, 0x670, URZ ;  /* 0x00000670040e7890 */ /* 0x000fc4000ff9e03f */
[----:B------:R-:W-:Y:S02]  /*00f0*/  UIADD3.X UR7, URZ, UR5, URZ, UP0, !UPT ;  /* 0x000000053f077290 */ /* 0x000fe400087fe43f */
[----:B------:R-:W-:Y:S02]  /*0100*/  UIADD3 UR4, UP5, UR4, 0x770, URZ ;  /* 0x0000077004047890 */ /* 0x000fe4000ffbe03f */
[----:B------:R-:W-:Y:S02]  /*0110*/  UIADD3.X UR9, URZ, UR5, URZ, UP1, !UPT ;  /* 0x000000053f097290 */ /* 0x000fe40008ffe43f */
[----:B------:R-:W-:Y:S02]  /*0120*/  UIADD3.X UR11, URZ, UR5, URZ, UP2, !UPT ;  /* 0x000000053f0b7290 */ /* 0x000fe400097fe43f */
[----:B------:R-:W-:Y:S01]  /*0130*/  UIADD3.X UR13, URZ, UR5, URZ, UP3, !UPT ;  /* 0x000000053f0d7290 */ /* 0x000fe20009ffe43f */
[----:B------:R1:W-:Y:S01]  /*0140*/  UTMACCTL.PF [UR6] ;  /* 0x00000000060079b9 */ /* 0x0003e20008040000 */
[----:B------:R-:W-:-:S03]  /*0150*/  UIADD3.X UR15, URZ, UR5, URZ, UP4, !UPT ;  /* 0x000000053f0f7290 */ /* 0x000fc6000a7fe43f */
[----:B------:R1:W-:Y:S01]  /*0160*/  UTMACCTL.PF [UR8] ;  /* 0x00000000080079b9 */ /* 0x0003e20008040000 */
[----:B------:R-:W-:Y:S01]  /*0170*/  UIADD3.X UR5, URZ, UR5, URZ, UP5, !UPT ;  /* 0x000000053f057290 */ /* 0x000fe2000affe43f */
[----:B------:R1:W-:Y:S02]  /*0180*/  UTMACCTL.PF [UR10] ;  /* 0x000000000a0079b9 */ /* 0x0003e40008040000 */
[----:B------:R1:W-:Y:S02]  /*0190*/  UTMACCTL.PF [UR12] ;  /* 0x000000000c0079b9 */ /* 0x0003e40008040000 */
[----:B------:R1:W-:Y:S04]  /*01a0*/  UTMACCTL.PF [UR14] ;  /* 0x000000000e0079b9 */ /* 0x0003e80008040000 */
[----:B------:R1:W-:Y:S02]  /*01b0*/  UTMACCTL.PF [UR4] ;  /* 0x00000000040079b9 */ /* 0x0003e40008040000 */
[----:B-1----:R-:W-:Y:S01]  /*01c0*/  NOP ;  /* 0x0000000000007918 */ /* 0x002fe20000000000 */
.L_x_1:
[----:B------:R-:W-:Y:S05]  /*01d0*/  BSYNC B0 ;  /* 0x0000000000007941 */ /* 0x000fea0003800000 */
.L_x_0:
[----:B------:R-:W-:Y:S01]  /*01e0*/  VOTEU.ANY UP0, P0 ;  /* 0x00000000003f7886 */ /* 0x000fe20000000100 */
[----:B------:R-:W1:Y:S01]  /*01f0*/  SHFL.IDX PT, R2, R0, RZ, 0x1f ;  /* 0x00001fff00027589 */ /* 0x000e6200000e0000 */
[----:B------:R-:W-:Y:S01]  /*0200*/  UMOV UR4, 0x1 ;  /* 0x0000000100047882 */ /* 0x000fe20000000000 */
[----:B------:R-:W-:Y:S02]  /*0210*/  SHF.R.U32.HI R3, RZ, 0x7, R3 ;  /* 0x00000007ff037819 */ /* 0x000fe40000011603 */
[----:B------:R-:W2:Y:S01]  /*0220*/  @UP0 S2UR UR7, SR_CgaCtaId ;  /* 0x00000000000709c3 */ /* 0x000ea20000008800 */
[----:B------:R-:W-:Y:S01]  /*0230*/  @UP0 UMOV UR6, 0x400 ;  /* 0x0000040000060882 */ /* 0x000fe20000000000 */
[----:B------:R-:W-:-:S04]  /*0240*/  @UP0 UIADD3 UR4, -UR4, 0x100000, URZ ;  /* 0x0010000004040890 */ /* 0x000fc8000fffe13f */
[----:B------:R-:W-:Y:S02]  /*0250*/  @UP0 USHF.L.U32 UR5, UR4, 0xb, URZ ;  /* 0x0000000b04050899 */ /* 0x000fe4000800063f */
[----:B------:R-:W-:Y:S01]  /*0260*/  @UP0 USHF.L.U32 UR4, UR4, 0x1, URZ ;  /* 0x0000000104040899 */ /* 0x000fe2000800063f */
[----:B-1----:R-:W-:Y:S02]  /*0270*/  ISETP.NE.AND P1, PT, R2, RZ, PT ;  /* 0x000000ff0200720c */ /* 0x002fe40003f25270 */
[----:B------:R1:W3:Y:S01]  /*0280*/  SHFL.IDX PT, R2, R3, RZ, 0x1f ;  /* 0x00001fff03027589 */ /* 0x0002e200000e0000 */
[----:B--2---:R-:W-:Y:S01]  /*0290*/  @UP0 ULEA UR6, UR7, UR6, 0x18 ;  /* 0x0000000607060291 */ /* 0x004fe2000f8ec03f */
[----:B------:R-:W-:Y:S02]  /*02a0*/  VOTEU.ANY UP0, P0 ;  /* 0x00000000003f7886 */ /* 0x000fe40000000100 */
[----:B------:R-:W2:Y:S09]  /*02b0*/  FENCE.VIEW.ASYNC.S ;  /* 0x00000000000073c6 */ /* 0x000eb20000000000 */
[----:B--2---:R1:W2:Y:S02]  /*02c0*/  @UP0 SYNCS.EXCH.64 URZ, [UR6+0x36400], UR4 ;  /* 0x03640004063f05b2 */ /* 0x0042a40008000100 */
[----:B-1----:R-:W-:Y:S05]  /*02d0*/  @P1 BRA `(.L_x_2) ;  /* 0x0000000000481947 */ /* 0x002fea0003800000 */
[----:B------:R-:W1:Y:S01]  /*02e0*/  S2UR UR5, SR_CgaCtaId ;  /* 0x00000000000579c3 */ /* 0x000e620000008800 */
[----:B------:R-:W-:Y:S01]  /*02f0*/  UMOV UR4, 0x400 ;  /* 0x0000040000047882 */ /* 0x000fe20000000000 */
[----:B------:R-:W-:Y:S01]  /*0300*/  UMOV UR6, 0x1 ;  /* 0x0000000100067882 */ /* 0x000fe20000000000 */
[----:B------:R-:W-:Y:S01]  /*0310*/  UMOV UR9, 0x180 ;  /* 0x0000018000097882 */ /* 0x000fe20000000000 */
[----:B------:R-:W-:-:S04]  /*0320*/  UIADD3 UR6, -UR6, 0x100000, URZ ;  /* 0x0010000006067890 */ /* 0x000fc8000fffe13f */
[----:B------:R-:W-:Y:S02]  /*0330*/  USHF.L.U32 UR7, UR6, 0xb, URZ ;  /* 0x0000000b06077899 */ /* 0x000fe4000800063f */
[----:B------:R-:W-:Y:S01]  /*0340*/  USHF.L.U32 UR6, UR6, 0x1, URZ ;  /* 0x0000000106067899 */ /* 0x000fe2000800063f */
[----:B------:R-:W-:Y:S01]  /*0350*/  ELECT P0, URZ, PT ;  /* 0x00000000003f782f */ /* 0x000fe20003800000 */
[----:B-1----:R-:W-:Y:S02]  /*0360*/  ULEA UR8, UR5, UR4, 0x18 ;  /* 0x0000000405087291 */ /* 0x002fe4000f8ec03f */
[----:B------:R-:W-:-:S04]  /*0370*/  UIADD3 UR4, -UR9, 0x100000, URZ ;  /* 0x0010000009047890 */ /* 0x000fc8000fffe13f */
[----:B------:R-:W-:Y:S02]  /*0380*/  USHF.L.U32 UR5, UR4, 0xb, URZ ;  /* 0x0000000b04057899 */ /* 0x000fe4000800063f */
[----:B------:R-:W-:Y:S01]  /*0390*/  USHF.L.U32 UR4, UR4, 0x1, URZ ;  /* 0x0000000104047899 */ /* 0x000fe2000800063f */
[----:B------:R-:W1:Y:S03]  /*03a0*/  FENCE.VIEW.ASYNC.S ;  /* 0x00000000000073c6 */ /* 0x000e660000000000 */
[----:B-1----:R1:W4:Y:S08]  /*03b0*/  SYNCS.EXCH.64 URZ, [UR8+0x36410], UR6 ;  /* 0x03641006083f75b2 */ /* 0x0023300008000100 */
[----:B------:R1:W1:Y:S01]  /*03c0*/  SYNCS.EXCH.64 URZ, [UR8+0x36420], UR4 ;  /* 0x03642004083f75b2 */ /* 0x0002620008000100 */
[----:B------:R1:W1:Y:S01]  /*03d0*/  SYNCS.EXCH.64 URZ, [UR8+0x36418], UR6 ;  /* 0x03641806083f75b2 */ /* 0x0002620008000100 */
[----:B------:R1:W1:Y:S01]  /*03e0*/  SYNCS.EXCH.64 URZ, [UR8+0x36428], UR4 ;  /* 0x03642804083f75b2 */ /* 0x0002620008000100 */
[----:B------:R-:W-:Y:S01]  /*03f0*/  NOP ;  /* 0x0000000000007918 */ /* 0x000fe20000000000 */
.L_x_2:
[----:B------:R-:W5:Y:S01]  /*0400*/  SHFL.IDX PT, R3, R0, RZ, 0x1f ;  /* 0x00001fff00037589 */ /* 0x000f6200000e0000 */
[----:B------:R-:W-:Y:S01]  /*0410*/  NOP ;  /* 0x0000000000007918 */ /* 0x000fe20000000000 */
[----:B-----5:R-:W-:-:S13]  /*0420*/  ISETP.NE.AND P0, PT, R3, RZ, PT ;  /* 0x000000ff0300720c */ /* 0x020fda0003f05270 */
[----:B------:R-:W-:Y:S05]  /*0430*/  @P0 BRA `(.L_x_3) ;  /* 0x0000000000400947 */ /* 0x000fea0003800000 */
[----:B-1----:R-:W1:Y:S01]  /*0440*/  S2UR UR5, SR_CgaCtaId ;  /* 0x00000000000579c3 */ /* 0x002e620000008800 */
[----:B------:R-:W-:Y:S01]  /*0450*/  UMOV UR4, 0x400 ;  /* 0x0000040000047882 */ /* 0x000fe20000000000 */
[----:B------:R-:W-:Y:S01]  /*0460*/  UMOV UR6, 0x1 ;  /* 0x0000000100067882 */ /* 0x000fe20000000000 */
[----:B------:R-:W-:Y:S01]  /*0470*/  UMOV UR7, 0x180 ;  /* 0x0000018000077882 */ /* 0x000fe20000000000 */
[----:B------:R-:W-:Y:S01]  /*0480*/  ELECT P0, URZ, PT ;  /* 0x00000000003f782f */ /* 0x000fe20003800000 */
[----:B-1----:R-:W-:Y:S02]  /*0490*/  ULEA UR8, UR5, UR4, 0x18 ;  /* 0x0000000405087291 */ /* 0x002fe4000f8ec03f */
[----:B------:R-:W-:-:S04]  /*04a0*/  UIADD3 UR4, -UR6, 0x100000, URZ ;  /* 0x0010000006047890 */ /* 0x000fc8000fffe13f */
[----:B------:R-:W-:Y:S02]  /*04b0*/  USHF.L.U32 UR5, UR4, 0xb, URZ ;  /* 0x0000000b04057899 */ /* 0x000fe4000800063f */
[----:B------:R-:W-:Y:S02]  /*04c0*/  USHF.L.U32 UR4, UR4, 0x1, URZ ;  /* 0x0000000104047899 */ /* 0x000fe4000800063f */
[----:B------:R-:W-:-:S04]  /*04d0*/  UIADD3 UR6, -UR7, 0x100000, URZ ;  /* 0x0010000007067890 */ /* 0x000fc8000fffe13f */
[----:B------:R-:W-:Y:S02]  /*04e0*/  USHF.L.U32 UR7, UR6, 0xb, URZ ;  /* 0x0000000b06077899 */ /* 0x000fe4000800063f */
[----:B------:R-:W-:Y:S01]  /*04f0*/  USHF.L.U32 UR6, UR6, 0x1, URZ ;  /* 0x0000000106067899 */ /* 0x000fe2000800063f */
[----:B------:R-:W1:Y:S03]  /*0500*/  FENCE.VIEW.ASYNC.S ;  /* 0x00000000000073c6 */ /* 0x000e660000000000 */
[----:B-1----:R1:W1:Y:S08]  /*0510*/  SYNCS.EXCH.64 URZ, [UR8+0x36430], UR4 ;  /* 0x03643004083f75b2 */ /* 0x0022700008000100 */
[----:B------:R1:W1:Y:S01]  /*0520*/  SYNCS.EXCH.64 URZ, [UR8+0x36438], UR6 ;  /* 0x03643806083f75b2 */ /* 0x0002620008000100 */
[----:B------:R-:W-:Y:S01]  /*0530*/  NOP ;  /* 0x0000000000007918 */ /* 0x000fe20000000000 */
.L_x_3:
[----:B---3--:R-:W-:Y:S01]  /*0540*/  ISETP.NE.AND P0, PT, R2, RZ, PT ;  /* 0x000000ff0200720c */ /* 0x008fe20003f05270 */
[----:B------:R-:W-:Y:S01]  /*0550*/  IMAD.MOV.U32 R17, RZ, RZ, 0x1 ;  /* 0x00000001ff117424 */ /* 0x000fe200078e00ff */
[----:B------:R-:W-:-:S04]  /*0560*/  NOP ;  /* 0x0000000000007918 */ /* 0x000fc80000000000 */
[----:B------:R-:W-:Y:S01]  /*0570*/  SEL R17, R17, 0x2, !P0 ;  /* 0x0000000211117807 */ /* 0x000fe20004000000 */
[----:B-12-4-:R-:W-:Y:S06]  /*0580*/  BAR.SYNC.DEFER_BLOCKING 0x0 ;  /* 0x0000000000007b1d */ /* 0x016fec0000010000 */
[----:B------:R-:W-:Y:S05]  /*0590*/  @!P0 BRA `(.L_x_4) ;  /* 0x0000004000848947 */ /* 0x000fea0003800000 */
.L_x_5:
[----:B------:R-:W-:-:S08]  /*05a0*/  NOP ;  /* 0x0000000000007918 */ /* 0x000fd00000000000 */
[----:B------:R-:W1:Y:S02]  /*05b0*/  USETMAXREG.TRY_ALLOC.CTAPOOL UP0, 0xa0 ;  /* 0x000000a0000079c8 */ /* 0x000e640008000600 */
[----:B-1----:R-:W-:-:S13]  /*05c0*/  PLOP3.LUT P0, PT, PT, PT, UP0, 0x80, 0x0 ;  /* 0x000000000000781c */ /* 0x002fda0003f0f008 */
[----:B------:R-:W-:Y:S05]  /*05d0*/  @!P0 BRA `(.L_x_5) ;  /* 0xfffffffc00f08947 */ /* 0x000fea000383ffff */
[----:B------:R-:W-:Y:S01]  /*05e0*/  LOP3.LUT R0, R0, 0x3, RZ, 0xc0, !PT ;  /* 0x0000000300007812 */ /* 0x000fe200078ec0ff */
[----:B------:R-:W1:Y:S01]  /*05f0*/  S2R R2, SR_TID.X ;  /* 0x0000000000027919 */ /* 0x000e620000002100 */
[----:B------:R-:W2:Y:S04]  /*0600*/  S2UR UR4, SR_CTAID.Z ;  /* 0x00000000000479c3 */ /* 0x000ea80000002700 */
[----:B------:R-:W3:Y:S02]  /*0610*/  SHFL.IDX PT, R0, R0, RZ, 0x1f ;  /* 0x00001fff00007589 */ /* 0x000ee400000e0000 */
[----:B---3--:R-:W-:Y:S02]  /*0620*/  ISETP.NE.AND P0, PT, R0, RZ, PT ;  /* 0x000000ff0000720c */ /* 0x008fe40003f05270 */
[----:B-1----:R-:W-:-:S11]  /*0630*/  SHF.R.U32.HI R2, RZ, 0x7, R2 ;  /* 0x00000007ff027819 */ /* 0x002fd60000011602 */
[----:B------:R-:W-:-:S05]  /*0640*/  @!P0 VIADD R2, R2, 0x9 ;  /* 0x0000000902028836 */ /* 0x000fca0000000000 */
[----:B------:R1:W-:Y:S06]  /*0650*/  @!P0 BAR.ARV R2, 0xa0 ;  /* 0x000280020000851d */ /* 0x0003ec0000002000 */
[----:B--2---:R-:W-:-:S13]  /*0660*/  ISETP.LE.AND P0, PT, RZ, UR4, PT ;  /* 0x00000004ff007c0c */ /* 0x004fda000bf03270 */
[----:B-1----:R-:W-:Y:S05]  /*0670*/  @!P0 EXIT ;  /* 0x000000000000894d */ /* 0x002fea0003800000 */
[----:B------:R-:W1:Y:S01]  /*0680*/  S2UR UR4, SR_CgaCtaId ;  /* 0x00000000000479c3 */ /* 0x000e620000008800 */
[----:B------:R-:W-:Y:S02]  /*0690*/  UMOV UR37, 0x400 ;  /* 0x0000040000257882 */ /* 0x000fe40000000000 */
[----:B-1----:R-:W-:-:S04]  /*06a0*/  ULEA UR37, UR4, UR37, 0x18 ;  /* 0x0000002504257291 */ /* 0x002fc8000f8ec03f */
[----:B------:R-:W-:-:S04]  /*06b0*/  UIADD3 UR36, UR37, 0x30400, URZ ;  /* 0x0003040025247890 */ /* 0x000fc8000fffe03f */
[----:B------:R-:W-:-:S06]  /*06c0*/  ULOP3.LUT UP0, URZ, UR36, 0x1bf, URZ, 0xc0, !UPT ;  /* 0x000001bf243f7892 */ /* 0x000fcc000f80c03f */
[----:B------:R-:W-:-:S13]  /*06d0*/  PLOP3.LUT P0, PT, PT, PT, UP0, 0x80, 0x0 ;  /* 0x000000000000781c */ /* 0x000fda0003f0f008 */
[----:B------:R-:W-:Y:S05]  /*06e0*/  @!P0 BRA `(.L_x_6) ;  /* 0x00000000007c8947 */ /* 0x000fea0003800000 */
[----:B------:R-:W-:Y:S01]  /*06f0*/  MOV R2, 0x0 ;  /* 0x0000000000027802 */ /* 0x000fe20000000f00 */
[----:B------:R-:W-:Y:S01]  /*0700*/  ULDC.64 UR4, c[0x4][0x80] ;  /* 0x0100200000047ab9 */ /* 0x000fe20000000a00 */
[----:B------:R-:W-:Y:S01]  /*0710*/  ULDC.64 UR6, c[0x4][0x8] ;  /* 0x0100020000067ab9 */ /* 0x000fe20000000a00 */
[----:B------:R-:W-:Y:S01]  /*0720*/  IMAD.U32 R4, RZ, RZ, UR4 ;  /* 0x00000004ff047e24 */ /* 0x000fe2000f8e00ff */
[----:B------:R1:W2:Y:S01]  /*0730*/  LDC.64 R14, c[0x4][R2] ;  /* 0x01000000020e7b82 */ /* 0x0002a20000000a00 */
[----:B------:R-:W-:Y:S01]  /*0740*/  IMAD.U32 R5, RZ, RZ, UR5 ;  /* 0x00000005ff057e24 */ /* 0x000fe2000f8e00ff */
[----:B------:R-:W-:Y:S01]  /*0750*/  ULDC.64 UR4, c[0x4][0x88] ;  /* 0x0100220000047ab9 */ /* 0x000fe20000000a00 */
[----:B------:R-:W-:Y:S02]  /*0760*/  IMAD.U32 R10, RZ, RZ, UR6 ;  /* 0x00000006ff0a7e24 */ /* 0x000fe4000f8e00ff */
[----:B------:R-:W-:Y:S02]  /*0770*/  IMAD.U32 R6, RZ, RZ, UR4 ;  /* 0x00000004ff067e24 */ /* 0x000fe4000f8e00ff */
[----:B------:R-:W-:-:S02]  /*0780*/  IMAD.U32 R7, RZ, RZ, UR5 ;  /* 0x00000005ff077e24 */ /* 0x000fc4000f8e00ff */
[----:B------:R-:W-:Y:S02]  /*0790*/  IMAD.U32 R11, RZ, RZ, UR7 ;  /* 0x00000007ff0b7e24 */ /* 0x000fe4000f8e00ff */
[----:B------:R-:W-:Y:S02]  /*07a0*/  IMAD.MOV.U32 R8, RZ, RZ, 0x70 ;  /* 0x00000070ff087424 */ /* 0x000fe400078e00ff */
[----:B------:R-:W-:Y:S02]  /*07b0*/  IMAD.MOV.U32 R12, RZ, RZ, 0x1 ;  /* 0x00000001ff0c7424 */ /* 0x000fe400078e00ff */
[----:B-1----:R-:W-:-:S07]  /*07c0*/  IMAD.MOV.U32 R13, RZ, RZ, RZ ;  /* 0x000000ffff0d7224 */ /* 0x002fce00078e00ff */
[----:B------:R-:W-:-:S07]  /*07d0*/  LEPC R20, `(.L_x_7) ;  /* 0x000000001014794e */ /* 0x000fce0000000000 */
[----:B--2---:R-:W-:Y:S05]  /*07e0*/  CALL.ABS.NOINC R14 ;  /* 0x000000000e007343 */ /* 0x004fea0003c00000 */
.L_x_7:
[----:B------:R-:W1:Y:S01]  /*07f0*/  LDC.64 R2, c[0x4][R2] ;  /* 0x0100000002027b82 */ /* 0x000e620000000a00 */
[----:B------:R-:W-:Y:S01]  /*0800*/  ULDC.64 UR4, c[0x4][0x80] ;  /* 0x0100200000047ab9 */ /* 0x000fe20000000a00 */
[----:B------:R-:W-:Y:S01]  /*0810*/  ULDC.64 UR6, c[0x4][0x88] ;  /* 0x0100220000067ab9 */ /* 0x000fe20000000a00 */
[----:B------:R-:W-:Y:S02]  /*0820*/  IMAD.U32 R4, RZ, RZ, UR4 ;  /* 0x00000004ff047e24 */ /* 0x000fe4000f8e00ff */
        /* <DEDUP_REMOVED lines=8> */
[----:B------:R-:W-:-:S07]  /*08b0*/  IMAD.MOV.U32 R13, RZ, RZ, RZ ;  /* 0x000000ffff0d7224 */ /* 0x000fce00078e00ff */
[----:B------:R-:W-:-:S07]  /*08c0*/  LEPC R20, `(.L_x_6) ;  /* 0x000000001014794e */ /* 0x000fce0000000000 */
[----:B-1----:R-:W-:Y:S05]  /*08d0*/  CALL.ABS.NOINC R2 ;  /* 0x0000000002007343 */ /* 0x002fea0003c00000 */
.L_x_6:
[----:B------:R-:W-:-:S04]  /*08e0*/  IMAD.U32 R157, RZ, RZ, UR37 ;  /* 0x00000025ff9d7e24 */ /* 0x000fc8000f8e00ff */
[----:B------:R-:W-:-:S05]  /*08f0*/  VIADD R156, R157, 0x33400 ;  /* 0x000334009d9c7836 */ /* 0x000fca0000000000 */
[----:B------:R-:W-:-:S13]  /*0900*/  LOP3.LUT P0, RZ, R156, 0x1bf, RZ, 0xc0, !PT ;  /* 0x000001bf9cff7812 */ /* 0x000fda000780c0ff */
        /* <DEDUP_REMOVED lines=17> */
.L_x_9:
        /* <DEDUP_REMOVED lines=15> */
.L_x_8:
[----:B------:R-:W1:Y:S01]  /*0b10*/  S2R R2, SR_TID.X ;  /* 0x0000000000027919 */ /* 0x000e620000002100 */
[----:B------:R-:W-:Y:S01]  /*0b20*/  UMOV UR4, 0xffffffff ;  /* 0xffffffff00047882 */ /* 0x000fe20000000000 */
[----:B-1----:R-:W-:-:S05]  /*0b30*/  VIADD R0, R2, 0xffffff80 ;  /* 0xffffff8002007836 */ /* 0x002fca0000000000 */
[----:B------:R-:W-:-:S04]  /*0b40*/  SHF.R.S32.HI R3, RZ, 0x1f, R0 ;  /* 0x0000001fff037819 */ /* 0x000fc80000011400 */
[----:B------:R-:W-:-:S04]  /*0b50*/  LEA.HI R2, R3, R0, RZ, 0x7 ;  /* 0x0000000003027211 */ /* 0x000fc800078f38ff */
[----:B------:R-:W-:Y:S01]  /*0b60*/  SHF.R.S32.HI R13, RZ, 0x7, R2 ;  /* 0x00000007ff0d7819 */ /* 0x000fe20000011402 */
[----:B------:R-:W-:Y:S06]  /*0b70*/  BRA.DIV UR4, `(.L_x_10) ;  /* 0x0000006e043c7947 */ /* 0x000fec000b800000 */
[----:B------:R1:W2:Y:S02]  /*0b80*/  SHFL.IDX PT, R14, R13, RZ, 0x1f ;  /* 0x00001fff0d0e7589 */ /* 0x0002a400000e0000 */
.L_x_94:
[----:B------:R-:W-:Y:S02]  /*0b90*/  SHF.L.U32 R18, RZ, 0x1f, RZ ;  /* 0x0000001fff127819 */ /* 0x000fe400000006ff */
[----:B------:R-:W-:Y:S01]  /*0ba0*/  LOP3.LUT R5, R2, 0xffffff80, RZ, 0xc0, !PT ;  /* 0xffffff8002057812 */ /* 0x000fe200078ec0ff */
[----:B--2---:R-:W-:Y:S01]  /*0bb0*/  IMAD.HI R2, R14, 0x55555556, RZ ;  /* 0x555555560e027827 */ /* 0x004fe200078e02ff */
[CC--:B------:R-:W-:Y:S01]  /*0bc0*/  LEA.HI R6, R3.reuse, R0.reuse, RZ, 0x5 ;  /* 0x0000000003067211 */ /* 0x0c0fe200078f28ff */
[----:B------:R-:W2:Y:S01]  /*0bd0*/  SYNCS.PHASECHK.TRANS64.TRYWAIT P0, [UR37+0x36400], R18 ;  /* 0x03640012ff0075a7 */ /* 0x000ea20008000165 */
[----:B------:R-:W-:Y:S01]  /*0be0*/  LEA.HI R3, R3, R0, RZ, 0x4 ;  /* 0x0000000003037211 */ /* 0x000fe200078f20ff */
[----:B------:R-:W-:Y:S01]  /*0bf0*/  IMAD.IADD R4, R0, 0x1, -R5 ;  /* 0x0000000100047824 */ /* 0x000fe200078e0a05 */
[----:B------:R-:W-:Y:S02]  /*0c00*/  LEA.HI R5, R2, R2, RZ, 0x1 ;  /* 0x0000000202057211 */ /* 0x000fe400078f08ff */
[----:B------:R-:W-:-:S02]  /*0c10*/  SHF.R.S32.HI R2, RZ, 0x4, R3 ;  /* 0x00000004ff027819 */ /* 0x000fc40000011403 */
[----:B------:R-:W-:Y:S01]  /*0c20*/  SHF.R.S32.HI R8, RZ, 0x5, R6 ;  /* 0x00000005ff087819 */ /* 0x000fe20000011406 */
[----:B------:R-:W-:Y:S01]  /*0c30*/  IMAD R5, R5, -0x3, R14 ;  /* 0xfffffffd05057824 */ /* 0x000fe200078e020e */
[----:B------:R-:W-:Y:S02]  /*0c40*/  SHF.R.S32.HI R7, RZ, 0x1f, R6 ;  /* 0x0000001fff077819 */ /* 0x000fe40000011406 */
[----:B------:R-:W-:Y:S02]  /*0c50*/  LEA.HI R6, R3, R2, RZ, 0x1 ;  /* 0x0000000203067211 */ /* 0x000fe400078f08ff */
[----:B------:R-:W-:Y:S02]  /*0c60*/  LEA.HI R9, R7, R8, RZ, 0x2 ;  /* 0x0000000807097211 */ /* 0x000fe400078f10ff */
[----:B------:R-:W-:Y:S02]  /*0c70*/  LOP3.LUT R7, R6, 0xfffffffe, RZ, 0xc0, !PT ;  /* 0xfffffffe06077812 */ /* 0x000fe400078ec0ff */
[----:B------:R-:W-:-:S02]  /*0c80*/  LOP3.LUT R9, R9, 0xfffffffc, RZ, 0xc0, !PT ;  /* 0xfffffffc09097812 */ /* 0x000fc400078ec0ff */
[----:B------:R-:W-:Y:S01]  /*0c90*/  SHF.R.S32.HI R11, RZ, 0x1f, R4 ;  /* 0x0000001fff0b7819 */ /* 0x000fe20000011404 */
[----:B------:R-:W-:Y:S02]  /*0ca0*/  IMAD.IADD R6, R2, 0x1, -R7 ;  /* 0x0000000102067824 */ /* 0x000fe400078e0a07 */
[----:B------:R-:W-:Y:S01]  /*0cb0*/  IMAD.IADD R2, R8, 0x1, -R9 ;  /* 0x0000000108027824 */ /* 0x000fe200078e0a09 */
[CC--:B------:R-:W-:Y:S02]  /*0cc0*/  LEA.HI R10, R11.reuse, R4.reuse, RZ, 0x2 ;  /* 0x000000040b0a7211 */ /* 0x0c0fe400078f10ff */
[----:B------:R3:W-:Y:S01]  /*0cd0*/  STL [R1+0x4], R6 ;  /* 0x0000040601007387 */ /* 0x0007e20000100800 */
[----:B------:R-:W-:Y:S02]  /*0ce0*/  LEA.HI R11, R11, R4, RZ, 0x5 ;  /* 0x000000040b0b7211 */ /* 0x000fe400078f28ff */
[--C-:B------:R-:W-:Y:S01]  /*0cf0*/  SHF.R.S32.HI R12, RZ, 0x2, R10.reuse ;  /* 0x00000002ff0c7819 */ /* 0x100fe2000001140a */
[----:B------:R3:W-:Y:S01]  /*0d00*/  STL [R1], R2 ;  /* 0x0000000201007387 */ /* 0x0007e20000100800 */
[----:B------:R-:W-:-:S02]  /*0d10*/  SHF.R.S32.HI R15, RZ, 0x1f, R10 ;  /* 0x0000001fff0f7819 */ /* 0x000fc4000001140a */
[----:B------:R-:W-:Y:S02]  /*0d20*/  SHF.R.S32.HI R11, RZ, 0x5, R11 ;  /* 0x00000005ff0b7819 */ /* 0x000fe4000001140b */
[----:B------:R-:W-:-:S04]  /*0d30*/  LEA.HI R15, R15, R12, RZ, 0x3 ;  /* 0x0000000c0f0f7211 */ /* 0x000fc800078f18ff */
[----:B------:R-:W-:-:S05]  /*0d40*/  LOP3.LUT R15, R15, 0xfffffff8, RZ, 0xc0, !PT ;  /* 0xfffffff80f0f7812 */ /* 0x000fca00078ec0ff */
[----:B------:R-:W-:Y:S01]  /*0d50*/  IMAD.IADD R16, R12, 0x1, -R15 ;  /* 0x000000010c107824 */ /* 0x000fe200078e0a0f */
[----:B--23--:R-:W-:Y:S06]  /*0d60*/  @P0 BRA `(.L_x_11) ;  /* 0x0000000000080947 */ /* 0x00cfec0003800000 */
[----:B------:R-:W2:Y:S02]  /*0d70*/  SYNCS.PHASECHK.TRANS64.TRYWAIT P0, [UR37+0x36400], R18 ;  /* 0x03640012ff0075a7 */ /* 0x000ea40008000165 */
[----:B--2---:R-:W-:Y:S05]  /*0d80*/  @!P0 BRA `(.L_x_12) ;  /* 0x0000006800d48947 */ /* 0x004fea0003800000 */
.L_x_11:
[----:B------:R-:W3:Y:S01]  /*0d90*/  LDC R12, c[0x0][0x280] ;  /* 0x0000a000ff0c7b82 */ /* 0x000ee20000000800 */
[----:B------:R-:W-:Y:S01]  /*0da0*/  IMAD R16, R11, 0x10, R16 ;  /* 0x000000100b107824 */ /* 0x000fe200078e0210 */
[----:B------:R-:W-:Y:S02]  /*0db0*/  CS2R R118, SRZ ;  /* 0x0000000000767805 */ /* 0x000fe4000001ff00 */
[----:B------:R-:W-:Y:S02]  /*0dc0*/  CS2R R116, SRZ ;  /* 0x0000000000747805 */ /* 0x000fe4000001ff00 */
[----:B------:R-:W-:Y:S02]  /*0dd0*/  CS2R R114, SRZ ;  /* 0x0000000000727805 */ /* 0x000fe4000001ff00 */
[----:B------:R-:W-:Y:S02]  /*0de0*/  CS2R R112, SRZ ;  /* 0x0000000000707805 */ /* 0x000fe4000001ff00 */
[----:B------:R-:W-:-:S02]  /*0df0*/  CS2R R110, SRZ ;  /* 0x00000000006e7805 */ /* 0x000fc4000001ff00 */
[----:B------:R-:W-:Y:S02]  /*0e00*/  CS2R R108, SRZ ;  /* 0x00000000006c7805 */ /* 0x000fe4000001ff00 */
        /* <DEDUP_REMOVED lines=16> */
[----:B---3--:R-:W-:-:S02]  /*0f10*/  ISETP.GE.AND P0, PT, R12, 0x1, PT ;  /* 0x000000010c00780c */ /* 0x008fc40003f06270 */
        /* <DEDUP_REMOVED lines=25> */
[----:B------:R-:W-:Y:S01]  /*10b0*/  CS2R R24, SRZ ;  /* 0x0000000000187805 */ /* 0x000fe2000001ff00 */
[----:B------:R-:W-:Y:S06]  /*10c0*/  @!P0 BRA `(.L_x_13) ;  /* 0x0000002400a08947 */ /* 0x000fec0003800000 */
[----:B------:R-:W3:Y:S04]  /*10d0*/  LDL R19, [R1+0x4] ;  /* 0x0000040001137983 */ /* 0x000ee80000100800 */
[----:B------:R-:W4:Y:S01]  /*10e0*/  LDL R15, [R1] ;  /* 0x00000000010f7983 */ /* 0x000f220000100800 */
[----:B------:R-:W-:Y:S01]  /*10f0*/  LOP3.LUT R3, R3, 0xfffffff0, RZ, 0xc0, !PT ;  /* 0xfffffff003037812 */ /* 0x000fe200078ec0ff */
[----:B--2---:R-:W2:Y:S01]  /*1100*/  LDC R18, c[0x0][0x290] ;  /* 0x0000a400ff127b82 */ /* 0x004ea20000000800 */
[----:B------:R-:W-:Y:S01]  /*1110*/  LOP3.LUT R9, R10, 0xfffffffc, RZ, 0xc0, !PT ;  /* 0xfffffffc0a097812 */ /* 0x000fe200078ec0ff */
[----:B------:R-:W2:Y:S01]  /*1120*/  S2R R11, SR_CTAID.X ;  /* 0x00000000000b7919 */ /* 0x000ea20000002500 */
[----:B------:R-:W-:-:S04]  /*1130*/  IMAD.HI R10, R13, 0x55555556, RZ ;  /* 0x555555560d0a7827 */ /* 0x000fc800078e02ff */
[----:B------:R-:W-:Y:S01]  /*1140*/  IMAD.IADD R3, R0, 0x1, -R3 ;  /* 0x0000000100037824 */ /* 0x000fe200078e0a03 */
[----:B------:R-:W-:Y:S01]  /*1150*/  LEA.HI R10, R10, R10, RZ, 0x1 ;  /* 0x0000000a0a0a7211 */ /* 0x000fe200078f08ff */
[----:B------:R-:W-:Y:S02]  /*1160*/  IMAD R14, R13, 0x400, R4 ;  /* 0x000004000d0e7824 */ /* 0x000fe400078e0204 */
[----:B------:R-:W-:Y:S01]  /*1170*/  IMAD.MOV.U32 R119, RZ, RZ, RZ ;  /* 0x000000ffff777224 */ /* 0x000fe200078e00ff */
[----:B------:R-:W-:Y:S01]  /*1180*/  LEA.HI R0, R3, R3, RZ, 0x1 ;  /* 0x0000000303007211 */ /* 0x000fe200078f08ff */
[----:B------:R-:W-:Y:S01]  /*1190*/  IMAD R10, R10, -0x3, R13 ;  /* 0xfffffffd0a0a7824 */ /* 0x000fe200078e020d */
[----:B------:R-:W-:Y:S02]  /*11a0*/  SHF.R.S32.HI R6, RZ, 0x1f, R3 ;  /* 0x0000001fff067819 */ /* 0x000fe40000011403 */
[--C-:B------:R-:W-:Y:S02]  /*11b0*/  SHF.R.S32.HI R2, RZ, 0x1, R0.reuse ;  /* 0x00000001ff027819 */ /* 0x100fe40000011400 */
[----:B------:R-:W-:-:S02]  /*11c0*/  SHF.R.S32.HI R7, RZ, 0x1f, R0 ;  /* 0x0000001fff077819 */ /* 0x000fc40000011400 */
[----:B------:R-:W-:Y:S02]  /*11d0*/  LEA.HI R8, R6, R3, RZ, 0x3 ;  /* 0x0000000306087211 */ /* 0x000fe400078f18ff */
[----:B------:R-:W-:Y:S02]  /*11e0*/  LEA.HI R7, R7, R2, RZ, 0x2 ;  /* 0x0000000207077211 */ /* 0x000fe400078f10ff */
[----:B------:R-:W-:Y:S01]  /*11f0*/  LOP3.LUT R0, R0, 0x7fffffe, RZ, 0xc0, !PT ;  /* 0x07fffffe00007812 */ /* 0x000fe200078ec0ff */
[----:B------:R-:W-:Y:S01]  /*1200*/  IMAD.SHL.U32 R8, R8, 0x20, RZ ;  /* 0x0000002008087824 */ /* 0x000fe200078e00ff */
[----:B------:R-:W-:-:S03]  /*1210*/  LOP3.LUT R7, R7, 0xfffffffc, RZ, 0xc0, !PT ;  /* 0xfffffffc07077812 */ /* 0x000fc600078ec0ff */
[----:B------:R-:W-:Y:S01]  /*1220*/  IMAD.IADD R6, R3, 0x1, -R0 ;  /* 0x0000000103067824 */ /* 0x000fe200078e0a00 */
[----:B------:R-:W-:Y:S01]  /*1230*/  LOP3.LUT R8, R8, 0x7fffff00, RZ, 0xc0, !PT ;  /* 0x7fffff0008087812 */ /* 0x000fe200078ec0ff */
[----:B------:R-:W-:Y:S02]  /*1240*/  IMAD.IADD R7, R2, 0x1, -R7 ;  /* 0x0000000102077824 */ /* 0x000fe400078e0a07 */
[----:B------:R-:W-:Y:S02]  /*1250*/  IMAD.IADD R2, R4, 0x1, -R9 ;  /* 0x0000000104027824 */ /* 0x000fe400078e0a09 */
[C---:B------:R-:W-:Y:S01]  /*1260*/  IMAD.SHL.U32 R0, R7.reuse, 0x40, RZ ;  /* 0x0000004007007824 */ /* 0x040fe200078e00ff */
[----:B------:R-:W-:Y:S01]  /*1270*/  LOP3.LUT P0, RZ, R7, 0x2, RZ, 0xc0, !PT ;  /* 0x0000000207ff7812 */ /* 0x000fe2000780c0ff */
[----:B-1----:R-:W-:Y:S02]  /*1280*/  IMAD R13, R13, 0x800, R8 ;  /* 0x000008000d0d7824 */ /* 0x002fe400078e0208 */
[----:B------:R-:W-:Y:S01]  /*1290*/  VIADD R4, R12, 0x3f ;  /* 0x0000003f0c047836 */ /* 0x000fe20000000000 */
[----:B------:R-:W-:Y:S01]  /*12a0*/  LOP3.LUT R0, R0, 0xc0, RZ, 0xc0, !PT ;  /* 0x000000c000007812 */ /* 0x000fe200078ec0ff */
[----:B------:R-:W-:-:S02]  /*12b0*/  IMAD R6, R6, 0x20, R13 ;  /* 0x0000002006067824 */ /* 0x000fc400078e020d */
[----:B--2---:R-:W-:Y:S01]  /*12c0*/  IMAD R9, R11, -0x60, R18 ;  /* 0xffffffa00b097824 */ /* 0x004fe200078e0212 */
[----:B------:R-:W-:Y:S01]  /*12d0*/  SHF.R.S32.HI R11, RZ, 0x1f, R4 ;  /* 0x0000001fff0b7819 */ /* 0x000fe20000011404 */
[----:B------:R-:W-:Y:S02]  /*12e0*/  IMAD.MOV.U32 R8, RZ, RZ, RZ ;  /* 0x000000ffff087224 */ /* 0x000fe400078e00ff */
[----:B------:R-:W-:Y:S01]  /*12f0*/  IMAD R9, R10, -0x20, R9 ;  /* 0xffffffe00a097824 */ /* 0x000fe200078e0209 */
[----:B------:R-:W-:Y:S01]  /*1300*/  LEA.HI R12, R11, R4, RZ, 0x6 ;  /* 0x000000040b0c7211 */ /* 0x000fe200078f30ff */
[----:B------:R-:W-:Y:S02]  /*1310*/  IMAD.MOV.U32 R11, RZ, RZ, 0x20 ;  /* 0x00000020ff0b7424 */ /* 0x000fe400078e00ff */
[----:B------:R-:W-:Y:S02]  /*1320*/  IMAD.SHL.U32 R4, R14, 0x4, RZ ;  /* 0x000000040e047824 */ /* 0x000fe400078e00ff */
[----:B------:R-:W-:Y:S01]  /*1330*/  IMAD R2, R2, -0x2, R9 ;  /* 0xfffffffe02027824 */ /* 0x000fe200078e0209 */
[----:B------:R-:W-:-:S02]  /*1340*/  SEL R11, R11, 0xffffffe0, !P0 ;  /* 0xffffffe00b0b7807 */ /* 0x000fc40004000000 */
[----:B------:R-:W-:Y:S02]  /*1350*/  LOP3.LUT R9, R17, 0x1, RZ, 0xfc, !PT ;  /* 0x0000000111097812 */ /* 0x000fe400078efcff */
[----:B------:R-:W-:Y:S01]  /*1360*/  SHF.R.S32.HI R17, RZ, 0x6, R12 ;  /* 0x00000006ff117819 */ /* 0x000fe2000001140c */
[----:B---3--:R-:W-:-:S05]  /*1370*/  IMAD.SHL.U32 R3, R19, 0x8, RZ ;  /* 0x0000000813037824 */ /* 0x008fca00078e00ff */
[----:B------:R-:W-:Y:S02]  /*1380*/  LOP3.LUT R3, R0, 0x8, R3, 0xf8, !PT ;  /* 0x0000000800037812 */ /* 0x000fe400078ef803 */
[----:B------:R-:W-:-:S04]  /*1390*/  SHF.R.U32.HI R0, RZ, 0x3, R0 ;  /* 0x00000003ff007819 */ /* 0x000fc80000011600 */
[----:B------:R-:W-:Y:S01]  /*13a0*/  LOP3.LUT R0, R3, R0, RZ, 0x3c, !PT ;  /* 0x0000000003007212 */ /* 0x000fe200078e3cff */
[----:B----4-:R-:W-:Y:S01]  /*13b0*/  IMAD R3, R15, 0x200, R6 ;  /* 0x000002000f037824 */ /* 0x010fe200078e0206 */
[----:B------:R-:W-:-:S03]  /*13c0*/  CS2R R6, SRZ ;  /* 0x0000000000067805 */ /* 0x000fc6000001ff00 */
[----:B------:R-:W-:Y:S02]  /*13d0*/  IMAD.IADD R0, R0, 0x1, R3 ;  /* 0x0000000100007824 */ /* 0x000fe400078e0203 */
[----:B------:R-:W-:-:S03]  /*13e0*/  IMAD.MOV.U32 R3, RZ, RZ, RZ ;  /* 0x000000ffff037224 */ /* 0x000fc600078e00ff */
[----:B------:R-:W-:Y:S02]  /*13f0*/  LEA R10, R0, UR37, 0x1 ;  /* 0x00000025000a7c11 */ /* 0x000fe4000f8e08ff */
[----:B------:R-:W-:Y:S02]  /*1400*/  LEA R0, R4, UR37, 0x2 ;  /* 0x0000002504007c11 */ /* 0x000fe4000f8e10ff */
[----:B------:R-:W-:-:S07]  /*1410*/  IADD3 R11, R11, 0x30400, R10 ;  /* 0x000304000b0b7810 */ /* 0x000fce0007ffe00a */
.L_x_24:
[----:B------:R-:W-:Y:S01]  /*1420*/  ISETP.NE.AND P0, PT, R9, 0x3, PT ;  /* 0x000000030900780c */ /* 0x000fe20003f05270 */
[----:B------:R-:W-:-:S12]  /*1430*/  YIELD ;  /* 0x0000000000007946 */ /* 0x000fd80003800000 */
[----:B---3--:R-:W-:Y:S05]  /*1440*/  @!P0 BRA `(.L_x_14) ;  /* 0x0000000000048947 */ /* 0x008fea0003800000 */
[----:B------:R-:W-:Y:S01]  /*1450*/  BPT.TRAP 0x1 ;  /* 0x000000040000795c */ /* 0x000fe20000300000 */
.L_x_14:
[----:B------:R-:W-:Y:S02]  /*1460*/  LEA R4, R3, UR37, 0x3 ;  /* 0x0000002503047c11 */ /* 0x000fe4000f8e18ff */
[----:B------:R-:W-:-:S04]  /*1470*/  SHF.L.U32 R13, R8, 0x1f, RZ ;  /* 0x0000001f080d7819 */ /* 0x000fc800000006ff */
[----:B------:R1:W2:Y:S01]  /*1480*/  SYNCS.PHASECHK.TRANS64.TRYWAIT P1, [R4+URZ+0x36410], R13 ;  /* 0x0364100d040075a7 */ /* 0x0002a2000802017f */
[----:B------:R-:W-:Y:S05]  /*1490*/  @!P0 BRA `(.L_x_15) ;  /* 0x0000000000048947 */ /* 0x000fea0003800000 */
[----:B------:R-:W-:Y:S01]  /*14a0*/  BPT.TRAP 0x1 ;  /* 0x000000040000795c */ /* 0x000fe20000300000 */
.L_x_15:
[----:B--2---:R-:W-:Y:S05]  /*14b0*/  @P1 BRA `(.L_x_16) ;  /* 0x0000000000081947 */ /* 0x004fea0003800000 */
[----:B------:R-:W2:Y:S02]  /*14c0*/  SYNCS.PHASECHK.TRANS64.TRYWAIT P1, [R4+URZ+0x36410], R13 ;  /* 0x0364100d040075a7 */ /* 0x000ea4000802017f */
[----:B--2---:R-:W-:Y:S05]  /*14d0*/  @!P1 BRA `(.L_x_17) ;  /* 0x0000006400149947 */ /* 0x004fea0003800000 */
.L_x_16:
[----:B------:R-:W-:Y:S05]  /*14e0*/  WARPSYNC.ALL ;  /* 0x0000000000007948 */ /* 0x000fea0003800000 */
[----:B------:R-:W-:Y:S01]  /*14f0*/  R2UR UR6, R5 ;  /* 0x00000000050672ca */ /* 0x000fe200000e0000 */
[----:B------:R-:W-:Y:S01]  /*1500*/  UIADD3 UR4, UR37, 0x1e000, URZ ;  /* 0x0001e00025047890 */ /* 0x000fe2000fffe03f */
[C---:B------:R-:W-:Y:S01]  /*1510*/  R2UR UR7, R3.reuse ;  /* 0x00000000030772ca */ /* 0x040fe200000e0000 */
[----:B------:R-:W-:Y:S01]  /*1520*/  WARPGROUP.ARRIVE ;  /* 0x00000000000079c5 */ /* 0x000fe20000000000 */
[----:B------:R-:W-:Y:S01]  /*1530*/  UMOV UR13, 0x40000040 ;  /* 0x40000040000d7882 */ /* 0x000fe20000000000 */
[----:B------:R-:W-:Y:S01]  /*1540*/  USHF.R.U32.HI UR5, URZ, 0x4, UR4 ;  /* 0x000000043f057899 */ /* 0x000fe20008011604 */
[----:B------:R-:W-:Y:S01]  /*1550*/  IMAD R12, R3, 0x40, R16 ;  /* 0x00000040030c7824 */ /* 0x000fe200078e0210 */
[----:B------:R-:W-:Y:S01]  /*1560*/  UMOV UR15, 0x40000040 ;  /* 0x40000040000f7882 */ /* 0x000fe20000000000 */
[----:B------:R-:W-:Y:S01]  /*1570*/  UMOV UR9, 0x40000040 ;  /* 0x4000004000097882 */ /* 0x000fe20000000000 */
[----:B------:R-:W-:Y:S01]  /*1580*/  ULOP3.LUT UR5, UR5, 0x3fff, URZ, 0xc0, !UPT ;  /* 0x00003fff05057892 */ /* 0x000fe2000f8ec03f */
[----:B------:R-:W-:Y:S01]  /*1590*/  UMOV UR11, 0x40000040 ;  /* 0x40000040000b7882 */ /* 0x000fe20000000000 */
[----:B------:R-:W-:-:S02]  /*15a0*/  LEA R14, R12, UR37, 0x2 ;  /* 0x000000250c0e7c11 */ /* 0x000fc4000f8e10ff */
[----:B------:R-:W-:Y:S02]  /*15b0*/  ULEA UR4, UR6, UR37, 0xc ;  /* 0x0000002506047291 */ /* 0x000fe4000f8e603f */
[----:B------:R-:W-:Y:S02]  /*15c0*/  ULOP3.LUT UR5, UR5, 0x10000, URZ, 0xfc, !UPT ;  /* 0x0001000005057892 */ /* 0x000fe4000f8efc3f */
[----:B------:R-:W-:-:S04]  /*15d0*/  USHF.R.U32.HI UR6, URZ, 0x4, UR4 ;  /* 0x000000043f067899 */ /* 0x000fc80008011604 */
[----:B------:R-:W-:Y:S02]  /*15e0*/  ULOP3.LUT UR8, UR6, 0x3fff, URZ, 0xc0, !UPT ;  /* 0x00003fff06087892 */ /* 0x000fe4000f8ec03f */
[----:B------:R-:W-:Y:S02]  /*15f0*/  UIMAD UR6, UR7, 0x600, UR5 ;  /* 0x00000600070678a4 */ /* 0x000fe4000f8e0205 */
[----:B------:R-:W-:-:S04]  /*1600*/  ULOP3.LUT UR8, UR8, 0x10000, URZ, 0xfc, !UPT ;  /* 0x0001000008087892 */ /* 0x000fc8000f8efc3f */
[----:B------:R-:W-:Y:S01]  /*1610*/  UIADD3 UR10, UR8, 0x606, URZ ;  /* 0x00000606080a7890 */ /* 0x000fe2000fffe03f */
[----:B------:R-:W-:Y:S02]  /*1620*/  UMOV UR12, UR6 ;  /* 0x00000006000c7c82 */ /* 0x000fe40008000000 */
[----:B------:R-:W-:Y:S02]  /*1630*/  UMOV UR14, UR8 ;  /* 0x00000008000e7c82 */ /* 0x000fe40008000000 */
[----:B------:R-:W-:Y:S01]  /*1640*/  HGMMA.64x32x16.F32.BF16 R136, gdesc[UR12], RZ, !UPT, gsb0 ;  /* 0x006000000c8879f0 */ /* 0x000fe2000c0018ff */
[----:B------:R-:W-:Y:S02]  /*1650*/  UIADD3 UR12, UR6, 0x2, URZ ;  /* 0x00000002060c7890 */ /* 0x000fe4000fffe03f */
[----:B------:R-:W-:Y:S01]  /*1660*/  UIADD3 UR14, UR8, 0x2, URZ ;  /* 0x00000002080e7890 */ /* 0x000fe2000fffe03f */
[----:B------:R-:W-:Y:S01]  /*1670*/  UMOV UR13, 0x40000040 ;  /* 0x40000040000d7882 */ /* 0x000fe20000000000 */
[----:B------:R-:W-:Y:S01]  /*1680*/  UMOV UR15, 0x40000040 ;  /* 0x40000040000f7882 */ /* 0x000fe20000000000 */
[----:B------:R-:W-:-:S02]  /*1690*/  WARPGROUP.DEPBAR.LE gsb0, 0x0 ;  /* 0x00008000000079c5 */ /* 0x000fc40000010000 */
[----:B------:R-:W-:-:S06]  /*16a0*/  WARPGROUP.ARRIVE ;  /* 0x00000000000079c5 */ /* 0x000fcc0000000000 */
[----:B------:R-:W-:Y:S01]  /*16b0*/  HGMMA.64x32x16.F32.BF16 R136, gdesc[UR12], R136, gsb0 ;  /* 0x006000000c8879f0 */ /* 0x000fe20008001888 */
[----:B------:R-:W-:Y:S02]  /*16c0*/  UIADD3 UR12, UR6, 0x4, URZ ;  /* 0x00000004060c7890 */ /* 0x000fe4000fffe03f */
[----:B------:R-:W-:Y:S01]  /*16d0*/  UIADD3 UR14, UR8, 0x4, URZ ;  /* 0x00000004080e7890 */ /* 0x000fe2000fffe03f */
[----:B------:R-:W-:Y:S01]  /*16e0*/  UMOV UR13, 0x40000040 ;  /* 0x40000040000d7882 */ /* 0x000fe20000000000 */
[----:B------:R-:W-:Y:S01]  /*16f0*/  UMOV UR15, 0x40000040 ;  /* 0x40000040000f7882 */ /* 0x000fe20000000000 */
[----:B------:R-:W-:Y:S02]  /*1700*/  WARPGROUP.DEPBAR.LE gsb0, 0x0 ;  /* 0x00008000000079c5 */ /* 0x000fe40000010000 */
        /* <DEDUP_REMOVED lines=55> */
[----:B------:R-:W-:-:S07]  /*1a80*/  UIADD3 UR6, UR6, 0x406, URZ ;  /* 0x0000040606067890 */ /* 0x000fce000fffe03f */
[----:B------:R-:W-:Y:S01]  /*1a90*/  UMOV UR8, UR6 ;  /* 0x0000000600087c82 */ /* 0x000fe20008000000 */
[----:B------:R-:W-:Y:S02]  /*1aa0*/  WARPGROUP.DEPBAR.LE gsb0, 0x0 ;  /* 0x00008000000079c5 */ /* 0x000fe40000010000 */
[----:B------:R-:W-:-:S06]  /*1ab0*/  WARPGROUP.ARRIVE ;  /* 0x00000000000079c5 */ /* 0x000fcc0000000000 */
[----:B------:R-:W-:Y:S03]  /*1ac0*/  HGMMA.64x32x16.F32.BF16 R136, gdesc[UR12], R136, gsb0 ;  /* 0x006000000c8879f0 */ /* 0x000fe60008001888 */
[----:B------:R-:W-:Y:S02]  /*1ad0*/  WARPGROUP.DEPBAR.LE gsb0, 0x0 ;  /* 0x00008000000079c5 */ /* 0x000fe40000010000 */
[----:B------:R-:W-:-:S06]  /*1ae0*/  WARPGROUP.ARRIVE ;  /* 0x00000000000079c5 */ /* 0x000fcc0000000000 */
[----:B------:R-:W-:Y:S03]  /*1af0*/  HGMMA.64x32x16.F32.BF16 R136, gdesc[UR8], R136, gsb0 ;  /* 0x00600000088879f0 */ /* 0x000fe60008001888 */
[----:B------:R-:W-:Y:S02]  /*1b00*/  WARPGROUP.DEPBAR.LE gsb0, 0x0 ;  /* 0x00008000000079c5 */ /* 0x000fe40000010000 */
[----:B------:R3:W4:Y:S04]  /*1b10*/  LDS R12, [R14+0x30000] ;  /* 0x030000000e0c7984 */ /* 0x0007280000000800 */
[----:B-12---:R3:W1:Y:S01]  /*1b20*/  LDS R13, [R14+0x30020] ;  /* 0x030020000e0d7984 */ /* 0x0066620000000800 */
[----:B------:R-:W-:Y:S05]  /*1b30*/  @!P0 BRA `(.L_x_18) ;  /* 0x0000000000048947 */ /* 0x000fea0003800000 */
[----:B------:R-:W-:Y:S01]  /*1b40*/  BPT.TRAP 0x1 ;  /* 0x000000040000795c */ /* 0x000fe20000300000 */
.L_x_18:
[----:B---3--:R-:W-:-:S04]  /*1b50*/  SHF.L.U32 R14, R7, 0x1f, RZ ;  /* 0x0000001f070e7819 */ /* 0x008fc800000006ff */
[----:B------:R2:W3:Y:S01]  /*1b60*/  SYNCS.PHASECHK.TRANS64.TRYWAIT P1, [UR37+0x36430], R14 ;  /* 0x0364300eff0075a7 */ /* 0x0004e20008020165 */
[----:B------:R-:W-:Y:S05]  /*1b70*/  @!P0 BRA `(.L_x_19) ;  /* 0x0000000000048947 */ /* 0x000fea0003800000 */
[----:B------:R-:W-:Y:S01]  /*1b80*/  BPT.TRAP 0x1 ;  /* 0x000000040000795c */ /* 0x000fe20000300000 */
.L_x_19:
[----:B---3--:R-:W-:Y:S05]  /*1b90*/  @P1 BRA `(.L_x_20) ;  /* 0x0000000000081947 */ /* 0x008fea0003800000 */
[----:B------:R-:W3:Y:S02]  /*1ba0*/  SYNCS.PHASECHK.TRANS64.TRYWAIT P1, [UR37+0x36430], R14 ;  /* 0x0364300eff0075a7 */ /* 0x000ee40008020165 */
[----:B---3--:R-:W-:Y:S05]  /*1bb0*/  @!P1 BRA `(.L_x_21) ;  /* 0x0000005c00709947 */ /* 0x008fea0003800000 */
.L_x_20:
[----:B------:R-:W-:Y:S01]  /*1bc0*/  UIADD3 UR5, UR37, 0x2a000, URZ ;  /* 0x0002a00025057890 */ /* 0x000fe2000fffe03f */
[----:B------:R-:W-:Y:S01]  /*1bd0*/  WARPGROUP.ARRIVE ;  /* 0x00000000000079c5 */ /* 0x000fe20000000000 */
[----:B------:R-:W-:Y:S01]  /*1be0*/  UIADD3 UR4, UR4, 0x9000, URZ ;  /* 0x0000900004047890 */ /* 0x000fe2000fffe03f */
[C---:B------:R-:W-:Y:S01]  /*1bf0*/  ISETP.GT.AND P3, PT, R2.reuse, RZ, PT ;  /* 0x000000ff0200720c */ /* 0x040fe20003f64270 */
[----:B------:R-:W-:Y:S01]  /*1c00*/  USHF.R.U32.HI UR6, URZ, 0x4, UR5 ;  /* 0x000000043f067899 */ /* 0x000fe20008011605 */
[C---:B------:R-:W-:Y:S01]  /*1c10*/  ISETP.GT.AND P4, PT, R2.reuse, 0x1, PT ;  /* 0x000000010200780c */ /* 0x040fe20003f84270 */
[----:B------:R-:W-:Y:S01]  /*1c20*/  USHF.R.U32.HI UR4, URZ, 0x4, UR4 ;  /* 0x000000043f047899 */ /* 0x000fe20008011604 */
[C---:B------:R-:W-:Y:S01]  /*1c30*/  ISETP.GT.AND P5, PT, R2.reuse, 0x8, PT ;  /* 0x000000080200780c */ /* 0x040fe20003fa4270 */
[----:B------:R-:W-:Y:S01]  /*1c40*/  ULOP3.LUT UR7, UR6, 0x3fff, URZ, 0xc0, !UPT ;  /* 0x00003fff06077892 */ /* 0x000fe2000f8ec03f */
[C---:B------:R-:W-:Y:S01]  /*1c50*/  ISETP.GT.AND P2, PT, R2.reuse, 0x10, PT ;  /* 0x000000100200780c */ /* 0x040fe20003f44270 */
[----:B------:R-:W-:Y:S01]  /*1c60*/  ULOP3.LUT UR6, UR4, 0x3fff, URZ, 0xc0, !UPT ;  /* 0x00003fff04067892 */ /* 0x000fe2000f8ec03f */
[----:B------:R-:W-:Y:S01]  /*1c70*/  ISETP.GT.AND P1, PT, R2, 0x9, PT ;  /* 0x000000090200780c */ /* 0x000fe20003f24270 */
[----:B------:R-:W-:-:S02]  /*1c80*/  ULOP3.LUT UR4, UR7, 0x10000, URZ, 0xfc, !UPT ;  /* 0x0001000007047892 */ /* 0x000fc4000f8efc3f */
[----:B------:R-:W-:Y:S01]  /*1c90*/  ULOP3.LUT UR6, UR6, 0x10000, URZ, 0xfc, !UPT ;  /* 0x0001000006067892 */ /* 0x000fe2000f8efc3f */
[----:B------:R-:W-:Y:S01]  /*1ca0*/  UMOV UR9, 0x40000040 ;  /* 0x4000004000097882 */ /* 0x000fe20000000000 */
[----:B------:R-:W-:Y:S01]  /*1cb0*/  UMOV UR11, 0x40000040 ;  /* 0x40000040000b7882 */ /* 0x000fe20000000000 */
[----:B------:R-:W-:Y:S02]  /*1cc0*/  ULDC UR7, c[0x0][0x75c] ;  /* 0x0001d70000077ab9 */ /* 0x000fe40000000800 */
[----:B------:R-:W-:Y:S01]  /*1cd0*/  UMOV UR8, UR4 ;  /* 0x0000000400087c82 */ /* 0x000fe20008000000 */
[----:B--23--:R-:W-:Y:S01]  /*1ce0*/  FMUL.FTZ R14, R136, UR7 ;  /* 0x00000007880e7c20 */ /* 0x00cfe20008410000 */
[----:B------:R-:W-:Y:S01]  /*1cf0*/  UMOV UR10, UR6 ;  /* 0x00000006000a7c82 */ /* 0x000fe20008000000 */
[----:B------:R-:W-:Y:S01]  /*1d00*/  FMUL.FTZ R15, R137, UR7 ;  /* 0x00000007890f7c20 */ /* 0x000fe20008410000 */
[----:B------:R-:W-:Y:S01]  /*1d10*/  HGMMA.64x32x16.F32.BF16 R120, gdesc[UR8], RZ, !UPT, gsb0 ;  /* 0x00600000087879f0 */ /* 0x000fe2000c0018ff */
[----:B------:R-:W-:Y:S01]  /*1d20*/  UIADD3 UR10, UR6, 0x2, URZ ;  /* 0x00000002060a7890 */ /* 0x000fe2000fffe03f */
[----:B------:R-:W-:Y:S01]  /*1d30*/  FMUL.FTZ R137, R141, UR7 ;  /* 0x000000078d897c20 */ /* 0x000fe20008410000 */
[----:B------:R-:W-:Y:S01]  /*1d40*/  UIADD3 UR8, UR4, 0x2, URZ ;  /* 0x0000000204087890 */ /* 0x000fe2000fffe03f */
[----:B------:R-:W2:Y:S01]  /*1d50*/  MUFU.TANH R14, R14 ;  /* 0x0000000e000e7308 */ /* 0x000ea20000002400 */
[----:B------:R-:W-:Y:S01]  /*1d60*/  UMOV UR11, 0x40000040 ;  /* 0x40000040000b7882 */ /* 0x000fe20000000000 */
[----:B------:R-:W-:Y:S01]  /*1d70*/  UMOV UR9, 0x40000040 ;  /* 0x4000004000097882 */ /* 0x000fe20000000000 */
[----:B------:R-:W-:Y:S01]  /*1d80*/  LEA R141, R16, UR37, 0x2 ;  /* 0x00000025108d7c11 */ /* 0x000fe2000f8e10ff */
[----:B------:R-:W-:Y:S01]  /*1d90*/  FMUL.FTZ R21, R143, UR7 ;  /* 0x000000078f157c20 */ /* 0x000fe20008410000 */
[----:B------:R-:W-:Y:S01]  /*1da0*/  FMUL.FTZ R19, R139, UR7 ;  /* 0x000000078b137c20 */ /* 0x000fe20008410000 */
[----:B------:R-:W-:Y:S01]  /*1db0*/  FMUL.FTZ R22, R146, UR7 ;  /* 0x0000000792167c20 */ /* 0x000fe20008410000 */
[----:B------:R-:W-:Y:S01]  /*1dc0*/  FMUL.FTZ R136, R140, UR7 ;  /* 0x000000078c887c20 */ /* 0x000fe20008410000 */
[----:B------:R-:W-:Y:S01]  /*1dd0*/  MUFU.TANH R15, R15 ;  /* 0x0000000f000f7308 */ /* 0x000fe20000002400 */
[----:B------:R-:W-:Y:S01]  /*1de0*/  FMUL.FTZ R23, R147, UR7 ;  /* 0x0000000793177c20 */ /* 0x000fe20008410000 */
[----:B------:R-:W-:Y:S01]  /*1df0*/  FMUL.FTZ R18, R138, UR7 ;  /* 0x000000078a127c20 */ /* 0x000fe20008410000 */
[----:B------:R-:W-:Y:S01]  /*1e00*/  FMUL.FTZ R138, R144, UR7 ;  /* 0x00000007908a7c20 */ /* 0x000fe20008410000 */
[----:B------:R-:W-:Y:S01]  /*1e10*/  FMUL.FTZ R20, R142, UR7 ;  /* 0x000000078e147c20 */ /* 0x000fe20008410000 */
[----:B------:R-:W-:Y:S01]  /*1e20*/  FMUL.FTZ R142, R145, UR7 ;  /* 0x00000007918e7c20 */ /* 0x000fe20008410000 */
[----:B------:R-:W-:Y:S01]  /*1e30*/  FMUL.FTZ R145, R149, UR7 ;  /* 0x0000000795917c20 */ /* 0x000fe20008410000 */
[----:B------:R-:W-:Y:S01]  /*1e40*/  FMUL.FTZ R140, R148, UR7 ;  /* 0x00000007948c7c20 */ /* 0x000fe20008410000 */
[----:B------:R-:W3:Y:S01]  /*1e50*/  MUFU.TANH R136, R136 ;  /* 0x0000008800887308 */ /* 0x000ee20000002400 */
[----:B--2---:R-:W-:-:S07]  /*1e60*/  FSEL R139, R14, -INF , P3 ;  /* 0xff8000000e8b7808 */ /* 0x004fce0001800000 */
[----:B------:R-:W-:Y:S08]  /*1e70*/  MUFU.TANH R138, R138 ;  /* 0x0000008a008a7308 */ /* 0x000ff00000002400 */
[----:B------:R-:W-:Y:S01]  /*1e80*/  MUFU.TANH R137, R137 ;  /* 0x0000008900897308 */ /* 0x000fe20000002400 */
[----:B---3--:R-:W-:-:S07]  /*1e90*/  FSEL R149, R136, -INF , P5 ;  /* 0xff80000088957808 */ /* 0x008fce0002800000 */
[----:B------:R-:W2:Y:S08]  /*1ea0*/  MUFU.TANH R18, R18 ;  /* 0x0000001200127308 */ /* 0x000eb00000002400 */
[----:B------:R-:W-:Y:S01]  /*1eb0*/  MUFU.TANH R19, R19 ;  /* 0x0000001300137308 */ /* 0x000fe20000002400 */
[----:B------:R-:W-:Y:S02]  /*1ec0*/  WARPGROUP.DEPBAR.LE gsb0, 0x0 ;  /* 0x00008000000079c5 */ /* 0x000fe40000010000 */
[----:B------:R-:W-:-:S05]  /*1ed0*/  WARPGROUP.ARRIVE ;  /* 0x00000000000079c5 */ /* 0x000fca0000000000 */
[----:B------:R-:W-:Y:S01]  /*1ee0*/  MUFU.TANH R20, R20 ;  /* 0x0000001400147308 */ /* 0x000fe20000002400 */
[----:B--2---:R-:W-:Y:S02]  /*1ef0*/  FSEL R148, R18, -INF , P3 ;  /* 0xff80000012947808 */ /* 0x004fe40001800000 */
[----:B------:R-:W-:Y:S01]  /*1f00*/  ISETP.GT.AND P3, PT, R2, 0x11, PT ;  /* 0x000000110200780c */ /* 0x000fe20003f64270 */
[----:B------:R-:W-:Y:S01]  /*1f10*/  HGMMA.64x32x16.F32.BF16 R120, gdesc[UR8], R120, gsb0 ;  /* 0x00600000087879f0 */ /* 0x000fe20008001878 */
[----:B------:R-:W-:Y:S02]  /*1f20*/  UIADD3 UR10, UR6, 0x4, URZ ;  /* 0x00000004060a7890 */ /* 0x000fe4000fffe03f */
[----:B------:R-:W-:Y:S01]  /*1f30*/  UIADD3 UR8, UR4, 0x4, URZ ;  /* 0x0000000404087890 */ /* 0x000fe2000fffe03f */
[----:B------:R-:W-:Y:S01]  /*1f40*/  MUFU.TANH R142, R142 ;  /* 0x0000008e008e7308 */ /* 0x000fe20000002400 */
[----:B------:R-:W-:Y:S01]  /*1f50*/  UMOV UR11, 0x40000040 ;  /* 0x40000040000b7882 */ /* 0x000fe20000000000 */
[----:B------:R-:W-:-:S06]  /*1f60*/  UMOV UR9, 0x40000040 ;  /* 0x4000004000097882 */ /* 0x000fcc0000000000 */
[----:B------:R-:W-:Y:S08]  /*1f70*/  MUFU.TANH R140, R140 ;  /* 0x0000008c008c7308 */ /* 0x000ff00000002400 */
[----:B------:R-:W-:Y:S08]  /*1f80*/  MUFU.TANH R145, R145 ;  /* 0x0000009100917308 */ /* 0x000ff00000002400 */
[----:B------:R-:W-:Y:S08]  /*1f90*/  MUFU.TANH R21, R21 ;  /* 0x0000001500157308 */ /* 0x000ff00000002400 */
[----:B------:R-:W-:Y:S08]  /*1fa0*/  MUFU.TANH R22, R22 ;  /* 0x0000001600167308 */ /* 0x000ff00000002400 */
[----:B------:R-:W-:Y:S01]  /*1fb0*/  MUFU.TANH R23, R23 ;  /* 0x0000001700177308 */ /* 0x000fe20000002400 */
        /* <DEDUP_REMOVED lines=63> */
[----:B------:R-:W-:Y:S02]  /*23b0*/  ULDC UR4, c[0x0][0x744] ;  /* 0x0001d10000047ab9 */ /* 0x000fe40000000800 */
[----:B----4-:R-:W-:Y:S01]  /*23c0*/  FFMA.FTZ R146, R139, UR4, -R12 ;  /* 0x000000048b927c23 */ /* 0x010fe2000801080c */
[----:B------:R-:W-:-:S05]  /*23d0*/  FSEL R139, R15, -INF , P4 ;  /* 0xff8000000f8b7808 */ /* 0x000fca0002000000 */
[----:B------:R-:W-:Y:S01]  /*23e0*/  FFMA.FTZ R147, R139, UR4, -R12 ;  /* 0x000000048b937c23 */ /* 0x000fe2000801080c */
[----:B------:R-:W-:Y:S08]  /*23f0*/  MUFU.EX2 R146, R146 ;  /* 0x0000009200927308 */ /* 0x000ff00000000800 */
[----:B------:R-:W2:Y:S01]  /*2400*/  MUFU.EX2 R147, R147 ;  /* 0x0000009300937308 */ /* 0x000ea20000000800 */
[----:B------:R-:W-:-:S02]  /*2410*/  WARPGROUP.DEPBAR.LE gsb0, 0x0 ;  /* 0x00008000000079c5 */ /* 0x000fc40000010000 */
[----:B------:R-:W-:-:S06]  /*2420*/  WARPGROUP.ARRIVE ;  /* 0x00000000000079c5 */ /* 0x000fcc0000000000 */
[----:B------:R-:W-:Y:S01]  /*2430*/  HGMMA.64x32x16.F32.BF16 R120, gdesc[UR8], R120, gsb0 ;  /* 0x00600000087879f0 */ /* 0x000fe20008001878 */
[----:B------:R-:W-:Y:S01]  /*2440*/  R2UR UR10, R5 ;  /* 0x00000000050a72ca */ /* 0x000fe200000e0000 */
[----:B------:R-:W-:-:S12]  /*2450*/  UMOV UR11, 0x40000040 ;  /* 0x40000040000b7882 */ /* 0x000fd80000000000 */
[----:B------:R-:W-:-:S04]  /*2460*/  ULEA UR5, UR10, UR5, 0xd ;  /* 0x000000050a057291 */ /* 0x000fc8000f8e683f */
[----:B------:R-:W-:-:S04]  /*2470*/  USHF.R.U32.HI UR5, URZ, 0x4, UR5 ;  /* 0x000000043f057899 */ /* 0x000fc80008011605 */
[----:B------:R-:W-:-:S03]  /*2480*/  ULOP3.LUT UR8, UR5, 0x3fff, URZ, 0xc0, !UPT ;  /* 0x00003fff05087892 */ /* 0x000fc6000f8ec03f */
[----:B------:R-:W-:Y:S01]  /*2490*/  UMOV UR5, 0x40000040 ;  /* 0x4000004000057882 */ /* 0x000fe20000000000 */
[----:B------:R-:W-:Y:S02]  /*24a0*/  WARPGROUP.DEPBAR.LE gsb0, 0x0 ;  /* 0x00008000000079c5 */ /* 0x000fe40000010000 */
[----:B------:R-:W3:Y:S04]  /*24b0*/  LDS R143, [R141+0x30200] ;  /* 0x030200008d8f7984 */ /* 0x000ee80000000800 */
[----:B------:R-:W4:Y:S01]  /*24c0*/  LDS R141, [R141+0x30220] ;  /* 0x030220008d8d7984 */ /* 0x000f220000000800 */
[--C-:B---3--:R-:W-:Y:S01]  /*24d0*/  FADD.FTZ R144, R121, -R143.reuse ;  /* 0x8000008f79907221 */ /* 0x108fe20000010000 */
[--C-:B------:R-:W-:Y:S01]  /*24e0*/  FADD.FTZ R139, R120, -R143.reuse ;  /* 0x8000008f788b7221 */ /* 0x100fe20000010000 */
[----:B------:R-:W-:Y:S01]  /*24f0*/  FFMA.FTZ R121, -R15, R15, 1 ;  /* 0x3f8000000f797423 */ /* 0x000fe2000001010f */
[----:B------:R-:W-:Y:S01]  /*2500*/  FFMA.FTZ R120, -R14, R14, 1 ;  /* 0x3f8000000e787423 */ /* 0x000fe2000001010e */
[----:B--2---:R-:W-:Y:S01]  /*2510*/  FMUL.FTZ R144, R147, R144 ;  /* 0x0000009093907220 */ /* 0x004fe20000410000 */
[--C-:B------:R-:W-:Y:S01]  /*2520*/  FFMA.FTZ R14, R149, UR4, -R12.reuse ;  /* 0x00000004950e7c23 */ /* 0x100fe2000801080c */
[----:B------:R-:W-:Y:S01]  /*2530*/  FSEL R149, R138, -INF , P2 ;  /* 0xff8000008a957808 */ /* 0x000fe20001000000 */
[----:B------:R-:W-:Y:S01]  /*2540*/  FMUL.FTZ R139, R146, R139 ;  /* 0x0000008b928b7220 */ /* 0x000fe20000410000 */
[----:B------:R-:W-:Y:S01]  /*2550*/  FMUL.FTZ R121, R121, R144 ;  /* 0x0000009079797220 */ /* 0x000fe20000410000 */
[----:B------:R-:W-:Y:S01]  /*2560*/  FMUL.FTZ R144, R151, UR7 ;  /* 0x0000000797907c20 */ /* 0x000fe20008410000 */
[--C-:B------:R-:W-:Y:S01]  /*2570*/  FADD.FTZ R151, R124, -R143.reuse ;  /* 0x8000008f7c977221 */ /* 0x100fe20000010000 */
[----:B------:R-:W-:Y:S01]  /*2580*/  FFMA.FTZ R124, -R136, R136, 1 ;  /* 0x3f800000887c7423 */ /* 0x000fe20000010188 */
[--C-:B------:R-:W-:Y:S01]  /*2590*/  FFMA.FTZ R136, R149, UR4, -R12.reuse ;  /* 0x0000000495887c23 */ /* 0x100fe2000801080c */
[----:B------:R-:W2:Y:S01]  /*25a0*/  MUFU.EX2 R14, R14 ;  /* 0x0000000e000e7308 */ /* 0x000ea20000000800 */
[----:B------:R-:W-:Y:S01]  /*25b0*/  FSEL R15, R137, -INF , P1 ;  /* 0xff800000890f7808 */ /* 0x000fe20000800000 */
[--C-:B------:R-:W-:Y:S01]  /*25c0*/  FADD.FTZ R149, R128, -R143.reuse ;  /* 0x8000008f80957221 */ /* 0x100fe20000010000 */
[----:B------:R-:W-:Y:S01]  /*25d0*/  FMUL.FTZ R120, R120, R139 ;  /* 0x0000008b78787220 */ /* 0x000fe20000410000 */
[----:B------:R-:W-:Y:S01]  /*25e0*/  FMUL.FTZ R139, R150, UR7 ;  /* 0x00000007968b7c20 */ /* 0x000fe20008410000 */
[----:B------:R-:W-:Y:S01]  /*25f0*/  FADD.FTZ R150, R125, -R143 ;  /* 0x8000008f7d967221 */ /* 0x000fe20000010000 */
[--C-:B------:R-:W-:Y:S01]  /*2600*/  FFMA.FTZ R15, R15, UR4, -R12.reuse ;  /* 0x000000040f0f7c23 */ /* 0x100fe2000801080c */
[----:B------:R-:W-:Y:S01]  /*2610*/  FFMA.FTZ R128, -R138, R138, 1 ;  /* 0x3f8000008a807423 */ /* 0x000fe2000001018a */
[----:B------:R-:W3:Y:S01]  /*2620*/  MUFU.EX2 R136, R136 ;  /* 0x0000008800887308 */ /* 0x000ee20000000800 */
[----:B------:R-:W-:Y:S01]  /*2630*/  FFMA.FTZ R125, -R137, R137, 1 ;  /* 0x3f800000897d7423 */ /* 0x000fe20000010189 */
[----:B-1----:R-:W-:Y:S01]  /*2640*/  FFMA.FTZ R137, R148, UR4, -R13 ;  /* 0x0000000494897c23 */ /* 0x002fe2000801080d */
[----:B------:R-:W-:Y:S01]  /*2650*/  FSEL R148, R19, -INF , P4 ;  /* 0xff80000013947808 */ /* 0x000fe20002000000 */
[--C-:B------:R-:W-:Y:S01]  /*2660*/  FADD.FTZ R132, R132, -R143.reuse ;  /* 0x8000008f84847221 */ /* 0x100fe20000010000 */
[----:B------:R-:W-:Y:S01]  /*2670*/  FSEL R138, R20, -INF , P5 ;  /* 0xff800000148a7808 */ /* 0x000fe20002800000 */
[--C-:B------:R-:W-:Y:S01]  /*2680*/  FADD.FTZ R129, R129, -R143.reuse ;  /* 0x8000008f81817221 */ /* 0x100fe20000010000 */
[----:B------:R-:W-:Y:S01]  /*2690*/  ISETP.GT.AND P4, PT, R2, 0x18, PT ;  /* 0x000000180200780c */ /* 0x000fe20003f84270 */
[----:B------:R-:W1:Y:S01]  /*26a0*/  MUFU.EX2 R15, R15 ;  /* 0x0000000f000f7308 */ /* 0x000e620000000800 */
[----:B--2---:R-:W-:Y:S01]  /*26b0*/  FMUL.FTZ R151, R14, R151 ;  /* 0x000000970e977220 */ /* 0x004fe20000410000 */
[----:B------:R-:W-:Y:S01]  /*26c0*/  ISETP.GT.AND P5, PT, R2, 0x19, PT ;  /* 0x000000190200780c */ /* 0x000fe20003fa4270 */
[----:B------:R-:W-:Y:S01]  /*26d0*/  FADD.FTZ R133, R133, -R143 ;  /* 0x8000008f85857221 */ /* 0x000fe20000010000 */
[----:B------:R-:W-:Y:S01]  /*26e0*/  FSEL R153, R140, -INF , P4 ;  /* 0xff8000008c997808 */ /* 0x000fe20002000000 */
[----:B------:R-:W-:Y:S01]  /*26f0*/  FMUL.FTZ R124, R124, R151 ;  /* 0x000000977c7c7220 */ /* 0x000fe20000410000 */
[----:B------:R-:W-:Y:S01]  /*2700*/  FFMA.FTZ R140, -R140, R140, 1 ;  /* 0x3f8000008c8c7423 */ /* 0x000fe2000001018c */
[----:B----4-:R-:W-:Y:S01]  /*2710*/  FADD.FTZ R122, R122, -R141 ;  /* 0x8000008d7a7a7221 */ /* 0x010fe20000010000 */
[----:B------:R-:W2:Y:S01]  /*2720*/  MUFU.TANH R139, R139 ;  /* 0x0000008b008b7308 */ /* 0x000ea20000002400 */
[----:B---3--:R-:W-:Y:S01]  /*2730*/  FMUL.FTZ R151, R136, R149 ;  /* 0x0000009588977220 */ /* 0x008fe20000410000 */
[--C-:B------:R-:W-:Y:S01]  /*2740*/  FFMA.FTZ R149, R148, UR4, -R13.reuse ;  /* 0x0000000494957c23 */ /* 0x100fe2000801080d */
[----:B------:R-:W-:Y:S01]  /*2750*/  FFMA.FTZ R148, R138, UR4, -R13 ;  /* 0x000000048a947c23 */ /* 0x000fe2000801080d */
[--C-:B------:R-:W-:Y:S01]  /*2760*/  FFMA.FTZ R152, R153, UR4, -R12.reuse ;  /* 0x0000000499987c23 */ /* 0x100fe2000801080c */
[----:B------:R-:W-:Y:S01]  /*2770*/  FMUL.FTZ R128, R128, R151 ;  /* 0x0000009780807220 */ /* 0x000fe20000410000 */
[----:B------:R-:W-:Y:S01]  /*2780*/  FSEL R151, R142, -INF , P3 ;  /* 0xff8000008e977808 */ /* 0x000fe20001800000 */
[--C-:B------:R-:W-:Y:S01]  /*2790*/  FADD.FTZ R127, R127, -R141.reuse ;  /* 0x8000008d7f7f7221 */ /* 0x100fe20000010000 */
[----:B------:R-:W3:Y:S01]  /*27a0*/  MUFU.TANH R144, R144 ;  /* 0x0000009000907308 */ /* 0x000ee20000002400 */
[C---:B-1----:R-:W-:Y:S01]  /*27b0*/  FMUL.FTZ R150, R15.reuse, R150 ;  /* 0x000000960f967220 */ /* 0x042fe20000410000 */
[----:B------:R-:W-:Y:S01]  /*27c0*/  F2FP.BF16.F32.PACK_AB R14, R15, R14 ;  /* 0x0000000e0f0e723e */ /* 0x000fe200000010ff */
[--C-:B------:R-:W-:Y:S01]  /*27d0*/  FFMA.FTZ R138, R151, UR4, -R12.reuse ;  /* 0x00000004978a7c23 */ /* 0x100fe2000801080c */
[----:B------:R-:W-:Y:S01]  /*27e0*/  FSEL R151, R145, -INF , P5 ;  /* 0xff80000091977808 */ /* 0x000fe20002800000 */
[----:B------:R-:W-:Y:S01]  /*27f0*/  FMUL.FTZ R125, R125, R150 ;  /* 0x000000967d7d7220 */ /* 0x000fe20000410000 */
[----:B------:R-:W-:Y:S01]  /*2800*/  FSEL R150, R21, -INF , P1 ;  /* 0xff80000015967808 */ /* 0x000fe20000800000 */
[----:B------:R-:W-:Y:S01]  /*2810*/  FADD.FTZ R130, R130, -R141 ;  /* 0x8000008d82827221 */ /* 0x000fe20000010000 */
[----:B------:R-:W1:Y:S01]  /*2820*/  MUFU.EX2 R137, R137 ;  /* 0x0000008900897308 */ /* 0x000e620000000800 */
[----:B------:R-:W-:Y:S01]  /*2830*/  FFMA.FTZ R154, R151, UR4, -R12 ;  /* 0x00000004979a7c23 */ /* 0x000fe2000801080c */
[----:B------:R-:W-:Y:S01]  /*2840*/  FFMA.FTZ R12, -R142, R142, 1 ;  /* 0x3f8000008e0c7423 */ /* 0x000fe2000001018e */
[----:B------:R-:W-:Y:S01]  /*2850*/  FFMA.FTZ R150, R150, UR4, -R13 ;  /* 0x0000000496967c23 */ /* 0x000fe2000801080d */
[----:B------:R-:W-:Y:S01]  /*2860*/  FSEL R151, R22, -INF , P2 ;  /* 0xff80000016977808 */ /* 0x000fe20001000000 */
[--C-:B------:R-:W-:Y:S01]  /*2870*/  FADD.FTZ R131, R131, -R141.reuse ;  /* 0x8000008d83837221 */ /* 0x100fe20000010000 */
[----:B--2---:R-:W-:Y:S01]  /*2880*/  FSEL R153, R139, -INF , P4 ;  /* 0xff8000008b997808 */ /* 0x004fe20002000000 */
[----:B------:R-:W-:Y:S01]  /*2890*/  FADD.FTZ R134, R134, -R141 ;  /* 0x8000008d86867221 */ /* 0x000fe20000010000 */
[----:B------:R2:W4:Y:S01]  /*28a0*/  MUFU.EX2 R142, R152 ;  /* 0x00000098008e7308 */ /* 0x0005220000000800 */
[C---:B---3--:R-:W-:Y:S01]  /*28b0*/  FSEL R155, R144.reuse, -INF , P5 ;  /* 0xff800000909b7808 */ /* 0x048fe20002800000 */
[--C-:B------:R-:W-:Y:S01]  /*28c0*/  FFMA.FTZ R151, R151, UR4, -R13.reuse ;  /* 0x0000000497977c23 */ /* 0x100fe2000801080d */
[----:B------:R-:W-:Y:S01]  /*28d0*/  FFMA.FTZ R153, R153, UR4, -R13 ;  /* 0x0000000499997c23 */ /* 0x000fe2000801080d */
[----:B------:R-:W-:Y:S01]  /*28e0*/  FADD.FTZ R135, R135, -R141 ;  /* 0x8000008d87877221 */ /* 0x000fe20000010000 */
[----:B------:R-:W-:Y:S01]  /*28f0*/  FFMA.FTZ R145, -R145, R145, 1 ;  /* 0x3f80000091917423 */ /* 0x000fe20000010191 */
[----:B------:R-:W-:Y:S01]  /*2900*/  FFMA.FTZ R155, R155, UR4, -R13 ;  /* 0x000000049b9b7c23 */ /* 0x000fe2000801080d */
[----:B------:R-:W-:Y:S01]  /*2910*/  FFMA.FTZ R139, -R139, R139, 1 ;  /* 0x3f8000008b8b7423 */ /* 0x000fe2000001018b */
[----:B------:R-:W3:Y:S01]  /*2920*/  MUFU.EX2 R138, R138 ;  /* 0x0000008a008a7308 */ /* 0x000ee20000000800 */
[----:B--2---:R-:W-:Y:S01]  /*2930*/  FSEL R152, R23, -INF , P3 ;  /* 0xff80000017987808 */ /* 0x004fe20001800000 */
[----:B-1----:R-:W-:Y:S01]  /*2940*/  FMUL.FTZ R122, R137, R122 ;  /* 0x0000007a897a7220 */ /* 0x002fe20000410000 */
[----:B------:R-:W-:Y:S01]  /*2950*/  FFMA.FTZ R144, -R144, R144, 1 ;  /* 0x3f80000090907423 */ /* 0x000fe20000010190 */
[----:B------:R-:W-:-:S02]  /*2960*/  UMOV UR7, 0x80000020 ;  /* 0x8000002000077882 */ /* 0x000fc40000000000 */
[----:B------:R-:W-:Y:S01]  /*2970*/  FFMA.FTZ R152, R152, UR4, -R13 ;  /* 0x0000000498987c23 */ /* 0x000fe2000801080d */
[----:B------:R-:W-:Y:S01]  /*2980*/  USHF.R.U32.HI UR4, URZ, 0x4, UR36 ;  /* 0x000000043f047899 */ /* 0x000fe20008011624 */
[----:B------:R-:W1:Y:S01]  /*2990*/  MUFU.EX2 R149, R149 ;  /* 0x0000009500957308 */ /* 0x000e620000000800 */
[----:B----4-:R-:W-:Y:S02]  /*29a0*/  FMUL.FTZ R143, R142, R132 ;  /* 0x000000848e8f7220 */ /* 0x010fe40000410000 */
[----:B------:R-:W-:Y:S02]  /*29b0*/  ULOP3.LUT UR4, UR4, 0x3fff, URZ, 0xc0, !UPT ;  /* 0x00003fff04047892 */ /* 0x000fe4000f8ec03f */
[----:B------:R-:W-:Y:S02]  /*29c0*/  FMUL.FTZ R132, R140, R143 ;  /* 0x0000008f8c847220 */ /* 0x000fe40000410000 */
[----:B------:R-:W-:Y:S01]  /*29d0*/  ULOP3.LUT UR9, UR4, 0x1000000, URZ, 0xfc, !UPT ;  /* 0x0100000004097892 */ /* 0x000fe2000f8efc3f */
[----:B------:R-:W-:Y:S01]  /*29e0*/  MUFU.EX2 R148, R148 ;  /* 0x0000009400947308 */ /* 0x000fe20000000800 */
[----:B---3--:R-:W-:Y:S01]  /*29f0*/  FMUL.FTZ R129, R138, R129 ;  /* 0x000000818a817220 */ /* 0x008fe20000410000 */
[----:B------:R-:W-:-:S03]  /*2a00*/  UMOV UR4, UR8 ;  /* 0x0000000800047c82 */ /* 0x000fc60008000000 */
[----:B------:R-:W-:Y:S01]  /*2a10*/  FMUL.FTZ R129, R12, R129 ;  /* 0x000000810c817220 */ /* 0x000fe20000410000 */
[----:B------:R-:W-:Y:S01]  /*2a20*/  F2FP.BF16.F32.PACK_AB R12, R147, R146 ;  /* 0x00000092930c723e */ /* 0x000fe200000010ff */
[----:B------:R-:W-:Y:S01]  /*2a30*/  UMOV UR6, UR9 ;  /* 0x0000000900067c82 */ /* 0x000fe20008000000 */
[----:B------:R-:W2:Y:S01]  /*2a40*/  MUFU.EX2 R150, R150 ;  /* 0x0000009600967308 */ /* 0x000ea20000000800 */
[----:B-1----:R-:W-:-:S07]  /*2a50*/  F2FP.BF16.F32.PACK_AB R13, R149, R137 ;  /* 0x00000089950d723e */ /* 0x002fce00000010ff */
[----:B------:R-:W1:Y:S08]  /*2a60*/  MUFU.EX2 R154, R154 ;  /* 0x0000009a009a7308 */ /* 0x000e700000000800 */
[----:B------:R-:W3:Y:S01]  /*2a70*/  MUFU.EX2 R151, R151 ;  /* 0x0000009700977308 */ /* 0x000ee20000000800 */
[C---:B--2---:R-:W-:Y:S01]  /*2a80*/  F2FP.BF16.F32.PACK_AB R15, R150.reuse, R148 ;  /* 0x00000094960f723e */ /* 0x044fe200000010ff */
[----:B------:R-:W-:Y:S01]  /*2a90*/  BAR.SYNC.DEFER_BLOCKING 0x9, 0x180 ;  /* 0x0246000000007b1d */ /* 0x000fe20000010000 */
[----:B------:R-:W-:-:S05]  /*2aa0*/  FMUL.FTZ R127, R150, R127 ;  /* 0x0000007f967f7220 */ /* 0x000fca0000410000 */
[----:B------:R-:W2:Y:S01]  /*2ab0*/  MUFU.EX2 R152, R152 ;  /* 0x0000009800987308 */ /* 0x000ea20000000800 */
[----:B-1----:R-:W-:-:S04]  /*2ac0*/  FMUL.FTZ R146, R154, R133 ;  /* 0x000000859a927220 */ /* 0x002fc80000410000 */
[----:B------:R-:W-:-:S03]  /*2ad0*/  FMUL.FTZ R133, R145, R146 ;  /* 0x0000009291857220 */ /* 0x000fc60000410000 */
[----:B------:R-:W1:Y:S01]  /*2ae0*/  MUFU.EX2 R153, R153 ;  /* 0x0000009900997308 */ /* 0x000e620000000800 */
[----:B---3--:R-:W-:-:S07]  /*2af0*/  FMUL.FTZ R130, R151, R130 ;  /* 0x0000008297827220 */ /* 0x008fce0000410000 */
[----:B------:R-:W3:Y:S01]  /*2b00*/  MUFU.EX2 R140, R155 ;  /* 0x0000009b008c7308 */ /* 0x000ee20000000800 */
[----:B--2---:R-:W-:Y:S01]  /*2b10*/  FMUL.FTZ R131, R152, R131 ;  /* 0x0000008398837220 */ /* 0x004fe20000410000 */
[----:B------:R2:W-:Y:S01]  /*2b20*/  STSM.16.M88.4 [R10+0x30400], R12 ;  /* 0x0304000c0a007844 */ /* 0x0005e20000000200 */
[----:B-1----:R-:W-:Y:S01]  /*2b30*/  FMUL.FTZ R134, R153, R134 ;  /* 0x0000008699867220 */ /* 0x002fe20000410000 */
[----:B---3--:R-:W-:Y:S01]  /*2b40*/  FMUL.FTZ R135, R140, R135 ;  /* 0x000000878c877220 */ /* 0x008fe20000410000 */
[--C-:B--2---:R-:W-:Y:S01]  /*2b50*/  FADD.FTZ R12, R123, -R141.reuse ;  /* 0x8000008d7b0c7221 */ /* 0x104fe20000010000 */
[----:B------:R-:W-:Y:S01]  /*2b60*/  FADD.FTZ R13, R126, -R141 ;  /* 0x8000008d7e0d7221 */ /* 0x000fe20000010000 */
[----:B------:R-:W-:Y:S01]  /*2b70*/  F2FP.BF16.F32.PACK_AB R14, R154, R142 ;  /* 0x0000008e9a0e723e */ /* 0x000fe200000010ff */
[----:B------:R-:W-:Y:S01]  /*2b80*/  FFMA.FTZ R123, -R18, R18, 1 ;  /* 0x3f800000127b7423 */ /* 0x000fe20000010112 */
[----:B------:R-:W-:Y:S01]  /*2b90*/  FMUL.FTZ R149, R149, R12 ;  /* 0x0000000c95957220 */ /* 0x000fe20000410000 */
[----:B------:R-:W-:Y:S01]  /*2ba0*/  FMUL.FTZ R148, R148, R13 ;  /* 0x0000000d94947220 */ /* 0x000fe20000410000 */
[----:B------:R-:W-:Y:S01]  /*2bb0*/  F2FP.BF16.F32.PACK_AB R12, R138, R136 ;  /* 0x000000888a0c723e */ /* 0x000fe200000010ff */
[----:B------:R-:W-:Y:S01]  /*2bc0*/  FFMA.FTZ R18, -R19, R19, 1 ;  /* 0x3f80000013127423 */ /* 0x000fe20000010113 */
[----:B------:R-:W-:Y:S01]  /*2bd0*/  F2FP.BF16.F32.PACK_AB R13, R152, R151 ;  /* 0x00000097980d723e */ /* 0x000fe200000010ff */
[----:B------:R-:W-:Y:S01]  /*2be0*/  FFMA.FTZ R19, -R20, R20, 1 ;  /* 0x3f80000014137423 */ /* 0x000fe20000010114 */
[----:B------:R-:W-:Y:S01]  /*2bf0*/  F2FP.BF16.F32.PACK_AB R15, R140, R153 ;  /* 0x000000998c0f723e */ /* 0x000fe200000010ff */
[----:B------:R-:W-:Y:S01]  /*2c00*/  FFMA.FTZ R20, -R21, R21, 1 ;  /* 0x3f80000015147423 */ /* 0x000fe20000010115 */
[----:B------:R-:W-:Y:S01]  /*2c10*/  FMUL.FTZ R122, R123, R122 ;  /* 0x0000007a7b7a7220 */ /* 0x000fe20000410000 */
[----:B------:R-:W-:Y:S01]  /*2c20*/  FMUL.FTZ R148, R19, R148 ;  /* 0x0000009413947220 */ /* 0x000fe20000410000 */
[----:B------:R-:W-:Y:S01]  /*2c30*/  FFMA.FTZ R19, -R22, R22, 1 ;  /* 0x3f80000016137423 */ /* 0x000fe20000010116 */
[----:B------:R1:W-:Y:S01]  /*2c40*/  STSM.16.M88.4 [R11], R12 ;  /* 0x0000000c0b007844 */ /* 0x0003e20000000200 */
[----:B------:R-:W-:Y:S01]  /*2c50*/  FMUL.FTZ R149, R18, R149 ;  /* 0x0000009512957220 */ /* 0x000fe20000410000 */
[----:B------:R-:W-:Y:S01]  /*2c60*/  FMUL.FTZ R127, R20, R127 ;  /* 0x0000007f147f7220 */ /* 0x000fe20000410000 */
[----:B------:R-:W-:Y:S01]  /*2c70*/  FMUL.FTZ R19, R19, R130 ;  /* 0x0000008213137220 */ /* 0x000fe20000410000 */
[----:B------:R-:W-:Y:S01]  /*2c80*/  @!PT LDS RZ, [RZ] ;  /* 0x00000000fffff984 */ /* 0x000fe20000000800 */
[----:B------:R-:W-:Y:S01]  /*2c90*/  @!PT LDS RZ, [RZ] ;  /* 0x00000000fffff984 */ /* 0x000fe20000000800 */
[----:B------:R-:W-:Y:S01]  /*2ca0*/  @!PT LDS RZ, [RZ] ;  /* 0x00000000fffff984 */ /* 0x000fe20000000800 */
[----:B------:R-:W-:Y:S01]  /*2cb0*/  @!PT LDS RZ, [RZ] ;  /* 0x00000000fffff984 */ /* 0x000fe20000000800 */
[----:B------:R2:W-:Y:S06]  /*2cc0*/  MEMBAR.ALL.CTA ;  /* 0x0000000000007992 */ /* 0x0005ec0000008000 */
[----:B--2---:R-:W2:Y:S01]  /*2cd0*/  FENCE.VIEW.ASYNC.S ;  /* 0x00000000000073c6 */ /* 0x004ea20000000000 */
[----:B------:R-:W-:Y:S01]  /*2ce0*/  FMUL.FTZ R144, R144, R135 ;  /* 0x0000008790907220 */ /* 0x000fe20000410000 */
[----:B------:R-:W-:-:S02]  /*2cf0*/  F2FP.BF16.F32.PACK_AB R20, R129, R128 ;  /* 0x000000808114723e */ /* 0x000fc400000010ff */
[----:B------:R-:W-:Y:S01]  /*2d00*/  F2FP.BF16.F32.PACK_AB R22, R133, R132 ;  /* 0x000000848516723e */ /* 0x000fe200000010ff */
[----:B-1----:R-:W-:Y:S01]  /*2d10*/  FFMA.FTZ R12, -R23, R23, 1 ;  /* 0x3f800000170c7423 */ /* 0x002fe20000010117 */
[----:B------:R-:W-:Y:S01]  /*2d20*/  FMUL.FTZ R23, R139, R134 ;  /* 0x000000868b177220 */ /* 0x000fe20000410000 */
[----:B------:R-:W-:Y:S02]  /*2d30*/  F2FP.BF16.F32.PACK_AB R14, R125, R124 ;  /* 0x0000007c7d0e723e */ /* 0x000fe400000010ff */
[----:B------:R-:W-:Y:S01]  /*2d40*/  FMUL.FTZ R18, R12, R131 ;  /* 0x000000830c127220 */ /* 0x000fe20000410000 */
[----:B------:R-:W-:Y:S02]  /*2d50*/  F2FP.BF16.F32.PACK_AB R12, R121, R120 ;  /* 0x00000078790c723e */ /* 0x000fe400000010ff */
[----:B------:R-:W-:Y:S02]  /*2d60*/  F2FP.BF16.F32.PACK_AB R13, R149, R122 ;  /* 0x0000007a950d723e */ /* 0x000fe400000010ff */
[----:B------:R-:W-:-:S02]  /*2d70*/  F2FP.BF16.F32.PACK_AB R15, R127, R148 ;  /* 0x000000947f0f723e */ /* 0x000fc400000010ff */
[----:B------:R-:W-:Y:S01]  /*2d80*/  F2FP.BF16.F32.PACK_AB R21, R18, R19 ;  /* 0x000000131215723e */ /* 0x000fe200000010ff */
[----:B--2---:R-:W-:Y:S01]  /*2d90*/  BAR.SYNC.DEFER_BLOCKING 0x9, 0x180 ;  /* 0x0246000000007b1d */ /* 0x004fe20000010000 */
[----:B------:R-:W-:-:S05]  /*2da0*/  F2FP.BF16.F32.PACK_AB R23, R144, R23 ;  /* 0x000000179017723e */ /* 0x000fca00000010ff */
[----:B------:R1:W-:Y:S04]  /*2db0*/  STSM.16.M88.4 [R10+0x33400], R12 ;  /* 0x0334000c0a007844 */ /* 0x0003e80000000200 */
[----:B------:R1:W-:Y:S01]  /*2dc0*/  STSM.16.M88.4 [R11+0x3000], R20 ;  /* 0x003000140b007844 */ /* 0x0003e20000000200 */
[----:B------:R-:W-:-:S06]  /*2dd0*/  WARPGROUP.ARRIVE ;  /* 0x00000000000079c5 */ /* 0x000fcc0000000000 */
[----:B------:R-:W-:Y:S01]  /*2de0*/  HGMMA.64x96x16.F32.BF16 R24, gdesc[UR4].tnspA.tnspB, R24, gsb0 ;  /* 0x61600000041879f0 */ /* 0x000fe20008001818 */
[----:B------:R-:W-:Y:S02]  /*2df0*/  UIADD3 UR6, UR9, 0x40, URZ ;  /* 0x0000004009067890 */ /* 0x000fe4000fffe03f */
[----:B------:R-:W-:Y:S01]  /*2e00*/  UIADD3 UR4, UR8, 0x80, URZ ;  /* 0x0000008008047890 */ /* 0x000fe2000fffe03f */
[----:B------:R-:W-:Y:S01]  /*2e10*/  UMOV UR7, 0x80000020 ;  /* 0x8000002000077882 */ /* 0x000fe20000000000 */
[----:B------:R-:W-:Y:S01]  /*2e20*/  UMOV UR5, 0x40000040 ;  /* 0x4000004000057882 */ /* 0x000fe20000000000 */
[----:B------:R-:W-:Y:S02]  /*2e30*/  WARPGROUP.DEPBAR.LE gsb0, 0x0 ;  /* 0x00008000000079c5 */ /* 0x000fe40000010000 */
        /* <DEDUP_REMOVED lines=9> */
[----:B------:R-:W-:Y:S01]  /*2ed0*/  R2UR UR5, R156 ;  /* 0x000000009c0572ca */ /* 0x000fe200000e0000 */
[----:B------:R-:W-:Y:S02]  /*2ee0*/  UIMAD UR4, UR10, 0x3000, UR37 ;  /* 0x000030000a0478a4 */ /* 0x000fe4000f8e0225 */
[----:B------:R-:W-:Y:S01]  /*2ef0*/  UIADD3 UR6, UR9, 0xc0, URZ ;  /* 0x000000c009067890 */ /* 0x000fe2000fffe03f */
[----:B------:R-:W-:Y:S02]  /*2f00*/  UMOV UR7, 0x80000020 ;  /* 0x8000002000077882 */ /* 0x000fe40000000000 */
[----:B------:R-:W-:-:S07]  /*2f10*/  UMOV UR9, 0x80000020 ;  /* 0x8000002000097882 */ /* 0x000fce0000000000 */
[----:B------:R-:W-:-:S04]  /*2f20*/  USHF.R.U32.HI UR5, URZ, 0x4, UR5 ;  /* 0x000000043f057899 */ /* 0x000fc80008011605 */
[----:B------:R-:W-:Y:S02]  /*2f30*/  ULOP3.LUT UR12, UR5, 0x3fff, URZ, 0xc0, !UPT ;  /* 0x00003fff050c7892 */ /* 0x000fe4000f8ec03f */
[----:B------:R-:W-:Y:S02]  /*2f40*/  USHF.R.U32.HI UR5, URZ, 0x4, UR4 ;  /* 0x000000043f057899 */ /* 0x000fe40008011604 */
[----:B------:R-:W-:Y:S02]  /*2f50*/  UIADD3 UR4, UR8, 0x180, URZ ;  /* 0x0000018008047890 */ /* 0x000fe4000fffe03f */
[----:B------:R-:W-:Y:S02]  /*2f60*/  ULOP3.LUT UR10, UR5, 0x3fff, URZ, 0xc0, !UPT ;  /* 0x00003fff050a7892 */ /* 0x000fe4000f8ec03f */
[----:B------:R-:W-:Y:S01]  /*2f70*/  ULOP3.LUT UR13, UR12, 0x10000, URZ, 0xfc, !UPT ;  /* 0x000100000c0d7892 */ /* 0x000fe2000f8efc3f */
[----:B------:R-:W-:-:S06]  /*2f80*/  UMOV UR5, 0x40000040 ;  /* 0x4000004000057882 */ /* 0x000fcc0000000000 */
[----:B------:R-:W-:Y:S01]  /*2f90*/  UMOV UR8, UR13 ;  /* 0x0000000d00087c82 */ /* 0x000fe20008000000 */
        /* <DEDUP_REMOVED lines=8> */
[----:B------:R-:W-:Y:S01]  /*3020*/  @!PT LDS RZ, [RZ] ;  /* 0x00000000fffff984 */ /* 0x000fe20000000800 */
[----:B------:R-:W-:Y:S01]  /*3030*/  @!PT LDS RZ, [RZ] ;  /* 0x00000000fffff984 */ /* 0x000fe20000000800 */
[----:B------:R-:W-:Y:S01]  /*3040*/  @!PT LDS RZ, [RZ] ;  /* 0x00000000fffff984 */ /* 0x000fe20000000800 */
[----:B------:R-:W-:Y:S01]  /*3050*/  @!PT LDS RZ, [RZ] ;  /* 0x00000000fffff984 */ /* 0x000fe20000000800 */
[----:B------:R2:W-:Y:S06]  /*3060*/  MEMBAR.ALL.CTA ;  /* 0x0000000000007992 */ /* 0x0005ec0000008000 */
[----:B--2---:R-:W2:Y:S02]  /*3070*/  FENCE.VIEW.ASYNC.S ;  /* 0x00000000000073c6 */ /* 0x004ea40000000000 */
[----:B--2---:R-:W-:Y:S06]  /*3080*/  BAR.SYNC.DEFER_BLOCKING 0x9, 0x180 ;  /* 0x0246000000007b1d */ /* 0x004fec0000010000 */
[----:B------:R-:W-:-:S06]  /*3090*/  WARPGROUP.ARRIVE ;  /* 0x00000000000079c5 */ /* 0x000fcc0000000000 */
[----:B------:R-:W-:Y:S03]  /*30a0*/  HGMMA.64x64x16.F32.BF16 R120, gdesc[UR8].tnspB, RZ, !UPT, gsb0 ;  /* 0x40e00000087879f0 */ /* 0x000fe6000c0018ff */
[----:B------:R-:W-:Y:S02]  /*30b0*/  WARPGROUP.DEPBAR.LE gsb0, 0x0 ;  /* 0x00008000000079c5 */ /* 0x000fe40000010000 */
[----:B------:R-:W-:-:S06]  /*30c0*/  WARPGROUP.ARRIVE ;  /* 0x00000000000079c5 */ /* 0x000fcc0000000000 */
[----:B------:R-:W-:Y:S01]  /*30d0*/  HGMMA.64x64x16.F32.BF16 R120, gdesc[UR4].tnspB, R120, gsb0 ;  /* 0x40e00000047879f0 */ /* 0x000fe20008001878 */
[----:B------:R-:W-:Y:S02]  /*30e0*/  UIADD3 UR6, UR10, 0x100, URZ ;  /* 0x000001000a067890 */ /* 0x000fe4000fffe03f */
[----:B------:R-:W-:Y:S01]  /*30f0*/  UIADD3 UR4, UR13, 0x100, URZ ;  /* 0x000001000d047890 */ /* 0x000fe2000fffe03f */
[----:B------:R-:W-:Y:S01]  /*3100*/  UMOV UR7, 0x40000040 ;  /* 0x4000004000077882 */ /* 0x000fe20000000000 */
[----:B------:R-:W-:Y:S01]  /*3110*/  UMOV UR5, 0x80000020 ;  /* 0x8000002000057882 */ /* 0x000fe20000000000 */
        /* <DEDUP_REMOVED lines=23> */
[----:B------:R-:W-:Y:S03]  /*3290*/  HGMMA.64x64x16.F32.BF16 R120, gdesc[UR4].tnspB, R120, gsb0 ;  /* 0x40e00000047879f0 */ /* 0x000fe60008001878 */
[----:B------:R-:W-:Y:S02]  /*32a0*/  WARPGROUP.DEPBAR.LE gsb0, 0x0 ;  /* 0x00008000000079c5 */ /* 0x000fe40000010000 */
[----:B-1----:R-:W-:Y:S05]  /*32b0*/  @!P0 BRA `(.L_x_22) ;  /* 0x0000000000048947 */ /* 0x002fea0003800000 */
[----:B------:R-:W-:Y:S01]  /*32c0*/  BPT.TRAP 0x1 ;  /* 0x000000040000795c */ /* 0x000fe20000300000 */
.L_x_22:
[----:B------:R-:W-:Y:S01]  /*32d0*/  LEA R12, R5, UR37, 0xd ;  /* 0x00000025050c7c11 */ /* 0x000fe2000f8e68ff */
[----:B------:R-:W-:Y:S01]  /*32e0*/  UIADD3 UR4, UR37, 0x36438, URZ ;  /* 0x0003643825047890 */ /* 0x000fe2000fffe03f */
[----:B------:R-:W1:Y:S01]  /*32f0*/  S2R R13, SR_TID.X ;  /* 0x00000000000d7919 */ /* 0x000e620000002100 */
[----:B------:R-:W-:Y:S02]  /*3300*/  ULOP3.LUT UR12, UR12, 0x1000000, URZ, 0xfc, !UPT ;  /* 0x010000000c0c7892 */ /* 0x000fe4000f8efc3f */
[----:B------:R-:W-:Y:S01]  /*3310*/  VIADD R12, R12, 0x1e000 ;  /* 0x0001e0000c0c7836 */ /* 0x000fe20000000000 */
[----:B------:R-:W-:Y:S01]  /*3320*/  UPRMT UR4, URZ, 0x654, UR4 ;  /* 0x000006543f047896 */ /* 0x000fe20008000004 */
[----:B------:R-:W-:Y:S01]  /*3330*/  UMOV UR7, 0x80000020 ;  /* 0x8000002000077882 */ /* 0x000fe20000000000 */
[----:B------:R-:W-:Y:S02]  /*3340*/  UMOV UR5, 0x40000040 ;  /* 0x4000004000057882 */ /* 0x000fe40000000000 */
[----:B------:R-:W-:Y:S01]  /*3350*/  SHF.R.U32.HI R12, RZ, 0x4, R12 ;  /* 0x00000004ff0c7819 */ /* 0x000fe2000001160c */
[----:B------:R-:W-:-:S03]  /*3360*/  UMOV UR6, UR12 ;  /* 0x0000000c00067c82 */ /* 0x000fc60008000000 */
[----:B------:R-:W-:Y:S01]  /*3370*/  LOP3.LUT R12, R12, 0x3fff, RZ, 0xc0, !PT ;  /* 0x00003fff0c0c7812 */ /* 0x000fe200078ec0ff */
[----:B------:R-:W-:Y:S01]  /*3380*/  SYNCS.ARRIVE.TRANS64.RED.A1T0 RZ, [UR4], RZ ;  /* 0x000000ffffff79a7 */ /* 0x000fe20008100404 */
[----:B------:R-:W-:-:S03]  /*3390*/  WARPGROUP.ARRIVE ;  /* 0x00000000000079c5 */ /* 0x000fc60000000000 */
[----:B------:R-:W-:-:S05]  /*33a0*/  IMAD R12, R3, 0x600, R12 ;  /* 0x00000600030c7824 */ /* 0x000fca00078e020c */
[----:B------:R-:W-:Y:S02]  /*33b0*/  R2UR UR8, R12 ;  /* 0x000000000c0872ca */ /* 0x000fe400000e0000 */
[----:B-1----:R-:W-:-:S11]  /*33c0*/  SHF.R.U32.HI R14, RZ, 0x7, R13 ;  /* 0x00000007ff0e7819 */ /* 0x002fd6000001160d */
[----:B------:R-:W-:Y:S02]  /*33d0*/  UMOV UR4, UR8 ;  /* 0x0000000800047c82 */ /* 0x000fe40008000000 */
[----:B------:R-:W-:Y:S01]  /*33e0*/  HGMMA.64x96x16.F32.BF16 R72, gdesc[UR4].tnspA.tnspB, R72, gsb0 ;  /* 0x61600000044879f0 */ /* 0x000fe20008001848 */
[----:B------:R-:W-:Y:S01]  /*33f0*/  UIADD3 UR6, UR12, 0x40, URZ ;  /* 0x000000400c067890 */ /* 0x000fe2000fffe03f */
[C---:B------:R-:W-:Y:S01]  /*3400*/  VIADD R13, R14.reuse, 0x9 ;  /* 0x000000090e0d7836 */ /* 0x040fe20000000000 */
[----:B------:R-:W-:Y:S01]  /*3410*/  UIADD3 UR4, UR8, 0x80, URZ ;  /* 0x0000008008047890 */ /* 0x000fe2000fffe03f */
[----:B------:R-:W-:Y:S01]  /*3420*/  VIADD R12, R14, 0xc ;  /* 0x0000000c0e0c7836 */ /* 0x000fe20000000000 */
        /* <DEDUP_REMOVED lines=18> */
[----:B------:R-:W-:Y:S03]  /*3550*/  HGMMA.64x96x16.F32.BF16 R72, gdesc[UR4].tnspA.tnspB, R72, gsb0 ;  /* 0x61600000044879f0 */ /* 0x000fe60008001848 */
[----:B------:R-:W-:Y:S02]  /*3560*/  WARPGROUP.DEPBAR.LE gsb0, 0x0 ;  /* 0x00008000000079c5 */ /* 0x000fe40000010000 */
[----:B------:R1:W-:Y:S06]  /*3570*/  BAR.SYNC.DEFER_BLOCKING R13, 0xa0 ;  /* 0x0002800d0000751d */ /* 0x0003ec0000010000 */
[----:B------:R1:W-:Y:S04]  /*3580*/  STS.128 [R0+0x12000], R120 ;  /* 0x0120007800007388 */ /* 0x0003e80000000c00 */
[----:B------:R1:W-:Y:S04]  /*3590*/  STS.128 [R0+0x12800], R124 ;  /* 0x0128007c00007388 */ /* 0x0003e80000000c00 */
[----:B------:R1:W-:Y:S04]  /*35a0*/  STS.128 [R0+0x13000], R128 ;  /* 0x0130008000007388 */ /* 0x0003e80000000c00 */
[----:B------:R1:W-:Y:S04]  /*35b0*/  STS.128 [R0+0x13800], R132 ;  /* 0x0138008400007388 */ /* 0x0003e80000000c00 */
[----:B------:R1:W-:Y:S04]  /*35c0*/  STS.128 [R0+0x14000], R136 ;  /* 0x0140008800007388 */ /* 0x0003e80000000c00 */
[----:B------:R1:W-:Y:S04]  /*35d0*/  STS.128 [R0+0x14800], R140 ;  /* 0x0148008c00007388 */ /* 0x0003e80000000c00 */
[----:B------:R1:W-:Y:S04]  /*35e0*/  STS.128 [R0+0x15000], R144 ;  /* 0x0150009000007388 */ /* 0x0003e80000000c00 */
[----:B------:R1:W-:Y:S01]  /*35f0*/  STS.128 [R0+0x15800], R148 ;  /* 0x0158009400007388 */ /* 0x0003e20000000c00 */
[----:B------:R-:W-:Y:S01]  /*3600*/  @!PT LDS RZ, [RZ] ;  /* 0x00000000fffff984 */ /* 0x000fe20000000800 */
[----:B------:R-:W-:Y:S01]  /*3610*/  @!PT LDS RZ, [RZ] ;  /* 0x00000000fffff984 */ /* 0x000fe20000000800 */
[----:B------:R-:W-:Y:S01]  /*3620*/  @!PT LDS RZ, [RZ] ;  /* 0x00000000fffff984 */ /* 0x000fe20000000800 */
[----:B------:R-:W-:Y:S01]  /*3630*/  @!PT LDS RZ, [RZ] ;  /* 0x00000000fffff984 */ /* 0x000fe20000000800 */
[----:B------:R2:W-:Y:S06]  /*3640*/  MEMBAR.ALL.CTA ;  /* 0x0000000000007992 */ /* 0x0005ec0000008000 */
[----:B--2---:R-:W2:Y:S02]  /*3650*/  FENCE.VIEW.ASYNC.S ;  /* 0x00000000000073c6 */ /* 0x004ea40000000000 */
[----:B--2---:R1:W-:Y:S06]  /*3660*/  BAR.ARV R12, 0xa0 ;  /* 0x0002800c0000751d */ /* 0x0043ec0000002000 */
[----:B------:R-:W-:Y:S05]  /*3670*/  @!P0 BRA `(.L_x_23) ;  /* 0x0000000000048947 */ /* 0x000fea0003800000 */
[----:B------:R-:W-:Y:S01]  /*3680*/  BPT.TRAP 0x1 ;  /* 0x000000040000795c */ /* 0x000fe20000300000 */
.L_x_23:
[----:B------:R-:W-:Y:S01]  /*3690*/  VIADD R6, R6, 0x1 ;  /* 0x0000000106067836 */ /* 0x000fe20000000000 */
[----:B------:R-:W-:Y:S01]  /*36a0*/  LOP3.LUT R7, R7, 0x1, RZ, 0x3c, !PT ;  /* 0x0000000107077812 */ /* 0x000fe200078e3cff */
[----:B------:R-:W-:Y:S02]  /*36b0*/  VIADD R3, R3, 0x1 ;  /* 0x0000000103037836 */ /* 0x000fe40000000000 */
[----:B------:R-:W-:Y:S01]  /*36c0*/  VIADD R4, R4, 0x36420 ;  /* 0x0003642004047836 */ /* 0x000fe20000000000 */
[----:B------:R-:W-:Y:S02]  /*36d0*/  ISETP.GE.AND P1, PT, R6, R17, PT ;  /* 0x000000110600720c */ /* 0x000fe40003f26270 */
[----:B------:R-:W-:Y:S02]  /*36e0*/  ISETP.NE.AND P0, PT, R3, 0x2, PT ;  /* 0x000000020300780c */ /* 0x000fe40003f05270 */
[----:B------:R-:W-:Y:S02]  /*36f0*/  PRMT R4, RZ, 0x654, R4 ;  /* 0x00000654ff047816 */ /* 0x000fe40000000004 */
[----:B-1----:R-:W-:-:S02]  /*3700*/  SEL R13, RZ, 0x1, P0 ;  /* 0x00000001ff0d7807 */ /* 0x002fc40000000000 */
[----:B------:R3:W-:Y:S01]  /*3710*/  SYNCS.ARRIVE.TRANS64.RED.A1T0 RZ, [R4+URZ], RZ ;  /* 0x000000ff04ff79a7 */ /* 0x0007e2000810043f */
[----:B------:R-:W-:Y:S02]  /*3720*/  SEL R3, R3, RZ, P0 ;  /* 0x000000ff03037207 */ /* 0x000fe40000000000 */
[----:B------:R-:W-:Y:S02]  /*3730*/  LOP3.LUT R8, R8, R13, RZ, 0x3c, !PT ;  /* 0x0000000d08087212 */ /* 0x000fe400078e3cff */
[----:B------:R-:W-:Y:S05]  /*3740*/  @!P1 BRA `(.L_x_24) ;  /* 0xffffffdc00349947 */ /* 0x000fea000383ffff */
.L_x_13:
[----:B------:R-:W-:Y:S01]  /*3750*/  IMAD.U32 R2, RZ, RZ, UR37 ;  /* 0x00000025ff027e24 */ /* 0x000fe2000f8e00ff */
[----:B------:R-:W-:Y:S02]  /*3760*/  ULDC UR4, c[0x0][0x740] ;  /* 0x0001d00000047ab9 */ /* 0x000fe40000000800 */
[----:B------:R-:W-:Y:S01]  /*3770*/  FMUL.FTZ R72, R72, UR4 ;  /* 0x0000000448487c20 */ /* 0x000fe20008410000 */
[----:B------:R-:W-:Y:S01]  /*3780*/  FMUL.FTZ R73, R73, UR4 ;  /* 0x0000000449497c20 */ /* 0x000fe20008410000 */
[----:B------:R-:W-:Y:S01]  /*3790*/  LOP3.LUT P0, RZ, R2, 0x3ff, RZ, 0xc0, !PT ;  /* 0x000003ff02ff7812 */ /* 0x000fe2000780c0ff */
[----:B------:R-:W-:Y:S01]  /*37a0*/  FMUL.FTZ R74, R74, UR4 ;  /* 0x000000044a4a7c20 */ /* 0x000fe20008410000 */
        /* <DEDUP_REMOVED lines=45> */
[----:B------:R-:W-:Y:S06]  /*3a80*/  @!P0 BRA `(.L_x_25) ;  /* 0x0000000000408947 */ /* 0x000fec0003800000 */
[----:B------:R-:W-:Y:S01]  /*3a90*/  MOV R14, 0x0 ;  /* 0x00000000000e7802 */ /* 0x000fe20000000f00 */
[----:B------:R-:W-:Y:S01]  /*3aa0*/  ULDC.64 UR4, c[0x4][0x80] ;  /* 0x0100200000047ab9 */ /* 0x000fe20000000a00 */
[----:B------:R-:W-:Y:S01]  /*3ab0*/  ULDC.64 UR6, c[0x4][0x88] ;  /* 0x0100220000067ab9 */ /* 0x000fe20000000a00 */
[----:B---3--:R-:W-:Y:S02]  /*3ac0*/  IMAD.U32 R4, RZ, RZ, UR4 ;  /* 0x00000004ff047e24 */ /* 0x008fe4000f8e00ff */
[----:B------:R-:W-:Y:S01]  /*3ad0*/  IMAD.U32 R5, RZ, RZ, UR5 ;  /* 0x00000005ff057e24 */ /* 0x000fe2000f8e00ff */
[----:B------:R-:W3:Y:S01]  /*3ae0*/  LDC.64 R14, c[0x4][R14] ;  /* 0x010000000e0e7b82 */ /* 0x000ee20000000a00 */
[----:B------:R-:W-:Y:S01]  /*3af0*/  ULDC.64 UR4, c[0x4][0x18] ;  /* 0x0100060000047ab9 */ /* 0x000fe20000000a00 */
[----:B------:R-:W-:Y:S02]  /*3b00*/  IMAD.U32 R6, RZ, RZ, UR6 ;  /* 0x00000006ff067e24 */ /* 0x000fe4000f8e00ff */
[----:B------:R-:W-:-:S02]  /*3b10*/  IMAD.U32 R7, RZ, RZ, UR7 ;  /* 0x00000007ff077e24 */ /* 0x000fc4000f8e00ff */
[----:B------:R-:W-:Y:S02]  /*3b20*/  IMAD.U32 R10, RZ, RZ, UR4 ;  /* 0x00000004ff0a7e24 */ /* 0x000fe4000f8e00ff */
[----:B------:R-:W-:Y:S02]  /*3b30*/  IMAD.U32 R11, RZ, RZ, UR5 ;  /* 0x00000005ff0b7e24 */ /* 0x000fe4000f8e00ff */
[----:B------:R-:W-:Y:S02]  /*3b40*/  IMAD.MOV.U32 R8, RZ, RZ, 0x70 ;  /* 0x00000070ff087424 */ /* 0x000fe400078e00ff */
[----:B------:R-:W-:Y:S02]  /*3b50*/  IMAD.MOV.U32 R12, RZ, RZ, 0x1 ;  /* 0x00000001ff0c7424 */ /* 0x000fe400078e00ff */
[----:B-1----:R-:W-:-:S07]  /*3b60*/  IMAD.MOV.U32 R13, RZ, RZ, RZ ;  /* 0x000000ffff0d7224 */ /* 0x002fce00078e00ff */
[----:B------:R-:W-:-:S07]  /*3b70*/  LEPC R20, `(.L_x_25) ;  /* 0x000000001014794e */ /* 0x000fce0000000000 */
[----:B--23--:R-:W-:Y:S05]  /*3b80*/  CALL.ABS.NOINC R14 ;  /* 0x000000000e007343 */ /* 0x00cfea0003c00000 */
.L_x_25:
[----:B------:R-:W-:-:S06]  /*3b90*/  UIADD3 UR4, UR37, 0x9000, URZ ;  /* 0x0000900025047890 */ /* 0x000fcc000fffe03f */
[----:B------:R-:W-:-:S05]  /*3ba0*/  IMAD.U32 R16, RZ, RZ, UR4 ;  /* 0x00000004ff107e24 */ /* 0x000fca000f8e00ff */
[----:B------:R-:W-:-:S13]  /*3bb0*/  LOP3.LUT P0, RZ, R16, 0x3ff, RZ, 0xc0, !PT ;  /* 0x000003ff10ff7812 */ /* 0x000fda000780c0ff */
[----:B------:R-:W-:Y:S05]  /*3bc0*/  @!P0 BRA `(.L_x_26) ;  /* 0x0000000000408947 */ /* 0x000fea0003800000 */
        /* <DEDUP_REMOVED lines=16> */
.L_x_26:
        /* <DEDUP_REMOVED lines=18> */
.L_x_27:
        /* <DEDUP_REMOVED lines=18> */
.L_x_28:
[----:B------:R-:W4:Y:S04]  /*3f10*/  LDL.LU R2, [R1] ;  /* 0x0000000001027983 */ /* 0x000f280000300800 */
[----:B------:R-:W5:Y:S01]  /*3f20*/  LDL.LU R16, [R1+0x4] ;  /* 0x0000040001107983 */ /* 0x000f620000300800 */
[----:B------:R-:W-:Y:S05]  /*3f30*/  WARPSYNC.ALL ;  /* 0x0000000000007948 */ /* 0x000fea0003800000 */
[----:B------:R-:W3:Y:S01]  /*3f40*/  S2R R0, SR_TID.X ;  /* 0x0000000000007919 */ /* 0x000ee20000002100 */
[----:B------:R-:W-:-:S02]  /*3f50*/  F2FP.BF16.F32.PACK_AB R24, R25, R24 ;  /* 0x000000181918723e */ /* 0x000fc400000010ff */
[----:B------:R-:W-:Y:S02]  /*3f60*/  F2FP.BF16.F32.PACK_AB R25, R27, R26 ;  /* 0x0000001a1b19723e */ /* 0x000fe400000010ff */
[----:B------:R-:W-:Y:S02]  /*3f70*/  F2FP.BF16.F32.PACK_AB R32, R33, R32 ;  /* 0x000000202120723e */ /* 0x000fe400000010ff */
[----:B------:R-:W-:Y:S02]  /*3f80*/  F2FP.BF16.F32.PACK_AB R26, R29, R28 ;  /* 0x0000001c1d1a723e */ /* 0x000fe400000010ff */
[----:B------:R-:W-:Y:S02]  /*3f90*/  F2FP.BF16.F32.PACK_AB R27, R31, R30 ;  /* 0x0000001e1f1b723e */ /* 0x000fe400000010ff */
[----:B------:R-:W-:Y:S02]  /*3fa0*/  F2FP.BF16.F32.PACK_AB R33, R35, R34 ;  /* 0x000000222321723e */ /* 0x000fe400000010ff */
        /* <DEDUP_REMOVED lines=9> */
[----:B------:R-:W-:Y:S01]  /*4040*/  F2FP.BF16.F32.PACK_AB R50, R53, R52 ;  /* 0x000000343532723e */ /* 0x000fe200000010ff */
[----:B---3--:R-:W-:Y:S01]  /*4050*/  VIADD R4, R0, 0xffffff80 ;  /* 0xffffff8000047836 */ /* 0x008fe20000000000 */
[----:B------:R-:W-:Y:S02]  /*4060*/  F2FP.BF16.F32.PACK_AB R51, R55, R54 ;  /* 0x000000363733723e */ /* 0x000fe400000010ff */
[----:B------:R-:W-:Y:S01]  /*4070*/  F2FP.BF16.F32.PACK_AB R57, R59, R58 ;  /* 0x0000003a3b39723e */ /* 0x000fe200000010ff */
[----:B------:R-:W-:Y:S01]  /*4080*/  IMAD.SHL.U32 R0, R4, 0x40, RZ ;  /* 0x0000004004007824 */ /* 0x000fe200078e00ff */
[----:B------:R-:W-:-:S02]  /*4090*/  SHF.R.S32.HI R7, RZ, 0x1f, R4 ;  /* 0x0000001fff077819 */ /* 0x000fc40000011404 */
[----:B------:R-:W-:Y:S02]  /*40a0*/  F2FP.BF16.F32.PACK_AB R64, R65, R64 ;  /* 0x000000404140723e */ /* 0x000fe400000010ff */
[----:B------:R-:W-:Y:S02]  /*40b0*/  LEA.HI R5, R7, R4, RZ, 0x7 ;  /* 0x0000000407057211 */ /* 0x000fe400078f38ff */
[----:B------:R-:W-:Y:S02]  /*40c0*/  F2FP.BF16.F32.PACK_AB R58, R61, R60 ;  /* 0x0000003c3d3a723e */ /* 0x000fe400000010ff */
[----:B------:R-:W-:Y:S02]  /*40d0*/  SHF.R.S32.HI R6, RZ, 0x7, R5 ;  /* 0x00000007ff067819 */ /* 0x000fe40000011405 */
        /* <DEDUP_REMOVED lines=27> */
[----:B------:R-:W-:Y:S01]  /*4290*/  F2FP.BF16.F32.PACK_AB R115, R119, R118 ;  /* 0x000000767773723e */ /* 0x000fe200000010ff */
[----:B----4-:R-:W-:Y:S01]  /*42a0*/  IMAD.SHL.U32 R3, R2, 0x10, RZ ;  /* 0x0000001002037824 */ /* 0x010fe200078e00ff */
[----:B------:R-:W-:Y:S02]  /*42b0*/  LOP3.LUT R2, R0, 0x1c0, RZ, 0xc0, !PT ;  /* 0x000001c000027812 */ /* 0x000fe400078ec0ff */
[----:B------:R-:W-:Y:S02]  /*42c0*/  LEA.HI R0, R7, R4, RZ, 0x3 ;  /* 0x0000000407007211 */ /* 0x000fe400078f18ff */
[----:B------:R-:W-:Y:S02]  /*42d0*/  LOP3.LUT R3, R2, 0x30, R3, 0xf8, !PT ;  /* 0x0000003002037812 */ /* 0x000fe400078ef803 */
[----:B------:R-:W-:-:S02]  /*42e0*/  SHF.R.U32.HI R5, RZ, 0x3, R2 ;  /* 0x00000003ff057819 */ /* 0x000fc40000011602 */
[----:B------:R-:W-:Y:S01]  /*42f0*/  LOP3.LUT R0, R3, 0x8, R0, 0xf8, !PT ;  /* 0x0000000803007812 */ /* 0x000fe200078ef800 */
[----:B-----5:R-:W-:Y:S01]  /*4300*/  IMAD R3, R6, 0xc, R16 ;  /* 0x0000000c06037824 */ /* 0x020fe200078e0210 */
[----:B------:R-:W-:Y:S02]  /*4310*/  LEA.HI R4, R7, R4, RZ, 0x5 ;  /* 0x0000000407047211 */ /* 0x000fe400078f28ff */
[----:B------:R-:W-:Y:S02]  /*4320*/  LOP3.LUT R0, R0, R5, RZ, 0x3c, !PT ;  /* 0x0000000500007212 */ /* 0x000fe400078e3cff */
[----:B------:R-:W-:-:S03]  /*4330*/  SHF.R.S32.HI R2, RZ, 0x5, R4 ;  /* 0x00000005ff027819 */ /* 0x000fc60000011404 */
[----:B------:R-:W-:-:S03]  /*4340*/  IMAD.U32 R0, R3, 0x200, R0 ;  /* 0x0000020003007824 */ /* 0x000fc600078e0000 */
[----:B------:R-:W3:Y:S02]  /*4350*/  SHFL.IDX PT, R2, R2, RZ, 0x1f ;  /* 0x00001fff02027589 */ /* 0x000ee400000e0000 */
[----:B------:R-:W-:Y:S01]  /*4360*/  LEA R0, R0, UR37, 0x1 ;  /* 0x0000002500007c11 */ /* 0x000fe2000f8e08ff */
[----:B------:R-:W-:Y:S01]  /*4370*/  BAR.SYNC.DEFER_BLOCKING 0x1, 0x180 ;  /* 0x0046000000007b1d */ /* 0x000fe20000010000 */
[----:B---3--:R-:W-:-:S05]  /*4380*/  ISETP.NE.AND P0, PT, R2, 0xb, PT ;  /* 0x0000000b0200780c */ /* 0x008fca0003f05270 */
[----:B------:R3:W-:Y:S04]  /*4390*/  STSM.16.MT88.4 [R0+0x9000], R24 ;  /* 0x0090001800007844 */ /* 0x0007e80000004200 */
[----:B------:R3:W-:Y:S04]  /*43a0*/  STSM.16.MT88.4 [R0+0x9800], R32 ;  /* 0x0098002000007844 */ /* 0x0007e80000004200 */
[----:B------:R3:W-:Y:S04]  /*43b0*/  STSM.16.MT88.4 [R0+0xa000], R40 ;  /* 0x00a0002800007844 */ /* 0x0007e80000004200 */
[----:B------:R3:W-:Y:S04]  /*43c0*/  STSM.16.MT88.4 [R0+0xa800], R48 ;  /* 0x00a8003000007844 */ /* 0x0007e80000004200 */
[----:B------:R3:W-:Y:S04]  /*43d0*/  STSM.16.MT88.4 [R0+0xb000], R56 ;  /* 0x00b0003800007844 */ /* 0x0007e80000004200 */
[----:B------:R3:W-:Y:S04]  /*43e0*/  STSM.16.MT88.4 [R0+0xb800], R64 ;  /* 0x00b8004000007844 */ /* 0x0007e80000004200 */
[----:B------:R3:W-:Y:S04]  /*43f0*/  STSM.16.MT88.4 [R0], R72 ;  /* 0x0000004800007844 */ /* 0x0007e80000004200 */
[----:B------:R3:W-:Y:S04]  /*4400*/  STSM.16.MT88.4 [R0+0x800], R80 ;  /* 0x0008005000007844 */ /* 0x0007e80000004200 */
[----:B------:R3:W-:Y:S04]  /*4410*/  STSM.16.MT88.4 [R0+0x1000], R88 ;  /* 0x0010005800007844 */ /* 0x0007e80000004200 */
[----:B------:R3:W-:Y:S04]  /*4420*/  STSM.16.MT88.4 [R0+0x1800], R96 ;  /* 0x0018006000007844 */ /* 0x0007e80000004200 */
[----:B------:R3:W-:Y:S04]  /*4430*/  STSM.16.MT88.4 [R0+0x2000], R104 ;  /* 0x0020006800007844 */ /* 0x0007e80000004200 */
[----:B------:R3:W-:Y:S01]  /*4440*/  STSM.16.MT88.4 [R0+0x2800], R112 ;  /* 0x0028007000007844 */ /* 0x0007e20000004200 */
[----:B------:R-:W-:Y:S01]  /*4450*/  @!PT LDS RZ, [RZ] ;  /* 0x00000000fffff984 */ /* 0x000fe20000000800 */
[----:B------:R-:W-:Y:S01]  /*4460*/  @!PT LDS RZ, [RZ] ;  /* 0x00000000fffff984 */ /* 0x000fe20000000800 */
[----:B------:R-:W-:Y:S01]  /*4470*/  @!PT LDS RZ, [RZ] ;  /* 0x00000000fffff984 */ /* 0x000fe20000000800 */
[----:B------:R-:W-:Y:S01]  /*4480*/  @!PT LDS RZ, [RZ] ;  /* 0x00000000fffff984 */ /* 0x000fe20000000800 */
[----:B------:R4:W-:Y:S06]  /*4490*/  MEMBAR.ALL.CTA ;  /* 0x0000000000007992 */ /* 0x0009ec0000008000 */
[----:B----4-:R-:W4:Y:S02]  /*44a0*/  FENCE.VIEW.ASYNC.S ;  /* 0x00000000000073c6 */ /* 0x010f240000000000 */
[----:B----4-:R-:W-:Y:S06]  /*44b0*/  BAR.ARV 0x1, 0x1a0 ;  /* 0x0046800000007b1d */ /* 0x010fec0000002000 */
[----:B------:R-:W-:Y:S05]  /*44c0*/  @P0 BRA `(.L_x_29) ;  /* 0x0000000000b00947 */ /* 0x000fea0003800000 */
[----:B------:R-:W-:Y:S01]  /*44d0*/  BAR.SYNC.DEFER_BLOCKING 0x1, 0x1a0 ;  /* 0x0046800000007b1d */ /* 0x000fe20000010000 */
[----:B------:R-:W-:-:S05]  /*44e0*/  ELECT P0, URZ, PT ;  /* 0x00000000003f782f */ /* 0x000fca0003800000 */
[----:B------:R-:W-:Y:S08]  /*44f0*/  BSSY B0, `(.L_x_29) ;  /* 0x0000029000007945 */ /* 0x000ff00003800000 */
[----:B------:R-:W-:Y:S05]  /*4500*/  @!P0 BRA `(.L_x_30) ;  /* 0x00000000009c8947 */ /* 0x000fea0003800000 */
[----:B------:R-:W4:Y:S01]  /*4510*/  S2UR UR10, SR_CTAID.X ;  /* 0x00000000000a79c3 */ /* 0x000f220000002500 */
[----:B------:R-:W-:Y:S01]  /*4520*/  ULDC.64 UR6, c[0x0][0x198] ;  /* 0x0000660000067ab9 */ /* 0x000fe20000000a00 */
[----:B------:R-:W-:Y:S02]  /*4530*/  UIADD3 UR8, UR37, 0x9000, URZ ;  /* 0x0000900025087890 */ /* 0x000fe4000fffe03f */
[----:B------:R-:W-:Y:S02]  /*4540*/  UIADD3 UR4, UP0, UR6, 0x770, URZ ;  /* 0x0000077006047890 */ /* 0x000fe4000ff1e03f */
[----:B------:R-:W-:Y:S02]  /*4550*/  UIADD3 UR40, UR37, 0xc000, URZ ;  /* 0x0000c00025287890 */ /* 0x000fe4000fffe03f */
[----:B------:R-:W5:Y:S01]  /*4560*/  S2UR UR11, SR_CTAID.Y ;  /* 0x00000000000b79c3 */ /* 0x000f620000002600 */
[----:B------:R-:W-:Y:S02]  /*4570*/  UIADD3.X UR5, URZ, UR7, URZ, UP0, !UPT ;  /* 0x000000073f057290 */ /* 0x000fe400087fe43f */
[----:B------:R-:W-:-:S02]  /*4580*/  UIADD3 UR6, UP0, UR6, 0x670, URZ ;  /* 0x0000067006067890 */ /* 0x000fc4000ff1e03f */
[----:B------:R-:W-:Y:S02]  /*4590*/  UIADD3 UR32, UR37, 0xf000, URZ ;  /* 0x0000f00025207890 */ /* 0x000fe4000fffe03f */
[----:B------:R-:W-:Y:S01]  /*45a0*/  UIADD3.X UR7, URZ, UR7, URZ, UP0, !UPT ;  /* 0x000000073f077290 */ /* 0x000fe200087fe43f */
[----:B------:R-:W1:Y:S01]  /*45b0*/  S2UR UR12, SR_CTAID.Z ;  /* 0x00000000000c79c3 */ /* 0x000e620000002700 */
[----:B------:R-:W-:Y:S02]  /*45c0*/  UIADD3 UR24, UR37, 0x3000, URZ ;  /* 0x0000300025187890 */ /* 0x000fe4000fffe03f */
[----:B------:R-:W-:Y:S01]  /*45d0*/  UIADD3 UR16, UR37, 0x6000, URZ ;  /* 0x0000600025107890 */ /* 0x000fe2000fffe03f */
[----:B------:R-:W-:Y:S01]  /*45e0*/  UMOV UR9, URZ ;  /* 0x0000003f00097c82 */ /* 0x000fe20008000000 */
[----:B------:R-:W-:Y:S01]  /*45f0*/  UMOV UR41, 0x40 ;  /* 0x0000004000297882 */ /* 0x000fe20000000000 */
[----:B------:R-:W-:Y:S01]  /*4600*/  UMOV UR33, 0x80 ;  /* 0x0000008000217882 */ /* 0x000fe20000000000 */
[----:B----4-:R-:W-:Y:S01]  /*4610*/  UIMAD UR10, UR10, 0x60, URZ ;  /* 0x000000600a0a78a4 */ /* 0x010fe2000f8e023f */
[----:B------:R-:W-:Y:S01]  /*4620*/  UMOV UR25, 0x40 ;  /* 0x0000004000197882 */ /* 0x000fe20000000000 */
[----:B------:R-:W-:-:S05]  /*4630*/  UMOV UR17, 0x80 ;  /* 0x0000008000117882 */ /* 0x000fca0000000000 */
[----:B------:R-:W-:Y:S01]  /*4640*/  UMOV UR42, UR10 ;  /* 0x0000000a002a7c82 */ /* 0x000fe20008000000 */
[----:B-----5:R-:W-:Y:S01]  /*4650*/  UMOV UR43, UR11 ;  /* 0x0000000b002b7c82 */ /* 0x020fe20008000000 */
[----:B------:R-:W-:Y:S01]  /*4660*/  UMOV UR35, UR11 ;  /* 0x0000000b00237c82 */ /* 0x000fe20008000000 */
[----:B------:R-:W-:Y:S01]  /*4670*/  UMOV UR34, UR10 ;  /* 0x0000000a00227c82 */ /* 0x000fe20008000000 */
[----:B------:R-:W-:Y:S01]  /*4680*/  UMOV UR27, UR11 ;  /* 0x0000000b001b7c82 */ /* 0x000fe20008000000 */
[----:B------:R-:W-:Y:S01]  /*4690*/  UMOV UR26, UR10 ;  /* 0x0000000a001a7c82 */ /* 0x000fe20008000000 */
[----:B------:R-:W-:Y:S01]  /*46a0*/  UMOV UR19, UR11 ;  /* 0x0000000b00137c82 */ /* 0x000fe20008000000 */
[----:B------:R-:W-:Y:S01]  /*46b0*/  UMOV UR18, UR10 ;  /* 0x0000000a00127c82 */ /* 0x000fe20008000000 */
[----:B-1----:R-:W-:Y:S01]  /*46c0*/  UMOV UR44, UR12 ;  /* 0x0000000c002c7c82 */ /* 0x002fe20008000000 */
[----:B------:R1:W-:Y:S01]  /*46d0*/  UTMASTG.4D [UR8], [UR4] ;  /* 0x00000008040073b5 */ /* 0x0003e20008018000 */
[----:B------:R-:W-:Y:S01]  /*46e0*/  UMOV UR36, UR12 ;  /* 0x0000000c00247c82 */ /* 0x000fe20008000000 */
[----:B------:R-:W-:Y:S01]  /*46f0*/  UMOV UR28, UR12 ;  /* 0x0000000c001c7c82 */ /* 0x000fe20008000000 */
[----:B------:R-:W-:Y:S01]  /*4700*/  UMOV UR20, UR12 ;  /* 0x0000000c00147c82 */ /* 0x000fe20008000000 */
[----:B------:R4:W-:Y:S01]  /*4710*/  UTMASTG.4D [UR40], [UR4] ;  /* 0x00000028040073b5 */ /* 0x0009e20008018000 */
[----:B------:R4:W-:Y:S01]  /*4720*/  UTMASTG.4D [UR32], [UR4] ;  /* 0x00000020040073b5 */ /* 0x0009e20008018000 */
[----:B-1----:R-:W-:-:S02]  /*4730*/  UMOV UR8, UR37 ;  /* 0x0000002500087c82 */ /* 0x002fc40008000000 */
[----:B------:R4:W-:Y:S01]  /*4740*/  UTMASTG.4D [UR8], [UR6] ;  /* 0x00000008060073b5 */ /* 0x0009e20008018000 */
[----:B------:R4:W-:Y:S01]  /*4750*/  UTMASTG.4D [UR24], [UR6] ;  /* 0x00000018060073b5 */ /* 0x0009e20008018000 */
[----:B------:R4:W-:Y:S02]  /*4760*/  UTMASTG.4D [UR16], [UR6] ;  /* 0x00000010060073b5 */ /* 0x0009e40008018000 */
[----:B----4-:R0:W-:Y:S02]  /*4770*/  UTMACMDFLUSH ;  /* 0x00000000000079b7 */ /* 0x0101e40000000000 */
.L_x_30:
[----:B------:R-:W-:Y:S05]  /*4780*/  BSYNC B0 ;  /* 0x0000000000007941 */ /* 0x000fea0003800000 */
.L_x_29:
[----:B------:R-:W-:-:S04]  /*4790*/  DEPBAR.LE SB0, 0x0 ;  /* 0x000080000000791a */ /* 0x000fc80000000000 */
[----:B------:R-:W-:Y:S05]  /*47a0*/  EXIT ;  /* 0x000000000000794d */ /* 0x000fea0003800000 */
.L_x_4:
[----:B------:R-:W-:-:S08]  /*47b0*/  NOP ;  /* 0x0000000000007918 */ /* 0x000fd00000000000 */
[----:B------:R-:W1:-:S00]  /*47c0*/  USETMAXREG.DEALLOC.CTAPOOL 0x20 ;  /* 0x00000020000079c8 */ /* 0x000e4000080e0500 */
[----:B-1----:R-:W-:Y:S01]  /*47d0*/  LOP3.LUT R0, R0, 0x3, RZ, 0xc0, !PT ;  /* 0x0000000300007812 */ /* 0x002fe200078ec0ff */
[----:B------:R-:W-:-:S05]  /*47e0*/  IMAD.MOV.U32 R2, RZ, RZ, RZ ;  /* 0x000000ffff027224 */ /* 0x000fca00078e00ff */
[----:B------:R-:W1:Y:S02]  /*47f0*/  SHFL.IDX PT, R0, R0, RZ, 0x1f ;  /* 0x00001fff00007589 */ /* 0x000e6400000e0000 */
[----:B-1----:R-:W-:-:S13]  /*4800*/  ISETP.NE.AND P0, PT, R0, RZ, PT ;  /* 0x000000ff0000720c */ /* 0x002fda0003f05270 */
[----:B------:R-:W-:Y:S05]  /*4810*/  @!P0 BRA `(.L_x_31) ;  /* 0x0000000c00b88947 */ /* 0x000fea0003800000 */
[----:B------:R-:W-:-:S13]  /*4820*/  ISETP.NE.AND P0, PT, R0, 0x1, PT ;  /* 0x000000010000780c */ /* 0x000fda0003f05270 */
[----:B------:R-:W-:Y:S05]  /*4830*/  @P0 EXIT ;  /* 0x000000000000094d */ /* 0x000fea0003800000 */
[----:B------:R-:W1:Y:S02]  /*4840*/  S2UR UR12, SR_CTAID.Z ;  /* 0x00000000000c79c3 */ /* 0x000e640000002700 */
[----:B-1----:R-:W-:-:S13]  /*4850*/  ISETP.LE.AND P0, PT, RZ, UR12, PT ;  /* 0x0000000cff007c0c */ /* 0x002fda000bf03270 */
[----:B------:R-:W-:Y:S05]  /*4860*/  @!P0 EXIT ;  /* 0x000000000000894d */ /* 0x000fea0003800000 */
[----:B------:R-:W1:Y:S01]  /*4870*/  S2UR UR7, SR_CTAID.Y ;  /* 0x00000000000779c3 */ /* 0x000e620000002600 */
[----:B------:R-:W-:Y:S01]  /*4880*/  ULDC.64 UR8, c[0x0][0x2d8] ;  /* 0x0000b60000087ab9 */ /* 0x000fe20000000a00 */
[----:B------:R-:W-:Y:S01]  /*4890*/  ULDC.64 UR10, c[0x0][0x2e0] ;  /* 0x0000b800000a7ab9 */ /* 0x000fe20000000a00 */
[----:B------:R-:W-:-:S05]  /*48a0*/  ELECT P0, URZ, PT ;  /* 0x00000000003f782f */ /* 0x000fca0003800000 */
[----:B------:R-:W2:Y:S01]  /*48b0*/  LDC R2, c[0x0][0x280] ;  /* 0x0000a000ff027b82 */ /* 0x000ea20000000800 */
[----:B-1----:R-:W-:-:S04]  /*48c0*/  USHF.R.S32.HI UR4, URZ, 0x1f, UR7 ;  /* 0x0000001f3f047899 */ /* 0x002fc80008011407 */
[----:B------:R-:W-:Y:S02]  /*48d0*/  UIMAD UR6, UR4, UR8, URZ ;  /* 0x00000008040672a4 */ /* 0x000fe4000f8e023f */
[----:B------:R-:W-:Y:S01]  /*48e0*/  UIMAD.WIDE.U32 UR4, UR7, UR8, URZ ;  /* 0x00000008070472a5 */ /* 0x000fe2000f8e003f */
[----:B--2---:R-:W-:Y:S01]  /*48f0*/  ISETP.GE.AND P1, PT, R2, 0x1, PT ;  /* 0x000000010200780c */ /* 0x004fe20003f26270 */
[----:B------:R-:W-:Y:S02]  /*4900*/  UIMAD UR7, UR7, UR9, UR6 ;  /* 0x00000009070772a4 */ /* 0x000fe4000f8e0206 */
[----:B------:R-:W-:Y:S02]  /*4910*/  USHF.R.S32.HI UR6, URZ, 0x1f, UR12 ;  /* 0x0000001f3f067899 */ /* 0x000fe4000801140c */
[----:B------:R-:W-:Y:S02]  /*4920*/  UIADD3 UR5, UR5, UR7, URZ ;  /* 0x0000000705057290 */ /* 0x000fe4000fffe03f */
[----:B------:R-:W-:-:S04]  /*4930*/  UIMAD UR6, UR6, UR10, URZ ;  /* 0x0000000a060672a4 */ /* 0x000fc8000f8e023f */
[----:B------:R-:W-:Y:S02]  /*4940*/  UIMAD UR8, UR12, UR11, UR6 ;  /* 0x0000000b0c0872a4 */ /* 0x000fe4000f8e0206 */
[----:B------:R-:W-:Y:S01]  /*4950*/  UIMAD.WIDE.U32 UR6, UR12, UR10, UR4 ;  /* 0x0000000a0c0672a5 */ /* 0x000fe2000f8e0004 */
[----:B------:R-:W-:Y:S11]  /*4960*/  @!P1 EXIT ;  /* 0x000000000000994d */ /* 0x000ff60003800000 */
[C---:B------:R-:W-:Y:S01]  /*4970*/  VIADD R0, R2.reuse, 0x3f ;  /* 0x0000003f02007836 */ /* 0x040fe20000000000 */
[----:B------:R-:W-:Y:S01]  /*4980*/  ISETP.GE.AND P1, PT, R2, 0x41, PT ;  /* 0x000000410200780c */ /* 0x000fe20003f26270 */
[----:B------:R-:W-:Y:S01]  /*4990*/  UIADD3 UR8, UR7, UR8, URZ ;  /* 0x0000000807087290 */ /* 0x000fe2000fffe03f */
[----:B------:R-:W-:Y:S02]  /*49a0*/  UMOV UR4, URZ ;  /* 0x0000003f00047c82 */ /* 0x000fe40008000000 */
[----:B------:R-:W-:-:S04]  /*49b0*/  SHF.R.S32.HI R3, RZ, 0x1f, R0 ;  /* 0x0000001fff037819 */ /* 0x000fc80000011400 */
[----:B------:R-:W-:-:S04]  /*49c0*/  LEA.HI R3, R3, R0, RZ, 0x6 ;  /* 0x0000000003037211 */ /* 0x000fc800078f30ff */
[----:B------:R-:W-:-:S04]  /*49d0*/  SHF.R.S32.HI R0, RZ, 0x6, R3 ;  /* 0x00000006ff007819 */ /* 0x000fc80000011403 */
[----:B------:R-:W-:-:S04]  /*49e0*/  VIMNMX R0, R0, 0x1, !PT ;  /* 0x0000000100007848 */ /* 0x000fc80007fe0100 */
[----:B------:R-:W-:Y:S01]  /*49f0*/  LOP3.LUT R3, R0, 0x1, RZ, 0xc0, !PT ;  /* 0x0000000100037812 */ /* 0x000fe200078ec0ff */
[----:B------:R-:W-:Y:S06]  /*4a00*/  @!P1 BRA `(.L_x_32) ;  /* 0x0000000800209947 */ /* 0x000fec0003800000 */
[----:B------:R-:W-:Y:S01]  /*4a10*/  ULDC.64 UR20, c[0x0][0x2c0] ;  /* 0x0000b00000147ab9 */ /* 0x000fe20000000a00 */
[----:B------:R-:W-:Y:S01]  /*4a20*/  IMAD.IADD R0, R0, 0x1, -R3 ;  /* 0x0000000100007824 */ /* 0x000fe200078e0a03 */
[----:B------:R-:W-:Y:S01]  /*4a30*/  ULEA UR20, UP0, UR6, UR20, 0x2 ;  /* 0x0000001406147291 */ /* 0x000fe2000f80103f */
[----:B------:R-:W-:Y:S01]  /*4a40*/  UMOV UR4, URZ ;  /* 0x0000003f00047c82 */ /* 0x000fe20008000000 */
[----:B------:R-:W-:Y:S02]  /*4a50*/  UMOV UR5, URZ ;  /* 0x0000003f00057c82 */ /* 0x000fe40008000000 */
[----:B------:R-:W-:Y:S02]  /*4a60*/  ULEA.HI.X UR21, UR6, UR21, UR8, 0x2, UP0 ;  /* 0x0000001506157291 */ /* 0x000fe400080f1408 */
[----:B------:R-:W-:Y:S02]  /*4a70*/  UIADD3 UR12, UP0, UR20, 0x4000, URZ ;  /* 0x00004000140c7890 */ /* 0x000fe4000ff1e03f */
[----:B------:R-:W-:-:S02]  /*4a80*/  UIADD3 UR14, UP1, UR20, 0x8000, URZ ;  /* 0x00008000140e7890 */ /* 0x000fc4000ff3e03f */
[----:B------:R-:W-:Y:S02]  /*4a90*/  UIADD3 UR16, UP2, UR20, 0xc000, URZ ;  /* 0x0000c00014107890 */ /* 0x000fe4000ff5e03f */
[----:B------:R-:W-:Y:S02]  /*4aa0*/  UIADD3 UR18, UP3, UR20, 0x10000, URZ ;  /* 0x0001000014127890 */ /* 0x000fe4000ff7e03f */
[----:B------:R-:W-:Y:S02]  /*4ab0*/  UIADD3 UR20, UP4, UR20, 0x14000, URZ ;  /* 0x0001400014147890 */ /* 0x000fe4000ff9e03f */
[----:B------:R-:W-:Y:S02]  /*4ac0*/  UIADD3.X UR13, URZ, UR21, URZ, UP0, !UPT ;  /* 0x000000153f0d7290 */ /* 0x000fe400087fe43f */
[----:B------:R-:W-:Y:S02]  /*4ad0*/  UIADD3.X UR15, URZ, UR21, URZ, UP1, !UPT ;  /* 0x000000153f0f7290 */ /* 0x000fe40008ffe43f */
[----:B------:R-:W-:-:S02]  /*4ae0*/  UIADD3.X UR17, URZ, UR21, URZ, UP2, !UPT ;  /* 0x000000153f117290 */ /* 0x000fc400097fe43f */
[----:B------:R-:W-:Y:S02]  /*4af0*/  UIADD3.X UR19, URZ, UR21, URZ, UP3, !UPT ;  /* 0x000000153f137290 */ /* 0x000fe40009ffe43f */
[----:B------:R-:W-:Y:S01]  /*4b00*/  UIADD3.X UR21, URZ, UR21, URZ, UP4, !UPT ;  /* 0x000000153f157290 */ /* 0x000fe2000a7fe43f */
[----:B------:R-:W-:-:S11]  /*4b10*/  ULDC.64 UR24, c[0x0][0x2c0] ;  /* 0x0000b00000187ab9 */ /* 0x000fd60000000a00 */
.L_x_53:
[----:B------:R-:W-:Y:S01]  /*4b20*/  UIMAD UR10, UR4, 0x6000, URZ ;  /* 0x00006000040a78a4 */ /* 0x000fe2000f8e023f */
[----:B------:R-:W-:Y:S01]  /*4b30*/  BAR.SYNC.DEFER_BLOCKING 0xd, 0xa0 ;  /* 0x0342800000007b1d */ /* 0x000fe20000010000 */
[----:B------:R-:W-:Y:S02]  /*4b40*/  UIMAD UR9, UR5, 0x3000, URZ ;  /* 0x00003000050978a4 */ /* 0x000fe4000f8e023f */
[----:B------:R-:W-:Y:S02]  /*4b50*/  UIMAD.WIDE UR28, UR10, 0x4, UR12 ;  /* 0x000000040a1c78a5 */ /* 0x000fe4000f8e020c */
[----:B------:R-:W-:Y:S01]  /*4b60*/  UIMAD.WIDE UR26, UR10, 0x4, UR14 ;  /* 0x000000040a1a78a5 */ /* 0x000fe2000f8e020e */
[----:B------:R-:W-:Y:S01]  /*4b70*/  BSSY B0, `(.L_x_33) ;  /* 0x0000012000007945 */ /* 0x000fe20003800000 */
[----:B------:R-:W-:Y:S02]  /*4b80*/  UIMAD.WIDE UR30, UR10, 0x4, UR16 ;  /* 0x000000040a1e78a5 */ /* 0x000fe4000f8e0210 */
[----:B------:R-:W-:-:S02]  /*4b90*/  UIMAD.WIDE UR32, UR10, 0x4, UR18 ;  /* 0x000000040a2078a5 */ /* 0x000fc4000f8e0212 */
[----:B------:R-:W-:Y:S01]  /*4ba0*/  UIMAD.WIDE UR10, UR10, 0x4, UR20 ;  /* 0x000000040a0a78a5 */ /* 0x000fe2000f8e0214 */
[----:B------:R-:W-:Y:S11]  /*4bb0*/  @!P0 BRA `(.L_x_34) ;  /* 0x0000000000348947 */ /* 0x000ff60003800000 */
[----:B------:R-:W1:Y:S01]  /*4bc0*/  S2UR UR23, SR_CgaCtaId ;  /* 0x00000000001779c3 */ /* 0x000e620000008800 */
[----:B------:R-:W-:Y:S01]  /*4bd0*/  UIADD3 UR34, UP0, UR9, UR6, URZ ;  /* 0x0000000609227290 */ /* 0x000fe2000ff1e03f */
[----:B------:R-:W-:-:S03]  /*4be0*/  UMOV UR22, 0x400 ;  /* 0x0000040000167882 */ /* 0x000fc60000000000 */
[----:B------:R-:W-:Y:S02]  /*4bf0*/  ULEA.HI.X.SX32 UR35, UR9, UR8, 0x1, UP0 ;  /* 0x0000000809237291 */ /* 0x000fe400080f0e3f */
[----:B------:R-:W-:-:S04]  /*4c00*/  ULEA UR36, UP0, UR34, UR24, 0x2 ;  /* 0x0000001822247291 */ /* 0x000fc8000f80103f */
[----:B------:R-:W-:-:S03]  /*4c10*/  ULEA.HI.X UR37, UR34, UR25, UR35, 0x2, UP0 ;  /* 0x0000001922257291 */ /* 0x000fc600080f1423 */
[----:B------:R-:W-:Y:S01]  /*4c20*/  UMOV UR34, 0x0 ;  /* 0x0000000000227882 */ /* 0x000fe20000000000 */
[----:B------:R-:W-:Y:S01]  /*4c30*/  UMOV UR35, 0x14f00000 ;  /* 0x14f0000000237882 */ /* 0x000fe20000000000 */
[----:B-1----:R-:W-:-:S03]  /*4c40*/  ULEA UR22, UR23, UR22, 0x18 ;  /* 0x0000001617167291 */ /* 0x002fc6000f8ec03f */
[----:B------:R-:W-:Y:S01]  /*4c50*/  UMOV UR23, 0x400 ;  /* 0x0000040000177882 */ /* 0x000fe20000000000 */
[----:B------:R-:W-:-:S09]  /*4c60*/  UIADD3 UR22, UR22, 0x12000, URZ ;  /* 0x0001200016167890 */ /* 0x000fd2000fffe03f */
[----:B------:R1:W-:Y:S02]  /*4c70*/  UBLKRED.G.S.ADD.F32.RN [UR36], [UR22], UR23, desc[UR34] ;  /* 0x00002224160073bb */ /* 0x0003e400080a1417 */
[----:B-1----:R0:W-:Y:S02]  /*4c80*/  UTMACMDFLUSH ;  /* 0x00000000000079b7 */ /* 0x0021e40000000000 */
.L_x_34:
[----:B------:R-:W-:Y:S05]  /*4c90*/  BSYNC B0 ;  /* 0x0000000000007941 */ /* 0x000fea0003800000 */
.L_x_33:
[----:B------:R-:W-:Y:S06]  /*4ca0*/  BAR.SYNC.DEFER_BLOCKING 0xe, 0xa0 ;  /* 0x0382800000007b1d */ /* 0x000fec0000010000 */
[----:B------:R-:W-:Y:S04]  /*4cb0*/  BSSY B0, `(.L_x_35) ;  /* 0x000000b000007945 */ /* 0x000fe80003800000 */
[----:B------:R-:W-:Y:S05]  /*4cc0*/  @!P0 BRA `(.L_x_36) ;  /* 0x0000000000248947 */ /* 0x000fea0003800000 */
[----:B------:R-:W1:Y:S01]  /*4cd0*/  S2UR UR23, SR_CgaCtaId ;  /* 0x00000000001779c3 */ /* 0x000e620000008800 */
[----:B------:R-:W-:Y:S01]  /*4ce0*/  UMOV UR22, 0x400 ;  /* 0x0000040000167882 */ /* 0x000fe20000000000 */
[----:B------:R-:W-:Y:S01]  /*4cf0*/  UMOV UR34, 0x0 ;  /* 0x0000000000227882 */ /* 0x000fe20000000000 */
[----:B------:R-:W-:Y:S01]  /*4d00*/  UMOV UR35, 0x14f00000 ;  /* 0x14f0000000237882 */ /* 0x000fe20000000000 */
[----:B-1----:R-:W-:-:S03]  /*4d10*/  ULEA UR22, UR23, UR22, 0x18 ;  /* 0x0000001617167291 */ /* 0x002fc6000f8ec03f */
[----:B------:R-:W-:Y:S01]  /*4d20*/  UMOV UR23, 0x400 ;  /* 0x0000040000177882 */ /* 0x000fe20000000000 */
[----:B------:R-:W-:-:S09]  /*4d30*/  UIADD3 UR22, UR22, 0x16000, URZ ;  /* 0x0001600016167890 */ /* 0x000fd2000fffe03f */
[----:B------:R1:W-:Y:S02]  /*4d40*/  UBLKRED.G.S.ADD.F32.RN [UR28], [UR22], UR23, desc[UR34] ;  /* 0x0000221c160073bb */ /* 0x0003e400080a1417 */
[----:B-1----:R0:W-:Y:S02]  /*4d50*/  UTMACMDFLUSH ;  /* 0x00000000000079b7 */ /* 0x0021e40000000000 */
.L_x_36:
[----:B------:R-:W-:Y:S05]  /*4d60*/  BSYNC B0 ;  /* 0x0000000000007941 */ /* 0x000fea0003800000 */
.L_x_35:
        /* <DEDUP_REMOVED lines=10> */
[----:B------:R1:W-:Y:S01]  /*4e10*/  UBLKRED.G.S.ADD.F32.RN [UR26], [UR22], UR23, desc[UR28] ;  /* 0x00001c1a160073bb */ /* 0x0003e200080a1417 */
[----:B------:R0:W-:Y:S01]  /*4e20*/  UTMACMDFLUSH ;  /* 0x00000000000079b7 */ /* 0x0001e20000000000 */
[----:B-1----:R-:W-:-:S04]  /*4e30*/  DEPBAR.LE SB0, 0x2 ;  /* 0x000080800000791a */ /* 0x002fc80000000000 */
.L_x_38:
[----:B------:R-:W-:Y:S05]  /*4e40*/  BSYNC B0 ;  /* 0x0000000000007941 */ /* 0x000fea0003800000 */
.L_x_37:
[----:B------:R-:W-:Y:S06]  /*4e50*/  BAR.ARV 0xa, 0xa0 ;  /* 0x0282800000007b1d */ /* 0x000fec0000002000 */
[----:B------:R-:W-:Y:S04]  /*4e60*/  BSSY B0, `(.L_x_39) ;  /* 0x0000003000007945 */ /* 0x000fe80003800000 */
[----:B------:R-:W-:Y:S05]  /*4e70*/  @!P0 BRA `(.L_x_40) ;  /* 0x0000000000048947 */ /* 0x000fea0003800000 */
[----:B------:R-:W-:-:S04]  /*4e80*/  DEPBAR.LE SB0, 0x1 ;  /* 0x000080400000791a */ /* 0x000fc80000000000 */
.L_x_40:
[----:B------:R-:W-:Y:S05]  /*4e90*/  BSYNC B0 ;  /* 0x0000000000007941 */ /* 0x000fea0003800000 */
.L_x_39:
[----:B------:R-:W-:Y:S06]  /*4ea0*/  BAR.ARV 0xb, 0xa0 ;  /* 0x02c2800000007b1d */ /* 0x000fec0000002000 */
[----:B------:R-:W-:Y:S04]  /*4eb0*/  BSSY B0, `(.L_x_41) ;  /* 0x0000003000007945 */ /* 0x000fe80003800000 */
[----:B------:R-:W-:Y:S05]  /*4ec0*/  @!P0 BRA `(.L_x_42) ;  /* 0x0000000000048947 */ /* 0x000fea0003800000 */
[----:B------:R-:W-:-:S04]  /*4ed0*/  DEPBAR.LE SB0, 0x0 ;  /* 0x000080000000791a */ /* 0x000fc80000000000 */
.L_x_42:
[----:B------:R-:W-:Y:S05]  /*4ee0*/  BSYNC B0 ;  /* 0x0000000000007941 */ /* 0x000fea0003800000 */
.L_x_41:
[----:B------:R-:W-:Y:S06]  /*4ef0*/  BAR.ARV 0xc, 0xa0 ;  /* 0x0302800000007b1d */ /* 0x000fec0000002000 */
[----:B------:R-:W-:Y:S02]  /*4f00*/  BSSY B0, `(.L_x_43) ;  /* 0x000000c000007945 */ /* 0x000fe40003800000 */
[----:B------:R-:W-:Y:S06]  /*4f10*/  BAR.SYNC.DEFER_BLOCKING 0xd, 0xa0 ;  /* 0x0342800000007b1d */ /* 0x000fec0000010000 */
        /* <DEDUP_REMOVED lines=10> */
.L_x_44:
[----:B------:R-:W-:Y:S05]  /*4fc0*/  BSYNC B0 ;  /* 0x0000000000007941 */ /* 0x000fea0003800000 */
.L_x_43:
        /* <DEDUP_REMOVED lines=12> */
.L_x_46:
[----:B------:R-:W-:Y:S05]  /*5090*/  BSYNC B0 ;  /* 0x0000000000007941 */ /* 0x000fea0003800000 */
.L_x_45:
        /* <DEDUP_REMOVED lines=13> */
.L_x_48:
[----:B------:R-:W-:Y:S05]  /*5170*/  BSYNC B0 ;  /* 0x0000000000007941 */ /* 0x000fea0003800000 */
.L_x_47:
[----:B------:R-:W-:Y:S06]  /*5180*/  BAR.ARV 0xa, 0xa0 ;  /* 0x0282800000007b1d */ /* 0x000fec0000002000 */
[----:B------:R-:W-:Y:S04]  /*5190*/  BSSY B0, `(.L_x_49) ;  /* 0x0000003000007945 */ /* 0x000fe80003800000 */
[----:B------:R-:W-:Y:S05]  /*51a0*/  @!P0 BRA `(.L_x_50) ;  /* 0x0000000000048947 */ /* 0x000fea0003800000 */
[----:B------:R-:W-:-:S04]  /*51b0*/  DEPBAR.LE SB0, 0x1 ;  /* 0x000080400000791a */ /* 0x000fc80000000000 */
.L_x_50:
[----:B------:R-:W-:Y:S05]  /*51c0*/  BSYNC B0 ;  /* 0x0000000000007941 */ /* 0x000fea0003800000 */
.L_x_49:
[----:B------:R-:W-:Y:S01]  /*51d0*/  VIADD R0, R0, 0xfffffffe ;  /* 0xfffffffe00007836 */ /* 0x000fe20000000000 */
[----:B------:R-:W-:Y:S06]  /*51e0*/  BAR.ARV 0xb, 0xa0 ;  /* 0x02c2800000007b1d */ /* 0x000fec0000002000 */
[----:B------:R-:W-:Y:S01]  /*51f0*/  BSSY B0, `(.L_x_51) ;  /* 0x0000004000007945 */ /* 0x000fe20003800000 */
[----:B------:R-:W-:-:S03]  /*5200*/  ISETP.NE.AND P1, PT, R0, RZ, PT ;  /* 0x000000ff0000720c */ /* 0x000fc60003f25270 */
[----:B------:R-:W-:Y:S10]  /*5210*/  @!P0 BRA `(.L_x_52) ;  /* 0x0000000000048947 */ /* 0x000ff40003800000 */
[----:B------:R-:W-:-:S04]  /*5220*/  DEPBAR.LE SB0, 0x0 ;  /* 0x000080000000791a */ /* 0x000fc80000000000 */
.L_x_52:
[----:B------:R-:W-:Y:S05]  /*5230*/  BSYNC B0 ;  /* 0x0000000000007941 */ /* 0x000fea0003800000 */
.L_x_51:
[----:B------:R-:W-:Y:S06]  /*5240*/  BAR.ARV 0xc, 0xa0 ;  /* 0x0302800000007b1d */ /* 0x000fec0000002000 */
[----:B------:R-:W-:Y:S02]  /*5250*/  UIADD3 UR5, UR5, 0x2, URZ ;  /* 0x0000000205057890 */ /* 0x000fe4000fffe03f */
[----:B------:R-:W-:Y:S01]  /*5260*/  UIADD3 UR4, UR4, 0x1, URZ ;  /* 0x0000000104047890 */ /* 0x000fe2000fffe03f */
[----:B------:R-:W-:Y:S11]  /*5270*/  @P1 BRA `(.L_x_53) ;  /* 0xfffffff800281947 */ /* 0x000ff6000383ffff */
[----:B------:R-:W-:-:S12]  /*5280*/  UIADD3 UR4, UR9, 0x6000, URZ ;  /* 0x0000600009047890 */ /* 0x000fd8000fffe03f */
.L_x_32:
[----:B------:R-:W-:-:S13]  /*5290*/  ISETP.NE.AND P1, PT, R3, RZ, PT ;  /* 0x000000ff0300720c */ /* 0x000fda0003f25270 */
[----:B------:R-:W-:Y:S05]  /*52a0*/  @!P1 EXIT ;  /* 0x000000000000994d */ /* 0x000fea0003800000 */
[----:B------:R-:W-:Y:S06]  /*52b0*/  BAR.SYNC.DEFER_BLOCKING 0xd, 0xa0 ;  /* 0x0342800000007b1d */ /* 0x000fec0000010000 */
[----:B------:R-:W-:Y:S04]  /*52c0*/  BSSY B0, `(.L_x_54) ;  /* 0x0000010000007945 */ /* 0x000fe80003800000 */
[----:B------:R-:W-:Y:S05]  /*52d0*/  @!P0 BRA `(.L_x_55) ;  /* 0x0000000000388947 */ /* 0x000fea0003800000 */
[----:B------:R-:W1:Y:S01]  /*52e0*/  S2UR UR9, SR_CgaCtaId ;  /* 0x00000000000979c3 */ /* 0x000e620000008800 */
[----:B------:R-:W-:Y:S01]  /*52f0*/  UIADD3 UR12, UP0, UR4, UR6, URZ ;  /* 0x00000006040c7290 */ /* 0x000fe2000ff1e03f */
[----:B------:R-:W-:Y:S01]  /*5300*/  UMOV UR5, 0x400 ;  /* 0x0000040000057882 */ /* 0x000fe20000000000 */
[----:B------:R-:W-:Y:S02]  /*5310*/  ULDC.64 UR10, c[0x0][0x2c0] ;  /* 0x0000b000000a7ab9 */ /* 0x000fe40000000a00 */
        /* <DEDUP_REMOVED lines=10> */
.L_x_55:
[----:B------:R-:W-:Y:S05]  /*53c0*/  BSYNC B0 ;  /* 0x0000000000007941 */ /* 0x000fea0003800000 */
.L_x_54:
[----:B------:R-:W-:Y:S06]  /*53d0*/  BAR.SYNC.DEFER_BLOCKING 0xe, 0xa0 ;  /* 0x0382800000007b1d */ /* 0x000fec0000010000 */
[----:B------:R-:W-:Y:S04]  /*53e0*/  BSSY B0, `(.L_x_56) ;  /* 0x0000011000007945 */ /* 0x000fe80003800000 */
[----:B------:R-:W-:Y:S05]  /*53f0*/  @!P0 BRA `(.L_x_57) ;  /* 0x00000000003c8947 */ /* 0x000fea0003800000 */
[----:B------:R-:W1:Y:S01]  /*5400*/  S2UR UR12, SR_CgaCtaId ;  /* 0x00000000000c79c3 */ /* 0x000e620000008800 */
[----:B------:R-:W-:Y:S01]  /*5410*/  UIADD3 UR5, UR4, 0x1000, URZ ;  /* 0x0000100004057890 */ /* 0x000fe2000fffe03f */
[----:B------:R-:W-:Y:S01]  /*5420*/  UMOV UR9, 0x400 ;  /* 0x0000040000097882 */ /* 0x000fe20000000000 */
[----:B------:R-:W-:Y:S02]  /*5430*/  ULDC.64 UR10, c[0x0][0x2c0] ;  /* 0x0000b000000a7ab9 */ /* 0x000fe40000000a00 */
[----:B------:R-:W-:-:S04]  /*5440*/  UIADD3 UR13, UP0, UR5, UR6, URZ ;  /* 0x00000006050d7290 */ /* 0x000fc8000ff1e03f */
        /* <DEDUP_REMOVED lines=10> */
.L_x_57:
[----:B------:R-:W-:Y:S05]  /*54f0*/  BSYNC B0 ;  /* 0x0000000000007941 */ /* 0x000fea0003800000 */
.L_x_56:
        /* <DEDUP_REMOVED lines=19> */
.L_x_59:
[----:B------:R-:W-:Y:S05]  /*5630*/  BSYNC B0 ;  /* 0x0000000000007941 */ /* 0x000fea0003800000 */
.L_x_58:
[----:B------:R-:W-:Y:S06]  /*5640*/  BAR.ARV 0xa, 0xa0 ;  /* 0x0282800000007b1d */ /* 0x000fec0000002000 */
[----:B------:R-:W-:Y:S04]  /*5650*/  BSSY B0, `(.L_x_60) ;  /* 0x0000003000007945 */ /* 0x000fe80003800000 */
[----:B------:R-:W-:Y:S05]  /*5660*/  @!P0 BRA `(.L_x_61) ;  /* 0x0000000000048947 */ /* 0x000fea0003800000 */
[----:B------:R-:W-:-:S04]  /*5670*/  DEPBAR.LE SB0, 0x1 ;  /* 0x000080400000791a */ /* 0x000fc80000000000 */
.L_x_61:
[----:B------:R-:W-:Y:S05]  /*5680*/  BSYNC B0 ;  /* 0x0000000000007941 */ /* 0x000fea0003800000 */
.L_x_60:
[----:B------:R-:W-:Y:S06]  /*5690*/  BAR.ARV 0xb, 0xa0 ;  /* 0x02c2800000007b1d */ /* 0x000fec0000002000 */
[----:B------:R-:W-:Y:S04]  /*56a0*/  BSSY B0, `(.L_x_62) ;  /* 0x0000003000007945 */ /* 0x000fe80003800000 */
[----:B------:R-:W-:Y:S05]  /*56b0*/  @!P0 BRA `(.L_x_63) ;  /* 0x0000000000048947 */ /* 0x000fea0003800000 */
[----:B------:R-:W-:-:S04]  /*56c0*/  DEPBAR.LE SB0, 0x0 ;  /* 0x000080000000791a */ /* 0x000fc80000000000 */
.L_x_63:
[----:B------:R-:W-:Y:S05]  /*56d0*/  BSYNC B0 ;  /* 0x0000000000007941 */ /* 0x000fea0003800000 */
.L_x_62:
[----:B------:R-:W-:Y:S06]  /*56e0*/  BAR.ARV 0xc, 0xa0 ;  /* 0x0302800000007b1d */ /* 0x000fec0000002000 */
[----:B------:R-:W-:Y:S05]  /*56f0*/  EXIT ;  /* 0x000000000000794d */ /* 0x000fea0003800000 */
.L_x_31:
[----:B------:R-:W1:Y:S01]  /*5700*/  S2UR UR29, SR_CTAID.Z ;  /* 0x00000000001d79c3 */ /* 0x000e620000002700 */
[----:B------:R-:W-:Y:S02]  /*5710*/  IMAD.MOV.U32 R12, RZ, RZ, 0x1 ;  /* 0x00000001ff0c7424 */ /* 0x000fe400078e00ff */
[----:B------:R-:W-:Y:S01]  /*5720*/  IMAD.MOV.U32 R4, RZ, RZ, 0x1 ;  /* 0x00000001ff047424 */ /* 0x000fe200078e00ff */
[----:B-1----:R-:W-:-:S13]  /*5730*/  ISETP.LE.AND P0, PT, RZ, UR29, PT ;  /* 0x0000001dff007c0c */ /* 0x002fda000bf03270 */
[----:B------:R-:W-:Y:S05]  /*5740*/  @!P0 BRA `(.L_x_64) ;  /* 0x0000001c00bc8947 */ /* 0x000fea0003800000 */
[----:B------:R-:W1:Y:S01]  /*5750*/  S2R R13, SR_CTAID.Y ;  /* 0x00000000000d7919 */ /* 0x000e620000002600 */
[----:B------:R-:W2:Y:S01]  /*5760*/  LDC.64 R8, c[0x0][0x718] ;  /* 0x0001c600ff087b82 */ /* 0x000ea20000000a00 */
[----:B------:R-:W-:Y:S01]  /*5770*/  ULDC UR4, c[0x0][0x2e8] ;  /* 0x0000ba0000047ab9 */ /* 0x000fe20000000800 */
[----:B------:R-:W-:Y:S01]  /*5780*/  BSSY B0, `(.L_x_64) ;  /* 0x00001eb000007945 */ /* 0x000fe20003800000 */
[----:B------:R-:W3:Y:S01]  /*5790*/  S2R R11, SR_CTAID.Z ;  /* 0x00000000000b7919 */ /* 0x000ee20000002700 */
[----:B------:R-:W-:-:S04]  /*57a0*/  UISETP.NE.AND UP0, UPT, UR4, 0x1, UPT ;  /* 0x000000010400788c */ /* 0x000fc8000bf05270 */
[----:B------:R-:W2:Y:S07]  /*57b0*/  S2UR UR28, SR_CTAID.Y ;  /* 0x00000000001c79c3 */ /* 0x000eae0000002600 */
[----:B------:R-:W-:Y:S01]  /*57c0*/  @UP0 ULDC UR6, c[0x0][0x2ec] ;  /* 0x0000bb0000060ab9 */ /* 0x000fe20000000800 */
[----:B------:R-:W4:Y:S01]  /*57d0*/  LDC.64 R14, c[0x0][0x720] ;  /* 0x0001c800ff0e7b82 */ /* 0x000f220000000a00 */
[----:B------:R-:W-:-:S07]  /*57e0*/  @UP0 ULDC UR8, c[0x0][0x2f0] ;  /* 0x0000bc0000080ab9 */ /* 0x000fce0000000800 */
[----:B------:R-:W5:Y:S01]  /*57f0*/  LDC.64 R4, c[0x0][0x700] ;  /* 0x0001c000ff047b82 */ /* 0x000f620000000a00 */
[----:B-1----:R-:W-:-:S07]  /*5800*/  SHF.R.S32.HI R13, RZ, 0x1f, R13 ;  /* 0x0000001fff0d7819 */ /* 0x002fce000001140d */
[----:B------:R-:W1:Y:S01]  /*5810*/  LDC.64 R6, c[0x0][0x730] ;  /* 0x0001cc00ff067b82 */ /* 0x000e620000000a00 */
[----:B--2---:R-:W-:Y:S01]  /*5820*/  IMAD.WIDE.U32 R2, R8, UR28, RZ ;  /* 0x0000001c08027c25 */ /* 0x004fe2000f8e00ff */
[----:B------:R-:W-:Y:S01]  /*5830*/  UIMAD.WIDE.U32 UR6, UR28, UR6, URZ ;  /* 0x000000061c0672a5 */ /* 0x000fe2000f8e003f */
[----:B---3--:R-:W-:Y:S01]  /*5840*/  SHF.R.S32.HI R11, RZ, 0x1f, R11 ;  /* 0x0000001fff0b7819 */ /* 0x008fe2000001140b */
[----:B------:R-:W-:Y:S01]  /*5850*/  UMOV UR36, UR28 ;  /* 0x0000001c00247c82 */ /* 0x000fe20008000000 */
[----:B------:R-:W-:Y:S01]  /*5860*/  IMAD R0, R13, R8, RZ ;  /* 0x000000080d007224 */ /* 0x000fe200078e02ff */
[----:B------:R-:W-:-:S03]  /*5870*/  @UP0 USHF.R.U32.HI UR36, URZ, UR8, UR7 ;  /* 0x000000083f240299 */ /* 0x000fc60008011607 */
[----:B------:R-:W-:Y:S02]  /*5880*/  IMAD R9, R9, UR28, R0 ;  /* 0x0000001c09097c24 */ /* 0x000fe4000f8e0200 */
[----:B----4-:R-:W-:Y:S02]  /*5890*/  IMAD R0, R11, R14, RZ ;  /* 0x0000000e0b007224 */ /* 0x010fe400078e02ff */
[----:B------:R-:W-:Y:S02]  /*58a0*/  IMAD.IADD R3, R3, 0x1, R9 ;  /* 0x0000000103037824 */ /* 0x000fe400078e0209 */
[----:B------:R-:W2:Y:S01]  /*58b0*/  LDC.64 R8, c[0x0][0x738] ;  /* 0x0001ce00ff087b82 */ /* 0x000ea20000000a00 */
[----:B------:R-:W-:Y:S02]  /*58c0*/  IMAD R15, R15, UR29, R0 ;  /* 0x0000001d0f0f7c24 */ /* 0x000fe4000f8e0200 */
[----:B------:R-:W-:-:S04]  /*58d0*/  IMAD.WIDE.U32 R2, R14, UR29, R2 ;  /* 0x0000001d0e027c25 */ /* 0x000fc8000f8e0002 */
[----:B------:R-:W-:Y:S01]  /*58e0*/  IMAD.IADD R0, R3, 0x1, R15 ;  /* 0x0000000103007824 */ /* 0x000fe200078e020f */
[----:B-----5:R-:W-:Y:S01]  /*58f0*/  LEA R4, P0, R2, R4, 0x2 ;  /* 0x0000000402047211 */ /* 0x020fe200078010ff */
[----:B-1----:R-:W-:-:S03]  /*5900*/  IMAD R10, R13, R6, RZ ;  /* 0x000000060d0a7224 */ /* 0x002fc600078e02ff */
[----:B------:R-:W-:Y:S02]  /*5910*/  LEA.HI.X R0, R2, R5, R0, 0x2, P0 ;  /* 0x0000000502007211 */ /* 0x000fe400000f1400 */
[----:B------:R-:W-:Y:S01]  /*5920*/  ELECT P0, URZ, PT ;  /* 0x00000000003f782f */ /* 0x000fe20003800000 */
[----:B------:R-:W-:Y:S01]  /*5930*/  IMAD R3, R7, UR28, R10 ;  /* 0x0000001c07037c24 */ /* 0x000fe2000f8e020a */
[----:B------:R-:W-:Y:S01]  /*5940*/  R2UR UR4, R4 ;  /* 0x00000000040472ca */ /* 0x000fe200000e0000 */
[----:B------:R-:W-:Y:S01]  /*5950*/  IMAD.WIDE.U32 R6, R6, UR28, RZ ;  /* 0x0000001c06067c25 */ /* 0x000fe2000f8e00ff */
[----:B------:R-:W-:-:S03]  /*5960*/  R2UR UR5, R0 ;  /* 0x00000000000572ca */ /* 0x000fc600000e0000 */
[----:B------:R-:W-:Y:S02]  /*5970*/  IMAD.IADD R7, R7, 0x1, R3 ;  /* 0x0000000107077824 */ /* 0x000fe400078e0203 */
[----:B------:R-:W-:Y:S02]  /*5980*/  IMAD.MOV.U32 R2, RZ, RZ, RZ ;  /* 0x000000ffff027224 */ /* 0x000fe400078e00ff */
[----:B--2---:R-:W-:Y:S02]  /*5990*/  IMAD R0, R11, R8, RZ ;  /* 0x000000080b007224 */ /* 0x004fe400078e02ff */
[----:B------:R-:W-:-:S04]  /*59a0*/  IMAD.WIDE.U32 R6, R8, UR29, R6 ;  /* 0x0000001d08067c25 */ /* 0x000fc8000f8e0006 */
[----:B------:R-:W-:Y:S02]  /*59b0*/  IMAD R9, R9, UR29, R0 ;  /* 0x0000001d09097c24 */ /* 0x000fe4000f8e0200 */
[----:B------:R-:W-:Y:S01]  /*59c0*/  IMAD.MOV.U32 R4, RZ, RZ, 0x1 ;  /* 0x00000001ff047424 */ /* 0x000fe200078e00ff */
[----:B------:R-:W-:Y:S06]  /*59d0*/  @!P0 BRA `(.L_x_65) ;  /* 0x0000001c00148947 */ /* 0x000fec0003800000 */
[----:B------:R-:W1:Y:S01]  /*59e0*/  S2R R3, SR_CgaCtaId ;  /* 0x0000000000037919 */ /* 0x000e620000008800 */
[----:B------:R-:W-:Y:S01]  /*59f0*/  IMAD.MOV.U32 R10, RZ, RZ, 0x1 ;  /* 0x00000001ff0a7424 */ /* 0x000fe200078e00ff */
[----:B------:R-:W-:Y:S01]  /*5a00*/  MOV R0, 0x400 ;  /* 0x0000040000007802 */ /* 0x000fe20000000f00 */
[----:B------:R-:W-:Y:S01]  /*5a10*/  IMAD.IADD R11, R7, 0x1, R9 ;  /* 0x00000001070b7824 */ /* 0x000fe200078e0209 */
[----:B------:R-:W2:Y:S02]  /*5a20*/  S2R R16, SR_TID.X ;  /* 0x0000000000107919 */ /* 0x000ea40000002100 */
[----:B------:R-:W-:Y:S01]  /*5a30*/  SHF.L.U32 R10, R10, 0x1f, RZ ;  /* 0x0000001f0a0a7819 */ /* 0x000fe200000006ff */
[----:B------:R-:W3:Y:S01]  /*5a40*/  S2R R2, SR_CTAID.X ;  /* 0x0000000000027919 */ /* 0x000ee20000002500 */
[----:B-1----:R-:W-:-:S04]  /*5a50*/  LEA R0, R3, R0, 0x18 ;  /* 0x0000000003007211 */ /* 0x002fc800078ec0ff */
[----:B------:R-:W1:Y:S01]  /*5a60*/  SYNCS.PHASECHK.TRANS64.TRYWAIT P1, [R0+URZ+0x36420], R10 ;  /* 0x0364200a000075a7 */ /* 0x000e62000802017f */
[----:B--2---:R-:W-:Y:S01]  /*5a70*/  LOP3.LUT P0, RZ, R16, 0x7f, RZ, 0xc0, !PT ;  /* 0x0000007f10ff7812 */ /* 0x004fe2000780c0ff */
[----:B-1-3--:R-:W-:-:S12]  /*5a80*/  @!P1 BRA `(.L_x_66) ;  /* 0x0000001c00d09947 */ /* 0x00afd80003800000 */
.L_x_95:
[----:B------:R-:W-:Y:S02]  /*5a90*/  IMAD.MOV.U32 R12, RZ, RZ, 0x1 ;  /* 0x00000001ff0c7424 */ /* 0x000fe400078e00ff */
[----:B------:R-:W-:Y:S01]  /*5aa0*/  IMAD R4, R2, 0x60, RZ ;  /* 0x0000006002047824 */ /* 0x000fe200078e02ff */
[----:B------:R-:W-:Y:S06]  /*5ab0*/  @P0 BRA `(.L_x_67) ;  /* 0x0000000000180947 */ /* 0x000fec0003800000 */
[----:B------:R-:W2:Y:S01]  /*5ac0*/  S2R R5, SR_TID.X ;  /* 0x0000000000057919 */ /* 0x000ea20000002100 */
[----:B------:R-:W-:-:S04]  /*5ad0*/  IMAD.MOV.U32 R3, RZ, RZ, 0x6100 ;  /* 0x00006100ff037424 */ /* 0x000fc800078e00ff */
[----:B------:R3:W-:Y:S01]  /*5ae0*/  SYNCS.ARRIVE.TRANS64 RZ, [R0+URZ+0x36410], R3 ;  /* 0x0364100300ff79a7 */ /* 0x0007e2000800003f */
[----:B--2---:R-:W-:-:S13]  /*5af0*/  LOP3.LUT P1, RZ, R5, 0x1f, RZ, 0xc0, !PT ;  /* 0x0000001f05ff7812 */ /* 0x004fda000782c0ff */
[----:B---3--:R-:W-:Y:S05]  /*5b00*/  @!P1 BRA `(.L_x_67) ;  /* 0x0000000000049947 */ /* 0x008fea0003800000 */
[----:B------:R-:W-:Y:S01]  /*5b10*/  BPT.TRAP 0x1 ;  /* 0x000000040000795c */ /* 0x000fe20000300000 */
.L_x_67:
[----:B------:R-:W2:Y:S01]  /*5b20*/  LDC.64 R8, c[0x0][0x198] ;  /* 0x00006600ff087b82 */ /* 0x000ea20000000a00 */
[----:B------:R-:W-:Y:S01]  /*5b30*/  R2UR UR32, R0 ;  /* 0x00000000002072ca */ /* 0x000fe200000e0000 */
[----:B------:R-:W-:Y:S01]  /*5b40*/  UMOV UR27, URZ ;  /* 0x0000003f001b7c82 */ /* 0x000fe20008000000 */
[----:B------:R-:W-:Y:S01]  /*5b50*/  R2UR UR35, R4 ;  /* 0x00000000042372ca */ /* 0x000fe200000e0000 */
[----:B------:R-:W-:Y:S01]  /*5b60*/  UMOV UR30, 0x0 ;  /* 0x00000000001e7882 */ /* 0x000fe20000000000 */
[----:B------:R-:W-:Y:S01]  /*5b70*/  UMOV UR31, 0x14f00000 ;  /* 0x14f00000001f7882 */ /* 0x000fe20000000000 */
[----:B------:R-:W-:Y:S01]  /*5b80*/  UMOV UR26, URZ ;  /* 0x0000003f001a7c82 */ /* 0x000fe20008000000 */
[----:B------:R-:W-:Y:S01]  /*5b90*/  UMOV UR18, 0x40 ;  /* 0x0000004000127882 */ /* 0x000fe20000000000 */
[----:B------:R-:W3:Y:S01]  /*5ba0*/  LDC R16, c[0x0][0x280] ;  /* 0x0000a000ff107b82 */ /* 0x000ee20000000800 */
[----:B------:R-:W-:Y:S01]  /*5bb0*/  UMOV UR20, UR28 ;  /* 0x0000001c00147c82 */ /* 0x000fe20008000000 */
[----:B------:R-:W-:Y:S01]  /*5bc0*/  UMOV UR21, UR29 ;  /* 0x0000001d00157c82 */ /* 0x000fe20008000000 */
[----:B------:R-:W-:Y:S01]  /*5bd0*/  UMOV UR19, UR27 ;  /* 0x0000001b00137c82 */ /* 0x000fe20008000000 */
[----:B------:R-:W-:Y:S01]  /*5be0*/  UMOV UR10, 0x80 ;  /* 0x00000080000a7882 */ /* 0x000fe20000000000 */
[----:B------:R-:W-:Y:S01]  /*5bf0*/  UMOV UR12, UR28 ;  /* 0x0000001c000c7c82 */ /* 0x000fe20008000000 */
[----:B------:R-:W-:Y:S01]  /*5c00*/  UIADD3 UR24, UR32, 0x1e000, URZ ;  /* 0x0001e00020187890 */ /* 0x000fe2000fffe03f */
[----:B------:R-:W-:Y:S01]  /*5c10*/  IMAD.MOV.U32 R4, RZ, RZ, 0x1 ;  /* 0x00000001ff047424 */ /* 0x000fe200078e00ff */
[----:B------:R-:W-:-:S02]  /*5c20*/  UIADD3 UR25, UR32, 0x36410, URZ ;  /* 0x0003641020197890 */ /* 0x000fc4000fffe03f */
[----:B------:R-:W-:Y:S02]  /*5c30*/  UIADD3 UR16, UR32, 0x20000, URZ ;  /* 0x0002000020107890 */ /* 0x000fe4000fffe03f */
[----:B------:R-:W-:Y:S02]  /*5c40*/  UIADD3 UR8, UR32, 0x22000, URZ ;  /* 0x0002200020087890 */ /* 0x000fe4000fffe03f */
[----:B------:R-:W-:Y:S01]  /*5c50*/  UIADD3 UR40, UR32, 0x30000, URZ ;  /* 0x0003000020287890 */ /* 0x000fe2000fffe03f */
[----:B--2---:R-:W-:Y:S01]  /*5c60*/  IMAD.MOV.U32 R13, RZ, RZ, R8 ;  /* 0x000000ffff0d7224 */ /* 0x004fe200078e0008 */
[----:B------:R-:W-:Y:S01]  /*5c70*/  UIADD3 UR33, UR32, 0x36400, URZ ;  /* 0x0003640020217890 */ /* 0x000fe2000fffe03f */
[----:B------:R-:W-:Y:S01]  /*5c80*/  IMAD.MOV.U32 R14, RZ, RZ, R9 ;  /* 0x000000ffff0e7224 */ /* 0x000fe200078e0009 */
[----:B------:R-:W-:Y:S01]  /*5c90*/  UMOV UR17, UR25 ;  /* 0x0000001900117c82 */ /* 0x000fe20008000000 */
[----:B------:R-:W-:Y:S01]  /*5ca0*/  UMOV UR13, UR29 ;  /* 0x0000001d000d7c82 */ /* 0x000fe20008000000 */
[C---:B------:R-:W-:Y:S01]  /*5cb0*/  IADD3 R2, P2, R13.reuse, 0x2f0, RZ ;  /* 0x000002f00d027810 */ /* 0x040fe20007f5e0ff */
[----:B------:R-:W-:Y:S01]  /*5cc0*/  UMOV UR11, UR27 ;  /* 0x0000001b000b7c82 */ /* 0x000fe20008000000 */
[C---:B------:R-:W-:Y:S01]  /*5cd0*/  IADD3 R5, P3, R13.reuse, 0x3f0, RZ ;  /* 0x000003f00d057810 */ /* 0x040fe20007f7e0ff */
[----:B------:R-:W-:Y:S01]  /*5ce0*/  UMOV UR9, UR25 ;  /* 0x0000001900097c82 */ /* 0x000fe20008000000 */
[----:B------:R-:W-:Y:S01]  /*5cf0*/  R2UR UR14, R2 ;  /* 0x00000000020e72ca */ /* 0x000fe200000e0000 */
[----:B------:R-:W-:Y:S01]  /*5d00*/  UMOV UR42, 0x10 ;  /* 0x00000010002a7882 */ /* 0x000fe20000000000 */
[----:B------:R-:W-:Y:S01]  /*5d10*/  IADD3 R2, P1, R13, 0xf0, RZ ;  /* 0x000000f00d027810 */ /* 0x000fe20007f3e0ff */
[--C-:B------:R-:W-:Y:S01]  /*5d20*/  IMAD.X R15, RZ, RZ, R14.reuse, P3 ;  /* 0x000000ffff0f7224 */ /* 0x100fe200018e060e */
[----:B------:R-:W-:Y:S01]  /*5d30*/  R2UR UR6, R5 ;  /* 0x00000000050672ca */ /* 0x000fe200000e0000 */
[--C-:B------:R-:W-:Y:S01]  /*5d40*/  IMAD.X R5, RZ, RZ, R14.reuse, P2 ;  /* 0x000000ffff057224 */ /* 0x100fe200010e060e */
[----:B------:R-:W-:Y:S01]  /*5d50*/  R2UR UR22, R2 ;  /* 0x00000000021672ca */ /* 0x000fe200000e0000 */
[----:B------:R-:W-:Y:S01]  /*5d60*/  IMAD.X R3, RZ, RZ, R14, P1 ;  /* 0x000000ffff037224 */ /* 0x000fe200008e060e */
[----:B------:R-:W-:Y:S01]  /*5d70*/  R2UR UR7, R15 ;  /* 0x000000000f0772ca */ /* 0x000fe200000e0000 */
[----:B------:R-:W-:Y:S01]  /*5d80*/  UMOV UR41, UR25 ;  /* 0x0000001900297c82 */ /* 0x000fe20008000000 */
[----:B------:R-:W-:Y:S01]  /*5d90*/  R2UR UR15, R5 ;  /* 0x00000000050f72ca */ /* 0x000fe200000e0000 */
[----:B------:R-:W-:Y:S01]  /*5da0*/  IMAD.MOV.U32 R5, RZ, RZ, 0x12000 ;  /* 0x00012000ff057424 */ /* 0x000fe200078e00ff */
[----:B------:R-:W-:Y:S01]  /*5db0*/  R2UR UR23, R3 ;  /* 0x00000000031772ca */ /* 0x000fe200000e0000 */
[----:B------:R-:W-:Y:S01]  /*5dc0*/  UIADD3 UR48, UR32, 0x3000, URZ ;  /* 0x0000300020307890 */ /* 0x000fe2000fffe03f */
[----:B---3--:R-:W-:Y:S01]  /*5dd0*/  ISETP.GE.AND P1, PT, R16, 0x41, PT ;  /* 0x000000411000780c */ /* 0x008fe20003f26270 */
[----:B------:R-:W-:Y:S01]  /*5de0*/  UMOV UR38, 0x0 ;  /* 0x0000000000267882 */ /* 0x000fe20000000000 */
[----:B------:R-:W-:Y:S01]  /*5df0*/  UMOV UR39, 0x10000000 ;  /* 0x1000000000277882 */ /* 0x000fe20000000000 */
[----:B------:R-:W-:Y:S01]  /*5e00*/  UMOV UR37, UR29 ;  /* 0x0000001d00257c82 */ /* 0x000fe20008000000 */
[----:B------:R-:W-:Y:S01]  /*5e10*/  UMOV UR34, UR26 ;  /* 0x0000001a00227c82 */ /* 0x000fe20008000000 */
[----:B------:R-:W-:Y:S01]  /*5e20*/  UMOV UR50, 0x40 ;  /* 0x0000004000327882 */ /* 0x000fe20000000000 */
[----:B------:R-:W-:Y:S01]  /*5e30*/  UMOV UR52, UR36 ;  /* 0x0000002400347c82 */ /* 0x000fe20008000000 */
[----:B------:R-:W-:Y:S01]  /*5e40*/  UMOV UR53, UR29 ;  /* 0x0000001d00357c82 */ /* 0x000fe20008000000 */
[----:B------:R-:W-:Y:S01]  /*5e50*/  UMOV UR51, UR35 ;  /* 0x0000002300337c82 */ /* 0x000fe20008000000 */
[----:B------:R-:W-:Y:S01]  /*5e60*/  UMOV UR49, UR33 ;  /* 0x0000002100317c82 */ /* 0x000fe20008000000 */
[----:B------:R-:W-:Y:S01]  /*5e70*/  UMOV UR44, UR36 ;  /* 0x00000024002c7c82 */ /* 0x000fe20008000000 */
[----:B------:R-:W-:Y:S01]  /*5e80*/  UTMALDG.4D [UR24], [UR22], desc[UR30] ;  /* 0x00001e18160075b4 */ /* 0x000fe20008019000 */
[----:B------:R-:W-:Y:S01]  /*5e90*/  UMOV UR45, UR29 ;  /* 0x0000001d002d7c82 */ /* 0x000fe20008000000 */
[----:B------:R-:W-:Y:S01]  /*5ea0*/  UMOV UR43, UR35 ;  /* 0x00000023002b7c82 */ /* 0x000fe20008000000 */
[----:B------:R-:W-:Y:S01]  /*5eb0*/  IMAD.MOV.U32 R15, RZ, RZ, 0x1 ;  /* 0x00000001ff0f7424 */ /* 0x000fe200078e00ff */
[----:B------:R2:W-:Y:S01]  /*5ec0*/  UTMALDG.4D [UR16], [UR22], desc[UR30] ;  /* 0x00001e10160075b4 */ /* 0x0005e20008019000 */
[----:B------:R-:W-:Y:S01]  /*5ed0*/  UTMALDG.4D [UR8], [UR22], desc[UR30] ;  /* 0x00001e08160075b4 */ /* 0x000fe20008019000 */
[----:B------:R3:W-:Y:S01]  /*5ee0*/  UBLKCP.S.G [UR40], [UR4], UR42 ;  /* 0x00000028040073ba */ /* 0x0007e2000800022a */
[----:B------:R4:W-:Y:S01]  /*5ef0*/  SYNCS.ARRIVE.TRANS64 RZ, [R0+URZ+0x36400], R5 ;  /* 0x0364000500ff79a7 */ /* 0x0009e2000800003f */
[----:B------:R5:W-:Y:S01]  /*5f00*/  UTMALDG.4D [UR32], [UR14], desc[UR38] ;  /* 0x000026200e0075b4 */ /* 0x000be20008019000 */
[----:B--2---:R-:W-:Y:S01]  /*5f10*/  UIADD3 UR16, UR32, 0x9000, URZ ;  /* 0x0000900020107890 */ /* 0x004fe2000fffe03f */
[----:B----4-:R-:W-:Y:S01]  /*5f20*/  IMAD.MOV.U32 R5, RZ, RZ, RZ ;  /* 0x000000ffff057224 */ /* 0x010fe200078e00ff */
[----:B------:R-:W-:Y:S01]  /*5f30*/  UMOV UR20, UR36 ;  /* 0x0000002400147c82 */ /* 0x000fe20008000000 */
[----:B------:R-:W-:Y:S01]  /*5f40*/  UMOV UR18, UR26 ;  /* 0x0000001a00127c82 */ /* 0x000fe20008000000 */
[----:B------:R-:W-:Y:S01]  /*5f50*/  UMOV UR19, UR35 ;  /* 0x0000002300137c82 */ /* 0x000fe20008000000 */
[----:B------:R-:W-:Y:S01]  /*5f60*/  UMOV UR17, UR33 ;  /* 0x0000002100117c82 */ /* 0x000fe20008000000 */
[----:B---3--:R-:W-:Y:S01]  /*5f70*/  UIADD3 UR40, UR32, 0x6000, URZ ;  /* 0x0000600020287890 */ /* 0x008fe2000fffe03f */
[----:B------:R2:W-:Y:S01]  /*5f80*/  UTMALDG.4D [UR48], [UR14], desc[UR38] ;  /* 0x000026300e0075b4 */ /* 0x0005e20008019000 */
[----:B------:R-:W-:Y:S01]  /*5f90*/  UIADD3 UR8, UR32, 0xc000, URZ ;  /* 0x0000c00020087890 */ /* 0x000fe2000fffe03f */
[----:B------:R-:W-:Y:S01]  /*5fa0*/  UMOV UR42, 0x80 ;  /* 0x00000080002a7882 */ /* 0x000fe20000000000 */
[----:B------:R-:W-:Y:S01]  /*5fb0*/  UMOV UR41, UR33 ;  /* 0x0000002100297c82 */ /* 0x000fe20008000000 */
[----:B------:R-:W-:Y:S01]  /*5fc0*/  UMOV UR10, 0x40 ;  /* 0x00000040000a7882 */ /* 0x000fe20000000000 */
[----:B------:R-:W-:Y:S01]  /*5fd0*/  UMOV UR12, UR36 ;  /* 0x00000024000c7c82 */ /* 0x000fe20008000000 */
[----:B------:R-:W-:-:S02]  /*5fe0*/  UMOV UR11, UR35 ;  /* 0x00000023000b7c82 */ /* 0x000fc40008000000 */
[----:B------:R2:W-:Y:S01]  /*5ff0*/  UTMALDG.4D [UR40], [UR14], desc[UR38] ;  /* 0x000026280e0075b4 */ /* 0x0005e20008019000 */
[----:B------:R-:W-:Y:S01]  /*6000*/  UMOV UR9, UR33 ;  /* 0x0000002100097c82 */ /* 0x000fe20008000000 */
[----:B------:R2:W-:Y:S01]  /*6010*/  UTMALDG.4D [UR16], [UR6], desc[UR38] ;  /* 0x00002610060075b4 */ /* 0x0005e20008019000 */
[----:B-----5:R-:W-:Y:S01]  /*6020*/  UIADD3 UR32, UR32, 0xf000, URZ ;  /* 0x0000f00020207890 */ /* 0x020fe2000fffe03f */
[----:B------:R-:W-:Y:S01]  /*6030*/  UMOV UR34, 0x80 ;  /* 0x0000008000227882 */ /* 0x000fe20000000000 */
[----:B------:R2:W-:Y:S07]  /*6040*/  UTMALDG.4D [UR8], [UR6], desc[UR38] ;  /* 0x00002608060075b4 */ /* 0x0005ee0008019000 */
[----:B------:R2:W-:Y:S02]  /*6050*/  UTMALDG.4D [UR32], [UR6], desc[UR38] ;  /* 0x00002620060075b4 */ /* 0x0005e40008019000 */
[----:B--2---:R-:W-:Y:S05]  /*6060*/  @!P1 BRA `(.L_x_68) ;  /* 0x00000010009c9947 */ /* 0x004fea0003800000 */
[----:B------:R-:W2:Y:S01]  /*6070*/  S2R R18, SR_TID.X ;  /* 0x0000000000127919 */ /* 0x000ea20000002100 */
[C---:B------:R-:W-:Y:S01]  /*6080*/  VIADD R4, R16.reuse, 0x3f ;  /* 0x0000003f10047836 */ /* 0x040fe20000000000 */
[----:B------:R-:W-:Y:S01]  /*6090*/  ISETP.GE.AND P1, PT, R16, 0x81, PT ;  /* 0x000000811000780c */ /* 0x000fe20003f26270 */
[----:B------:R-:W-:Y:S02]  /*60a0*/  IMAD.MOV.U32 R15, RZ, RZ, 0x1 ;  /* 0x00000001ff0f7424 */ /* 0x000fe400078e00ff */
[----:B------:R-:W-:Y:S01]  /*60b0*/  IMAD.MOV.U32 R20, RZ, RZ, RZ ;  /* 0x000000ffff147224 */ /* 0x000fe200078e00ff */
[----:B------:R-:W-:Y:S01]  /*60c0*/  SHF.R.S32.HI R5, RZ, 0x1f, R4 ;  /* 0x0000001fff057819 */ /* 0x000fe20000011404 */
[----:B------:R-:W-:-:S03]  /*60d0*/  IMAD.MOV.U32 R12, RZ, RZ, 0x1 ;  /* 0x00000001ff0c7424 */ /* 0x000fc600078e00ff */
[----:B------:R-:W-:Y:S01]  /*60e0*/  LEA.HI R4, R5, R4, RZ, 0x6 ;  /* 0x0000000405047211 */ /* 0x000fe200078f30ff */
[----:B------:R-:W-:-:S03]  /*60f0*/  IMAD.MOV.U32 R5, RZ, RZ, RZ ;  /* 0x000000ffff057224 */ /* 0x000fc600078e00ff */
[----:B------:R-:W-:-:S04]  /*6100*/  LEA.HI.SX32 R4, R4, 0xffffffff, 0x1a ;  /* 0xffffffff04047811 */ /* 0x000fc800078fd2ff */
[----:B------:R-:W-:-:S04]  /*6110*/  VIMNMX R4, R4, 0x1, !PT ;  /* 0x0000000104047848 */ /* 0x000fc80007fe0100 */
[----:B------:R-:W-:Y:S02]  /*6120*/  LOP3.LUT R21, R4, 0x1, RZ, 0xc0, !PT ;  /* 0x0000000104157812 */ /* 0x000fe400078ec0ff */
[----:B--2---:R-:W-:Y:S01]  /*6130*/  LOP3.LUT R16, R18, 0x1f, RZ, 0xc0, !PT ;  /* 0x0000001f12107812 */ /* 0x004fe200078ec0ff */
[----:B------:R-:W-:Y:S06]  /*6140*/  @!P1 BRA `(.L_x_69) ;  /* 0x0000000800f49947 */ /* 0x000fec0003800000 */
[----:B------:R-:W-:Y:S02]  /*6150*/  IMAD.IADD R22, R4, 0x1, -R21 ;  /* 0x0000000104167824 */ /* 0x000fe400078e0a15 */
[----:B------:R-:W-:Y:S02]  /*6160*/  IMAD.MOV.U32 R20, RZ, RZ, RZ ;  /* 0x000000ffff147224 */ /* 0x000fe400078e00ff */
[----:B------:R-:W-:-:S07]  /*6170*/  IMAD.MOV.U32 R12, RZ, RZ, 0x1 ;  /* 0x00000001ff0c7424 */ /* 0x000fce00078e00ff */
.L_x_78:
[----:B-1----:R-:W-:-:S05]  /*6180*/  IMAD.MOV.U32 R10, RZ, RZ, 0x1 ;  /* 0x00000001ff0a7424 */ /* 0x002fca00078e00ff */
[----:B------:R-:W-:-:S04]  /*6190*/  SHF.L.U32 R10, R10, 0x1f, RZ ;  /* 0x0000001f0a0a7819 */ /* 0x000fc800000006ff */
[----:B------:R-:W1:Y:S02]  /*61a0*/  SYNCS.PHASECHK.TRANS64.TRYWAIT P1, [R0+URZ+0x36438], R10 ;  /* 0x0364380a000075a7 */ /* 0x000e64000802017f */
[----:B-123--:R-:W-:Y:S05]  /*61b0*/  @!P1 BRA `(.L_x_70) ;  /* 0x0000001800189947 */ /* 0x00efea0003800000 */
.L_x_96:
[----:B------:R-:W-:Y:S05]  /*61c0*/  @P0 BRA `(.L_x_71) ;  /* 0x0000000000140947 */ /* 0x000fea0003800000 */
[----:B------:R-:W-:Y:S01]  /*61d0*/  ISETP.NE.AND P1, PT, R16, RZ, PT ;  /* 0x000000ff1000720c */ /* 0x000fe20003f25270 */
[----:B------:R-:W-:-:S04]  /*61e0*/  IMAD.MOV.U32 R3, RZ, RZ, 0x6100 ;  /* 0x00006100ff037424 */ /* 0x000fc800078e00ff */
[----:B------:R2:W-:Y:S08]  /*61f0*/  SYNCS.ARRIVE.TRANS64 RZ, [R0+URZ+0x36430], R3 ;  /* 0x0364300300ff79a7 */ /* 0x0005f0000800003f */
[----:B------:R-:W-:Y:S05]  /*6200*/  @!P1 BRA `(.L_x_71) ;  /* 0x0000000000049947 */ /* 0x000fea0003800000 */
[----:B------:R-:W-:Y:S01]  /*6210*/  BPT.TRAP 0x1 ;  /* 0x000000040000795c */ /* 0x000fe20000300000 */
.L_x_71:
[----:B------:R-:W3:Y:S01]  /*6220*/  LDC.64 R18, c[0x0][0x728] ;  /* 0x0001ca00ff127b82 */ /* 0x000ee20000000a00 */
[----:B------:R-:W-:Y:S01]  /*6230*/  IMAD.SHL.U32 R28, R20, 0x40, RZ ;  /* 0x00000040141c7824 */ /* 0x000fe200078e00ff */
[----:B------:R-:W-:Y:S01]  /*6240*/  UMOV UR14, 0x0 ;  /* 0x00000000000e7882 */ /* 0x000fe20000000000 */
[----:B------:R-:W-:Y:S01]  /*6250*/  IMAD.MOV.U32 R13, RZ, RZ, R8 ;  /* 0x000000ffff0d7224 */ /* 0x000fe200078e0008 */
[----:B------:R-:W-:Y:S01]  /*6260*/  UMOV UR15, 0x14f00000 ;  /* 0x14f00000000f7882 */ /* 0x000fe20000000000 */
[----:B------:R-:W-:Y:S01]  /*6270*/  IMAD.MOV.U32 R14, RZ, RZ, R9 ;  /* 0x000000ffff0e7224 */ /* 0x000fe200078e0009 */
[----:B------:R-:W-:Y:S01]  /*6280*/  IADD3 R2, P1, R28, R6, RZ ;  /* 0x000000061c027210 */ /* 0x000fe20007f3e0ff */
[----:B------:R-:W-:Y:S01]  /*6290*/  VIADD R23, R0, 0x36430 ;  /* 0x0003643000177836 */ /* 0x000fe20000000000 */
[----:B------:R-:W-:Y:S01]  /*62a0*/  R2UR UR27, R28 ;  /* 0x000000001c1b72ca */ /* 0x000fe200000e0000 */
[----:B------:R-:W-:Y:S01]  /*62b0*/  VIADD R24, R0, 0x2a000 ;  /* 0x0002a00000187836 */ /* 0x000fe20000000000 */
[----:B--2---:R-:W-:Y:S01]  /*62c0*/  LEA.HI.X.SX32 R3, R28, R11, 0x1, P1 ;  /* 0x0000000b1c037211 */ /* 0x004fe200008f0eff */
[C---:B------:R-:W-:Y:S01]  /*62d0*/  VIADD R25, R0.reuse, 0x2c000 ;  /* 0x0002c00000197836 */ /* 0x040fe20000000000 */
[----:B------:R-:W-:Y:S01]  /*62e0*/  R2UR UR25, R23 ;  /* 0x00000000171972ca */ /* 0x000fe200000e0000 */
[----:B------:R-:W-:Y:S01]  /*62f0*/  VIADD R26, R0, 0x2e000 ;  /* 0x0002e000001a7836 */ /* 0x000fe20000000000 */
[----:B------:R-:W-:Y:S01]  /*6300*/  R2UR UR24, R24 ;  /* 0x00000000181872ca */ /* 0x000fe200000e0000 */
[----:B------:R-:W-:Y:S01]  /*6310*/  VIADD R27, R0, 0x30200 ;  /* 0x00030200001b7836 */ /* 0x000fe20000000000 */
[----:B------:R-:W-:Y:S01]  /*6320*/  R2UR UR16, R25 ;  /* 0x00000000191072ca */ /* 0x000fe200000e0000 */
[----:B------:R-:W-:Y:S01]  /*6330*/  UMOV UR26, URZ ;  /* 0x0000003f001a7c82 */ /* 0x000fe20008000000 */
[----:B------:R-:W-:Y:S01]  /*6340*/  R2UR UR8, R26 ;  /* 0x000000001a0872ca */ /* 0x000fe200000e0000 */
[----:B------:R-:W-:Y:S01]  /*6350*/  UMOV UR18, 0x40 ;  /* 0x0000004000127882 */ /* 0x000fe20000000000 */
[----:B------:R-:W-:Y:S01]  /*6360*/  R2UR UR32, R27 ;  /* 0x000000001b2072ca */ /* 0x000fe200000e0000 */
[----:B------:R-:W-:Y:S01]  /*6370*/  UMOV UR20, UR28 ;  /* 0x0000001c00147c82 */ /* 0x000fe20008000000 */
[----:B------:R-:W-:Y:S01]  /*6380*/  UMOV UR21, UR29 ;  /* 0x0000001d00157c82 */ /* 0x000fe20008000000 */
[----:B------:R-:W-:Y:S01]  /*6390*/  UMOV UR19, UR27 ;  /* 0x0000001b00137c82 */ /* 0x000fe20008000000 */
[C---:B---3--:R-:W-:Y:S01]  /*63a0*/  LEA R4, P1, R2.reuse, R18, 0x2 ;  /* 0x0000001202047211 */ /* 0x048fe200078210ff */
[----:B------:R-:W-:Y:S01]  /*63b0*/  UMOV UR17, UR25 ;  /* 0x0000001900117c82 */ /* 0x000fe20008000000 */
[----:B------:R-:W-:Y:S01]  /*63c0*/  UMOV UR10, 0x80 ;  /* 0x00000080000a7882 */ /* 0x000fe20000000000 */
[----:B------:R-:W-:Y:S01]  /*63d0*/  UMOV UR12, UR28 ;  /* 0x0000001c000c7c82 */ /* 0x000fe20008000000 */
[----:B------:R-:W-:Y:S01]  /*63e0*/  LEA.HI.X R2, R2, R19, R3, 0x2, P1 ;  /* 0x0000001302027211 */ /* 0x000fe200008f1403 */
[----:B------:R-:W-:Y:S01]  /*63f0*/  UMOV UR13, UR29 ;  /* 0x0000001d000d7c82 */ /* 0x000fe20008000000 */
[----:B------:R-:W-:Y:S01]  /*6400*/  R2UR UR30, R4 ;  /* 0x00000000041e72ca */ /* 0x000fe200000e0000 */
[----:B------:R-:W-:Y:S01]  /*6410*/  UMOV UR9, UR25 ;  /* 0x0000001900097c82 */ /* 0x000fe20008000000 */
[----:B------:R-:W-:Y:S01]  /*6420*/  IADD3 R4, P1, R13, 0x1f0, RZ ;  /* 0x000001f00d047810 */ /* 0x000fe20007f3e0ff */
[----:B------:R-:W-:Y:S01]  /*6430*/  UMOV UR11, UR27 ;  /* 0x0000001b000b7c82 */ /* 0x000fe20008000000 */
[----:B------:R-:W-:Y:S01]  /*6440*/  R2UR UR31, R2 ;  /* 0x00000000021f72ca */ /* 0x000fe200000e0000 */
[----:B------:R-:W-:Y:S01]  /*6450*/  UMOV UR22, 0x10 ;  /* 0x0000001000167882 */ /* 0x000fe20000000000 */
[----:B------:R-:W-:Y:S01]  /*6460*/  R2UR UR6, R4 ;  /* 0x00000000040672ca */ /* 0x000fe200000e0000 */
[----:B------:R-:W-:Y:S01]  /*6470*/  IMAD.X R5, RZ, RZ, R14, P1 ;  /* 0x000000ffff057224 */ /* 0x000fe200008e060e */
[----:B------:R-:W-:Y:S01]  /*6480*/  SHF.L.U32 R3, R12, 0x1f, RZ ;  /* 0x0000001f0c037819 */ /* 0x000fe200000006ff */
[----:B------:R-:W-:-:S03]  /*6490*/  UMOV UR33, UR25 ;  /* 0x0000001900217c82 */ /* 0x000fc60008000000 */
[----:B------:R-:W-:-:S13]  /*64a0*/  R2UR UR7, R5 ;  /* 0x00000000050772ca */ /* 0x000fda00000e0000 */
[----:B------:R2:W-:Y:S01]  /*64b0*/  UTMALDG.4D [UR24], [UR6], desc[UR14] ;  /* 0x00000e18060075b4 */ /* 0x0005e20008019000 */
[----:B------:R2:W-:Y:S01]  /*64c0*/  UTMALDG.4D [UR16], [UR6], desc[UR14] ;  /* 0x00000e10060075b4 */ /* 0x0005e20008019000 */
[----:B------:R2:W-:Y:S01]  /*64d0*/  UTMALDG.4D [UR8], [UR6], desc[UR14] ;  /* 0x00000e08060075b4 */ /* 0x0005e20008019000 */
[----:B------:R2:W-:Y:S01]  /*64e0*/  UBLKCP.S.G [UR32], [UR30], UR22 ;  /* 0x000000201e0073ba */ /* 0x0005e20008000216 */
[----:B------:R-:W3:Y:S02]  /*64f0*/  SYNCS.PHASECHK.TRANS64.TRYWAIT P1, [R0+URZ+0x36428], R3 ;  /* 0x03642803000075a7 */ /* 0x000ee4000802017f */
[----:B--23--:R-:W-:Y:S05]  /*6500*/  @!P1 BRA `(.L_x_72) ;  /* 0x0000001400589947 */ /* 0x00cfea0003800000 */
.L_x_97:
[----:B------:R-:W-:Y:S05]  /*6510*/  @P0 BRA `(.L_x_73) ;  /* 0x0000000000140947 */ /* 0x000fea0003800000 */
[----:B------:R-:W-:Y:S01]  /*6520*/  ISETP.NE.AND P1, PT, R16, RZ, PT ;  /* 0x000000ff1000720c */ /* 0x000fe20003f25270 */
[----:B--2---:R-:W-:-:S04]  /*6530*/  IMAD.MOV.U32 R3, RZ, RZ, 0x6100 ;  /* 0x00006100ff037424 */ /* 0x004fc800078e00ff */
[----:B------:R3:W-:Y:S08]  /*6540*/  SYNCS.ARRIVE.TRANS64 RZ, [R0+URZ+0x36418], R3 ;  /* 0x0364180300ff79a7 */ /* 0x0007f0000800003f */
[----:B------:R-:W-:Y:S05]  /*6550*/  @!P1 BRA `(.L_x_73) ;  /* 0x0000000000049947 */ /* 0x000fea0003800000 */
[----:B------:R-:W-:Y:S01]  /*6560*/  BPT.TRAP 0x1 ;  /* 0x000000040000795c */ /* 0x000fe20000300000 */
.L_x_73:
[----:B------:R-:W-:Y:S01]  /*6570*/  VIADD R28, R28, 0x40 ;  /* 0x000000401c1c7836 */ /* 0x000fe20000000000 */
[----:B------:R-:W-:Y:S01]  /*6580*/  IADD3 R2, P1, R13, 0xf0, RZ ;  /* 0x000000f00d027810 */ /* 0x000fe20007f3e0ff */
[----:B------:R-:W-:Y:S01]  /*6590*/  UMOV UR22, 0x0 ;  /* 0x0000000000167882 */ /* 0x000fe20000000000 */
[----:B------:R-:W-:Y:S01]  /*65a0*/  R2UR UR24, R0 ;  /* 0x00000000001872ca */ /* 0x000fe200000e0000 */
[----:B------:R-:W-:Y:S01]  /*65b0*/  UMOV UR23, 0x14f00000 ;  /* 0x14f0000000177882 */ /* 0x000fe20000000000 */
[----:B------:R-:W-:Y:S01]  /*65c0*/  R2UR UR19, R28 ;  /* 0x000000001c1372ca */ /* 0x000fe200000e0000 */
[----:B--23--:R-:W-:Y:S01]  /*65d0*/  IMAD.X R3, RZ, RZ, R14, P1 ;  /* 0x000000ffff037224 */ /* 0x00cfe200008e060e */
[----:B------:R-:W-:Y:S01]  /*65e0*/  R2UR UR14, R2 ;  /* 0x00000000020e72ca */ /* 0x000fe200000e0000 */
[----:B------:R-:W-:Y:S01]  /*65f0*/  UMOV UR18, URZ ;  /* 0x0000003f00127c82 */ /* 0x000fe20008000000 */
[----:B------:R-:W-:Y:S01]  /*6600*/  UMOV UR20, UR28 ;  /* 0x0000001c00147c82 */ /* 0x000fe20008000000 */
[----:B------:R-:W-:Y:S01]  /*6610*/  UMOV UR21, UR29 ;  /* 0x0000001d00157c82 */ /* 0x000fe20008000000 */
[----:B------:R-:W-:Y:S01]  /*6620*/  R2UR UR15, R3 ;  /* 0x00000000030f72ca */ /* 0x000fe200000e0000 */
[----:B------:R-:W-:Y:S01]  /*6630*/  UMOV UR10, 0x40 ;  /* 0x00000040000a7882 */ /* 0x000fe20000000000 */
[----:B------:R-:W-:Y:S01]  /*6640*/  UMOV UR12, UR28 ;  /* 0x0000001c000c7c82 */ /* 0x000fe20008000000 */
[----:B------:R-:W-:Y:S01]  /*6650*/  UMOV UR13, UR29 ;  /* 0x0000001d000d7c82 */ /* 0x000fe20008000000 */
[----:B------:R-:W-:Y:S01]  /*6660*/  UMOV UR26, 0x80 ;  /* 0x00000080001a7882 */ /* 0x000fe20000000000 */
[----:B------:R-:W-:Y:S01]  /*6670*/  UIADD3 UR16, UR24, 0x24000, URZ ;  /* 0x0002400018107890 */ /* 0x000fe2000fffe03f */
[----:B------:R-:W-:Y:S01]  /*6680*/  SHF.L.U32 R29, RZ, 0x1f, RZ ;  /* 0x0000001fff1d7819 */ /* 0x000fe200000006ff */
[----:B------:R-:W-:-:S02]  /*6690*/  UIADD3 UR17, UR24, 0x36418, URZ ;  /* 0x0003641818117890 */ /* 0x000fc4000fffe03f */
[----:B------:R-:W-:Y:S02]  /*66a0*/  UIADD3 UR8, UR24, 0x26000, URZ ;  /* 0x0002600018087890 */ /* 0x000fe4000fffe03f */
[----:B------:R-:W-:Y:S02]  /*66b0*/  UIADD3 UR30, UR24, 0x30100, URZ ;  /* 0x00030100181e7890 */ /* 0x000fe4000fffe03f */
[----:B------:R-:W-:Y:S02]  /*66c0*/  UIADD3 UR24, UR24, 0x28000, URZ ;  /* 0x0002800018187890 */ /* 0x000fe4000fffe03f */
[----:B------:R-:W-:Y:S02]  /*66d0*/  UIMAD.WIDE UR6, UR19, 0x4, UR4 ;  /* 0x00000004130678a5 */ /* 0x000fe4000f8e0204 */
[----:B------:R2:W-:Y:S01]  /*66e0*/  UTMALDG.4D [UR16], [UR14], desc[UR22] ;  /* 0x000016100e0075b4 */ /* 0x0005e20008019000 */
[----:B------:R-:W-:Y:S01]  /*66f0*/  UMOV UR9, UR17 ;  /* 0x0000001100097c82 */ /* 0x000fe20008000000 */
[----:B------:R-:W-:Y:S01]  /*6700*/  UMOV UR11, UR19 ;  /* 0x00000013000b7c82 */ /* 0x000fe20008000000 */
[----:B------:R-:W-:Y:S01]  /*6710*/  UMOV UR25, UR17 ;  /* 0x0000001100197c82 */ /* 0x000fe20008000000 */
[----:B------:R-:W-:Y:S01]  /*6720*/  UMOV UR27, UR19 ;  /* 0x00000013001b7c82 */ /* 0x000fe20008000000 */
[----:B------:R-:W-:Y:S01]  /*6730*/  UMOV UR32, 0x10 ;  /* 0x0000001000207882 */ /* 0x000fe20000000000 */
[----:B------:R-:W-:Y:S01]  /*6740*/  UMOV UR31, UR17 ;  /* 0x00000011001f7c82 */ /* 0x000fe20008000000 */
[----:B------:R2:W-:Y:S01]  /*6750*/  UTMALDG.4D [UR8], [UR14], desc[UR22] ;  /* 0x000016080e0075b4 */ /* 0x0005e20008019000 */
[----:B------:R2:W-:Y:S01]  /*6760*/  UTMALDG.4D [UR24], [UR14], desc[UR22] ;  /* 0x000016180e0075b4 */ /* 0x0005e20008019000 */
[----:B------:R2:W-:Y:S01]  /*6770*/  UBLKCP.S.G [UR30], [UR6], UR32 ;  /* 0x0000001e060073ba */ /* 0x0005e20008000220 */
[----:B------:R-:W3:Y:S02]  /*6780*/  SYNCS.PHASECHK.TRANS64.TRYWAIT P1, [R0+URZ+0x36438], R29 ;  /* 0x0364381d000075a7 */ /* 0x000ee4000802017f */
[----:B--23--:R-:W-:Y:S05]  /*6790*/  @!P1 BRA `(.L_x_74) ;  /* 0x0000001000c89947 */ /* 0x00cfea0003800000 */
.L_x_98:
[----:B--2---:R-:W-:Y:S01]  /*67a0*/  SHF.R.S32.HI R29, RZ, 0x1f, R28 ;  /* 0x0000001fff1d7819 */ /* 0x004fe2000001141c */
[----:B------:R-:W-:Y:S06]  /*67b0*/  @P0 BRA `(.L_x_75) ;  /* 0x00000000001c0947 */ /* 0x000fec0003800000 */
[----:B------:R-:W-:-:S04]  /*67c0*/  IMAD.MOV.U32 R16, RZ, RZ, 0x6100 ;  /* 0x00006100ff107424 */ /* 0x000fc800078e00ff */
[----:B------:R2:W-:Y:S02]  /*67d0*/  SYNCS.ARRIVE.TRANS64 RZ, [R0+URZ+0x36430], R16 ;  /* 0x0364301000ff79a7 */ /* 0x0005e4000800003f */
[----:B--2---:R-:W2:Y:S02]  /*67e0*/  S2R R16, SR_TID.X ;  /* 0x0000000000107919 */ /* 0x004ea40000002100 */
[----:B--2---:R-:W-:-:S04]  /*67f0*/  LOP3.LUT R16, R16, 0x1f, RZ, 0xc0, !PT ;  /* 0x0000001f10107812 */ /* 0x004fc800078ec0ff */
[----:B------:R-:W-:-:S13]  /*6800*/  ISETP.NE.AND P1, PT, R16, RZ, PT ;  /* 0x000000ff1000720c */ /* 0x000fda0003f25270 */
[----:B------:R-:W-:Y:S05]  /*6810*/  @!P1 BRA `(.L_x_75) ;  /* 0x0000000000049947 */ /* 0x000fea0003800000 */
[----:B------:R-:W-:Y:S01]  /*6820*/  BPT.TRAP 0x1 ;  /* 0x000000040000795c */ /* 0x000fe20000300000 */
.L_x_75:
[C---:B------:R-:W-:Y:S01]  /*6830*/  R2UR UR27, R28.reuse ;  /* 0x000000001c1b72ca */ /* 0x040fe200000e0000 */
[----:B------:R-:W-:Y:S01]  /*6840*/  UMOV UR14, 0x0 ;  /* 0x00000000000e7882 */ /* 0x000fe20000000000 */
[----:B------:R-:W-:Y:S01]  /*6850*/  IADD3 R28, P1, R28, R6, RZ ;  /* 0x000000061c1c7210 */ /* 0x000fe20007f3e0ff */
[----:B------:R-:W-:Y:S01]  /*6860*/  UMOV UR15, 0x14f00000 ;  /* 0x14f00000000f7882 */ /* 0x000fe20000000000 */
[----:B------:R-:W-:Y:S01]  /*6870*/  R2UR UR25, R23 ;  /* 0x00000000171972ca */ /* 0x000fe200000e0000 */
[----:B------:R-:W-:Y:S01]  /*6880*/  UMOV UR26, URZ ;  /* 0x0000003f001a7c82 */ /* 0x000fe20008000000 */
[----:B------:R-:W-:Y:S01]  /*6890*/  R2UR UR24, R24 ;  /* 0x00000000181872ca */ /* 0x000fe200000e0000 */
[----:B------:R-:W-:Y:S01]  /*68a0*/  IMAD.X R29, R29, 0x1, R11, P1 ;  /* 0x000000011d1d7824 */ /* 0x000fe200008e060b */
[----:B------:R-:W-:Y:S01]  /*68b0*/  LEA R18, P1, R28, R18, 0x2 ;  /* 0x000000121c127211 */ /* 0x000fe200078210ff */
[----:B------:R-:W-:Y:S01]  /*68c0*/  UMOV UR18, 0x40 ;  /* 0x0000004000127882 */ /* 0x000fe20000000000 */
[----:B------:R-:W-:Y:S01]  /*68d0*/  R2UR UR6, R4 ;  /* 0x00000000040672ca */ /* 0x000fe200000e0000 */
[----:B------:R-:W-:Y:S01]  /*68e0*/  UMOV UR20, UR28 ;  /* 0x0000001c00147c82 */ /* 0x000fe20008000000 */
[----:B------:R-:W-:Y:S01]  /*68f0*/  LEA.HI.X R19, R28, R19, R29, 0x2, P1 ;  /* 0x000000131c137211 */ /* 0x000fe200008f141d */
[----:B------:R-:W-:Y:S01]  /*6900*/  UMOV UR21, UR29 ;  /* 0x0000001d00157c82 */ /* 0x000fe20008000000 */
[----:B------:R-:W-:Y:S01]  /*6910*/  R2UR UR7, R5 ;  /* 0x00000000050772ca */ /* 0x000fe200000e0000 */
[----:B------:R-:W-:Y:S01]  /*6920*/  UMOV UR19, UR27 ;  /* 0x0000001b00137c82 */ /* 0x000fe20008000000 */
[----:B------:R-:W-:Y:S01]  /*6930*/  R2UR UR16, R25 ;  /* 0x00000000191072ca */ /* 0x000fe200000e0000 */
[----:B------:R-:W-:Y:S01]  /*6940*/  UMOV UR17, UR25 ;  /* 0x0000001900117c82 */ /* 0x000fe20008000000 */
[----:B------:R-:W-:Y:S01]  /*6950*/  R2UR UR8, R26 ;  /* 0x000000001a0872ca */ /* 0x000fe200000e0000 */
[----:B------:R-:W-:Y:S01]  /*6960*/  UMOV UR10, 0x80 ;  /* 0x00000080000a7882 */ /* 0x000fe20000000000 */
[----:B------:R-:W-:Y:S01]  /*6970*/  R2UR UR30, R18 ;  /* 0x00000000121e72ca */ /* 0x000fe200000e0000 */
[----:B------:R-:W-:Y:S01]  /*6980*/  UMOV UR12, UR28 ;  /* 0x0000001c000c7c82 */ /* 0x000fe20008000000 */
[----:B------:R-:W-:Y:S01]  /*6990*/  R2UR UR31, R19 ;  /* 0x00000000131f72ca */ /* 0x000fe200000e0000 */
[----:B------:R-:W-:Y:S01]  /*69a0*/  UMOV UR13, UR29 ;  /* 0x0000001d000d7c82 */ /* 0x000fe20008000000 */
[----:B------:R-:W-:Y:S01]  /*69b0*/  R2UR UR32, R27 ;  /* 0x000000001b2072ca */ /* 0x000fe200000e0000 */
[----:B------:R-:W-:Y:S01]  /*69c0*/  UMOV UR9, UR25 ;  /* 0x0000001900097c82 */ /* 0x000fe20008000000 */
[----:B------:R-:W-:Y:S01]  /*69d0*/  LOP3.LUT R12, R12, 0x1, RZ, 0x3c, !PT ;  /* 0x000000010c0c7812 */ /* 0x000fe200078e3cff */
[----:B------:R2:W-:Y:S01]  /*69e0*/  UTMALDG.4D [UR24], [UR6], desc[UR14] ;  /* 0x00000e18060075b4 */ /* 0x0005e20008019000 */
[----:B------:R-:W-:Y:S01]  /*69f0*/  UMOV UR11, UR27 ;  /* 0x0000001b000b7c82 */ /* 0x000fe20008000000 */
[----:B------:R-:W-:Y:S01]  /*6a00*/  UMOV UR33, UR25 ;  /* 0x0000001900217c82 */ /* 0x000fe20008000000 */
[----:B------:R-:W-:Y:S01]  /*6a10*/  SHF.L.U32 R5, R12, 0x1f, RZ ;  /* 0x0000001f0c057819 */ /* 0x000fe200000006ff */
[----:B------:R-:W-:Y:S01]  /*6a20*/  UMOV UR22, 0x10 ;  /* 0x0000001000167882 */ /* 0x000fe20000000000 */
[----:B------:R2:W-:Y:S01]  /*6a30*/  UTMALDG.4D [UR16], [UR6], desc[UR14] ;  /* 0x00000e10060075b4 */ /* 0x0005e20008019000 */
[----:B------:R2:W-:Y:S04]  /*6a40*/  UTMALDG.4D [UR8], [UR6], desc[UR14] ;  /* 0x00000e08060075b4 */ /* 0x0005e80008019000 */
[----:B------:R2:W-:Y:S01]  /*6a50*/  UBLKCP.S.G [UR32], [UR30], UR22 ;  /* 0x000000201e0073ba */ /* 0x0005e20008000216 */
[----:B------:R-:W3:Y:S02]  /*6a60*/  SYNCS.PHASECHK.TRANS64.TRYWAIT P1, [R0+URZ+0x36420], R5 ;  /* 0x03642005000075a7 */ /* 0x000ee4000802017f */
[----:B--23--:R-:W-:Y:S05]  /*6a70*/  @!P1 BRA `(.L_x_76) ;  /* 0x0000001000249947 */ /* 0x00cfea0003800000 */
.L_x_100:
[----:B------:R-:W-:Y:S05]  /*6a80*/  @P0 BRA `(.L_x_77) ;  /* 0x0000000000140947 */ /* 0x000fea0003800000 */
[----:B------:R-:W-:Y:S01]  /*6a90*/  ISETP.NE.AND P1, PT, R16, RZ, PT ;  /* 0x000000ff1000720c */ /* 0x000fe20003f25270 */
[----:B--2---:R-:W-:-:S04]  /*6aa0*/  IMAD.MOV.U32 R5, RZ, RZ, 0x6100 ;  /* 0x00006100ff057424 */ /* 0x004fc800078e00ff */
[----:B------:R3:W-:Y:S08]  /*6ab0*/  SYNCS.ARRIVE.TRANS64 RZ, [R0+URZ+0x36410], R5 ;  /* 0x0364100500ff79a7 */ /* 0x0007f0000800003f */
[----:B------:R-:W-:Y:S05]  /*6ac0*/  @!P1 BRA `(.L_x_77) ;  /* 0x0000000000049947 */ /* 0x000fea0003800000 */
[----:B------:R-:W-:Y:S01]  /*6ad0*/  BPT.TRAP 0x1 ;  /* 0x000000040000795c */ /* 0x000fe20000300000 */
.L_x_77:
[----:B------:R-:W-:Y:S01]  /*6ae0*/  R2UR UR30, R20 ;  /* 0x00000000141e72ca */ /* 0x000fe200000e0000 */
[----:B------:R-:W-:Y:S01]  /*6af0*/  VIADD R22, R22, 0xfffffffe ;  /* 0xfffffffe16167836 */ /* 0x000fe20000000000 */
[----:B------:R-:W-:Y:S01]  /*6b00*/  R2UR UR24, R0 ;  /* 0x00000000001872ca */ /* 0x000fe200000e0000 */
[----:B------:R-:W-:Y:S01]  /*6b10*/  UMOV UR22, 0x0 ;  /* 0x0000000000167882 */ /* 0x000fe20000000000 */
[----:B------:R-:W-:Y:S01]  /*6b20*/  R2UR UR14, R2 ;  /* 0x00000000020e72ca */ /* 0x000fe200000e0000 */
[----:B------:R-:W-:Y:S01]  /*6b30*/  UMOV UR23, 0x14f00000 ;  /* 0x14f0000000177882 */ /* 0x000fe20000000000 */
[----:B------:R-:W-:Y:S01]  /*6b40*/  R2UR UR15, R3 ;  /* 0x00000000030f72ca */ /* 0x000fe200000e0000 */
[----:B------:R-:W-:Y:S01]  /*6b50*/  UMOV UR18, URZ ;  /* 0x0000003f00127c82 */ /* 0x000fe20008000000 */
[----:B------:R-:W-:Y:S01]  /*6b60*/  ISETP.NE.AND P1, PT, R22, RZ, PT ;  /* 0x000000ff1600720c */ /* 0x000fe20003f25270 */
[----:B------:R-:W-:Y:S01]  /*6b70*/  UMOV UR20, UR28 ;  /* 0x0000001c00147c82 */ /* 0x000fe20008000000 */
[----:B------:R-:W-:Y:S01]  /*6b80*/  UMOV UR21, UR29 ;  /* 0x0000001d00157c82 */ /* 0x000fe20008000000 */
[----:B------:R-:W-:Y:S01]  /*6b90*/  UMOV UR10, 0x40 ;  /* 0x00000040000a7882 */ /* 0x000fe20000000000 */
[----:B------:R-:W-:Y:S01]  /*6ba0*/  UMOV UR12, UR28 ;  /* 0x0000001c000c7c82 */ /* 0x000fe20008000000 */
[----:B------:R-:W-:-:S02]  /*6bb0*/  UIADD3 UR30, UR30, 0x2, URZ ;  /* 0x000000021e1e7890 */ /* 0x000fc4000fffe03f */
[----:B------:R-:W-:Y:S02]  /*6bc0*/  UIADD3 UR16, UR24, 0x1e000, URZ ;  /* 0x0001e00018107890 */ /* 0x000fe4000fffe03f */
[----:B------:R-:W-:Y:S02]  /*6bd0*/  USHF.L.U32 UR19, UR30, 0x6, URZ ;  /* 0x000000061e137899 */ /* 0x000fe4000800063f */
[----:B------:R-:W-:Y:S01]  /*6be0*/  UIADD3 UR17, UR24, 0x36410, URZ ;  /* 0x0003641018117890 */ /* 0x000fe2000fffe03f */
[----:B------:R-:W-:Y:S01]  /*6bf0*/  IMAD.U32 R20, RZ, RZ, UR30 ;  /* 0x0000001eff147e24 */ /* 0x000fe2000f8e00ff */
[----:B------:R-:W-:Y:S02]  /*6c00*/  UIADD3 UR8, UR24, 0x20000, URZ ;  /* 0x0002000018087890 */ /* 0x000fe4000fffe03f */
[----:B------:R-:W-:Y:S02]  /*6c10*/  UIADD3 UR32, UR24, 0x30000, URZ ;  /* 0x0003000018207890 */ /* 0x000fe4000fffe03f */
[----:B------:R-:W-:-:S02]  /*6c20*/  UIADD3 UR24, UR24, 0x22000, URZ ;  /* 0x0002200018187890 */ /* 0x000fc4000fffe03f */
[----:B------:R-:W-:Y:S02]  /*6c30*/  UIMAD.WIDE UR6, UR19, 0x4, UR4 ;  /* 0x00000004130678a5 */ /* 0x000fe4000f8e0204 */
[----:B------:R4:W-:Y:S01]  /*6c40*/  UTMALDG.4D [UR16], [UR14], desc[UR22] ;  /* 0x000016100e0075b4 */ /* 0x0009e20008019000 */
[----:B------:R-:W-:Y:S01]  /*6c50*/  UMOV UR13, UR29 ;  /* 0x0000001d000d7c82 */ /* 0x000fe20008000000 */
[----:B------:R-:W-:Y:S01]  /*6c60*/  UMOV UR9, UR17 ;  /* 0x0000001100097c82 */ /* 0x000fe20008000000 */
[----:B------:R-:W-:Y:S01]  /*6c70*/  UMOV UR11, UR19 ;  /* 0x00000013000b7c82 */ /* 0x000fe20008000000 */
[----:B------:R-:W-:Y:S01]  /*6c80*/  UMOV UR26, 0x80 ;  /* 0x00000080001a7882 */ /* 0x000fe20000000000 */
[----:B------:R-:W-:Y:S01]  /*6c90*/  UMOV UR25, UR17 ;  /* 0x0000001100197c82 */ /* 0x000fe20008000000 */
[----:B------:R-:W-:Y:S01]  /*6ca0*/  UMOV UR27, UR19 ;  /* 0x00000013001b7c82 */ /* 0x000fe20008000000 */
[----:B------:R-:W-:Y:S01]  /*6cb0*/  UMOV UR31, 0x10 ;  /* 0x00000010001f7882 */ /* 0x000fe20000000000 */
[----:B------:R4:W-:Y:S01]  /*6cc0*/  UTMALDG.4D [UR8], [UR14], desc[UR22] ;  /* 0x000016080e0075b4 */ /* 0x0009e20008019000 */
[----:B------:R-:W-:Y:S01]  /*6cd0*/  UMOV UR33, UR17 ;  /* 0x0000001100217c82 */ /* 0x000fe20008000000 */
[----:B------:R4:W-:Y:S01]  /*6ce0*/  UTMALDG.4D [UR24], [UR14], desc[UR22] ;  /* 0x000016180e0075b4 */ /* 0x0009e20008019000 */
[----:B------:R4:W-:Y:S02]  /*6cf0*/  UBLKCP.S.G [UR32], [UR6], UR31 ;  /* 0x00000020060073ba */ /* 0x0009e4000800021f */
[----:B----4-:R-:W-:Y:S05]  /*6d00*/  @P1 BRA `(.L_x_78) ;  /* 0xfffffff4001c1947 */ /* 0x010fea000383ffff */
[----:B--23--:R-:W-:-:S07]  /*6d10*/  IMAD.U32 R5, RZ, RZ, UR19 ;  /* 0x00000013ff057e24 */ /* 0x00cfce000f8e00ff */
.L_x_69:
[----:B------:R-:W-:Y:S01]  /*6d20*/  ISETP.NE.AND P1, PT, R21, RZ, PT ;  /* 0x000000ff1500720c */ /* 0x000fe20003f25270 */
[----:B------:R-:W-:-:S12]  /*6d30*/  IMAD.MOV.U32 R4, RZ, RZ, 0x1 ;  /* 0x00000001ff047424 */ /* 0x000fd800078e00ff */
[----:B------:R-:W-:Y:S05]  /*6d40*/  @!P1 BRA `(.L_x_68) ;  /* 0x0000000400649947 */ /* 0x000fea0003800000 */
[----:B------:R-:W2:Y:S02]  /*6d50*/  SYNCS.PHASECHK.TRANS64.TRYWAIT P1, [R0+URZ+0x36438], R10 ;  /* 0x0364380a000075a7 */ /* 0x000ea4000802017f */
[----:B--2---:R-:W-:Y:S05]  /*6d60*/  @!P1 BRA `(.L_x_79) ;  /* 0x0000000c00809947 */ /* 0x004fea0003800000 */
.L_x_101:
[----:B------:R-:W-:Y:S05]  /*6d70*/  @P0 BRA `(.L_x_80) ;  /* 0x0000000000140947 */ /* 0x000fea0003800000 */
[----:B------:R-:W-:Y:S01]  /*6d80*/  ISETP.NE.AND P1, PT, R16, RZ, PT ;  /* 0x000000ff1000720c */ /* 0x000fe20003f25270 */
[----:B------:R-:W-:-:S04]  /*6d90*/  IMAD.MOV.U32 R5, RZ, RZ, 0x6100 ;  /* 0x00006100ff057424 */ /* 0x000fc800078e00ff */
[----:B------:R3:W-:Y:S08]  /*6da0*/  SYNCS.ARRIVE.TRANS64 RZ, [R0+URZ+0x36430], R5 ;  /* 0x0364300500ff79a7 */ /* 0x0007f0000800003f */
[----:B------:R-:W-:Y:S05]  /*6db0*/  @!P1 BRA `(.L_x_80) ;  /* 0x0000000000049947 */ /* 0x000fea0003800000 */
[----:B------:R-:W-:Y:S01]  /*6dc0*/  BPT.TRAP 0x1 ;  /* 0x000000040000795c */ /* 0x000fe20000300000 */
.L_x_80:
[----:B---3--:R-:W3:Y:S01]  /*6dd0*/  LDC.64 R4, c[0x0][0x728] ;  /* 0x0001ca00ff047b82 */ /* 0x008ee20000000a00 */
[----:B------:R-:W-:Y:S01]  /*6de0*/  IMAD.SHL.U32 R20, R20, 0x40, RZ ;  /* 0x0000004014147824 */ /* 0x000fe200078e00ff */
[----:B------:R-:W-:Y:S01]  /*6df0*/  R2UR UR24, R0 ;  /* 0x00000000001872ca */ /* 0x000fe200000e0000 */
[----:B------:R-:W-:Y:S01]  /*6e00*/  UMOV UR14, 0x0 ;  /* 0x00000000000e7882 */ /* 0x000fe20000000000 */
[----:B------:R-:W-:Y:S01]  /*6e10*/  UMOV UR15, 0x14f00000 ;  /* 0x14f00000000f7882 */ /* 0x000fe20000000000 */
[----:B------:R-:W-:Y:S01]  /*6e20*/  UMOV UR18, URZ ;  /* 0x0000003f00127c82 */ /* 0x000fe20008000000 */
[C---:B------:R-:W-:Y:S01]  /*6e30*/  IADD3 R8, P1, R20.reuse, R6, RZ ;  /* 0x0000000614087210 */ /* 0x040fe20007f3e0ff */
[----:B------:R-:W-:Y:S01]  /*6e40*/  UMOV UR20, UR28 ;  /* 0x0000001c00147c82 */ /* 0x000fe20008000000 */
[C---:B------:R-:W-:Y:S01]  /*6e50*/  R2UR UR19, R20.reuse ;  /* 0x00000000141372ca */ /* 0x040fe200000e0000 */
[----:B------:R-:W-:Y:S01]  /*6e60*/  UMOV UR21, UR29 ;  /* 0x0000001d00157c82 */ /* 0x000fe20008000000 */
[----:B------:R-:W-:Y:S01]  /*6e70*/  LEA.HI.X.SX32 R9, R20, R11, 0x1, P1 ;  /* 0x0000000b14097211 */ /* 0x000fe200008f0eff */
[----:B------:R-:W-:Y:S01]  /*6e80*/  UMOV UR10, 0x40 ;  /* 0x00000040000a7882 */ /* 0x000fe20000000000 */
[----:B------:R-:W-:Y:S01]  /*6e90*/  UMOV UR12, UR28 ;  /* 0x0000001c000c7c82 */ /* 0x000fe20008000000 */
[----:B------:R-:W-:Y:S01]  /*6ea0*/  UMOV UR13, UR29 ;  /* 0x0000001d000d7c82 */ /* 0x000fe20008000000 */
[----:B------:R-:W-:Y:S01]  /*6eb0*/  UMOV UR26, 0x80 ;  /* 0x00000080001a7882 */ /* 0x000fe20000000000 */
[----:B------:R-:W-:-:S02]  /*6ec0*/  UIADD3 UR17, UR24, 0x36430, URZ ;  /* 0x0003643018117890 */ /* 0x000fc4000fffe03f */
[----:B------:R-:W-:Y:S02]  /*6ed0*/  UIADD3 UR16, UR24, 0x2a000, URZ ;  /* 0x0002a00018107890 */ /* 0x000fe4000fffe03f */
[----:B------:R-:W-:Y:S02]  /*6ee0*/  UIADD3 UR32, UR24, 0x30200, URZ ;  /* 0x0003020018207890 */ /* 0x000fe4000fffe03f */
[----:B------:R-:W-:Y:S02]  /*6ef0*/  UIADD3 UR8, UR24, 0x2c000, URZ ;  /* 0x0002c00018087890 */ /* 0x000fe4000fffe03f */
[----:B------:R-:W-:Y:S01]  /*6f00*/  UIADD3 UR24, UR24, 0x2e000, URZ ;  /* 0x0002e00018187890 */ /* 0x000fe2000fffe03f */
[C---:B---3--:R-:W-:Y:S01]  /*6f10*/  LEA R4, P2, R8.reuse, R4, 0x2 ;  /* 0x0000000408047211 */ /* 0x048fe200078410ff */
[----:B------:R-:W-:Y:S01]  /*6f20*/  UMOV UR9, UR17 ;  /* 0x0000001100097c82 */ /* 0x000fe20008000000 */
[----:B------:R-:W-:Y:S01]  /*6f30*/  UMOV UR11, UR19 ;  /* 0x00000013000b7c82 */ /* 0x000fe20008000000 */
[----:B------:R-:W-:Y:S01]  /*6f40*/  UMOV UR25, UR17 ;  /* 0x0000001100197c82 */ /* 0x000fe20008000000 */
[----:B------:R-:W-:Y:S01]  /*6f50*/  LEA.HI.X R5, R8, R5, R9, 0x2, P2 ;  /* 0x0000000508057211 */ /* 0x000fe200010f1409 */
[----:B------:R-:W-:Y:S01]  /*6f60*/  UMOV UR27, UR19 ;  /* 0x00000013001b7c82 */ /* 0x000fe20008000000 */
[----:B------:R-:W-:Y:S01]  /*6f70*/  IADD3 R8, P1, R13, 0x1f0, RZ ;  /* 0x000001f00d087810 */ /* 0x000fe20007f3e0ff */
[----:B------:R-:W-:Y:S01]  /*6f80*/  UMOV UR33, UR17 ;  /* 0x0000001100217c82 */ /* 0x000fe20008000000 */
[----:B------:R-:W-:Y:S01]  /*6f90*/  R2UR UR30, R4 ;  /* 0x00000000041e72ca */ /* 0x000fe200000e0000 */
[----:B------:R-:W-:Y:S01]  /*6fa0*/  UMOV UR22, 0x10 ;  /* 0x0000001000167882 */ /* 0x000fe20000000000 */
[----:B------:R-:W-:Y:S01]  /*6fb0*/  R2UR UR6, R8 ;  /* 0x00000000080672ca */ /* 0x000fe200000e0000 */
[----:B------:R-:W-:Y:S01]  /*6fc0*/  IMAD.X R8, RZ, RZ, R14, P1 ;  /* 0x000000ffff087224 */ /* 0x000fe200008e060e */
[----:B------:R-:W-:-:S02]  /*6fd0*/  R2UR UR31, R5 ;  /* 0x00000000051f72ca */ /* 0x000fc400000e0000 */
[----:B------:R-:W-:Y:S02]  /*6fe0*/  SHF.L.U32 R5, R12, 0x1f, RZ ;  /* 0x0000001f0c057819 */ /* 0x000fe400000006ff */
[----:B------:R-:W-:-:S13]  /*6ff0*/  R2UR UR7, R8 ;  /* 0x00000000080772ca */ /* 0x000fda00000e0000 */
[----:B------:R3:W-:Y:S01]  /*7000*/  UTMALDG.4D [UR16], [UR6], desc[UR14] ;  /* 0x00000e10060075b4 */ /* 0x0007e20008019000 */
[----:B------:R3:W-:Y:S01]  /*7010*/  UTMALDG.4D [UR8], [UR6], desc[UR14] ;  /* 0x00000e08060075b4 */ /* 0x0007e20008019000 */
[----:B------:R3:W-:Y:S01]  /*7020*/  UTMALDG.4D [UR24], [UR6], desc[UR14] ;  /* 0x00000e18060075b4 */ /* 0x0007e20008019000 */
[----:B------:R3:W-:Y:S01]  /*7030*/  UBLKCP.S.G [UR32], [UR30], UR22 ;  /* 0x000000201e0073ba */ /* 0x0007e20008000216 */
[----:B------:R-:W4:Y:S02]  /*7040*/  SYNCS.PHASECHK.TRANS64.TRYWAIT P1, [R0+URZ+0x36428], R5 ;  /* 0x03642805000075a7 */ /* 0x000f24000802017f */
[----:B---34-:R-:W-:Y:S05]  /*7050*/  @!P1 BRA `(.L_x_81) ;  /* 0x0000000800d89947 */ /* 0x018fea0003800000 */
.L_x_102:
[----:B------:R-:W-:Y:S01]  /*7060*/  IMAD.MOV.U32 R4, RZ, RZ, RZ ;  /* 0x000000ffff047224 */ /* 0x000fe200078e00ff */
[----:B------:R-:W-:Y:S06]  /*7070*/  @P0 BRA `(.L_x_82) ;  /* 0x0000000000140947 */ /* 0x000fec0003800000 */
[----:B------:R-:W-:Y:S01]  /*7080*/  ISETP.NE.AND P1, PT, R16, RZ, PT ;  /* 0x000000ff1000720c */ /* 0x000fe20003f25270 */
[----:B---3--:R-:W-:-:S04]  /*7090*/  IMAD.MOV.U32 R5, RZ, RZ, 0x6100 ;  /* 0x00006100ff057424 */ /* 0x008fc800078e00ff */
[----:B------:R4:W-:Y:S08]  /*70a0*/  SYNCS.ARRIVE.TRANS64 RZ, [R0+URZ+0x36418], R5 ;  /* 0x0364180500ff79a7 */ /* 0x0009f0000800003f */
[----:B------:R-:W-:Y:S05]  /*70b0*/  @!P1 BRA `(.L_x_82) ;  /* 0x0000000000049947 */ /* 0x000fea0003800000 */
[----:B------:R-:W-:Y:S01]  /*70c0*/  BPT.TRAP 0x1 ;  /* 0x000000040000795c */ /* 0x000fe20000300000 */
.L_x_82:
[----:B------:R-:W-:Y:S01]  /*70d0*/  R2UR UR19, R20 ;  /* 0x00000000141372ca */ /* 0x000fe200000e0000 */
[----:B------:R-:W-:Y:S01]  /*70e0*/  UMOV UR22, 0x0 ;  /* 0x0000000000167882 */ /* 0x000fe20000000000 */
[----:B------:R-:W-:Y:S01]  /*70f0*/  R2UR UR24, R0 ;  /* 0x00000000001872ca */ /* 0x000fe200000e0000 */
[----:B------:R-:W-:Y:S01]  /*7100*/  UMOV UR23, 0x14f00000 ;  /* 0x14f0000000177882 */ /* 0x000fe20000000000 */
[----:B------:R-:W-:Y:S01]  /*7110*/  R2UR UR14, R2 ;  /* 0x00000000020e72ca */ /* 0x000fe200000e0000 */
[----:B------:R-:W-:Y:S01]  /*7120*/  UMOV UR18, URZ ;  /* 0x0000003f00127c82 */ /* 0x000fe20008000000 */
[----:B------:R-:W-:Y:S01]  /*7130*/  R2UR UR15, R3 ;  /* 0x00000000030f72ca */ /* 0x000fe200000e0000 */
[----:B------:R-:W-:Y:S01]  /*7140*/  UMOV UR20, UR28 ;  /* 0x0000001c00147c82 */ /* 0x000fe20008000000 */
[----:B------:R-:W-:Y:S01]  /*7150*/  UMOV UR21, UR29 ;  /* 0x0000001d00157c82 */ /* 0x000fe20008000000 */
[----:B------:R-:W-:Y:S01]  /*7160*/  UMOV UR10, 0x40 ;  /* 0x00000040000a7882 */ /* 0x000fe20000000000 */
[----:B------:R-:W-:Y:S01]  /*7170*/  UMOV UR12, UR28 ;  /* 0x0000001c000c7c82 */ /* 0x000fe20008000000 */
[----:B------:R-:W-:Y:S01]  /*7180*/  UMOV UR13, UR29 ;  /* 0x0000001d000d7c82 */ /* 0x000fe20008000000 */
[----:B------:R-:W-:Y:S01]  /*7190*/  UMOV UR26, 0x80 ;  /* 0x00000080001a7882 */ /* 0x000fe20000000000 */
[----:B------:R-:W-:Y:S01]  /*71a0*/  UIADD3 UR19, UR19, 0x40, URZ ;  /* 0x0000004013137890 */ /* 0x000fe2000fffe03f */
[----:B------:R-:W-:Y:S01]  /*71b0*/  IMAD.MOV.U32 R15, RZ, RZ, 0x2 ;  /* 0x00000002ff0f7424 */ /* 0x000fe200078e00ff */
[----:B------:R-:W-:-:S02]  /*71c0*/  UIADD3 UR16, UR24, 0x24000, URZ ;  /* 0x0002400018107890 */ /* 0x000fc4000fffe03f */
[----:B------:R-:W-:Y:S02]  /*71d0*/  UIADD3 UR17, UR24, 0x36418, URZ ;  /* 0x0003641818117890 */ /* 0x000fe4000fffe03f */
[----:B------:R-:W-:Y:S01]  /*71e0*/  UIADD3 UR8, UR24, 0x26000, URZ ;  /* 0x0002600018087890 */ /* 0x000fe2000fffe03f */
[----:B---34-:R-:W-:Y:S01]  /*71f0*/  IMAD.U32 R5, RZ, RZ, UR19 ;  /* 0x00000013ff057e24 */ /* 0x018fe2000f8e00ff */
        /* <DEDUP_REMOVED lines=12> */
[----:B------:R3:W-:Y:S02]  /*72c0*/  UBLKCP.S.G [UR32], [UR6], UR30 ;  /* 0x00000020060073ba */ /* 0x0007e4000800021e */
[----:B---3--:R-:W-:Y:S01]  /*72d0*/  NOP ;  /* 0x0000000000007918 */ /* 0x008fe20000000000 */
.L_x_68:
[----:B------:R-:W-:-:S04]  /*72e0*/  SHF.L.U32 R3, R4, 0x1f, RZ ;  /* 0x0000001f04037819 */ /* 0x000fc800000006ff */
[----:B------:R-:W3:Y:S02]  /*72f0*/  SYNCS.PHASECHK.TRANS64.TRYWAIT P1, [R0+URZ+0x36438], R3 ;  /* 0x03643803000075a7 */ /* 0x000ee4000802017f */
[----:B---3--:R-:W-:Y:S05]  /*7300*/  @!P1 BRA `(.L_x_83) ;  /* 0x0000000800409947 */ /* 0x008fea0003800000 */
.L_x_103:
[----:B------:R-:W-:Y:S05]  /*7310*/  @P0 BRA `(.L_x_84) ;  /* 0x0000000000180947 */ /* 0x000fea0003800000 */
[----:B------:R-:W4:Y:S01]  /*7320*/  S2R R2, SR_TID.X ;  /* 0x0000000000027919 */ /* 0x000f220000002100 */
[----:B---3--:R-:W-:-:S04]  /*7330*/  IMAD.MOV.U32 R3, RZ, RZ, 0x6100 ;  /* 0x00006100ff037424 */ /* 0x008fc800078e00ff */
[----:B------:R3:W-:Y:S01]  /*7340*/  SYNCS.ARRIVE.TRANS64 RZ, [R0+URZ+0x36430], R3 ;  /* 0x0364300300ff79a7 */ /* 0x0007e2000800003f */
[----:B----4-:R-:W-:-:S13]  /*7350*/  LOP3.LUT P0, RZ, R2, 0x1f, RZ, 0xc0, !PT ;  /* 0x0000001f02ff7812 */ /* 0x010fda000780c0ff */
[----:B---3--:R-:W-:Y:S05]  /*7360*/  @!P0 BRA `(.L_x_84) ;  /* 0x0000000000048947 */ /* 0x008fea0003800000 */
[----:B------:R-:W-:Y:S01]  /*7370*/  BPT.TRAP 0x1 ;  /* 0x000000040000795c */ /* 0x000fe20000300000 */
.L_x_84:
[----:B---3--:R-:W3:Y:S01]  /*7380*/  LDC.64 R2, c[0x0][0x728] ;  /* 0x0001ca00ff027b82 */ /* 0x008ee20000000a00 */
[----:B------:R-:W-:Y:S01]  /*7390*/  IADD3 R13, P1, R13, 0x1f0, RZ ;  /* 0x000001f00d0d7810 */ /* 0x000fe20007f3e0ff */
[----:B------:R-:W-:Y:S01]  /*73a0*/  UMOV UR14, 0x0 ;  /* 0x00000000000e7882 */ /* 0x000fe20000000000 */
[C---:B------:R-:W-:Y:S01]  /*73b0*/  IADD3 R6, P0, R5.reuse, R6, RZ ;  /* 0x0000000605067210 */ /* 0x040fe20007f1e0ff */
[----:B------:R-:W-:Y:S01]  /*73c0*/  UMOV UR15, 0x14f00000 ;  /* 0x14f00000000f7882 */ /* 0x000fe20000000000 */
[----:B------:R-:W-:Y:S01]  /*73d0*/  R2UR UR24, R0 ;  /* 0x00000000001872ca */ /* 0x000fe200000e0000 */
[----:B------:R-:W-:Y:S01]  /*73e0*/  IMAD.X R14, RZ, RZ, R14, P1 ;  /* 0x000000ffff0e7224 */ /* 0x000fe200008e060e */
[C---:B------:R-:W-:Y:S01]  /*73f0*/  LEA.HI.X.SX32 R11, R5.reuse, R11, 0x1, P0 ;  /* 0x0000000b050b7211 */ /* 0x040fe200000f0eff */
[----:B------:R-:W-:Y:S01]  /*7400*/  UMOV UR18, URZ ;  /* 0x0000003f00127c82 */ /* 0x000fe20008000000 */
[----:B------:R-:W-:Y:S01]  /*7410*/  R2UR UR19, R5 ;  /* 0x00000000051372ca */ /* 0x000fe200000e0000 */
[----:B------:R-:W-:Y:S01]  /*7420*/  UMOV UR20, UR28 ;  /* 0x0000001c00147c82 */ /* 0x000fe20008000000 */
[----:B------:R-:W-:Y:S01]  /*7430*/  R2UR UR6, R13 ;  /* 0x000000000d0672ca */ /* 0x000fe200000e0000 */
[----:B------:R-:W-:Y:S01]  /*7440*/  UMOV UR21, UR29 ;  /* 0x0000001d00157c82 */ /* 0x000fe20008000000 */
[----:B------:R-:W-:Y:S01]  /*7450*/  R2UR UR7, R14 ;  /* 0x000000000e0772ca */ /* 0x000fe200000e0000 */
[----:B------:R-:W-:Y:S01]  /*7460*/  UMOV UR10, 0x40 ;  /* 0x00000040000a7882 */ /* 0x000fe20000000000 */
[----:B------:R-:W-:Y:S01]  /*7470*/  UMOV UR12, UR28 ;  /* 0x0000001c000c7c82 */ /* 0x000fe20008000000 */
[----:B------:R-:W-:Y:S01]  /*7480*/  UMOV UR13, UR29 ;  /* 0x0000001d000d7c82 */ /* 0x000fe20008000000 */
[----:B------:R-:W-:Y:S01]  /*7490*/  UMOV UR26, 0x80 ;  /* 0x00000080001a7882 */ /* 0x000fe20000000000 */
[----:B------:R-:W-:Y:S01]  /*74a0*/  UIADD3 UR17, UR24, 0x36430, URZ ;  /* 0x0003643018117890 */ /* 0x000fe2000fffe03f */
[----:B------:R-:W-:Y:S01]  /*74b0*/  LOP3.LUT R4, R4, 0x1, RZ, 0x3c, !PT ;  /* 0x0000000104047812 */ /* 0x000fe200078e3cff */
[----:B------:R-:W-:-:S02]  /*74c0*/  UIADD3 UR16, UR24, 0x2a000, URZ ;  /* 0x0002a00018107890 */ /* 0x000fc4000fffe03f */
[----:B------:R-:W-:Y:S01]  /*74d0*/  UIADD3 UR32, UR24, 0x30200, URZ ;  /* 0x0003020018207890 */ /* 0x000fe2000fffe03f */
[C---:B---3--:R-:W-:Y:S01]  /*74e0*/  LEA R2, P0, R6.reuse, R2, 0x2 ;  /* 0x0000000206027211 */ /* 0x048fe200078010ff */
[----:B------:R-:W-:Y:S02]  /*74f0*/  UIADD3 UR8, UR24, 0x2c000, URZ ;  /* 0x0002c00018087890 */ /* 0x000fe4000fffe03f */
[----:B------:R-:W-:Y:S01]  /*7500*/  UIADD3 UR24, UR24, 0x2e000, URZ ;  /* 0x0002e00018187890 */ /* 0x000fe2000fffe03f */
[----:B------:R-:W-:Y:S01]  /*7510*/  LEA.HI.X R3, R6, R3, R11, 0x2, P0 ;  /* 0x0000000306037211 */ /* 0x000fe200000f140b */
[----:B------:R-:W-:Y:S01]  /*7520*/  UMOV UR11, UR19 ;  /* 0x00000013000b7c82 */ /* 0x000fe20008000000 */
[----:B------:R-:W-:Y:S01]  /*7530*/  R2UR UR30, R2 ;  /* 0x00000000021e72ca */ /* 0x000fe200000e0000 */
[----:B------:R-:W-:Y:S01]  /*7540*/  UMOV UR9, UR17 ;  /* 0x0000001100097c82 */ /* 0x000fe20008000000 */
[----:B------:R-:W-:Y:S01]  /*7550*/  R2UR UR31, R3 ;  /* 0x00000000031f72ca */ /* 0x000fe200000e0000 */
[----:B------:R-:W-:Y:S01]  /*7560*/  UMOV UR27, UR19 ;  /* 0x00000013001b7c82 */ /* 0x000fe20008000000 */
[----:B------:R3:W-:Y:S01]  /*7570*/  UTMALDG.4D [UR16], [UR6], desc[UR14] ;  /* 0x00000e10060075b4 */ /* 0x0007e20008019000 */
[----:B------:R-:W-:Y:S01]  /*7580*/  UMOV UR25, UR17 ;  /* 0x0000001100197c82 */ /* 0x000fe20008000000 */
[----:B------:R-:W-:Y:S01]  /*7590*/  UMOV UR33, UR17 ;  /* 0x0000001100217c82 */ /* 0x000fe20008000000 */
[----:B------:R-:W-:Y:S01]  /*75a0*/  UMOV UR22, 0x10 ;  /* 0x0000001000167882 */ /* 0x000fe20000000000 */
[----:B------:R-:W-:Y:S01]  /*75b0*/  ISETP.NE.AND P0, PT, R15, 0x2, PT ;  /* 0x000000020f00780c */ /* 0x000fe20003f05270 */
[----:B------:R3:W-:Y:S03]  /*75c0*/  UTMALDG.4D [UR8], [UR6], desc[UR14] ;  /* 0x00000e08060075b4 */ /* 0x0007e60008019000 */
[----:B------:R-:W-:-:S02]  /*75d0*/  SEL R3, RZ, 0x1, P0 ;  /* 0x00000001ff037807 */ /* 0x000fc40000000000 */
[----:B------:R-:W-:Y:S02]  /*75e0*/  SEL R2, R15, RZ, P0 ;  /* 0x000000ff0f027207 */ /* 0x000fe40000000000 */
[----:B------:R-:W-:Y:S01]  /*75f0*/  LOP3.LUT R12, R12, R3, RZ, 0x3c, !PT ;  /* 0x000000030c0c7212 */ /* 0x000fe200078e3cff */
[----:B------:R3:W-:Y:S01]  /*7600*/  UTMALDG.4D [UR24], [UR6], desc[UR14] ;  /* 0x00000e18060075b4 */ /* 0x0007e20008019000 */
[----:B------:R3:W-:Y:S02]  /*7610*/  UBLKCP.S.G [UR32], [UR30], UR22 ;  /* 0x000000201e0073ba */ /* 0x0007e40008000216 */
[----:B---3--:R-:W-:-:S03]  /*7620*/  NOP ;  /* 0x0000000000007918 */ /* 0x008fc60000000000 */
.L_x_65:
[----:B------:R-:W-:Y:S05]  /*7630*/  BSYNC B0 ;  /* 0x0000000000007941 */ /* 0x000fea0003800000 */
.L_x_64:
[----:B------:R-:W-:-:S03]  /*7640*/  UMOV UR6, 0xffffffff ;  /* 0xffffffff00067882 */ /* 0x000fc60000000000 */
[----:B------:R-:W-:Y:S05]  /*7650*/  BRA.DIV UR6, `(.L_x_85) ;  /* 0x0000000606807947 */ /* 0x000fea000b800000 */
[----:B------:R-:W-:-:S13]  /*7660*/  ELECT P0, URZ, PT ;  /* 0x00000000003f782f */ /* 0x000fda0003800000 */
.L_x_106:
[----:B------:R-:W-:Y:S04]  /*7670*/  BSSY B0, `(.L_x_86) ;  /* 0x000001e000007945 */ /* 0x000fe80003800000 */
[----:B------:R-:W-:Y:S05]  /*7680*/  @!P0 BRA `(.L_x_87) ;  /* 0x0000000000708947 */ /* 0x000fea0003800000 */
[----:B------:R-:W-:-:S04]  /*7690*/  LOP3.LUT R17, R17, 0x2, RZ, 0xfc, !PT ;  /* 0x0000000211117812 */ /* 0x000fc800078efcff */
[----:B------:R-:W-:-:S13]  /*76a0*/  ISETP.NE.AND P2, PT, R17, 0x3, PT ;  /* 0x000000031100780c */ /* 0x000fda0003f45270 */
[----:B------:R-:W-:Y:S05]  /*76b0*/  @!P2 BRA `(.L_x_88) ;  /* 0x000000000004a947 */ /* 0x000fea0003800000 */
[----:B------:R-:W-:Y:S01]  /*76c0*/  BPT.TRAP 0x1 ;  /* 0x000000040000795c */ /* 0x000fe20000300000 */
.L_x_88:
[----:B------:R-:W3:Y:S01]  /*76d0*/  S2R R3, SR_CgaCtaId ;  /* 0x0000000000037919 */ /* 0x000ee20000008800 */
[----:B-12---:R-:W-:-:S04]  /*76e0*/  MOV R0, 0x400 ;  /* 0x0000040000007802 */ /* 0x006fc80000000f00 */
[----:B---3--:R-:W-:Y:S02]  /*76f0*/  LEA R9, R3, R0, 0x18 ;  /* 0x0000000003097211 */ /* 0x008fe400078ec0ff */
[----:B------:R-:W-:-:S03]  /*7700*/  SHF.L.U32 R0, R12, 0x1f, RZ ;  /* 0x0000001f0c007819 */ /* 0x000fc600000006ff */
[----:B------:R-:W-:-:S04]  /*7710*/  VIADD R3, R9, 0x36420 ;  /* 0x0003642009037836 */ /* 0x000fc80000000000 */
[C---:B------:R-:W-:Y:S02]  /*7720*/  IMAD R7, R2.reuse, 0x8, R3 ;  /* 0x0000000802077824 */ /* 0x040fe400078e0203 */
[----:B------:R-:W-:Y:S02]  /*7730*/  VIADD R2, R2, 0x1 ;  /* 0x0000000102027836 */ /* 0x000fe40000000000 */
[----:B------:R-:W1:Y:S03]  /*7740*/  SYNCS.PHASECHK.TRANS64.TRYWAIT P0, [R7+URZ], R0 ;  /* 0x00000000070075a7 */ /* 0x000e66000800017f */
[----:B------:R-:W-:-:S04]  /*7750*/  ISETP.NE.AND P1, PT, R2, 0x2, PT ;  /* 0x000000020200780c */ /* 0x000fc80003f25270 */
[----:B------:R-:W-:Y:S02]  /*7760*/  SEL R5, RZ, 0x1, P1 ;  /* 0x00000001ff057807 */ /* 0x000fe40000800000 */
[----:B------:R-:W-:Y:S02]  /*7770*/  SEL R2, R2, RZ, P1 ;  /* 0x000000ff02027207 */ /* 0x000fe40000800000 */
[----:B------:R-:W-:-:S03]  /*7780*/  LOP3.LUT R5, R12, R5, RZ, 0x3c, !PT ;  /* 0x000000050c057212 */ /* 0x000fc600078e3cff */
[----:B------:R-:W-:Y:S01]  /*7790*/  IMAD R3, R2, 0x8, R3 ;  /* 0x0000000802037824 */ /* 0x000fe200078e0203 */
[----:B------:R-:W-:Y:S01]  /*77a0*/  SHF.L.U32 R2, R5, 0x1f, RZ ;  /* 0x0000001f05027819 */ /* 0x000fe200000006ff */
[----:B-1----:R-:W-:Y:S06]  /*77b0*/  @!P0 BRA `(.L_x_89) ;  /* 0x00000004004c8947 */ /* 0x002fec0003800000 */
.L_x_107:
[----:B------:R-:W2:Y:S02]  /*77c0*/  SYNCS.PHASECHK.TRANS64.TRYWAIT P0, [R3+URZ], R2 ;  /* 0x00000002030075a7 */ /* 0x000ea4000800017f */
[----:B--2---:R-:W-:Y:S05]  /*77d0*/  @!P0 BRA `(.L_x_90) ;  /* 0x0000000400588947 */ /* 0x004fea0003800000 */
.L_x_108:
[----:B------:R-:W-:Y:S05]  /*77e0*/  @!P2 BRA `(.L_x_91) ;  /* 0x000000000004a947 */ /* 0x000fea0003800000 */
[----:B------:R-:W-:Y:S01]  /*77f0*/  BPT.TRAP 0x1 ;  /* 0x000000040000795c */ /* 0x000fe20000300000 */
.L_x_91:
[----:B------:R-:W-:-:S07]  /*7800*/  SHF.L.U32 R4, R4, 0x1f, RZ ;  /* 0x0000001f04047819 */ /* 0x000fce00000006ff */
.L_x_92:
[----:B---3--:R3:W4:Y:S02]  /*7810*/  SYNCS.PHASECHK.TRANS64.TRYWAIT P0, [R9+URZ+0x36438], R4 ;  /* 0x03643804090075a7 */ /* 0x008724000800017f */
[----:B----4-:R-:W-:Y:S05]  /*7820*/  @!P0 NANOSLEEP.SYNCS 0x989680 ;  /* 0x009896800000895d */ /* 0x010fea0003900000 */
[----:B------:R-:W4:Y:S02]  /*7830*/  @!P0 SYNCS.PHASECHK.TRANS64 P0, [R9+URZ+0x36438], R4 ;  /* 0x03643804090085a7 */ /* 0x000f24000800007f */
[----:B----4-:R-:W-:Y:S05]  /*7840*/  @!P0 BRA `(.L_x_92) ;  /* 0xfffffffc00f08947 */ /* 0x010fea000383ffff */
.L_x_87:
[----:B------:R-:W-:Y:S05]  /*7850*/  BSYNC B0 ;  /* 0x0000000000007941 */ /* 0x000fea0003800000 */
.L_x_86:
[----:B------:R-:W-:Y:S05]  /*7860*/  EXIT ;  /* 0x000000000000794d */ /* 0x000fea0003800000 */
.L_x_10:
[----:B------:R-:W-:Y:S02]  /*7870*/  IMAD.MOV.U32 R12, RZ, RZ, RZ ;  /* 0x000000ffff0c7224 */ /* 0x000fe400078e00ff */
[----:B------:R-:W-:Y:S02]  /*7880*/  IMAD.MOV.U32 R11, RZ, RZ, 0x1f ;  /* 0x0000001fff0b7424 */ /* 0x000fe400078e00ff */
[----:B------:R-:W-:-:S07]  /*7890*/  IMAD.MOV.U32 R15, RZ, RZ, -0x1 ;  /* 0xffffffffff0f7424 */ /* 0x000fce00078e00ff */
[----:B------:R-:W-:Y:S05]  /*78a0*/  WARPSYNC.COLLECTIVE R15, `(.L_x_93) ;  /* 0x000000000f087348 */ /* 0x000fea0003c00000 */
[----:B------:R1:W2:Y:S02]  /*78b0*/  SHFL.IDX P6, R14, R13, R12, R11 ;  /* 0x0000000c0d0e7389 */ /* 0x0002a400000c000b */
[----:B-12---:R-:W-:Y:S01]  /*78c0*/  ENDCOLLECTIVE ;  /* 0x000000000000791b */ /* 0x006fe20003800000 */
.L_x_93:
[----:B------:R-:W-:Y:S05]  /*78d0*/  BRA `(.L_x_94) ;  /* 0xffffff9000ac7947 */ /* 0x000fea000383ffff */
.L_x_12:
[----:B--2---:R2:W3:Y:S02]  /*78e0*/  SYNCS.PHASECHK.TRANS64.TRYWAIT P0, [R157+URZ+0x36400], R18 ;  /* 0x036400129d0075a7 */ /* 0x0044e4000800017f */
[----:B---3--:R-:W-:Y:S05]  /*78f0*/  @!P0 NANOSLEEP.SYNCS 0x989680 ;  /* 0x009896800000895d */ /* 0x008fea0003900000 */
[----:B------:R-:W3:Y:S02]  /*7900*/  @!P0 SYNCS.PHASECHK.TRANS64 P0, [R157+URZ+0x36400], R18 ;  /* 0x036400129d0085a7 */ /* 0x000ee4000800007f */
[----:B---3--:R-:W-:Y:S05]  /*7910*/  @!P0 BRA `(.L_x_12) ;  /* 0xfffffffc00f08947 */ /* 0x008fea000383ffff */
[----:B------:R-:W-:Y:S05]  /*7920*/  BRA `(.L_x_11) ;  /* 0xffffff9400187947 */ /* 0x000fea000383ffff */
.L_x_17:
[----:B--2---:R2:W3:Y:S02]  /*7930*/  SYNCS.PHASECHK.TRANS64.TRYWAIT P1, [R4+URZ+0x36410], R13 ;  /* 0x0364100d040075a7 */ /* 0x0044e4000802017f */
[----:B---3--:R-:W-:Y:S05]  /*7940*/  @!P1 NANOSLEEP.SYNCS 0x989680 ;  /* 0x009896800000995d */ /* 0x008fea0003900000 */
[----:B------:R-:W3:Y:S02]  /*7950*/  @!P1 SYNCS.PHASECHK.TRANS64 P1, [R4+URZ+0x36410], R13 ;  /* 0x0364100d040095a7 */ /* 0x000ee4000802007f */
[----:B---3--:R-:W-:Y:S05]  /*7960*/  @!P1 BRA `(.L_x_17) ;  /* 0xfffffffc00f09947 */ /* 0x008fea000383ffff */
[----:B------:R-:W-:Y:S05]  /*7970*/  BRA `(.L_x_16) ;  /* 0xffffff9800d87947 */ /* 0x000fea000383ffff */
.L_x_21:
[----:B---3--:R3:W1:Y:S02]  /*7980*/  SYNCS.PHASECHK.TRANS64.TRYWAIT P1, [R157+URZ+0x36430], R14 ;  /* 0x0364300e9d0075a7 */ /* 0x008664000802017f */
[----:B-1----:R-:W-:Y:S05]  /*7990*/  @!P1 NANOSLEEP.SYNCS 0x989680 ;  /* 0x009896800000995d */ /* 0x002fea0003900000 */
[----:B------:R-:W1:Y:S02]  /*79a0*/  @!P1 SYNCS.PHASECHK.TRANS64 P1, [R157+URZ+0x36430], R14 ;  /* 0x0364300e9d0095a7 */ /* 0x000e64000802007f */
[----:B-1----:R-:W-:Y:S05]  /*79b0*/  @!P1 BRA `(.L_x_21) ;  /* 0xfffffffc00f09947 */ /* 0x002fea000383ffff */
[----:B------:R-:W-:Y:S05]  /*79c0*/  BRA `(.L_x_20) ;  /* 0xffffffa0007c7947 */ /* 0x000fea000383ffff */
.L_x_66:
[----:B-1----:R1:W2:Y:S02]  /*79d0*/  SYNCS.PHASECHK.TRANS64.TRYWAIT P1, [R0+URZ+0x36420], R10 ;  /* 0x0364200a000075a7 */ /* 0x0022a4000802017f */
[----:B--2---:R-:W-:Y:S05]  /*79e0*/  @!P1 NANOSLEEP.SYNCS 0x989680 ;  /* 0x009896800000995d */ /* 0x004fea0003900000 */
[----:B------:R-:W2:Y:S02]  /*79f0*/  @!P1 SYNCS.PHASECHK.TRANS64 P1, [R0+URZ+0x36420], R10 ;  /* 0x0364200a000095a7 */ /* 0x000ea4000802007f */
[----:B--2---:R-:W-:Y:S05]  /*7a00*/  @!P1 BRA `(.L_x_66) ;  /* 0xfffffffc00f09947 */ /* 0x004fea000383ffff */
[----:B------:R-:W-:Y:S05]  /*7a10*/  BRA `(.L_x_95) ;  /* 0xffffffe0001c7947 */ /* 0x000fea000383ffff */
.L_x_70:
[----:B-1----:R1:W2:Y:S02]  /*7a20*/  SYNCS.PHASECHK.TRANS64.TRYWAIT P1, [R0+URZ+0x36438], R10 ;  /* 0x0364380a000075a7 */ /* 0x0022a4000802017f */
[----:B--2---:R-:W-:Y:S05]  /*7a30*/  @!P1 NANOSLEEP.SYNCS 0x989680 ;  /* 0x009896800000995d */ /* 0x004fea0003900000 */
[----:B------:R-:W2:Y:S02]  /*7a40*/  @!P1 SYNCS.PHASECHK.TRANS64 P1, [R0+URZ+0x36438], R10 ;  /* 0x0364380a000095a7 */ /* 0x000ea4000802007f */
[----:B--2---:R-:W-:Y:S05]  /*7a50*/  @!P1 BRA `(.L_x_70) ;  /* 0xfffffffc00f09947 */ /* 0x004fea000383ffff */
[----:B------:R-:W-:Y:S05]  /*7a60*/  BRA `(.L_x_96) ;  /* 0xffffffe400d47947 */ /* 0x000fea000383ffff */
.L_x_72:
[----:B--2---:R2:W3:Y:S02]  /*7a70*/  SYNCS.PHASECHK.TRANS64.TRYWAIT P1, [R0+URZ+0x36428], R3 ;  /* 0x03642803000075a7 */ /* 0x0044e4000802017f */
[----:B---3--:R-:W-:Y:S05]  /*7a80*/  @!P1 NANOSLEEP.SYNCS 0x989680 ;  /* 0x009896800000995d */ /* 0x008fea0003900000 */
[----:B------:R-:W3:Y:S02]  /*7a90*/  @!P1 SYNCS.PHASECHK.TRANS64 P1, [R0+URZ+0x36428], R3 ;  /* 0x03642803000095a7 */ /* 0x000ee4000802007f */
[----:B---3--:R-:W-:Y:S05]  /*7aa0*/  @!P1 BRA `(.L_x_72) ;  /* 0xfffffffc00f09947 */ /* 0x008fea000383ffff */
[----:B------:R-:W-:Y:S05]  /*7ab0*/  BRA `(.L_x_97) ;  /* 0xffffffe800947947 */ /* 0x000fea000383ffff */
.L_x_74:
[----:B--2---:R2:W3:Y:S02]  /*7ac0*/  SYNCS.PHASECHK.TRANS64.TRYWAIT P1, [R0+URZ+0x36438], R29 ;  /* 0x0364381d000075a7 */ /* 0x0044e4000802017f */
[----:B---3--:R-:W-:Y:S05]  /*7ad0*/  @!P1 NANOSLEEP.SYNCS 0x989680 ;  /* 0x009896800000995d */ /* 0x008fea0003900000 */
[----:B------:R-:W3:Y:S02]  /*7ae0*/  @!P1 SYNCS.PHASECHK.TRANS64 P1, [R0+URZ+0x36438], R29 ;  /* 0x0364381d000095a7 */ /* 0x000ee4000802007f */
[----:B---3--:R-:W-:Y:S05]  /*7af0*/  @!P1 BRA `(.L_x_74) ;  /* 0xfffffffc00f09947 */ /* 0x008fea000383ffff */
[----:B------:R-:W-:Y:S05]  /*7b00*/  BRA `(.L_x_98) ;  /* 0xffffffec00247947 */ /* 0x000fea000383ffff */
.L_x_76:
[----:B------:R-:W-:-:S07]  /*7b10*/  SHF.L.U32 R5, R12, 0x1f, RZ ;  /* 0x0000001f0c057819 */ /* 0x000fce00000006ff */
.L_x_99:
[----:B--2---:R2:W3:Y:S02]  /*7b20*/  SYNCS.PHASECHK.TRANS64.TRYWAIT P1, [R0+URZ+0x36420], R5 ;  /* 0x03642005000075a7 */ /* 0x0044e4000802017f */
[----:B---3--:R-:W-:Y:S05]  /*7b30*/  @!P1 NANOSLEEP.SYNCS 0x989680 ;  /* 0x009896800000995d */ /* 0x008fea0003900000 */
[----:B------:R-:W3:Y:S02]  /*7b40*/  @!P1 SYNCS.PHASECHK.TRANS64 P1, [R0+URZ+0x36420], R5 ;  /* 0x03642005000095a7 */ /* 0x000ee4000802007f */
[----:B---3--:R-:W-:Y:S05]  /*7b50*/  @!P1 BRA `(.L_x_99) ;  /* 0xfffffffc00f09947 */ /* 0x008fea000383ffff */
[----:B------:R-:W-:Y:S05]  /*7b60*/  BRA `(.L_x_100) ;  /* 0xffffffec00c47947 */ /* 0x000fea000383ffff */
.L_x_79:
[----:B--2---:R2:W3:Y:S02]  /*7b70*/  SYNCS.PHASECHK.TRANS64.TRYWAIT P1, [R0+URZ+0x36438], R10 ;  /* 0x0364380a000075a7 */ /* 0x0044e4000802017f */
[----:B---3--:R-:W-:Y:S05]  /*7b80*/  @!P1 NANOSLEEP.SYNCS 0x989680 ;  /* 0x009896800000995d */ /* 0x008fea0003900000 */
[----:B------:R-:W3:Y:S02]  /*7b90*/  @!P1 SYNCS.PHASECHK.TRANS64 P1, [R0+URZ+0x36438], R10 ;  /* 0x0364380a000095a7 */ /* 0x000ee4000802007f */
[----:B---3--:R-:W-:Y:S05]  /*7ba0*/  @!P1 BRA `(.L_x_79) ;  /* 0xfffffffc00f09947 */ /* 0x008fea000383ffff */
[----:B------:R-:W-:Y:S05]  /*7bb0*/  BRA `(.L_x_101) ;  /* 0xfffffff0006c7947 */ /* 0x000fea000383ffff */
.L_x_81:
[----:B---3--:R3:W4:Y:S02]  /*7bc0*/  SYNCS.PHASECHK.TRANS64.TRYWAIT P1, [R0+URZ+0x36428], R5 ;  /* 0x03642805000075a7 */ /* 0x008724000802017f */
[----:B----4-:R-:W-:Y:S05]  /*7bd0*/  @!P1 NANOSLEEP.SYNCS 0x989680 ;  /* 0x009896800000995d */ /* 0x010fea0003900000 */
[----:B------:R-:W4:Y:S02]  /*7be0*/  @!P1 SYNCS.PHASECHK.TRANS64 P1, [R0+URZ+0x36428], R5 ;  /* 0x03642805000095a7 */ /* 0x000f24000802007f */
[----:B----4-:R-:W-:Y:S05]  /*7bf0*/  @!P1 BRA `(.L_x_81) ;  /* 0xfffffffc00f09947 */ /* 0x010fea000383ffff */
[----:B------:R-:W-:Y:S05]  /*7c00*/  BRA `(.L_x_102) ;  /* 0xfffffff400147947 */ /* 0x000fea000383ffff */
.L_x_83:
[----:B---3--:R3:W4:Y:S02]  /*7c10*/  SYNCS.PHASECHK.TRANS64.TRYWAIT P1, [R0+URZ+0x36438], R3 ;  /* 0x03643803000075a7 */ /* 0x008724000802017f */
[----:B----4-:R-:W-:Y:S05]  /*7c20*/  @!P1 NANOSLEEP.SYNCS 0x989680 ;  /* 0x009896800000995d */ /* 0x010fea0003900000 */
[----:B------:R-:W4:Y:S02]  /*7c30*/  @!P1 SYNCS.PHASECHK.TRANS64 P1, [R0+URZ+0x36438], R3 ;  /* 0x03643803000095a7 */ /* 0x000f24000802007f */
[----:B----4-:R-:W-:Y:S05]  /*7c40*/  @!P1 BRA `(.L_x_83) ;  /* 0xfffffffc00f09947 */ /* 0x010fea000383ffff */
[----:B------:R-:W-:Y:S05]  /*7c50*/  BRA `(.L_x_103) ;  /* 0xfffffff400ac7947 */ /* 0x000fea000383ffff */
.L_x_85:
[----:B------:R-:W-:Y:S01]  /*7c60*/  BSSY B0, `(.L_x_104) ;  /* 0x0000006000007945 */ /* 0x000fe20003800000 */
[----:B------:R-:W-:-:S07]  /*7c70*/  IMAD.MOV.U32 R15, RZ, RZ, -0x1 ;  /* 0xffffffffff0f7424 */ /* 0x000fce00078e00ff */
[----:B-12---:R-:W-:Y:S05]  /*7c80*/  WARPSYNC.COLLECTIVE R15, `(.L_x_105) ;  /* 0x000000000f0c7348 */ /* 0x006fea0003c00000 */
[----:B------:R-:W-:Y:S02]  /*7c90*/  ELECT P6, UR62, PT ;  /* 0x00000000003e782f */ /* 0x000fe400038c0000 */
[----:B------:R-:W-:Y:S01]  /*7ca0*/  MOV R14, UR62 ;  /* 0x0000003e000e7c02 */ /* 0x000fe20008000f00 */
[----:B-12---:R-:W-:Y:S10]  /*7cb0*/  ENDCOLLECTIVE ;  /* 0x000000000000791b */ /* 0x006ff40003800000 */
.L_x_105:
[----:B------:R-:W-:Y:S05]  /*7cc0*/  BSYNC B0 ;  /* 0x0000000000007941 */ /* 0x000fea0003800000 */
.L_x_104:
[----:B------:R-:W-:Y:S01]  /*7cd0*/  PLOP3.LUT P0, PT, P6, PT, PT, 0x80, 0x0 ;  /* 0x000000000000781c */ /* 0x000fe2000370f070 */
[----:B------:R-:W-:-:S12]  /*7ce0*/  BRA `(.L_x_106) ;  /* 0xfffffff800607947 */ /* 0x000fd8000383ffff */
.L_x_89:
[----:B-1----:R1:W2:Y:S02]  /*7cf0*/  SYNCS.PHASECHK.TRANS64.TRYWAIT P0, [R7+URZ], R0 ;  /* 0x00000000070075a7 */ /* 0x0022a4000800017f */
[----:B--2---:R-:W-:Y:S05]  /*7d00*/  @!P0 NANOSLEEP.SYNCS 0x989680 ;  /* 0x009896800000895d */ /* 0x004fea0003900000 */
[----:B------:R-:W2:Y:S02]  /*7d10*/  @!P0 SYNCS.PHASECHK.TRANS64 P0, [R7+URZ], R0 ;  /* 0x00000000070085a7 */ /* 0x000ea4000800007f */
[----:B--2---:R-:W-:Y:S05]  /*7d20*/  @!P0 BRA `(.L_x_89) ;  /* 0xfffffffc00f08947 */ /* 0x004fea000383ffff */
[----:B------:R-:W-:Y:S05]  /*7d30*/  BRA `(.L_x_107) ;  /* 0xfffffff800a07947 */ /* 0x000fea000383ffff */
.L_x_90:
[----:B--2---:R2:W3:Y:S02]  /*7d40*/  SYNCS.PHASECHK.TRANS64.TRYWAIT P0, [R3+URZ], R2 ;  /* 0x00000002030075a7 */ /* 0x0044e4000800017f */
[----:B---3--:R-:W-:Y:S05]  /*7d50*/  @!P0 NANOSLEEP.SYNCS 0x989680 ;  /* 0x009896800000895d */ /* 0x008fea0003900000 */
[----:B------:R-:W3:Y:S02]  /*7d60*/  @!P0 SYNCS.PHASECHK.TRANS64 P0, [R3+URZ], R2 ;  /* 0x00000002030085a7 */ /* 0x000ee4000800007f */
[----:B---3--:R-:W-:Y:S05]  /*7d70*/  @!P0 BRA `(.L_x_90) ;  /* 0xfffffffc00f08947 */ /* 0x008fea000383ffff */
[----:B------:R-:W-:Y:S05]  /*7d80*/  BRA `(.L_x_108) ;  /* 0xfffffff800947947 */ /* 0x000fea000383ffff */
.L_x_109:
[----:B------:R-:W-:-:S00]  /*7d90*/  BRA `(.L_x_109) ;  /* 0xfffffffc00fc7947 */ /* 0x000fc0000383ffff */
[----:B------:R-:W-:-:S00]  /*7da0*/  NOP ;  /* 0x0000000000007918 */ /* 0x000fc00000000000 */
        /* <DEDUP_REMOVED lines=13> */
.L_x_7649:


//--------------------- .text._ZN7cutlass13device_kernelIN5flash11enable_sm90INS1_16FlashAttnBwdSm90INS1_25CollectiveMainloopBwdSm90ILi2ELi1ELi1EN4cute5tupleIJNS5_1CILi1EEES8_S8_EEENS6_IJNS7_ILi64EEENS7_ILi96EEENS7_ILi192EEEEEENS_10bfloat16_tEfNS_4arch4Sm90ELb0ELb0ELb1ELb0ELb1ELb0ELb1ELb0ELi3ELi1ELi1ELi1ELb0EEENS1_21CollectiveEpilogueBwdISD_SE_SG_Li384ELb0ELb1ELi3EEENS1_19SingleTileSchedulerILb0ELb0ELb0ELi96EEEEEEEEEvNT_6ParamsE --------------------------
	.section	.text._ZN7cutlass13device_kernelIN5flash11enable_sm90INS1_16FlashAttnBwdSm90INS1_25CollectiveMainloopBwdSm90ILi2ELi1ELi1EN4cute5tupleIJNS5_1CILi1EEES8_S8_EEENS6_IJNS7_ILi64EEENS7_ILi96EEENS7_ILi192EEEEEENS_10bfloat16_tEfNS_4arch4Sm90ELb0ELb0ELb1ELb0ELb1ELb0ELb1ELb0ELi3ELi1ELi1ELi1ELb0EEENS1_21CollectiveEpilogueBwdISD_SE_SG_Li384ELb0ELb1ELi3EEENS1_19SingleTileSchedulerILb0ELb0ELb0ELi96EEEEEEEEEvNT_6ParamsE,"ax",@progbits
	.align	128
.text._ZN7cutlass13device_kernelIN5flash11enable_sm90INS1_16FlashAttnBwdSm90INS1_25CollectiveMainloopBwdSm90ILi2ELi1ELi1EN4cute5tupleIJNS5_1CILi1EEES8_S8_EEENS6_IJNS7_ILi64EEENS7_ILi96EEENS7_ILi192EEEEEENS_10bfloat16_tEfNS_4arch4Sm90ELb0ELb0ELb1ELb0ELb1ELb0ELb1ELb0ELi3ELi1ELi1ELi1ELb0EEENS1_21CollectiveEpilogueBwdISD_SE_SG_Li384ELb0ELb1ELi3EEENS1_19SingleTileSchedulerILb0ELb0ELb0ELi96EEEEEEEEEvNT_6ParamsE:
        .type           _ZN7cutlass13device_kernelIN5flash11enable_sm90INS1_16FlashAttnBwdSm90INS1_25CollectiveMainloopBwdSm90ILi2ELi1ELi1EN4cute5tupleIJNS5_1CILi1EEES8_S8_EEENS6_IJNS7_ILi64EEENS7_ILi96EEENS7_ILi192EEEEEENS_10bfloat16_tEfNS_4arch4Sm90ELb0ELb0ELb1ELb0ELb1ELb0ELb1ELb0ELi3ELi1ELi1ELi1ELb0EEENS1_21CollectiveEpilogueBwdISD_SE_SG_Li384ELb0ELb1ELi3EEENS1_19SingleTileSchedulerILb0ELb0ELb0ELi96EEEEEEEEEvNT_6ParamsE,@function
        .size           _ZN7cutlass13device_kernelIN5flash11enable_sm90INS1_16FlashAttnBwdSm90INS1_25CollectiveMainloopBwdSm90ILi2ELi1ELi1EN4cute5tupleIJNS5_1CILi1EEES8_S8_EEENS6_IJNS7_ILi64EEENS7_ILi96EEENS7_ILi192EEEEEENS_10bfloat16_tEfNS_4arch4Sm90ELb0ELb0ELb1ELb0ELb1ELb0ELb1ELb0ELi3ELi1ELi1ELi1ELb0EEENS1_21CollectiveEpilogueBwdISD_SE_SG_Li384ELb0ELb1ELi3EEENS1_19SingleTileSchedulerILb0ELb0ELb0ELi96EEEEEEEEEvNT_6ParamsE,(.L_x_7650 - _ZN7cutlass13device_kernelIN5flash11enable_sm90INS1_16FlashAttnBwdSm90INS1_25CollectiveMainloopBwdSm90ILi2ELi1ELi1EN4cute5tupleIJNS5_1CILi1EEES8_S8_EEENS6_IJNS7_ILi64EEENS7_ILi96EEENS7_ILi192EEEEEENS_10bfloat16_tEfNS_4arch4Sm90ELb0ELb0ELb1ELb0ELb1ELb0ELb1ELb0ELi3ELi1ELi1ELi1ELb0EEENS1_21CollectiveEpilogueBwdISD_SE_SG_Li384ELb0ELb1ELi3EEENS1_19SingleTileSchedulerILb0ELb0ELb0ELi96EEEEEEEEEvNT_6ParamsE)
        .other          _ZN7cutlass13device_kernelIN5flash11enable_sm90INS1_16FlashAttnBwdSm90INS1_25CollectiveMainloopBwdSm90ILi2ELi1ELi1EN4cute5tupleIJNS5_1CILi1EEES8_S8_EEENS6_IJNS7_ILi64EEENS7_ILi96EEENS7_ILi192EEEEEENS_10bfloat16_tEfNS_4arch4Sm90ELb0ELb0ELb1ELb0ELb1ELb0ELb1ELb0ELi3ELi1ELi1ELi1ELb0EEENS1_21CollectiveEpilogueBwdISD_SE_SG_Li384ELb0ELb1ELi3EEENS1_19SingleTileSchedulerILb0ELb0ELb0ELi96EEEEEEEEEvNT_6ParamsE,@"STO_CUDA_ENTRY STV_DEFAULT"
_ZN7cutlass13device_kernelIN5flash11enable_sm90INS1_16FlashAttnBwdSm90INS1_25CollectiveMainloopBwdSm90ILi2ELi1ELi1EN4cute5tupleIJNS5_1CILi1EEES8_S8_EEENS6_IJNS7_ILi64EEENS7_ILi96EEENS7_ILi192EEEEEENS_10bfloat16_tEfNS_4arch4Sm90ELb0ELb0ELb1ELb0ELb1ELb0ELb1ELb0ELi3ELi1ELi1ELi1ELb0EEENS1_21CollectiveEpilogueBwdISD_SE_SG_Li384ELb0ELb1ELi3EEENS1_19SingleTileSchedulerILb0ELb0ELb0ELi96EEEEEEEEEvNT_6ParamsE:
        /* <DEDUP_REMOVED lines=29> */
.L_x_111:
[----:B------:R-:W-:Y:S05]  /*01d0*/  BSYNC B0 ;  /* 0x0000000000007941 */ /* 0x000fea0003800000 */
.L_x_110:
        /* <DEDUP_REMOVED lines=34> */
.L_x_112:
        /* <DEDUP_REMOVED lines=20> */
.L_x_113:
[----:B---3--:R-:W-:Y:S01]  /*0540*/  ISETP.NE.AND P0, PT, R2, RZ, PT ;  /* 0x000000ff0200720c */ /* 0x008fe20003f05270 */
[----:B------:R-:W-:Y:S01]  /*0550*/  IMAD.MOV.U32 R17, RZ, RZ, 0x1 ;  /* 0x00000001ff117424 */ /* 0x000fe200078e00ff */
[----:B------:R-:W-:-:S04]  /*0560*/  NOP ;  /* 0x0000000000007918 */ /* 0x000fc80000000000 */
[----:B------:R-:W-:Y:S01]  /*0570*/  SEL R17, R17, 0x2, !P0 ;  /* 0x0000000211117807 */ /* 0x000fe20004000000 */
[----:B-12-4-:R-:W-:Y:S06]  /*0580*/  BAR.SYNC.DEFER_BLOCKING 0x0 ;  /* 0x0000000000007b1d */ /* 0x016fec0000010000 */
[----:B------:R-:W-:Y:S05]  /*0590*/  @!P0 BRA `(.L_x_114) ;  /* 0x0000004000848947 */ /* 0x000fea0003800000 */
.L_x_115:
        /* <DEDUP_REMOVED lines=37> */
.L_x_117:
        /* <DEDUP_REMOVED lines=15> */
.L_x_116:
        /* <DEDUP_REMOVED lines=20> */
.L_x_119:
        /* <DEDUP_REMOVED lines=15> */
.L_x_118:
        /* <DEDUP_REMOVED lines=8> */
.L_x_222:
        /* <DEDUP_REMOVED lines=32> */
.L_x_121:
        /* <DEDUP_REMOVED lines=105> */
.L_x_134:
[----:B------:R-:W-:Y:S01]  /*1420*/  ISETP.NE.AND P0, PT, R9, 0x3, PT ;  /* 0x000000030900780c */ /* 0x000fe20003f05270 */
[----:B------:R-:W-:-:S12]  /*1430*/  YIELD ;  /* 0x0000000000007946 */ /* 0x000fd80003800000 */
[----:B---3--:R-:W-:Y:S05]  /*1440*/  @!P0 BRA `(.L_x_124) ;  /* 0x0000000000048947 */ /* 0x008fea0003800000 */
[----:B------:R-:W-:Y:S01]  /*1450*/  BPT.TRAP 0x1 ;  /* 0x000000040000795c */ /* 0x000fe20000300000 */
.L_x_124:
[----:B------:R-:W-:Y:S02]  /*1460*/  LEA R4, R3, UR37, 0x3 ;  /* 0x0000002503047c11 */ /* 0x000fe4000f8e18ff */
[----:B------:R-:W-:-:S04]  /*1470*/  SHF.L.U32 R13, R8, 0x1f, RZ ;  /* 0x0000001f080d7819 */ /* 0x000fc800000006ff */
[----:B------:R1:W2:Y:S01]  /*1480*/  SYNCS.PHASECHK.TRANS64.TRYWAIT P1, [R4+URZ+0x36410], R13 ;  /* 0x0364100d040075a7 */ /* 0x0002a2000802017f */
[----:B------:R-:W-:Y:S05]  /*1490*/  @!P0 BRA `(.L_x_125) ;  /* 0x0000000000048947 */ /* 0x000fea0003800000 */
[----:B------:R-:W-:Y:S01]  /*14a0*/  BPT.TRAP 0x1 ;  /* 0x000000040000795c */ /* 0x000fe20000300000 */
.L_x_125:
[----:B--2---:R-:W-:Y:S05]  /*14b0*/  @P1 BRA `(.L_x_126) ;  /* 0x0000000000081947 */ /* 0x004fea0003800000 */
[----:B------:R-:W2:Y:S02]  /*14c0*/  SYNCS.PHASECHK.TRANS64.TRYWAIT P1, [R4+URZ+0x36410], R13 ;  /* 0x0364100d040075a7 */ /* 0x000ea4000802017f */
[----:B--2---:R-:W-:Y:S05]  /*14d0*/  @!P1 BRA `(.L_x_127) ;  /* 0x0000006c00189947 */ /* 0x004fea0003800000 */
.L_x_126:
        /* <DEDUP_REMOVED lines=103> */
.L_x_128:
[----:B---3--:R-:W-:-:S04]  /*1b50*/  SHF.L.U32 R14, R7, 0x1f, RZ ;  /* 0x0000001f070e7819 */ /* 0x008fc800000006ff */
[----:B------:R2:W3:Y:S01]  /*1b60*/  SYNCS.PHASECHK.TRANS64.TRYWAIT P1, [UR37+0x36430], R14 ;  /* 0x0364300eff0075a7 */ /* 0x0004e20008020165 */
[----:B------:R-:W-:Y:S05]  /*1b70*/  @!P0 BRA `(.L_x_129) ;  /* 0x0000000000048947 */ /* 0x000fea0003800000 */
[----:B------:R-:W-:Y:S01]  /*1b80*/  BPT.TRAP 0x1 ;  /* 0x000000040000795c */ /* 0x000fe20000300000 */
.L_x_129:
[----:B---3--:R-:W-:Y:S05]  /*1b90*/  @P1 BRA `(.L_x_130) ;  /* 0x0000000000081947 */ /* 0x008fea0003800000 */
[----:B------:R-:W3:Y:S02]  /*1ba0*/  SYNCS.PHASECHK.TRANS64.TRYWAIT P1, [UR37+0x36430], R14 ;  /* 0x0364300eff0075a7 */ /* 0x000ee40008020165 */
[----:B---3--:R-:W-:Y:S05]  /*1bb0*/  @!P1 BRA `(.L_x_131) ;  /* 0x0000006400749947 */ /* 0x008fea0003800000 */
.L_x_130:
        /* <DEDUP_REMOVED lines=369> */
.L_x_132:
        /* <DEDUP_REMOVED lines=60> */
.L_x_133:
        /* <DEDUP_REMOVED lines=12> */
.L_x_123:
        /* <DEDUP_REMOVED lines=68> */
.L_x_135:
        /* <DEDUP_REMOVED lines=20> */
.L_x_136:
        /* <DEDUP_REMOVED lines=18> */
.L_x_137:
        /* <DEDUP_REMOVED lines=18> */
.L_x_138:
        /* <DEDUP_REMOVED lines=135> */
.L_x_140:
[----:B------:R-:W-:Y:S05]  /*4780*/  BSYNC B0 ;  /* 0x0000000000007941 */ /* 0x000fea0003800000 */
.L_x_139:
[----:B------:R-:W-:-:S04]  /*4790*/  DEPBAR.LE SB0, 0x0 ;  /* 0x000080000000791a */ /* 0x000fc80000000000 */
[----:B------:R-:W-:Y:S05]  /*47a0*/  EXIT ;  /* 0x000000000000794d */ /* 0x000fea0003800000 */
.L_x_114:
        /* <DEDUP_REMOVED lines=14> */
[----:B------:R-:W-:Y:S01]  /*4890*/  ULDC UR13, c[0x0][0x288] ;  /* 0x0000a200000d7ab9 */ /* 0x000fe20000000800 */
[----:B------:R-:W-:Y:S01]  /*48a0*/  ULDC.64 UR14, c[0x0][0x2e0] ;  /* 0x0000b800000e7ab9 */ /* 0x000fe20000000a00 */
[----:B------:R-:W-:-:S04]  /*48b0*/  ELECT P0, URZ, PT ;  /* 0x00000000003f782f */ /* 0x000fc80003800000 */
[----:B------:R-:W2:Y:S01]  /*48c0*/  LDC R4, c[0x0][0x280] ;  /* 0x0000a000ff047b82 */ /* 0x000ea20000000800 */
[----:B-1----:R-:W-:Y:S02]  /*48d0*/  USHF.R.S32.HI UR10, URZ, 0x1f, UR16 ;  /* 0x0000001f3f0a7899 */ /* 0x002fe40008011410 */
[----:B------:R-:W-:Y:S02]  /*48e0*/  UIMAD.WIDE.U32 UR4, UR16, UR8, URZ ;  /* 0x00000008100472a5 */ /* 0x000fe4000f8e003f */
[----:B------:R-:W-:Y:S01]  /*48f0*/  UIMAD UR6, UR10, UR8, URZ ;  /* 0x000000080a0672a4 */ /* 0x000fe2000f8e023f */
[----:B--2---:R-:W-:-:S03]  /*4900*/  ISETP.GE.AND P1, PT, R4, 0x1, PT ;  /* 0x000000010400780c */ /* 0x004fc60003f26270 */
[----:B------:R-:W-:Y:S02]  /*4910*/  UIMAD UR7, UR16, UR9, UR6 ;  /* 0x00000009100772a4 */ /* 0x000fe4000f8e0206 */
[----:B------:R-:W-:Y:S02]  /*4920*/  USHF.R.S32.HI UR6, URZ, 0x1f, UR11 ;  /* 0x0000001f3f067899 */ /* 0x000fe4000801140b */
[----:B------:R-:W-:Y:S02]  /*4930*/  UIMAD UR9, UR11, UR13, URZ ;  /* 0x0000000d0b0972a4 */ /* 0x000fe4000f8e023f */
[----:B------:R-:W-:Y:S02]  /*4940*/  UIMAD UR6, UR6, UR14, URZ ;  /* 0x0000000e060672a4 */ /* 0x000fe4000f8e023f */
[----:B------:R-:W-:Y:S02]  /*4950*/  UIADD3 UR5, UR5, UR7, URZ ;  /* 0x0000000705057290 */ /* 0x000fe4000fffe03f */
[----:B------:R-:W-:-:S02]  /*4960*/  UIADD3 UR8, UP0, UR9, UR16, URZ ;  /* 0x0000001009087290 */ /* 0x000fc4000ff1e03f */
[----:B------:R-:W-:Y:S02]  /*4970*/  UIMAD UR12, UR11, UR15, UR6 ;  /* 0x0000000f0b0c72a4 */ /* 0x000fe4000f8e0206 */
[----:B------:R-:W-:Y:S02]  /*4980*/  UIMAD.WIDE.U32 UR6, UR11, UR14, UR4 ;  /* 0x0000000e0b0672a5 */ /* 0x000fe4000f8e0004 */
[----:B------:R-:W-:Y:S01]  /*4990*/  ULEA.HI.X.SX32 UR9, UR9, UR10, 0x1, UP0 ;  /* 0x0000000a09097291 */ /* 0x000fe200080f0e3f */
[----:B------:R-:W-:Y:S11]  /*49a0*/  @!P1 EXIT ;  /* 0x000000000000994d */ /* 0x000ff60003800000 */
[----:B------:R-:W1:Y:S01]  /*49b0*/  S2R R5, SR_TID.X ;  /* 0x0000000000057919 */ /* 0x000e620000002100 */
[C---:B------:R-:W-:Y:S01]  /*49c0*/  VIADD R0, R4.reuse, 0x3f ;  /* 0x0000003f04007836 */ /* 0x040fe20000000000 */
[----:B------:R-:W-:Y:S01]  /*49d0*/  ISETP.GE.AND P1, PT, R4, 0x41, PT ;  /* 0x000000410400780c */ /* 0x000fe20003f26270 */
[----:B------:R-:W-:Y:S01]  /*49e0*/  ULDC UR4, c[0x0][0x760] ;  /* 0x0001d80000047ab9 */ /* 0x000fe20000000800 */
[----:B------:R-:W2:Y:S01]  /*49f0*/  S2UR UR24, SR_CTAID.X ;  /* 0x00000000001879c3 */ /* 0x000ea20000002500 */
[----:B------:R-:W-:Y:S01]  /*4a00*/  UIMAD UR13, UR13, UR4, URZ ;  /* 0x000000040d0d72a4 */ /* 0x000fe2000f8e023f */
[----:B------:R-:W-:Y:S01]  /*4a10*/  SHF.R.S32.HI R3, RZ, 0x1f, R0 ;  /* 0x0000001fff037819 */ /* 0x000fe20000011400 */
[----:B------:R-:W-:Y:S01]  /*4a20*/  UIADD3 UR12, UR7, UR12, URZ ;  /* 0x0000000c070c7290 */ /* 0x000fe2000fffe03f */
[----:B------:R-:W-:Y:S02]  /*4a30*/  UMOV UR4, URZ ;  /* 0x0000003f00047c82 */ /* 0x000fe40008000000 */
[----:B------:R-:W-:Y:S01]  /*4a40*/  LEA.HI R3, R3, R0, RZ, 0x6 ;  /* 0x0000000003037211 */ /* 0x000fe200078f30ff */
[----:B------:R-:W-:-:S03]  /*4a50*/  ULDC.64 UR20, c[0x0][0x208] ;  /* 0x0000820000147ab9 */ /* 0x000fc60000000a00 */
[----:B------:R-:W-:-:S04]  /*4a60*/  SHF.R.S32.HI R2, RZ, 0x6, R3 ;  /* 0x00000006ff027819 */ /* 0x000fc80000011403 */
[----:B------:R-:W-:Y:S02]  /*4a70*/  VIMNMX R2, R2, 0x1, !PT ;  /* 0x0000000102027848 */ /* 0x000fe40007fe0100 */
[----:B-1----:R-:W-:Y:S02]  /*4a80*/  LOP3.LUT R0, R5, 0x1f, RZ, 0xc0, !PT ;  /* 0x0000001f05007812 */ /* 0x002fe400078ec0ff */
[----:B------:R-:W-:Y:S01]  /*4a90*/  LOP3.LUT R5, R2, 0x1, RZ, 0xc0, !PT ;  /* 0x0000000102057812 */ /* 0x000fe200078ec0ff */
[----:B--2---:R-:W-:Y:S06]  /*4aa0*/  @!P1 BRA `(.L_x_142) ;  /* 0x0000000c00449947 */ /* 0x004fec0003800000 */
[----:B------:R-:W-:Y:S01]  /*4ab0*/  ULDC.64 UR16, c[0x0][0x2c0] ;  /* 0x0000b00000107ab9 */ /* 0x000fe20000000a00 */
[----:B------:R-:W-:Y:S01]  /*4ac0*/  IMAD.IADD R4, R2, 0x1, -R5 ;  /* 0x0000000102047824 */ /* 0x000fe200078e0a05 */
[----:B------:R-:W-:Y:S01]  /*4ad0*/  ULEA UR16, UP0, UR6, UR16, 0x2 ;  /* 0x0000001006107291 */ /* 0x000fe2000f80103f */
[----:B------:R-:W-:Y:S01]  /*4ae0*/  UMOV UR5, URZ ;  /* 0x0000003f00057c82 */ /* 0x000fe20008000000 */
[----:B------:R-:W-:Y:S02]  /*4af0*/  UMOV UR4, URZ ;  /* 0x0000003f00047c82 */ /* 0x000fe40008000000 */
[----:B------:R-:W-:Y:S02]  /*4b00*/  ULEA.HI.X UR17, UR6, UR17, UR12, 0x2, UP0 ;  /* 0x0000001106117291 */ /* 0x000fe400080f140c */
[----:B------:R-:W-:-:S04]  /*4b10*/  UIADD3 UR16, UP0, UR16, 0x4000, URZ ;  /* 0x0000400010107890 */ /* 0x000fc8000ff1e03f */
[----:B------:R-:W-:-:S12]  /*4b20*/  UIADD3.X UR17, URZ, UR17, URZ, UP0, !UPT ;  /* 0x000000113f117290 */ /* 0x000fd800087fe43f */
.L_x_175:
[----:B------:R-:W-:Y:S01]  /*4b30*/  UIMAD UR19, UR13, UR4, URZ ;  /* 0x000000040d1372a4 */ /* 0x000fe2000f8e023f */
[----:B------:R-:W-:Y:S01]  /*4b40*/  ISETP.NE.AND P3, PT, R0, RZ, PT ;  /* 0x000000ff0000720c */ /* 0x000fe20003f65270 */
[----:B------:R-:W-:Y:S01]  /*4b50*/  ULDC.64 UR10, c[0x0][0x768] ;  /* 0x0001da00000a7ab9 */ /* 0x000fe20000000a00 */
[----:B------:R-:W-:Y:S01]  /*4b60*/  VIADD R4, R4, 0xfffffffe ;  /* 0xfffffffe04047836 */ /* 0x000fe20000000000 */
[----:B------:R-:W-:Y:S01]  /*4b70*/  UIADD3 UR14, UP0, UR19, UR8, URZ ;  /* 0x00000008130e7290 */ /* 0x000fe2000ff1e03f */
[----:B------:R-:W-:Y:S03]  /*4b80*/  BSSY B0, `(.L_x_143) ;  /* 0x000000d000007945 */ /* 0x000fe60003800000 */
[----:B------:R-:W-:Y:S01]  /*4b90*/  ULEA.HI.X.SX32 UR15, UR19, UR9, 0x1, UP0 ;  /* 0x00000009130f7291 */ /* 0x000fe200080f0e3f */
[----:B------:R-:W-:Y:S01]  /*4ba0*/  ISETP.NE.AND P1, PT, R4, RZ, PT ;  /* 0x000000ff0400720c */ /* 0x000fe20003f25270 */
[----:B------:R-:W-:-:S04]  /*4bb0*/  ULEA UR18, UP0, UR14, UR10, 0x2 ;  /* 0x0000000a0e127291 */ /* 0x000fc8000f80103f */
[----:B------:R-:W-:Y:S02]  /*4bc0*/  ULEA.HI.X UR15, UR14, UR11, UR15, 0x2, UP0 ;  /* 0x0000000b0e0f7291 */ /* 0x000fe400080f140f */
[----:B-1----:R-:W-:-:S04]  /*4bd0*/  IMAD.U32 R2, RZ, RZ, UR18 ;  /* 0x00000012ff027e24 */ /* 0x002fc8000f8e00ff */
[----:B------:R-:W-:Y:S01]  /*4be0*/  IMAD.U32 R3, RZ, RZ, UR15 ;  /* 0x0000000fff037e24 */ /* 0x000fe2000f8e00ff */
[----:B------:R-:W-:Y:S06]  /*4bf0*/  @P3 BRA `(.L_x_144) ;  /* 0x0000000000143947 */ /* 0x000fec0003800000 */
.L_x_145:
[----:B------:R-:W2:Y:S04]  /*4c00*/  LDG.E.STRONG.GPU R6, desc[UR20][R2.64] ;  /* 0x0000001402067981 */ /* 0x000ea8000c1ef900 */
[----:B--2---:R-:W-:Y:S01]  /*4c10*/  CCTL.IVALL ;  /* 0x00000000ff00798f */ /* 0x004fe20002000000 */
[----:B------:R-:W-:Y:S05]  /*4c20*/  YIELD ;  /* 0x0000000000007946 */ /* 0x000fea0003800000 */
[----:B------:R-:W-:-:S13]  /*4c30*/  ISETP.NE.AND P2, PT, R6, UR24, PT ;  /* 0x0000001806007c0c */ /* 0x000fda000bf45270 */
[----:B------:R-:W-:Y:S05]  /*4c40*/  @P2 BRA `(.L_x_145) ;  /* 0xfffffffc00ec2947 */ /* 0x000fea000383ffff */
.L_x_144:
[----:B------:R-:W-:Y:S05]  /*4c50*/  BSYNC B0 ;  /* 0x0000000000007941 */ /* 0x000fea0003800000 */
.L_x_143:
[----:B------:R-:W-:-:S03]  /*4c60*/  UMOV UR14, 0xffffffff ;  /* 0xffffffff000e7882 */ /* 0x000fc60000000000 */
[----:B------:R-:W-:Y:S05]  /*4c70*/  BRA.DIV UR14, `(.L_x_146) ;  /* 0x000000360e587947 */ /* 0x000fea000b800000 */
[----:B------:R-:W-:Y:S01]  /*4c80*/  NOP ;  /* 0x0000000000007918 */ /* 0x000fe20000000000 */
.L_x_225:
[----:B------:R-:W-:Y:S05]  /*4c90*/  WARPSYNC.ALL ;  /* 0x0000000000007948 */ /* 0x000fea0003800000 */
[----:B------:R-:W-:Y:S06]  /*4ca0*/  BAR.SYNC.DEFER_BLOCKING 0xd, 0xa0 ;  /* 0x0342800000007b1d */ /* 0x000fec0000010000 */
[----:B------:R-:W-:Y:S04]  /*4cb0*/  BSSY B0, `(.L_x_147) ;  /* 0x0000011000007945 */ /* 0x000fe80003800000 */
[----:B------:R-:W-:Y:S05]  /*4cc0*/  @!P0 BRA `(.L_x_148) ;  /* 0x00000000003c8947 */ /* 0x000fea0003800000 */
[----:B------:R-:W1:Y:S01]  /*4cd0*/  S2UR UR18, SR_CgaCtaId ;  /* 0x00000000001279c3 */ /* 0x000e620000008800 */
[----:B------:R-:W-:Y:S01]  /*4ce0*/  UIMAD UR14, UR4, 0x3000, URZ ;  /* 0x00003000040e78a4 */ /* 0x000fe2000f8e023f */
[----:B------:R-:W-:Y:S01]  /*4cf0*/  UMOV UR15, 0x400 ;  /* 0x00000400000f7882 */ /* 0x000fe20000000000 */
[----:B------:R-:W-:Y:S02]  /*4d00*/  ULDC.64 UR22, c[0x0][0x2c0] ;  /* 0x0000b00000167ab9 */ /* 0x000fe40000000a00 */
[----:B------:R-:W-:Y:S01]  /*4d10*/  UIADD3 UR25, UP0, UR14, UR6, URZ ;  /* 0x000000060e197290 */ /* 0x000fe2000ff1e03f */
[----:B------:R-:W-:Y:S01]  /*4d20*/  UMOV UR26, 0x0 ;  /* 0x00000000001a7882 */ /* 0x000fe20000000000 */
[----:B------:R-:W-:Y:S01]  /*4d30*/  UMOV UR27, 0x14f00000 ;  /* 0x14f00000001b7882 */ /* 0x000fe20000000000 */
[----:B-1----:R-:W-:Y:S02]  /*4d40*/  ULEA UR18, UR18, UR15, 0x18 ;  /* 0x0000000f12127291 */ /* 0x002fe4000f8ec03f */
[----:B------:R-:W-:-:S02]  /*4d50*/  ULEA.HI.X.SX32 UR15, UR14, UR12, 0x1, UP0 ;  /* 0x0000000c0e0f7291 */ /* 0x000fc400080f0e3f */
[----:B------:R-:W-:Y:S02]  /*4d60*/  ULEA UR14, UP0, UR25, UR22, 0x2 ;  /* 0x00000016190e7291 */ /* 0x000fe4000f80103f */
[----:B------:R-:W-:Y:S02]  /*4d70*/  UIADD3 UR18, UR18, 0x12000, URZ ;  /* 0x0001200012127890 */ /* 0x000fe4000fffe03f */
[----:B------:R-:W-:Y:S01]  /*4d80*/  ULEA.HI.X UR15, UR25, UR23, UR15, 0x2, UP0 ;  /* 0x00000017190f7291 */ /* 0x000fe200080f140f */
[----:B------:R-:W-:-:S08]  /*4d90*/  UMOV UR22, 0x400 ;  /* 0x0000040000167882 */ /* 0x000fd00000000000 */
[----:B------:R1:W-:Y:S02]  /*4da0*/  UBLKRED.G.S.ADD.F32.RN [UR14], [UR18], UR22, desc[UR26] ;  /* 0x00001a0e120073bb */ /* 0x0003e400080a1416 */
[----:B-1----:R0:W-:Y:S02]  /*4db0*/  UTMACMDFLUSH ;  /* 0x00000000000079b7 */ /* 0x0021e40000000000 */
.L_x_148:
[----:B------:R-:W-:Y:S05]  /*4dc0*/  BSYNC B0 ;  /* 0x0000000000007941 */ /* 0x000fea0003800000 */
.L_x_147:
[----:B------:R-:W-:Y:S01]  /*4dd0*/  UIMAD UR14, UR5, 0x6000, URZ ;  /* 0x00006000050e78a4 */ /* 0x000fe2000f8e023f */
[----:B------:R-:W-:Y:S03]  /*4de0*/  BAR.SYNC.DEFER_BLOCKING 0xe, 0xa0 ;  /* 0x0382800000007b1d */ /* 0x000fe60000010000 */
[----:B------:R-:W-:-:S03]  /*4df0*/  UIMAD.WIDE UR14, UR14, 0x4, UR16 ;  /* 0x000000040e0e78a5 */ /* 0x000fc6000f8e0210 */
        /* <DEDUP_REMOVED lines=11> */
.L_x_150:
[----:B------:R-:W-:Y:S05]  /*4eb0*/  BSYNC B0 ;  /* 0x0000000000007941 */ /* 0x000fea0003800000 */
.L_x_149:
[----:B------:R-:W-:Y:S06]  /*4ec0*/  BAR.SYNC.DEFER_BLOCKING 0xf, 0xa0 ;  /* 0x03c2800000007b1d */ /* 0x000fec0000010000 */
[----:B------:R-:W-:Y:S04]  /*4ed0*/  BSSY B0, `(.L_x_151) ;  /* 0x000000e000007945 */ /* 0x000fe80003800000 */
[----:B------:R-:W-:Y:S05]  /*4ee0*/  @!P0 BRA `(.L_x_152) ;  /* 0x0000000000308947 */ /* 0x000fea0003800000 */
[----:B------:R-:W1:Y:S01]  /*4ef0*/  S2UR UR22, SR_CgaCtaId ;  /* 0x00000000001679c3 */ /* 0x000e620000008800 */
[----:B------:R-:W-:Y:S01]  /*4f00*/  UMOV UR18, 0x400 ;  /* 0x0000040000127882 */ /* 0x000fe20000000000 */
[----:B------:R-:W-:Y:S01]  /*4f10*/  UMOV UR25, 0x400 ;  /* 0x0000040000197882 */ /* 0x000fe20000000000 */
[----:B------:R-:W-:Y:S01]  /*4f20*/  UMOV UR26, 0x0 ;  /* 0x00000000001a7882 */ /* 0x000fe20000000000 */
[----:B------:R-:W-:Y:S01]  /*4f30*/  UMOV UR27, 0x14f00000 ;  /* 0x14f00000001b7882 */ /* 0x000fe20000000000 */
[----:B-1----:R-:W-:Y:S02]  /*4f40*/  ULEA UR18, UR22, UR18, 0x18 ;  /* 0x0000001216127291 */ /* 0x002fe4000f8ec03f */
[----:B------:R-:W-:Y:S02]  /*4f50*/  UIADD3 UR22, UP0, UR14, 0x4000, URZ ;  /* 0x000040000e167890 */ /* 0x000fe4000ff1e03f */
[----:B------:R-:W-:Y:S02]  /*4f60*/  UIADD3 UR18, UR18, 0x1a000, URZ ;  /* 0x0001a00012127890 */ /* 0x000fe4000fffe03f */
[----:B------:R-:W-:-:S09]  /*4f70*/  UIADD3.X UR23, URZ, UR15, URZ, UP0, !UPT ;  /* 0x0000000f3f177290 */ /* 0x000fd200087fe43f */
[----:B------:R1:W-:Y:S01]  /*4f80*/  UBLKRED.G.S.ADD.F32.RN [UR22], [UR18], UR25, desc[UR26] ;  /* 0x00001a16120073bb */ /* 0x0003e200080a1419 */
[----:B------:R0:W-:Y:S01]  /*4f90*/  UTMACMDFLUSH ;  /* 0x00000000000079b7 */ /* 0x0001e20000000000 */
[----:B-1----:R-:W-:-:S04]  /*4fa0*/  DEPBAR.LE SB0, 0x2 ;  /* 0x000080800000791a */ /* 0x002fc80000000000 */
.L_x_152:
[----:B------:R-:W-:Y:S05]  /*4fb0*/  BSYNC B0 ;  /* 0x0000000000007941 */ /* 0x000fea0003800000 */
.L_x_151:
[----:B------:R-:W-:Y:S06]  /*4fc0*/  BAR.ARV 0xa, 0xa0 ;  /* 0x0282800000007b1d */ /* 0x000fec0000002000 */
[----:B------:R-:W-:Y:S04]  /*4fd0*/  BSSY B0, `(.L_x_153) ;  /* 0x0000003000007945 */ /* 0x000fe80003800000 */
[----:B------:R-:W-:Y:S05]  /*4fe0*/  @!P0 BRA `(.L_x_154) ;  /* 0x0000000000048947 */ /* 0x000fea0003800000 */
[----:B------:R-:W-:-:S04]  /*4ff0*/  DEPBAR.LE SB0, 0x1 ;  /* 0x000080400000791a */ /* 0x000fc80000000000 */
.L_x_154:
[----:B------:R-:W-:Y:S05]  /*5000*/  BSYNC B0 ;  /* 0x0000000000007941 */ /* 0x000fea0003800000 */
.L_x_153:
[----:B------:R-:W-:Y:S06]  /*5010*/  BAR.ARV 0xb, 0xa0 ;  /* 0x02c2800000007b1d */ /* 0x000fec0000002000 */
[----:B------:R-:W-:Y:S04]  /*5020*/  BSSY B0, `(.L_x_155) ;  /* 0x0000003000007945 */ /* 0x000fe80003800000 */
[----:B------:R-:W-:Y:S05]  /*5030*/  @!P0 BRA `(.L_x_156) ;  /* 0x0000000000048947 */ /* 0x000fea0003800000 */
[----:B------:R-:W-:-:S04]  /*5040*/  DEPBAR.LE SB0, 0x0 ;  /* 0x000080000000791a */ /* 0x000fc80000000000 */
.L_x_156:
[----:B------:R-:W-:Y:S05]  /*5050*/  BSYNC B0 ;  /* 0x0000000000007941 */ /* 0x000fea0003800000 */
.L_x_155:
[----:B------:R-:W-:Y:S06]  /*5060*/  BAR.ARV 0xc, 0xa0 ;  /* 0x0302800000007b1d */ /* 0x000fec0000002000 */
[----:B------:R-:W-:Y:S01]  /*5070*/  NOP ;  /* 0x0000000000007918 */ /* 0x000fe20000000000 */
[----:B------:R-:W-:Y:S04]  /*5080*/  BSSY B0, `(.L_x_157) ;  /* 0x0000011000007945 */ /* 0x000fe80003800000 */
[----:B------:R-:W-:Y:S05]  /*5090*/  @P3 BRA `(.L_x_158) ;  /* 0x00000000003c3947 */ /* 0x000fea0003800000 */
[----:B------:R-:W-:Y:S01]  /*50a0*/  @!PT LDS RZ, [RZ] ;  /* 0x00000000fffff984 */ /* 0x000fe20000000800 */
[----:B------:R-:W-:Y:S01]  /*50b0*/  @!PT LDS RZ, [RZ] ;  /* 0x00000000fffff984 */ /* 0x000fe20000000800 */
[----:B------:R-:W-:Y:S01]  /*50c0*/  @!PT LDS RZ, [RZ] ;  /* 0x00000000fffff984 */ /* 0x000fe20000000800 */
[----:B------:R-:W-:Y:S01]  /*50d0*/  @!PT LDS RZ, [RZ] ;  /* 0x00000000fffff984 */ /* 0x000fe20000000800 */
[----:B------:R1:W-:Y:S06]  /*50e0*/  MEMBAR.ALL.CTA ;  /* 0x0000000000007992 */ /* 0x0003ec0000008000 */
[----:B-1----:R-:W-:Y:S06]  /*50f0*/  MEMBAR.ALL.GPU ;  /* 0x0000000000007992 */ /* 0x002fec000000a000 */
[----:B------:R-:W-:-:S00]  /*5100*/  ERRBAR ;  /* 0x00000000000079ab */ /* 0x000fc00000000000 */
[----:B------:R-:W-:Y:S06]  /*5110*/  CGAERRBAR ;  /* 0x00000000000075ab */ /* 0x000fec0000000000 */
[----:B012345:R-:W-:Y:S01]  /*5120*/  CCTL.IVALL ;  /* 0x00000000ff00798f */ /* 0x03ffe20002000000 */
[----:B------:R-:W1:Y:S01]  /*5130*/  S2R R6, SR_LANEID ;  /* 0x0000000000067919 */ /* 0x000e620000000000 */
[----:B------:R-:W-:Y:S02]  /*5140*/  VOTEU.ANY UR18, UPT, PT ;  /* 0x0000000000127886 */ /* 0x000fe400038e0100 */
[----:B------:R-:W-:-:S02]  /*5150*/  UFLO.U32 UR22, UR18 ;  /* 0x00000012001672bd */ /* 0x000fc400080e0000 */
[----:B------:R-:W2:Y:S04]  /*5160*/  POPC R7, UR18 ;  /* 0x0000001200077d09 */ /* 0x000ea80008000000 */
[----:B-1----:R-:W-:-:S13]  /*5170*/  ISETP.EQ.U32.AND P2, PT, R6, UR22, PT ;  /* 0x0000001606007c0c */ /* 0x002fda000bf42070 */
[----:B--2---:R1:W-:Y:S02]  /*5180*/  @P2 REDG.E.ADD.S32.STRONG.GPU desc[UR20][R2.64], R7 ;  /* 0x000000070200298e */ /* 0x0043e4000c10e394 */
.L_x_158:
[----:B------:R-:W-:Y:S05]  /*5190*/  BSYNC B0 ;  /* 0x0000000000007941 */ /* 0x000fea0003800000 */
.L_x_157:
[----:B------:R-:W-:Y:S01]  /*51a0*/  UIADD3 UR18, UR13, UR19, URZ ;  /* 0x000000130d127290 */ /* 0x000fe2000fffe03f */
[----:B------:R-:W-:Y:S03]  /*51b0*/  BSSY B0, `(.L_x_159) ;  /* 0x000000d000007945 */ /* 0x000fe60003800000 */
[----:B------:R-:W-:-:S04]  /*51c0*/  UIADD3 UR19, UP0, UR18, UR8, URZ ;  /* 0x0000000812137290 */ /* 0x000fc8000ff1e03f */
[----:B------:R-:W-:Y:S02]  /*51d0*/  ULEA.HI.X.SX32 UR18, UR18, UR9, 0x1, UP0 ;  /* 0x0000000912127291 */ /* 0x000fe400080f0e3f */
[----:B------:R-:W-:-:S04]  /*51e0*/  ULEA UR10, UP0, UR19, UR10, 0x2 ;  /* 0x0000000a130a7291 */ /* 0x000fc8000f80103f */
[----:B------:R-:W-:Y:S02]  /*51f0*/  ULEA.HI.X UR18, UR19, UR11, UR18, 0x2, UP0 ;  /* 0x0000000b13127291 */ /* 0x000fe400080f1412 */
[----:B-1----:R-:W-:-:S04]  /*5200*/  IMAD.U32 R2, RZ, RZ, UR10 ;  /* 0x0000000aff027e24 */ /* 0x002fc8000f8e00ff */
[----:B------:R-:W-:Y:S01]  /*5210*/  IMAD.U32 R3, RZ, RZ, UR18 ;  /* 0x00000012ff037e24 */ /* 0x000fe2000f8e00ff */
[----:B------:R-:W-:Y:S06]  /*5220*/  @P3 BRA `(.L_x_160) ;  /* 0x0000000000143947 */ /* 0x000fec0003800000 */
.L_x_161:
[----:B------:R-:W2:Y:S04]  /*5230*/  LDG.E.STRONG.GPU R6, desc[UR20][R2.64] ;  /* 0x0000001402067981 */ /* 0x000ea8000c1ef900 */
[----:B--2---:R-:W-:Y:S01]  /*5240*/  CCTL.IVALL ;  /* 0x00000000ff00798f */ /* 0x004fe20002000000 */
[----:B------:R-:W-:Y:S05]  /*5250*/  YIELD ;  /* 0x0000000000007946 */ /* 0x000fea0003800000 */
[----:B------:R-:W-:-:S13]  /*5260*/  ISETP.NE.AND P2, PT, R6, UR24, PT ;  /* 0x0000001806007c0c */ /* 0x000fda000bf45270 */
[----:B------:R-:W-:Y:S05]  /*5270*/  @P2 BRA `(.L_x_161) ;  /* 0xfffffffc00ec2947 */ /* 0x000fea000383ffff */
.L_x_160:
[----:B------:R-:W-:Y:S05]  /*5280*/  BSYNC B0 ;  /* 0x0000000000007941 */ /* 0x000fea0003800000 */
.L_x_159:
[----:B------:R-:W-:-:S03]  /*5290*/  UMOV UR10, 0xffffffff ;  /* 0xffffffff000a7882 */ /* 0x000fc60000000000 */
[----:B------:R-:W-:Y:S05]  /*52a0*/  BRA.DIV UR10, `(.L_x_162) ;  /* 0x0000002e0ae87947 */ /* 0x000fea000b800000 */
[----:B------:R-:W-:Y:S01]  /*52b0*/  NOP ;  /* 0x0000000000007918 */ /* 0x000fe20000000000 */
.L_x_228:
[----:B------:R-:W-:Y:S05]  /*52c0*/  WARPSYNC.ALL ;  /* 0x0000000000007948 */ /* 0x000fea0003800000 */
[----:B------:R-:W-:Y:S06]  /*52d0*/  BAR.SYNC.DEFER_BLOCKING 0xd, 0xa0 ;  /* 0x0342800000007b1d */ /* 0x000fec0000010000 */
[----:B------:R-:W-:Y:S04]  /*52e0*/  BSSY B0, `(.L_x_163) ;  /* 0x000000d000007945 */ /* 0x000fe80003800000 */
[----:B------:R-:W-:Y:S05]  /*52f0*/  @!P0 BRA `(.L_x_164) ;  /* 0x00000000002c8947 */ /* 0x000fea0003800000 */
[----:B------:R-:W1:Y:S01]  /*5300*/  S2UR UR11, SR_CgaCtaId ;  /* 0x00000000000b79c3 */ /* 0x000e620000008800 */
[----:B------:R-:W-:Y:S01]  /*5310*/  UMOV UR10, 0x400 ;  /* 0x00000400000a7882 */ /* 0x000fe20000000000 */
[----:B------:R-:W-:Y:S01]  /*5320*/  UIADD3 UR18, UP0, UR14, 0x8000, URZ ;  /* 0x000080000e127890 */ /* 0x000fe2000ff1e03f */
[----:B------:R-:W-:Y:S01]  /*5330*/  UMOV UR22, 0x0 ;  /* 0x0000000000167882 */ /* 0x000fe20000000000 */
[----:B------:R-:W-:Y:S02]  /*5340*/  UMOV UR23, 0x14f00000 ;  /* 0x14f0000000177882 */ /* 0x000fe40000000000 */
[----:B------:R-:W-:Y:S02]  /*5350*/  UIADD3.X UR19, URZ, UR15, URZ, UP0, !UPT ;  /* 0x0000000f3f137290 */ /* 0x000fe400087fe43f */
[----:B-1----:R-:W-:-:S03]  /*5360*/  ULEA UR10, UR11, UR10, 0x18 ;  /* 0x0000000a0b0a7291 */ /* 0x002fc6000f8ec03f */
[----:B------:R-:W-:Y:S01]  /*5370*/  UMOV UR11, 0x400 ;  /* 0x00000400000b7882 */ /* 0x000fe20000000000 */
[----:B------:R-:W-:-:S09]  /*5380*/  UIADD3 UR10, UR10, 0x12000, URZ ;  /* 0x000120000a0a7890 */ /* 0x000fd2000fffe03f */
[----:B------:R1:W-:Y:S02]  /*5390*/  UBLKRED.G.S.ADD.F32.RN [UR18], [UR10], UR11, desc[UR22] ;  /* 0x000016120a0073bb */ /* 0x0003e400080a140b */
[----:B-1----:R0:W-:Y:S02]  /*53a0*/  UTMACMDFLUSH ;  /* 0x00000000000079b7 */ /* 0x0021e40000000000 */
.L_x_164:
[----:B------:R-:W-:Y:S05]  /*53b0*/  BSYNC B0 ;  /* 0x0000000000007941 */ /* 0x000fea0003800000 */
.L_x_163:
        /* <DEDUP_REMOVED lines=14> */
.L_x_166:
[----:B------:R-:W-:Y:S05]  /*54a0*/  BSYNC B0 ;  /* 0x0000000000007941 */ /* 0x000fea0003800000 */
.L_x_165:
        /* <DEDUP_REMOVED lines=12> */
[----:B------:R1:W-:Y:S01]  /*5570*/  UBLKRED.G.S.ADD.F32.RN [UR18], [UR10], UR11, desc[UR22] ;  /* 0x000016120a0073bb */ /* 0x0003e200080a140b */
[----:B------:R0:W-:Y:S01]  /*5580*/  UTMACMDFLUSH ;  /* 0x00000000000079b7 */ /* 0x0001e20000000000 */
[----:B-1----:R-:W-:-:S04]  /*5590*/  DEPBAR.LE SB0, 0x2 ;  /* 0x000080800000791a */ /* 0x002fc80000000000 */
.L_x_168:
[----:B------:R-:W-:Y:S05]  /*55a0*/  BSYNC B0 ;  /* 0x0000000000007941 */ /* 0x000fea0003800000 */
.L_x_167:
[----:B------:R-:W-:Y:S06]  /*55b0*/  BAR.ARV 0xa, 0xa0 ;  /* 0x0282800000007b1d */ /* 0x000fec0000002000 */
[----:B------:R-:W-:Y:S04]  /*55c0*/  BSSY B0, `(.L_x_169) ;  /* 0x0000003000007945 */ /* 0x000fe80003800000 */
[----:B------:R-:W-:Y:S05]  /*55d0*/  @!P0 BRA `(.L_x_170) ;  /* 0x0000000000048947 */ /* 0x000fea0003800000 */
[----:B------:R-:W-:-:S04]  /*55e0*/  DEPBAR.LE SB0, 0x1 ;  /* 0x000080400000791a */ /* 0x000fc80000000000 */
.L_x_170:
[----:B------:R-:W-:Y:S05]  /*55f0*/  BSYNC B0 ;  /* 0x0000000000007941 */ /* 0x000fea0003800000 */
.L_x_169:
[----:B------:R-:W-:Y:S06]  /*5600*/  BAR.ARV 0xb, 0xa0 ;  /* 0x02c2800000007b1d */ /* 0x000fec0000002000 */
[----:B------:R-:W-:Y:S04]  /*5610*/  BSSY B0, `(.L_x_171) ;  /* 0x0000003000007945 */ /* 0x000fe80003800000 */
[----:B------:R-:W-:Y:S05]  /*5620*/  @!P0 BRA `(.L_x_172) ;  /* 0x0000000000048947 */ /* 0x000fea0003800000 */
[----:B------:R-:W-:-:S04]  /*5630*/  DEPBAR.LE SB0, 0x0 ;  /* 0x000080000000791a */ /* 0x000fc80000000000 */
.L_x_172:
[----:B------:R-:W-:Y:S05]  /*5640*/  BSYNC B0 ;  /* 0x0000000000007941 */ /* 0x000fea0003800000 */
.L_x_171:
[----:B------:R-:W-:Y:S06]  /*5650*/  BAR.ARV 0xc, 0xa0 ;  /* 0x0302800000007b1d */ /* 0x000fec0000002000 */
[----:B------:R-:W-:Y:S01]  /*5660*/  NOP ;  /* 0x0000000000007918 */ /* 0x000fe20000000000 */
[----:B------:R-:W-:Y:S04]  /*5670*/  BSSY B0, `(.L_x_173) ;  /* 0x0000011000007945 */ /* 0x000fe80003800000 */
[----:B------:R-:W-:Y:S05]  /*5680*/  @P3 BRA `(.L_x_174) ;  /* 0x00000000003c3947 */ /* 0x000fea0003800000 */
[----:B------:R-:W1:Y:S01]  /*5690*/  S2R R6, SR_LANEID ;  /* 0x0000000000067919 */ /* 0x000e620000000000 */
[----:B------:R-:W-:Y:S01]  /*56a0*/  @!PT LDS RZ, [RZ] ;  /* 0x00000000fffff984 */ /* 0x000fe20000000800 */
[----:B------:R-:W-:Y:S01]  /*56b0*/  @!PT LDS RZ, [RZ] ;  /* 0x00000000fffff984 */ /* 0x000fe20000000800 */
[----:B------:R-:W-:Y:S01]  /*56c0*/  @!PT LDS RZ, [RZ] ;  /* 0x00000000fffff984 */ /* 0x000fe20000000800 */
[----:B------:R-:W-:Y:S01]  /*56d0*/  @!PT LDS RZ, [RZ] ;  /* 0x00000000fffff984 */ /* 0x000fe20000000800 */
[----:B------:R2:W-:Y:S06]  /*56e0*/  MEMBAR.ALL.CTA ;  /* 0x0000000000007992 */ /* 0x0005ec0000008000 */
[----:B--2---:R-:W-:Y:S06]  /*56f0*/  MEMBAR.ALL.GPU ;  /* 0x0000000000007992 */ /* 0x004fec000000a000 */
[----:B------:R-:W-:-:S00]  /*5700*/  ERRBAR ;  /* 0x00000000000079ab */ /* 0x000fc00000000000 */
[----:B------:R-:W-:Y:S06]  /*5710*/  CGAERRBAR ;  /* 0x00000000000075ab */ /* 0x000fec0000000000 */
[----:B012345:R-:W-:Y:S01]  /*5720*/  CCTL.IVALL ;  /* 0x00000000ff00798f */ /* 0x03ffe20002000000 */
[----:B------:R-:W-:Y:S02]  /*5730*/  VOTEU.ANY UR10, UPT, PT ;  /* 0x00000000000a7886 */ /* 0x000fe400038e0100 */
[----:B------:R-:W-:Y:S02]  /*5740*/  UFLO.U32 UR11, UR10 ;  /* 0x0000000a000b72bd */ /* 0x000fe400080e0000 */
[----:B------:R-:W2:Y:S04]  /*5750*/  POPC R7, UR10 ;  /* 0x0000000a00077d09 */ /* 0x000ea80008000000 */
[----:B-1----:R-:W-:-:S13]  /*5760*/  ISETP.EQ.U32.AND P2, PT, R6, UR11, PT ;  /* 0x0000000b06007c0c */ /* 0x002fda000bf42070 */
[----:B--2---:R1:W-:Y:S02]  /*5770*/  @P2 REDG.E.ADD.S32.STRONG.GPU desc[UR20][R2.64], R7 ;  /* 0x000000070200298e */ /* 0x0043e4000c10e394 */
.L_x_174:
[----:B------:R-:W-:Y:S05]  /*5780*/  BSYNC B0 ;  /* 0x0000000000007941 */ /* 0x000fea0003800000 */
.L_x_173:
[----:B------:R-:W-:Y:S02]  /*5790*/  UIADD3 UR4, UR4, 0x2, URZ ;  /* 0x0000000204047890 */ /* 0x000fe4000fffe03f */
[----:B------:R-:W-:Y:S01]  /*57a0*/  UIADD3 UR5, UR5, 0x1, URZ ;  /* 0x0000000105057890 */ /* 0x000fe2000fffe03f */
[----:B------:R-:W-:Y:S11]  /*57b0*/  @P1 BRA `(.L_x_175) ;  /* 0xfffffff000dc1947 */ /* 0x000ff6000383ffff */
.L_x_142:
[----:B------:R-:W-:-:S13]  /*57c0*/  ISETP.NE.AND P1, PT, R5, RZ, PT ;  /* 0x000000ff0500720c */ /* 0x000fda0003f25270 */
[----:B------:R-:W-:Y:S05]  /*57d0*/  @!P1 EXIT ;  /* 0x000000000000994d */ /* 0x000fea0003800000 */
[----:B------:R-:W-:Y:S01]  /*57e0*/  UIMAD UR5, UR13, UR4, URZ ;  /* 0x000000040d0572a4 */ /* 0x000fe2000f8e023f */
[----:B------:R-:W-:Y:S01]  /*57f0*/  ISETP.NE.AND P2, PT, R0, RZ, PT ;  /* 0x000000ff0000720c */ /* 0x000fe20003f45270 */
[----:B------:R-:W-:Y:S01]  /*5800*/  ULDC.64 UR14, c[0x0][0x768] ;  /* 0x0001da00000e7ab9 */ /* 0x000fe20000000a00 */
[----:B------:R-:W-:Y:S01]  /*5810*/  BSSY B0, `(.L_x_176) ;  /* 0x000000d000007945 */ /* 0x000fe20003800000 */
[----:B------:R-:W-:-:S04]  /*5820*/  UIADD3 UR10, UP0, UR5, UR8, URZ ;  /* 0x00000008050a7290 */ /* 0x000fc8000ff1e03f */
[----:B------:R-:W-:Y:S02]  /*5830*/  ULEA.HI.X.SX32 UR5, UR5, UR9, 0x1, UP0 ;  /* 0x0000000905057291 */ /* 0x000fe400080f0e3f */
[----:B------:R-:W-:-:S04]  /*5840*/  ULEA UR11, UP0, UR10, UR14, 0x2 ;  /* 0x0000000e0a0b7291 */ /* 0x000fc8000f80103f */
[----:B------:R-:W-:Y:S02]  /*5850*/  ULEA.HI.X UR5, UR10, UR15, UR5, 0x2, UP0 ;  /* 0x0000000f0a057291 */ /* 0x000fe400080f1405 */
[----:B-1----:R-:W-:-:S04]  /*5860*/  IMAD.U32 R2, RZ, RZ, UR11 ;  /* 0x0000000bff027e24 */ /* 0x002fc8000f8e00ff */
[----:B------:R-:W-:Y:S01]  /*5870*/  IMAD.U32 R3, RZ, RZ, UR5 ;  /* 0x00000005ff037e24 */ /* 0x000fe2000f8e00ff */
[----:B------:R-:W-:Y:S06]  /*5880*/  @P2 BRA `(.L_x_177) ;  /* 0x0000000000142947 */ /* 0x000fec0003800000 */
.L_x_178:
[----:B------:R-:W2:Y:S04]  /*5890*/  LDG.E.STRONG.GPU R0, desc[UR20][R2.64] ;  /* 0x0000001402007981 */ /* 0x000ea8000c1ef900 */
[----:B--2---:R-:W-:Y:S01]  /*58a0*/  CCTL.IVALL ;  /* 0x00000000ff00798f */ /* 0x004fe20002000000 */
[----:B------:R-:W-:Y:S05]  /*58b0*/  YIELD ;  /* 0x0000000000007946 */ /* 0x000fea0003800000 */
[----:B------:R-:W-:-:S13]  /*58c0*/  ISETP.NE.AND P1, PT, R0, UR24, PT ;  /* 0x0000001800007c0c */ /* 0x000fda000bf25270 */
[----:B------:R-:W-:Y:S05]  /*58d0*/  @P1 BRA `(.L_x_178) ;  /* 0xfffffffc00ec1947 */ /* 0x000fea000383ffff */
.L_x_177:
[----:B------:R-:W-:Y:S05]  /*58e0*/  BSYNC B0 ;  /* 0x0000000000007941 */ /* 0x000fea0003800000 */
.L_x_176:
[----:B------:R-:W-:-:S03]  /*58f0*/  UMOV UR5, 0xffffffff ;  /* 0xffffffff00057882 */ /* 0x000fc60000000000 */
[----:B------:R-:W-:Y:S05]  /*5900*/  BRA.DIV UR5, `(.L_x_179) ;  /* 0x0000002a056c7947 */ /* 0x000fea000b800000 */
[----:B------:R-:W-:Y:S01]  /*5910*/  NOP ;  /* 0x0000000000007918 */ /* 0x000fe20000000000 */
.L_x_231:
[----:B------:R-:W-:Y:S01]  /*5920*/  IMAD.U32 R6, RZ, RZ, UR4 ;  /* 0x00000004ff067e24 */ /* 0x000fe2000f8e00ff */
[----:B------:R-:W-:Y:S05]  /*5930*/  WARPSYNC.ALL ;  /* 0x0000000000007948 */ /* 0x000fea0003800000 */
[----:B------:R-:W-:Y:S01]  /*5940*/  BAR.SYNC.DEFER_BLOCKING 0xd, 0xa0 ;  /* 0x0342800000007b1d */ /* 0x000fe20000010000 */
[----:B------:R-:W-:-:S05]  /*5950*/  IMAD R6, R6, 0x3000, RZ ;  /* 0x0000300006067824 */ /* 0x000fca00078e02ff */
[----:B------:R-:W-:Y:S04]  /*5960*/  BSSY B0, `(.L_x_180) ;  /* 0x0000012000007945 */ /* 0x000fe80003800000 */
[----:B------:R-:W-:Y:S05]  /*5970*/  @!P0 BRA `(.L_x_181) ;  /* 0x0000000000408947 */ /* 0x000fea0003800000 */
[----:B------:R-:W1:Y:S01]  /*5980*/  LDC.64 R8, c[0x0][0x2c0] ;  /* 0x0000b000ff087b82 */ /* 0x000e620000000a00 */
[C---:B------:R-:W-:Y:S01]  /*5990*/  IADD3 R4, P1, R6.reuse, UR6, RZ ;  /* 0x0000000606047c10 */ /* 0x040fe2000ff3e0ff */
[----:B------:R-:W-:Y:S01]  /*59a0*/  UMOV UR5, 0x400 ;  /* 0x0000040000057882 */ /* 0x000fe20000000000 */
[----:B------:R-:W-:Y:S01]  /*59b0*/  UMOV UR16, 0x0 ;  /* 0x0000000000107882 */ /* 0x000fe20000000000 */
[----:B------:R-:W-:Y:S01]  /*59c0*/  UMOV UR17, 0x14f00000 ;  /* 0x14f0000000117882 */ /* 0x000fe20000000000 */
[----:B------:R-:W-:-:S03]  /*59d0*/  LEA.HI.X.SX32 R5, R6, UR12, 0x1, P1 ;  /* 0x0000000c06057c11 */ /* 0x000fc600088f0eff */
[----:B------:R-:W2:Y:S01]  /*59e0*/  S2UR UR10, SR_CgaCtaId ;  /* 0x00000000000a79c3 */ /* 0x000ea20000008800 */
[----:B-1----:R-:W-:-:S04]  /*59f0*/  LEA R0, P1, R4, R8, 0x2 ;  /* 0x0000000804007211 */ /* 0x002fc800078210ff */
[----:B------:R-:W-:Y:S02]  /*5a00*/  LEA.HI.X R4, R4, R9, R5, 0x2, P1 ;  /* 0x0000000904047211 */ /* 0x000fe400008f1405 */
[----:B------:R-:W-:Y:S02]  /*5a10*/  R2UR UR14, R0 ;  /* 0x00000000000e72ca */ /* 0x000fe400000e0000 */
[----:B------:R-:W-:Y:S01]  /*5a20*/  R2UR UR15, R4 ;  /* 0x00000000040f72ca */ /* 0x000fe200000e0000 */
[----:B--2---:R-:W-:-:S03]  /*5a30*/  ULEA UR5, UR10, UR5, 0x18 ;  /* 0x000000050a057291 */ /* 0x004fc6000f8ec03f */
[----:B------:R-:W-:Y:S01]  /*5a40*/  UMOV UR10, 0x400 ;  /* 0x00000400000a7882 */ /* 0x000fe20000000000 */
[----:B------:R-:W-:-:S09]  /*5a50*/  UIADD3 UR5, UR5, 0x12000, URZ ;  /* 0x0001200005057890 */ /* 0x000fd2000fffe03f */
[----:B------:R1:W-:Y:S02]  /*5a60*/  UBLKRED.G.S.ADD.F32.RN [UR14], [UR5], UR10, desc[UR16] ;  /* 0x0000100e050073bb */ /* 0x0003e400080a140a */
[----:B-1----:R0:W-:Y:S02]  /*5a70*/  UTMACMDFLUSH ;  /* 0x00000000000079b7 */ /* 0x0021e40000000000 */
.L_x_181:
[----:B------:R-:W-:Y:S05]  /*5a80*/  BSYNC B0 ;  /* 0x0000000000007941 */ /* 0x000fea0003800000 */
.L_x_180:
[----:B------:R-:W-:Y:S06]  /*5a90*/  BAR.SYNC.DEFER_BLOCKING 0xe, 0xa0 ;  /* 0x0382800000007b1d */ /* 0x000fec0000010000 */
[----:B------:R-:W-:Y:S04]  /*5aa0*/  BSSY B0, `(.L_x_182) ;  /* 0x0000012000007945 */ /* 0x000fe80003800000 */
[----:B------:R-:W-:Y:S05]  /*5ab0*/  @!P0 BRA `(.L_x_183) ;  /* 0x0000000000408947 */ /* 0x000fea0003800000 */
[----:B------:R-:W1:Y:S01]  /*5ac0*/  S2UR UR15, SR_CgaCtaId ;  /* 0x00000000000f79c3 */ /* 0x000e620000008800 */
[----:B------:R-:W-:Y:S01]  /*5ad0*/  R2UR UR5, R6 ;  /* 0x00000000060572ca */ /* 0x000fe200000e0000 */
[----:B------:R-:W-:Y:S01]  /*5ae0*/  UMOV UR14, 0x400 ;  /* 0x00000400000e7882 */ /* 0x000fe20000000000 */
[----:B------:R-:W-:Y:S01]  /*5af0*/  ULDC.64 UR10, c[0x0][0x2c0] ;  /* 0x0000b000000a7ab9 */ /* 0x000fe20000000a00 */
[----:B------:R-:W-:-:S10]  /*5b00*/  UMOV UR17, 0x14f00000 ;  /* 0x14f0000000117882 */ /* 0x000fd40000000000 */
[----:B------:R-:W-:-:S04]  /*5b10*/  UIADD3 UR5, UR5, 0x1000, URZ ;  /* 0x0000100005057890 */ /* 0x000fc8000fffe03f */
[----:B------:R-:W-:-:S04]  /*5b20*/  UIADD3 UR16, UP0, UR5, UR6, URZ ;  /* 0x0000000605107290 */ /* 0x000fc8000ff1e03f */
[----:B------:R-:W-:Y:S02]  /*5b30*/  ULEA.HI.X.SX32 UR5, UR5, UR12, 0x1, UP0 ;  /* 0x0000000c05057291 */ /* 0x000fe400080f0e3f */
[----:B-1----:R-:W-:Y:S02]  /*5b40*/  ULEA UR14, UR15, UR14, 0x18 ;  /* 0x0000000e0f0e7291 */ /* 0x002fe4000f8ec03f */
[----:B------:R-:W-:Y:S02]  /*5b50*/  ULEA UR10, UP0, UR16, UR10, 0x2 ;  /* 0x0000000a100a7291 */ /* 0x000fe4000f80103f */
[----:B------:R-:W-:Y:S02]  /*5b60*/  UIADD3 UR14, UR14, 0x16000, URZ ;  /* 0x000160000e0e7890 */ /* 0x000fe4000fffe03f */
[----:B------:R-:W-:-:S03]  /*5b70*/  ULEA.HI.X UR11, UR16, UR11, UR5, 0x2, UP0 ;  /* 0x0000000b100b7291 */ /* 0x000fc600080f1405 */
[----:B------:R-:W-:Y:S01]  /*5b80*/  UMOV UR5, 0x400 ;  /* 0x0000040000057882 */ /* 0x000fe20000000000 */
[----:B------:R-:W-:-:S05]  /*5b90*/  UMOV UR16, 0x0 ;  /* 0x0000000000107882 */ /* 0x000fca0000000000 */
[----:B------:R1:W-:Y:S02]  /*5ba0*/  UBLKRED.G.S.ADD.F32.RN [UR10], [UR14], UR5, desc[UR16] ;  /* 0x0000100a0e0073bb */ /* 0x0003e400080a1405 */
[----:B-1----:R0:W-:Y:S02]  /*5bb0*/  UTMACMDFLUSH ;  /* 0x00000000000079b7 */ /* 0x0021e40000000000 */
.L_x_183:
[----:B------:R-:W-:Y:S05]  /*5bc0*/  BSYNC B0 ;  /* 0x0000000000007941 */ /* 0x000fea0003800000 */
.L_x_182:
        /* <DEDUP_REMOVED lines=17> */
[----:B------:R1:W-:Y:S01]  /*5ce0*/  UBLKRED.G.S.ADD.F32.RN [UR10], [UR14], UR5, desc[UR16] ;  /* 0x0000100a0e0073bb */ /* 0x0003e200080a1405 */
[----:B------:R0:W-:Y:S01]  /*5cf0*/  UTMACMDFLUSH ;  /* 0x00000000000079b7 */ /* 0x0001e20000000000 */
[----:B-1----:R-:W-:-:S04]  /*5d00*/  DEPBAR.LE SB0, 0x2 ;  /* 0x000080800000791a */ /* 0x002fc80000000000 */
.L_x_185:
[----:B------:R-:W-:Y:S05]  /*5d10*/  BSYNC B0 ;  /* 0x0000000000007941 */ /* 0x000fea0003800000 */
.L_x_184:
[----:B------:R-:W-:Y:S06]  /*5d20*/  BAR.ARV 0xa, 0xa0 ;  /* 0x0282800000007b1d */ /* 0x000fec0000002000 */
[----:B------:R-:W-:Y:S04]  /*5d30*/  BSSY B0, `(.L_x_186) ;  /* 0x0000003000007945 */ /* 0x000fe80003800000 */
[----:B------:R-:W-:Y:S05]  /*5d40*/  @!P0 BRA `(.L_x_187) ;  /* 0x0000000000048947 */ /* 0x000fea0003800000 */
[----:B------:R-:W-:-:S04]  /*5d50*/  DEPBAR.LE SB0, 0x1 ;  /* 0x000080400000791a */ /* 0x000fc80000000000 */
.L_x_187:
[----:B------:R-:W-:Y:S05]  /*5d60*/  BSYNC B0 ;  /* 0x0000000000007941 */ /* 0x000fea0003800000 */
.L_x_186:
[----:B------:R-:W-:Y:S06]  /*5d70*/  BAR.ARV 0xb, 0xa0 ;  /* 0x02c2800000007b1d */ /* 0x000fec0000002000 */
[----:B------:R-:W-:Y:S04]  /*5d80*/  BSSY B0, `(.L_x_188) ;  /* 0x0000003000007945 */ /* 0x000fe80003800000 */
[----:B------:R-:W-:Y:S05]  /*5d90*/  @!P0 BRA `(.L_x_189) ;  /* 0x0000000000048947 */ /* 0x000fea0003800000 */
[----:B------:R-:W-:-:S04]  /*5da0*/  DEPBAR.LE SB0, 0x0 ;  /* 0x000080000000791a */ /* 0x000fc80000000000 */
.L_x_189:
[----:B------:R-:W-:Y:S05]  /*5db0*/  BSYNC B0 ;  /* 0x0000000000007941 */ /* 0x000fea0003800000 */
.L_x_188:
        /* <DEDUP_REMOVED lines=19> */
.L_x_191:
[----:B------:R-:W-:Y:S05]  /*5ef0*/  BSYNC B0 ;  /* 0x0000000000007941 */ /* 0x000fea0003800000 */
.L_x_190:
[----:B------:R-:W-:Y:S05]  /*5f00*/  EXIT ;  /* 0x000000000000794d */ /* 0x000fea0003800000 */
.L_x_141:
        /* <DEDUP_REMOVED lines=57> */
.L_x_232:
        /* <DEDUP_REMOVED lines=9> */
.L_x_195:
        /* <DEDUP_REMOVED lines=102> */
.L_x_206:
[----:B-1----:R-:W-:-:S05]  /*6990*/  IMAD.MOV.U32 R10, RZ, RZ, 0x1 ;  /* 0x00000001ff0a7424 */ /* 0x002fca00078e00ff */
[----:B------:R-:W-:-:S04]  /*69a0*/  SHF.L.U32 R10, R10, 0x1f, RZ ;  /* 0x0000001f0a0a7819 */ /* 0x000fc800000006ff */
[----:B------:R-:W1:Y:S02]  /*69b0*/  SYNCS.PHASECHK.TRANS64.TRYWAIT P1, [R0+URZ+0x36438], R10 ;  /* 0x0364380a000075a7 */ /* 0x000e64000802017f */
[----:B-123--:R-:W-:Y:S05]  /*69c0*/  @!P1 BRA `(.L_x_198) ;  /* 0x00000018006c9947 */ /* 0x00efea0003800000 */
.L_x_233:
[----:B------:R-:W-:Y:S05]  /*69d0*/  @P0 BRA `(.L_x_199) ;  /* 0x0000000000140947 */ /* 0x000fea0003800000 */
[----:B------:R-:W-:Y:S01]  /*69e0*/  ISETP.NE.AND P1, PT, R16, RZ, PT ;  /* 0x000000ff1000720c */ /* 0x000fe20003f25270 */
[----:B------:R-:W-:-:S04]  /*69f0*/  IMAD.MOV.U32 R3, RZ, RZ, 0x6100 ;  /* 0x00006100ff037424 */ /* 0x000fc800078e00ff */
[----:B------:R2:W-:Y:S08]  /*6a00*/  SYNCS.ARRIVE.TRANS64 RZ, [R0+URZ+0x36430], R3 ;  /* 0x0364300300ff79a7 */ /* 0x0005f0000800003f */
[----:B------:R-:W-:Y:S05]  /*6a10*/  @!P1 BRA `(.L_x_199) ;  /* 0x0000000000049947 */ /* 0x000fea0003800000 */
[----:B------:R-:W-:Y:S01]  /*6a20*/  BPT.TRAP 0x1 ;  /* 0x000000040000795c */ /* 0x000fe20000300000 */
.L_x_199:
        /* <DEDUP_REMOVED lines=47> */
.L_x_234:
[----:B------:R-:W-:Y:S05]  /*6d20*/  @P0 BRA `(.L_x_201) ;  /* 0x0000000000140947 */ /* 0x000fea0003800000 */
[----:B------:R-:W-:Y:S01]  /*6d30*/  ISETP.NE.AND P1, PT, R16, RZ, PT ;  /* 0x000000ff1000720c */ /* 0x000fe20003f25270 */
[----:B--2---:R-:W-:-:S04]  /*6d40*/  IMAD.MOV.U32 R3, RZ, RZ, 0x6100 ;  /* 0x00006100ff037424 */ /* 0x004fc800078e00ff */
[----:B------:R3:W-:Y:S08]  /*6d50*/  SYNCS.ARRIVE.TRANS64 RZ, [R0+URZ+0x36418], R3 ;  /* 0x0364180300ff79a7 */ /* 0x0007f0000800003f */
[----:B------:R-:W-:Y:S05]  /*6d60*/  @!P1 BRA `(.L_x_201) ;  /* 0x0000000000049947 */ /* 0x000fea0003800000 */
[----:B------:R-:W-:Y:S01]  /*6d70*/  BPT.TRAP 0x1 ;  /* 0x000000040000795c */ /* 0x000fe20000300000 */
.L_x_201:
        /* <DEDUP_REMOVED lines=35> */
.L_x_235:
        /* <DEDUP_REMOVED lines=9> */
.L_x_203:
        /* <DEDUP_REMOVED lines=37> */
.L_x_237:
[----:B------:R-:W-:Y:S05]  /*7290*/  @P0 BRA `(.L_x_205) ;  /* 0x0000000000140947 */ /* 0x000fea0003800000 */
[----:B------:R-:W-:Y:S01]  /*72a0*/  ISETP.NE.AND P1, PT, R16, RZ, PT ;  /* 0x000000ff1000720c */ /* 0x000fe20003f25270 */
[----:B--2---:R-:W-:-:S04]  /*72b0*/  IMAD.MOV.U32 R5, RZ, RZ, 0x6100 ;  /* 0x00006100ff057424 */ /* 0x004fc800078e00ff */
[----:B------:R3:W-:Y:S08]  /*72c0*/  SYNCS.ARRIVE.TRANS64 RZ, [R0+URZ+0x36410], R5 ;  /* 0x0364100500ff79a7 */ /* 0x0007f0000800003f */
[----:B------:R-:W-:Y:S05]  /*72d0*/  @!P1 BRA `(.L_x_205) ;  /* 0x0000000000049947 */ /* 0x000fea0003800000 */
[----:B------:R-:W-:Y:S01]  /*72e0*/  BPT.TRAP 0x1 ;  /* 0x000000040000795c */ /* 0x000fe20000300000 */
.L_x_205:
        /* <DEDUP_REMOVED lines=36> */
.L_x_197:
[----:B------:R-:W-:Y:S01]  /*7530*/  ISETP.NE.AND P1, PT, R21, RZ, PT ;  /* 0x000000ff1500720c */ /* 0x000fe20003f25270 */
[----:B------:R-:W-:-:S12]  /*7540*/  IMAD.MOV.U32 R4, RZ, RZ, 0x1 ;  /* 0x00000001ff047424 */ /* 0x000fd800078e00ff */
[----:B------:R-:W-:Y:S05]  /*7550*/  @!P1 BRA `(.L_x_196) ;  /* 0x0000000400649947 */ /* 0x000fea0003800000 */
[----:B------:R-:W2:Y:S02]  /*7560*/  SYNCS.PHASECHK.TRANS64.TRYWAIT P1, [R0+URZ+0x36438], R10 ;  /* 0x0364380a000075a7 */ /* 0x000ea4000802017f */
[----:B--2---:R-:W-:Y:S05]  /*7570*/  @!P1 BRA `(.L_x_207) ;  /* 0x0000000c00d49947 */ /* 0x004fea0003800000 */
.L_x_238:
[----:B------:R-:W-:Y:S05]  /*7580*/  @P0 BRA `(.L_x_208) ;  /* 0x0000000000140947 */ /* 0x000fea0003800000 */
[----:B------:R-:W-:Y:S01]  /*7590*/  ISETP.NE.AND P1, PT, R16, RZ, PT ;  /* 0x000000ff1000720c */ /* 0x000fe20003f25270 */
[----:B------:R-:W-:-:S04]  /*75a0*/  IMAD.MOV.U32 R5, RZ, RZ, 0x6100 ;  /* 0x00006100ff057424 */ /* 0x000fc800078e00ff */
[----:B------:R3:W-:Y:S08]  /*75b0*/  SYNCS.ARRIVE.TRANS64 RZ, [R0+URZ+0x36430], R5 ;  /* 0x0364300500ff79a7 */ /* 0x0007f0000800003f */
[----:B------:R-:W-:Y:S05]  /*75c0*/  @!P1 BRA `(.L_x_208) ;  /* 0x0000000000049947 */ /* 0x000fea0003800000 */
[----:B------:R-:W-:Y:S01]  /*75d0*/  BPT.TRAP 0x1 ;  /* 0x000000040000795c */ /* 0x000fe20000300000 */
.L_x_208:
        /* <DEDUP_REMOVED lines=41> */
.L_x_239:
[----:B------:R-:W-:Y:S01]  /*7870*/  IMAD.MOV.U32 R4, RZ, RZ, RZ ;  /* 0x000000ffff047224 */ /* 0x000fe200078e00ff */
[----:B------:R-:W-:Y:S06]  /*7880*/  @P0 BRA `(.L_x_210) ;  /* 0x0000000000140947 */ /* 0x000fec0003800000 */
[----:B------:R-:W-:Y:S01]  /*7890*/  ISETP.NE.AND P1, PT, R16, RZ, PT ;  /* 0x000000ff1000720c */ /* 0x000fe20003f25270 */
[----:B---3--:R-:W-:-:S04]  /*78a0*/  IMAD.MOV.U32 R5, RZ, RZ, 0x6100 ;  /* 0x00006100ff057424 */ /* 0x008fc800078e00ff */
[----:B------:R4:W-:Y:S08]  /*78b0*/  SYNCS.ARRIVE.TRANS64 RZ, [R0+URZ+0x36418], R5 ;  /* 0x0364180500ff79a7 */ /* 0x0009f0000800003f */
[----:B------:R-:W-:Y:S05]  /*78c0*/  @!P1 BRA `(.L_x_210) ;  /* 0x0000000000049947 */ /* 0x000fea0003800000 */
[----:B------:R-:W-:Y:S01]  /*78d0*/  BPT.TRAP 0x1 ;  /* 0x000000040000795c */ /* 0x000fe20000300000 */
.L_x_210:
        /* <DEDUP_REMOVED lines=33> */
.L_x_196:
[----:B------:R-:W-:-:S04]  /*7af0*/  SHF.L.U32 R3, R4, 0x1f, RZ ;  /* 0x0000001f04037819 */ /* 0x000fc800000006ff */
[----:B------:R-:W3:Y:S02]  /*7b00*/  SYNCS.PHASECHK.TRANS64.TRYWAIT P1, [R0+URZ+0x36438], R3 ;  /* 0x03643803000075a7 */ /* 0x000ee4000802017f */
[----:B---3--:R-:W-:Y:S05]  /*7b10*/  @!P1 BRA `(.L_x_211) ;  /* 0x0000000800949947 */ /* 0x008fea0003800000 */
.L_x_240:
[----:B------:R-:W-:Y:S05]  /*7b20*/  @P0 BRA `(.L_x_212) ;  /* 0x0000000000180947 */ /* 0x000fea0003800000 */
[----:B------:R-:W4:Y:S01]  /*7b30*/  S2R R2, SR_TID.X ;  /* 0x0000000000027919 */ /* 0x000f220000002100 */
[----:B---3--:R-:W-:-:S04]  /*7b40*/  IMAD.MOV.U32 R3, RZ, RZ, 0x6100 ;  /* 0x00006100ff037424 */ /* 0x008fc800078e00ff */
[----:B------:R3:W-:Y:S01]  /*7b50*/  SYNCS.ARRIVE.TRANS64 RZ, [R0+URZ+0x36430], R3 ;  /* 0x0364300300ff79a7 */ /* 0x0007e2000800003f */
[----:B----4-:R-:W-:-:S13]  /*7b60*/  LOP3.LUT P0, RZ, R2, 0x1f, RZ, 0xc0, !PT ;  /* 0x0000001f02ff7812 */ /* 0x010fda000780c0ff */
[----:B---3--:R-:W-:Y:S05]  /*7b70*/  @!P0 BRA `(.L_x_212) ;  /* 0x0000000000048947 */ /* 0x008fea0003800000 */
[----:B------:R-:W-:Y:S01]  /*7b80*/  BPT.TRAP 0x1 ;  /* 0x000000040000795c */ /* 0x000fe20000300000 */
.L_x_212:
        /* <DEDUP_REMOVED lines=43> */
.L_x_193:
[----:B------:R-:W-:Y:S05]  /*7e40*/  BSYNC B0 ;  /* 0x0000000000007941 */ /* 0x000fea0003800000 */
.L_x_192:
[----:B------:R-:W-:-:S03]  /*7e50*/  UMOV UR6, 0xffffffff ;  /* 0xffffffff00067882 */ /* 0x000fc60000000000 */
[----:B------:R-:W-:Y:S05]  /*7e60*/  BRA.DIV UR6, `(.L_x_213) ;  /* 0x0000000606d47947 */ /* 0x000fea000b800000 */
[----:B------:R-:W-:-:S13]  /*7e70*/  ELECT P0, URZ, PT ;  /* 0x00000000003f782f */ /* 0x000fda0003800000 */
.L_x_243:
[----:B------:R-:W-:Y:S04]  /*7e80*/  BSSY B0, `(.L_x_214) ;  /* 0x000001e000007945 */ /* 0x000fe80003800000 */
[----:B------:R-:W-:Y:S05]  /*7e90*/  @!P0 BRA `(.L_x_215) ;  /* 0x0000000000708947 */ /* 0x000fea0003800000 */
[----:B------:R-:W-:-:S04]  /*7ea0*/  LOP3.LUT R17, R17, 0x2, RZ, 0xfc, !PT ;  /* 0x0000000211117812 */ /* 0x000fc800078efcff */
[----:B------:R-:W-:-:S13]  /*7eb0*/  ISETP.NE.AND P2, PT, R17, 0x3, PT ;  /* 0x000000031100780c */ /* 0x000fda0003f45270 */
[----:B------:R-:W-:Y:S05]  /*7ec0*/  @!P2 BRA `(.L_x_216) ;  /* 0x000000000004a947 */ /* 0x000fea0003800000 */
[----:B------:R-:W-:Y:S01]  /*7ed0*/  BPT.TRAP 0x1 ;  /* 0x000000040000795c */ /* 0x000fe20000300000 */
.L_x_216:
        /* <DEDUP_REMOVED lines=15> */
.L_x_244:
[----:B------:R-:W2:Y:S02]  /*7fd0*/  SYNCS.PHASECHK.TRANS64.TRYWAIT P0, [R3+URZ], R2 ;  /* 0x00000002030075a7 */ /* 0x000ea4000800017f */
[----:B--2---:R-:W-:Y:S05]  /*7fe0*/  @!P0 BRA `(.L_x_218) ;  /* 0x0000000400ac8947 */ /* 0x004fea0003800000 */
.L_x_245:
[----:B------:R-:W-:Y:S05]  /*7ff0*/  @!P2 BRA `(.L_x_219) ;  /* 0x000000000004a947 */ /* 0x000fea0003800000 */
[----:B------:R-:W-:Y:S01]  /*8000*/  BPT.TRAP 0x1 ;  /* 0x000000040000795c */ /* 0x000fe20000300000 */
.L_x_219:
[----:B------:R-:W-:-:S07]  /*8010*/  SHF.L.U32 R4, R4, 0x1f, RZ ;  /* 0x0000001f04047819 */ /* 0x000fce00000006ff */
.L_x_220:
[----:B---3--:R3:W4:Y:S02]  /*8020*/  SYNCS.PHASECHK.TRANS64.TRYWAIT P0, [R9+URZ+0x36438], R4 ;  /* 0x03643804090075a7 */ /* 0x008724000800017f */
[----:B----4-:R-:W-:Y:S05]  /*8030*/  @!P0 NANOSLEEP.SYNCS 0x989680 ;  /* 0x009896800000895d */ /* 0x010fea0003900000 */
[----:B------:R-:W4:Y:S02]  /*8040*/  @!P0 SYNCS.PHASECHK.TRANS64 P0, [R9+URZ+0x36438], R4 ;  /* 0x03643804090085a7 */ /* 0x000f24000800007f */
[----:B----4-:R-:W-:Y:S05]  /*8050*/  @!P0 BRA `(.L_x_220) ;  /* 0xfffffffc00f08947 */ /* 0x010fea000383ffff */
.L_x_215:
[----:B------:R-:W-:Y:S05]  /*8060*/  BSYNC B0 ;  /* 0x0000000000007941 */ /* 0x000fea0003800000 */
.L_x_214:
[----:B------:R-:W-:Y:S05]  /*8070*/  EXIT ;  /* 0x000000000000794d */ /* 0x000fea0003800000 */
.L_x_120:
[----:B------:R-:W-:Y:S02]  /*8080*/  IMAD.MOV.U32 R12, RZ, RZ, RZ ;  /* 0x000000ffff0c7224 */ /* 0x000fe400078e00ff */
[----:B------:R-:W-:Y:S02]  /*8090*/  IMAD.MOV.U32 R11, RZ, RZ, 0x1f ;  /* 0x0000001fff0b7424 */ /* 0x000fe400078e00ff */
[----:B------:R-:W-:-:S07]  /*80a0*/  IMAD.MOV.U32 R15, RZ, RZ, -0x1 ;  /* 0xffffffffff0f7424 */ /* 0x000fce00078e00ff */
[----:B------:R-:W-:Y:S05]  /*80b0*/  WARPSYNC.COLLECTIVE R15, `(.L_x_221) ;  /* 0x000000000f087348 */ /* 0x000fea0003c00000 */
[----:B------:R1:W2:Y:S02]  /*80c0*/  SHFL.IDX P6, R14, R13, R12, R11 ;  /* 0x0000000c0d0e7389 */ /* 0x0002a400000c000b */
[----:B-12---:R-:W-:Y:S01]  /*80d0*/  ENDCOLLECTIVE ;  /* 0x000000000000791b */ /* 0x006fe20003800000 */
.L_x_221:
[----:B------:R-:W-:Y:S05]  /*80e0*/  BRA `(.L_x_222) ;  /* 0xffffff8800a87947 */ /* 0x000fea000383ffff */
.L_x_122:
[----:B--2---:R2:W3:Y:S02]  /*80f0*/  SYNCS.PHASECHK.TRANS64.TRYWAIT P0, [R157+URZ+0x36400], R18 ;  /* 0x036400129d0075a7 */ /* 0x0044e4000800017f */
[----:B---3--:R-:W-:Y:S05]  /*8100*/  @!P0 NANOSLEEP.SYNCS 0x989680 ;  /* 0x009896800000895d */ /* 0x008fea0003900000 */
[----:B------:R-:W3:Y:S02]  /*8110*/  @!P0 SYNCS.PHASECHK.TRANS64 P0, [R157+URZ+0x36400], R18 ;  /* 0x036400129d0085a7 */ /* 0x000ee4000800007f */
[----:B---3--:R-:W-:Y:S05]  /*8120*/  @!P0 BRA `(.L_x_122) ;  /* 0xfffffffc00f08947 */ /* 0x008fea000383ffff */
[----:B------:R-:W-:Y:S05]  /*8130*/  BRA `(.L_x_121) ;  /* 0xffffff8c00147947 */ /* 0x000fea000383ffff */
.L_x_127:
[----:B--2---:R2:W3:Y:S02]  /*8140*/  SYNCS.PHASECHK.TRANS64.TRYWAIT P1, [R4+URZ+0x36410], R13 ;  /* 0x0364100d040075a7 */ /* 0x0044e4000802017f */
[----:B---3--:R-:W-:Y:S05]  /*8150*/  @!P1 NANOSLEEP.SYNCS 0x989680 ;  /* 0x009896800000995d */ /* 0x008fea0003900000 */
[----:B------:R-:W3:Y:S02]  /*8160*/  @!P1 SYNCS.PHASECHK.TRANS64 P1, [R4+URZ+0x36410], R13 ;  /* 0x0364100d040095a7 */ /* 0x000ee4000802007f */
[----:B---3--:R-:W-:Y:S05]  /*8170*/  @!P1 BRA `(.L_x_127) ;  /* 0xfffffffc00f09947 */ /* 0x008fea000383ffff */
[----:B------:R-:W-:Y:S05]  /*8180*/  BRA `(.L_x_126) ;  /* 0xffffff9000d47947 */ /* 0x000fea000383ffff */
.L_x_131:
[----:B---3--:R3:W1:Y:S02]  /*8190*/  SYNCS.PHASECHK.TRANS64.TRYWAIT P1, [R157+URZ+0x36430], R14 ;  /* 0x0364300e9d0075a7 */ /* 0x008664000802017f */
[----:B-1----:R-:W-:Y:S05]  /*81a0*/  @!P1 NANOSLEEP.SYNCS 0x989680 ;  /* 0x009896800000995d */ /* 0x002fea0003900000 */
[----:B------:R-:W1:Y:S02]  /*81b0*/  @!P1 SYNCS.PHASECHK.TRANS64 P1, [R157+URZ+0x36430], R14 ;  /* 0x0364300e9d0095a7 */ /* 0x000e64000802007f */
[----:B-1----:R-:W-:Y:S05]  /*81c0*/  @!P1 BRA `(.L_x_131) ;  /* 0xfffffffc00f09947 */ /* 0x002fea000383ffff */
[----:B------:R-:W-:Y:S05]  /*81d0*/  BRA `(.L_x_130) ;  /* 0xffffff9800787947 */ /* 0x000fea000383ffff */
.L_x_146:
[----:B------:R-:W-:Y:S01]  /*81e0*/  BSSY B0, `(.L_x_223) ;  /* 0x0000005000007945 */ /* 0x000fe20003800000 */
[----:B------:R-:W-:-:S07]  /*81f0*/  IMAD.MOV.U32 R15, RZ, RZ, -0x1 ;  /* 0xffffffffff0f7424 */ /* 0x000fce00078e00ff */
[----:B------:R-:W-:Y:S05]  /*8200*/  WARPSYNC.COLLECTIVE R15, `(.L_x_224) ;  /* 0x000000000f087348 */ /* 0x000fea0003c00000 */
[----:B------:R-:W-:Y:S01]  /*8210*/  NOP ;  /* 0x0000000000007918 */ /* 0x000fe20000000000 */
[----:B------:R-:W-:Y:S01]  /*8220*/  ENDCOLLECTIVE ;  /* 0x000000000000791b */ /* 0x000fe20003800000 */
.L_x_224:
[----:B------:R-:W-:Y:S05]  /*8230*/  BSYNC B0 ;  /* 0x0000000000007941 */ /* 0x000fea0003800000 */
.L_x_223:
[----:B------:R-:W-:Y:S05]  /*8240*/  BRA `(.L_x_225) ;  /* 0xffffffc800907947 */ /* 0x000fea000383ffff */
.L_x_162:
[----:B------:R-:W-:Y:S01]  /*8250*/  BSSY B0, `(.L_x_226) ;  /* 0x0000005000007945 */ /* 0x000fe20003800000 */
[----:B------:R-:W-:-:S07]  /*8260*/  IMAD.MOV.U32 R15, RZ, RZ, -0x1 ;  /* 0xffffffffff0f7424 */ /* 0x000fce00078e00ff */
[----:B------:R-:W-:Y:S05]  /*8270*/  WARPSYNC.COLLECTIVE R15, `(.L_x_227) ;  /* 0x000000000f087348 */ /* 0x000fea0003c00000 */
[----:B------:R-:W-:Y:S01]  /*8280*/  NOP ;  /* 0x0000000000007918 */ /* 0x000fe20000000000 */
[----:B------:R-:W-:Y:S01]  /*8290*/  ENDCOLLECTIVE ;  /* 0x000000000000791b */ /* 0x000fe20003800000 */
.L_x_227:
[----:B------:R-:W-:Y:S05]  /*82a0*/  BSYNC B0 ;  /* 0x0000000000007941 */ /* 0x000fea0003800000 */
.L_x_226:
[----:B------:R-:W-:Y:S05]  /*82b0*/  BRA `(.L_x_228) ;  /* 0xffffffd000007947 */ /* 0x000fea000383ffff */
.L_x_179:
[----:B------:R-:W-:Y:S01]  /*82c0*/  BSSY B0, `(.L_x_229) ;  /* 0x0000005000007945 */ /* 0x000fe20003800000 */
[----:B------:R-:W-:-:S07]  /*82d0*/  IMAD.MOV.U32 R15, RZ, RZ, -0x1 ;  /* 0xffffffffff0f7424 */ /* 0x000fce00078e00ff */
[----:B------:R-:W-:Y:S05]  /*82e0*/  WARPSYNC.COLLECTIVE R15, `(.L_x_230) ;  /* 0x000000000f087348 */ /* 0x000fea0003c00000 */
[----:B------:R-:W-:Y:S01]  /*82f0*/  NOP ;  /* 0x0000000000007918 */ /* 0x000fe20000000000 */
[----:B------:R-:W-:Y:S01]  /*8300*/  ENDCOLLECTIVE ;  /* 0x000000000000791b */ /* 0x000fe20003800000 */
.L_x_230:
[----:B------:R-:W-:Y:S05]  /*8310*/  BSYNC B0 ;  /* 0x0000000000007941 */ /* 0x000fea0003800000 */
.L_x_229:
[----:B------:R-:W-:Y:S05]  /*8320*/  BRA `(.L_x_231) ;  /* 0xffffffd4007c7947 */ /* 0x000fea000383ffff */
.L_x_194:
[----:B-1----:R1:W2:Y:S02]  /*8330*/  SYNCS.PHASECHK.TRANS64.TRYWAIT P1, [R0+URZ+0x36420], R10 ;  /* 0x0364200a000075a7 */ /* 0x0022a4000802017f */
[----:B--2---:R-:W-:Y:S05]  /*8340*/  @!P1 NANOSLEEP.SYNCS 0x989680 ;  /* 0x009896800000995d */ /* 0x004fea0003900000 */
[----:B------:R-:W2:Y:S02]  /*8350*/  @!P1 SYNCS.PHASECHK.TRANS64 P1, [R0+URZ+0x36420], R10 ;  /* 0x0364200a000095a7 */ /* 0x000ea4000802007f */
[----:B--2---:R-:W-:Y:S05]  /*8360*/  @!P1 BRA `(.L_x_194) ;  /* 0xfffffffc00f09947 */ /* 0x004fea000383ffff */
[----:B------:R-:W-:Y:S05]  /*8370*/  BRA `(.L_x_232) ;  /* 0xffffffdc00c87947 */ /* 0x000fea000383ffff */
.L_x_198:
[----:B-1----:R1:W2:Y:S02]  /*8380*/  SYNCS.PHASECHK.TRANS64.TRYWAIT P1, [R0+URZ+0x36438], R10 ;  /* 0x0364380a000075a7 */ /* 0x0022a4000802017f */
[----:B--2---:R-:W-:Y:S05]  /*8390*/  @!P1 NANOSLEEP.SYNCS 0x989680 ;  /* 0x009896800000995d */ /* 0x004fea0003900000 */
[----:B------:R-:W2:Y:S02]  /*83a0*/  @!P1 SYNCS.PHASECHK.TRANS64 P1, [R0+URZ+0x36438], R10 ;  /* 0x0364380a000095a7 */ /* 0x000ea4000802007f */
[----:B--2---:R-:W-:Y:S05]  /*83b0*/  @!P1 BRA `(.L_x_198) ;  /* 0xfffffffc00f09947 */ /* 0x004fea000383ffff */
[----:B------:R-:W-:Y:S05]  /*83c0*/  BRA `(.L_x_233) ;  /* 0xffffffe400807947 */ /* 0x000fea000383ffff */
.L_x_200:
[----:B--2---:R2:W3:Y:S02]  /*83d0*/  SYNCS.PHASECHK.TRANS64.TRYWAIT P1, [R0+URZ+0x36428], R3 ;  /* 0x03642803000075a7 */ /* 0x0044e4000802017f */
[----:B---3--:R-:W-:Y:S05]  /*83e0*/  @!P1 NANOSLEEP.SYNCS 0x989680 ;  /* 0x009896800000995d */ /* 0x008fea0003900000 */
[----:B------:R-:W3:Y:S02]  /*83f0*/  @!P1 SYNCS.PHASECHK.TRANS64 P1, [R0+URZ+0x36428], R3 ;  /* 0x03642803000095a7 */ /* 0x000ee4000802007f */
[----:B---3--:R-:W-:Y:S05]  /*8400*/  @!P1 BRA `(.L_x_200) ;  /* 0xfffffffc00f09947 */ /* 0x008fea000383ffff */
[----:B------:R-:W-:Y:S05]  /*8410*/  BRA `(.L_x_234) ;  /* 0xffffffe800407947 */ /* 0x000fea000383ffff */
.L_x_202:
[----:B--2---:R2:W3:Y:S02]  /*8420*/  SYNCS.PHASECHK.TRANS64.TRYWAIT P1, [R0+URZ+0x36438], R29 ;  /* 0x0364381d000075a7 */ /* 0x0044e4000802017f */
[----:B---3--:R-:W-:Y:S05]  /*8430*/  @!P1 NANOSLEEP.SYNCS 0x989680 ;  /* 0x009896800000995d */ /* 0x008fea0003900000 */
[----:B------:R-:W3:Y:S02]  /*8440*/  @!P1 SYNCS.PHASECHK.TRANS64 P1, [R0+URZ+0x36438], R29 ;  /* 0x0364381d000095a7 */ /* 0x000ee4000802007f */
[----:B---3--:R-:W-:Y:S05]  /*8450*/  @!P1 BRA `(.L_x_202) ;  /* 0xfffffffc00f09947 */ /* 0x008fea000383ffff */
[----:B------:R-:W-:Y:S05]  /*8460*/  BRA `(.L_x_235) ;  /* 0xffffffe800d07947 */ /* 0x000fea000383ffff */
.L_x_204:
[----:B------:R-:W-:-:S07]  /*8470*/  SHF.L.U32 R5, R12, 0x1f, RZ ;  /* 0x0000001f0c057819 */ /* 0x000fce00000006ff */
.L_x_236:
[----:B--2---:R2:W3:Y:S02]  /*8480*/  SYNCS.PHASECHK.TRANS64.TRYWAIT P1, [R0+URZ+0x36420], R5 ;  /* 0x03642005000075a7 */ /* 0x0044e4000802017f */
[----:B---3--:R-:W-:Y:S05]  /*8490*/  @!P1 NANOSLEEP.SYNCS 0x989680 ;  /* 0x009896800000995d */ /* 0x008fea0003900000 */
[----:B------:R-:W3:Y:S02]  /*84a0*/  @!P1 SYNCS.PHASECHK.TRANS64 P1, [R0+URZ+0x36420], R5 ;  /* 0x03642005000095a7 */ /* 0x000ee4000802007f */
[----:B---3--:R-:W-:Y:S05]  /*84b0*/  @!P1 BRA `(.L_x_236) ;  /* 0xfffffffc00f09947 */ /* 0x008fea000383ffff */
[----:B------:R-:W-:Y:S05]  /*84c0*/  BRA `(.L_x_237) ;  /* 0xffffffec00707947 */ /* 0x000fea000383ffff */
.L_x_207:
[----:B--2---:R2:W3:Y:S02]  /*84d0*/  SYNCS.PHASECHK.TRANS64.TRYWAIT P1, [R0+URZ+0x36438], R10 ;  /* 0x0364380a000075a7 */ /* 0x0044e4000802017f */
[----:B---3--:R-:W-:Y:S05]  /*84e0*/  @!P1 NANOSLEEP.SYNCS 0x989680 ;  /* 0x009896800000995d */ /* 0x008fea0003900000 */
[----:B------:R-:W3:Y:S02]  /*84f0*/  @!P1 SYNCS.PHASECHK.TRANS64 P1, [R0+URZ+0x36438], R10 ;  /* 0x0364380a000095a7 */ /* 0x000ee4000802007f */
[----:B---3--:R-:W-:Y:S05]  /*8500*/  @!P1 BRA `(.L_x_207) ;  /* 0xfffffffc00f09947 */ /* 0x008fea000383ffff */
[----:B------:R-:W-:Y:S05]  /*8510*/  BRA `(.L_x_238) ;  /* 0xfffffff000187947 */ /* 0x000fea000383ffff */
.L_x_209:
[----:B---3--:R3:W4:Y:S02]  /*8520*/  SYNCS.PHASECHK.TRANS64.TRYWAIT P1, [R0+URZ+0x36428], R5 ;  /* 0x03642805000075a7 */ /* 0x008724000802017f */
[----:B----4-:R-:W-:Y:S05]  /*8530*/  @!P1 NANOSLEEP.SYNCS 0x989680 ;  /* 0x009896800000995d */ /* 0x010fea0003900000 */
[----:B------:R-:W4:Y:S02]  /*8540*/  @!P1 SYNCS.PHASECHK.TRANS64 P1, [R0+URZ+0x36428], R5 ;  /* 0x03642805000095a7 */ /* 0x000f24000802007f */
[----:B----4-:R-:W-:Y:S05]  /*8550*/  @!P1 BRA `(.L_x_209) ;  /* 0xfffffffc00f09947 */ /* 0x010fea000383ffff */
[----:B------:R-:W-:Y:S05]  /*8560*/  BRA `(.L_x_239) ;  /* 0xfffffff000c07947 */ /* 0x000fea000383ffff */
.L_x_211:
[----:B---3--:R3:W4:Y:S02]  /*8570*/  SYNCS.PHASECHK.TRANS64.TRYWAIT P1, [R0+URZ+0x36438], R3 ;  /* 0x03643803000075a7 */ /* 0x008724000802017f */
[----:B----4-:R-:W-:Y:S05]  /*8580*/  @!P1 NANOSLEEP.SYNCS 0x989680 ;  /* 0x009896800000995d */ /* 0x010fea0003900000 */
[----:B------:R-:W4:Y:S02]  /*8590*/  @!P1 SYNCS.PHASECHK.TRANS64 P1, [R0+URZ+0x36438], R3 ;  /* 0x03643803000095a7 */ /* 0x000f24000802007f */
[----:B----4-:R-:W-:Y:S05]  /*85a0*/  @!P1 BRA `(.L_x_211) ;  /* 0xfffffffc00f09947 */ /* 0x010fea000383ffff */
[----:B------:R-:W-:Y:S05]  /*85b0*/  BRA `(.L_x_240) ;  /* 0xfffffff400587947 */ /* 0x000fea000383ffff */
.L_x_213:
[----:B------:R-:W-:Y:S01]  /*85c0*/  BSSY B0, `(.L_x_241) ;  /* 0x0000006000007945 */ /* 0x000fe20003800000 */
[----:B------:R-:W-:-:S07]  /*85d0*/  IMAD.MOV.U32 R15, RZ, RZ, -0x1 ;  /* 0xffffffffff0f7424 */ /* 0x000fce00078e00ff */
[----:B-12---:R-:W-:Y:S05]  /*85e0*/  WARPSYNC.COLLECTIVE R15, `(.L_x_242) ;  /* 0x000000000f0c7348 */ /* 0x006fea0003c00000 */
[----:B------:R-:W-:Y:S02]  /*85f0*/  ELECT P6, UR62, PT ;  /* 0x00000000003e782f */ /* 0x000fe400038c0000 */
[----:B------:R-:W-:Y:S01]  /*8600*/  MOV R14, UR62 ;  /* 0x0000003e000e7c02 */ /* 0x000fe20008000f00 */
[----:B-12---:R-:W-:Y:S10]  /*8610*/  ENDCOLLECTIVE ;  /* 0x000000000000791b */ /* 0x006ff40003800000 */
.L_x_242:
[----:B------:R-:W-:Y:S05]  /*8620*/  BSYNC B0 ;  /* 0x0000000000007941 */ /* 0x000fea0003800000 */
.L_x_241:
[----:B------:R-:W-:Y:S01]  /*8630*/  PLOP3.LUT P0, PT, P6, PT, PT, 0x80, 0x0 ;  /* 0x000000000000781c */ /* 0x000fe2000370f070 */
[----:B------:R-:W-:-:S12]  /*8640*/  BRA `(.L_x_243) ;  /* 0xfffffff8000c7947 */ /* 0x000fd8000383ffff */
.L_x_217:
[----:B-1----:R1:W2:Y:S02]  /*8650*/  SYNCS.PHASECHK.TRANS64.TRYWAIT P0, [R7+URZ], R0 ;  /* 0x00000000070075a7 */ /* 0x0022a4000800017f */
[----:B--2---:R-:W-:Y:S05]  /*8660*/  @!P0 NANOSLEEP.SYNCS 0x989680 ;  /* 0x009896800000895d */ /* 0x004fea0003900000 */
[----:B------:R-:W2:Y:S02]  /*8670*/  @!P0 SYNCS.PHASECHK.TRANS64 P0, [R7+URZ], R0 ;  /* 0x00000000070085a7 */ /* 0x000ea4000800007f */
[----:B--2---:R-:W-:Y:S05]  /*8680*/  @!P0 BRA `(.L_x_217) ;  /* 0xfffffffc00f08947 */ /* 0x004fea000383ffff */
[----:B------:R-:W-:Y:S05]  /*8690*/  BRA `(.L_x_244) ;  /* 0xfffffff8004c7947 */ /* 0x000fea000383ffff */
.L_x_218:
[----:B--2---:R2:W3:Y:S02]  /*86a0*/  SYNCS.PHASECHK.TRANS64.TRYWAIT P0, [R3+URZ], R2 ;  /* 0x00000002030075a7 */ /* 0x0044e4000800017f */
[----:B---3--:R-:W-:Y:S05]  /*86b0*/  @!P0 NANOSLEEP.SYNCS 0x989680 ;  /* 0x009896800000895d */ /* 0x008fea0003900000 */
[----:B------:R-:W3:Y:S02]  /*86c0*/  @!P0 SYNCS.PHASECHK.TRANS64 P0, [R3+URZ], R2 ;  /* 0x00000002030085a7 */ /* 0x000ee4000800007f */
[----:B---3--:R-:W-:Y:S05]  /*86d0*/  @!P0 BRA `(.L_x_218) ;  /* 0xfffffffc00f08947 */ /* 0x008fea000383ffff */
[----:B------:R-:W-:Y:S05]  /*86e0*/  BRA `(.L_x_245) ;  /* 0xfffffff800407947 */ /* 0x000fea000383ffff */
.L_x_246:
        /* <DEDUP_REMOVED lines=9> */
.L_x_7650:


//--------------------- .text._ZN7cutlass13device_kernelIN5flash11enable_sm90INS1_16FlashAttnBwdSm90INS1_25CollectiveMainloopBwdSm90ILi2ELi1ELi1EN4cute5tupleIJNS5_1CILi1EEES8_S8_EEENS6_IJNS7_ILi64EEENS7_ILi96EEENS7_ILi192EEEEEENS_10bfloat16_tEfNS_4arch4Sm90ELb0ELb0ELb1ELb0ELb0ELb0ELb1ELb0ELi3ELi1ELi1ELi1ELb0EEENS1_24CollectiveEpilogueBwdGQAISD_fSG_Li384ELb0ELb0EEENS1_19SingleTileSchedulerILb0ELb0ELb0ELi96EEEEEEEEEvNT_6ParamsE --------------------------
	.section	.text._ZN7cutlass13device_kernelIN5flash11enable_sm90INS1_16FlashAttnBwdSm90INS1_25CollectiveMainloopBwdSm90ILi2ELi1ELi1EN4cute5tupleIJNS5_1CILi1EEES8_S8_EEENS6_IJNS7_ILi64EEENS7_ILi96EEENS7_ILi192EEEEEENS_10bfloat16_tEfNS_4arch4Sm90ELb0ELb0ELb1ELb0ELb0ELb0ELb1ELb0ELi3ELi1ELi1ELi1ELb0EEENS1_24CollectiveEpilogueBwdGQAISD_fSG_Li384ELb0ELb0EEENS1_19SingleTileSchedulerILb0ELb0ELb0ELi96EEEEEEEEEvNT_6ParamsE,"ax",@progbits
	.align	128
.text._ZN7cutlass13device_kernelIN5flash11enable_sm90INS1_16FlashAttnBwdSm90INS1_25CollectiveMainloopBwdSm90ILi2ELi1ELi1EN4cute5tupleIJNS5_1CILi1EEES8_S8_EEENS6_IJNS7_ILi64EEENS7_ILi96EEENS7_ILi192EEEEEENS_10bfloat16_tEfNS_4arch4Sm90ELb0ELb0ELb1ELb0ELb0ELb0ELb1ELb0ELi3ELi1ELi1ELi1ELb0EEENS1_24CollectiveEpilogueBwdGQAISD_fSG_Li384ELb0ELb0EEENS1_19SingleTileSchedulerILb0ELb0ELb0ELi96EEEEEEEEEvNT_6ParamsE:
        .type           _ZN7cutlass13device_kernelIN5flash11enable_sm90INS1_16FlashAttnBwdSm90INS1_25CollectiveMainloopBwdSm90ILi2ELi1ELi1EN4cute5tupleIJNS5_1CILi1EEES8_S8_EEENS6_IJNS7_ILi64EEENS7_ILi96EEENS7_ILi192EEEEEENS_10bfloat16_tEfNS_4arch4Sm90ELb0ELb0ELb1ELb0ELb0ELb0ELb1ELb0ELi3ELi1ELi1ELi1ELb0EEENS1_24CollectiveEpilogueBwdGQAISD_fSG_Li384ELb0ELb0EEENS1_19SingleTileSchedulerILb0ELb0ELb0ELi96EEEEEEEEEvNT_6ParamsE,@function
        .size           _ZN7cutlass13device_kernelIN5flash11enable_sm90INS1_16FlashAttnBwdSm90INS1_25CollectiveMainloopBwdSm90ILi2ELi1ELi1EN4cute5tupleIJNS5_1CILi1EEES8_S8_EEENS6_IJNS7_ILi64EEENS7_ILi96EEENS7_ILi192EEEEEENS_10bfloat16_tEfNS_4arch4Sm90ELb0ELb0ELb1ELb0ELb0ELb0ELb1ELb0ELi3ELi1ELi1ELi1ELb0EEENS1_24CollectiveEpilogueBwdGQAISD_fSG_Li384ELb0ELb0EEENS1_19SingleTileSchedulerILb0ELb0ELb0ELi96EEEEEEEEEvNT_6ParamsE,(.L_x_7651 - _ZN7cutlass13device_kernelIN5flash11enable_sm90INS1_16FlashAttnBwdSm90INS1_25CollectiveMainloopBwdSm90ILi2ELi1ELi1EN4cute5tupleIJNS5_1CILi1EEES8_S8_EEENS6_IJNS7_ILi64EEENS7_ILi96EEENS7_ILi192EEEEEENS_10bfloat16_tEfNS_4arch4Sm90ELb0ELb0ELb1ELb0ELb0ELb0ELb1ELb0ELi3ELi1ELi1ELi1ELb0EEENS1_24CollectiveEpilogueBwdGQAISD_fSG_Li384ELb0ELb0EEENS1_19SingleTileSchedulerILb0ELb0ELb0ELi96EEEEEEEEEvNT_6ParamsE)
        .other          _ZN7cutlass13device_kernelIN5flash11enable_sm90INS1_16FlashAttnBwdSm90INS1_25CollectiveMainloopBwdSm90ILi2ELi1ELi1EN4cute5tupleIJNS5_1CILi1EEES8_S8_EEENS6_IJNS7_ILi64EEENS7_ILi96EEENS7_ILi192EEEEEENS_10bfloat16_tEfNS_4arch4Sm90ELb0ELb0ELb1ELb0ELb0ELb0ELb1ELb0ELi3ELi1ELi1ELi1ELb0EEENS1_24CollectiveEpilogueBwdGQAISD_fSG_Li384ELb0ELb0EEENS1_19SingleTileSchedulerILb0ELb0ELb0ELi96EEEEEEEEEvNT_6ParamsE,@"STO_CUDA_ENTRY STV_DEFAULT"
_ZN7cutlass13device_kernelIN5flash11enable_sm90INS1_16FlashAttnBwdSm90INS1_25CollectiveMainloopBwdSm90ILi2ELi1ELi1EN4cute5tupleIJNS5_1CILi1EEES8_S8_EEENS6_IJNS7_ILi64EEENS7_ILi96EEENS7_ILi192EEEEEENS_10bfloat16_tEfNS_4arch4Sm90ELb0ELb0ELb1ELb0ELb0ELb0ELb1ELb0ELi3ELi1ELi1ELi1ELb0EEENS1_24CollectiveEpilogueBwdGQAISD_fSG_Li384ELb0ELb0EEENS1_19SingleTileSchedulerILb0ELb0ELb0ELi96EEEEEEEEEvNT_6ParamsE:
[----:B------:R-:W1:Y:S01]  /*0000*/  LDC R1, c[0x0][0x28] ;  /* 0x00000a00ff017b82 */ /* 0x000e620000000800 */
[----:B------:R-:W2:Y:S01]  /*0010*/  S2R R3, SR_TID.X ;  /* 0x0000000000037919 */ /* 0x000ea20000002100 */
[----:B------:R-:W-:Y:S01]  /*0020*/  ELECT P0, URZ, PT ;  /* 0x00000000003f782f */ /* 0x000fe20003800000 */
[----:B------:R-:W-:Y:S01]  /*0030*/  BSSY B0, `(.L_x_247) ;  /* 0x0000013000007945 */ /* 0x000fe20003800000 */
[----:B--2---:R-:W-:-:S05]  /*0040*/  SHF.R.U32.HI R0, RZ, 0x5, R3 ;  /* 0x00000005ff007819 */ /* 0x004fca0000011603 */
[----:B------:R-:W2:Y:S02]  /*0050*/  SHFL.IDX PT, R2, R0, RZ, 0x1f ;  /* 0x00001fff00027589 */ /* 0x000ea400000e0000 */
[----:B--2---:R-:W-:-:S13]  /*0060*/  ISETP.EQ.AND P0, PT, R2, RZ, P0 ;  /* 0x000000ff0200720c */ /* 0x004fda0000702270 */
[----:B-1----:R-:W-:Y:S05]  /*0070*/  @!P0 BRA `(.L_x_248) ;  /* 0x0000000000388947 */ /* 0x002fea0003800000 */
[----:B------:R-:W-:Y:S02]  /*0080*/  ULDC.64 UR4, c[0x0][0x198] ;  /* 0x0000660000047ab9 */ /* 0x000fe40000000a00 */
[----:B------:R-:W-:Y:S02]  /*0090*/  UIADD3 UR6, UP0, UR4, 0xf0, URZ ;  /* 0x000000f004067890 */ /* 0x000fe4000ff1e03f */
[----:B------:R-:W-:Y:S02]  /*00a0*/  UIADD3 UR8, UP1, UR4, 0x1f0, URZ ;  /* 0x000001f004087890 */ /* 0x000fe4000ff3e03f */
[----:B------:R-:W-:Y:S02]  /*00b0*/  UIADD3 UR10, UP2, UR4, 0x2f0, URZ ;  /* 0x000002f0040a7890 */ /* 0x000fe4000ff5e03f */
[----:B------:R-:W-:Y:S02]  /*00c0*/  UIADD3 UR4, UP3, UR4, 0x3f0, URZ ;  /* 0x000003f004047890 */ /* 0x000fe4000ff7e03f */
[----:B------:R-:W-:-:S02]  /*00d0*/  UIADD3.X UR7, URZ, UR5, URZ, UP0, !UPT ;  /* 0x000000053f077290 */ /* 0x000fc400087fe43f */
[----:B------:R-:W-:Y:S02]  /*00e0*/  UIADD3.X UR9, URZ, UR5, URZ, UP1, !UPT ;  /* 0x000000053f097290 */ /* 0x000fe40008ffe43f */
[----:B------:R-:W-:Y:S02]  /*00f0*/  UIADD3.X UR11, URZ, UR5, URZ, UP2, !UPT ;  /* 0x000000053f0b7290 */ /* 0x000fe400097fe43f */
[----:B------:R-:W-:-:S03]  /*0100*/  UIADD3.X UR5, URZ, UR5, URZ, UP3, !UPT ;  /* 0x000000053f057290 */ /* 0x000fc60009ffe43f */
[----:B------:R1:W-:Y:S02]  /*0110*/  UTMACCTL.PF [UR6] ;  /* 0x00000000060079b9 */ /* 0x0003e40008040000 */
[----:B------:R1:W-:Y:S02]  /*0120*/  UTMACCTL.PF [UR8] ;  /* 0x00000000080079b9 */ /* 0x0003e40008040000 */
[----:B------:R1:W-:Y:S02]  /*0130*/  UTMACCTL.PF [UR10] ;  /* 0x000000000a0079b9 */ /* 0x0003e40008040000 */
[----:B------:R1:W-:Y:S02]  /*0140*/  UTMACCTL.PF [UR4] ;  /* 0x00000000040079b9 */ /* 0x0003e40008040000 */
[----:B-1----:R-:W-:Y:S01]  /*0150*/  NOP ;  /* 0x0000000000007918 */ /* 0x002fe20000000000 */
.L_x_248:
[----:B------:R-:W-:Y:S05]  /*0160*/  BSYNC B0 ;  /* 0x0000000000007941 */ /* 0x000fea0003800000 */
.L_x_247:
        /* <DEDUP_REMOVED lines=30> */
[----:B------:R1:W5:Y:S01]  /*0350*/  SYNCS.EXCH.64 URZ, [UR8+0x36420], UR4 ;  /* 0x03642004083f75b2 */ /* 0x0003620008000100 */
[----:B------:R1:W1:Y:S01]  /*0360*/  SYNCS.EXCH.64 URZ, [UR8+0x36418], UR6 ;  /* 0x03641806083f75b2 */ /* 0x0002620008000100 */
[----:B------:R1:W1:Y:S01]  /*0370*/  SYNCS.EXCH.64 URZ, [UR8+0x36428], UR4 ;  /* 0x03642804083f75b2 */ /* 0x0002620008000100 */
[----:B------:R-:W-:Y:S01]  /*0380*/  NOP ;  /* 0x0000000000007918 */ /* 0x000fe20000000000 */
.L_x_249:
[----:B------:R-:W3:Y:S01]  /*0390*/  SHFL.IDX PT, R3, R0, RZ, 0x1f ;  /* 0x00001fff00037589 */ /* 0x000ee200000e0000 */
[----:B------:R-:W-:Y:S01]  /*03a0*/  NOP ;  /* 0x0000000000007918 */ /* 0x000fe20000000000 */
[----:B---3--:R-:W-:-:S13]  /*03b0*/  ISETP.NE.AND P0, PT, R3, RZ, PT ;  /* 0x000000ff0300720c */ /* 0x008fda0003f05270 */
        /* <DEDUP_REMOVED lines=15> */
[----:B------:R3:W1:Y:S02]  /*04b0*/  SYNCS.EXCH.64 URZ, [UR8+0x36438], UR6 ;  /* 0x03643806083f75b2 */ /* 0x0006640008000100 */
[----:B---3--:R-:W-:Y:S01]  /*04c0*/  NOP ;  /* 0x0000000000007918 */ /* 0x008fe20000000000 */
.L_x_250:
[----:B------:R-:W-:Y:S01]  /*04d0*/  ISETP.NE.AND P0, PT, R2, RZ, PT ;  /* 0x000000ff0200720c */ /* 0x000fe20003f05270 */
[----:B------:R-:W-:Y:S01]  /*04e0*/  IMAD.MOV.U32 R18, RZ, RZ, 0x1 ;  /* 0x00000001ff127424 */ /* 0x000fe200078e00ff */
[----:B------:R-:W-:Y:S01]  /*04f0*/  NOP ;  /* 0x0000000000007918 */ /* 0x000fe20000000000 */
[----:B------:R-:W-:Y:S03]  /*0500*/  BSSY B6, `(.L_x_251) ;  /* 0x00006f9000067945 */ /* 0x000fe60003800000 */
[----:B------:R-:W-:Y:S01]  /*0510*/  SEL R18, R18, 0x2, !P0 ;  /* 0x0000000212127807 */ /* 0x000fe20004000000 */
[----:B-12-45:R-:W-:Y:S06]  /*0520*/  BAR.SYNC.DEFER_BLOCKING 0x0 ;  /* 0x0000000000007b1d */ /* 0x036fec0000010000 */
[----:B------:R-:W-:Y:S05]  /*0530*/  @!P0 BRA `(.L_x_252) ;  /* 0x0000003c00b08947 */ /* 0x000fea0003800000 */
.L_x_253:
        /* <DEDUP_REMOVED lines=13> */
[----:B----4-:R-:W-:Y:S05]  /*0610*/  @!P0 BRA `(.L_x_254) ;  /* 0x0000006c009c8947 */ /* 0x010fea0003800000 */
        /* <DEDUP_REMOVED lines=23> */
.L_x_256:
        /* <DEDUP_REMOVED lines=15> */
.L_x_255:
        /* <DEDUP_REMOVED lines=20> */
.L_x_258:
        /* <DEDUP_REMOVED lines=15> */
.L_x_257:
        /* <DEDUP_REMOVED lines=8> */
.L_x_339:
[----:B------:R-:W-:Y:S02]  /*0b30*/  SHF.L.U32 R10, RZ, 0x1f, RZ ;  /* 0x0000001fff0a7819 */ /* 0x000fe400000006ff */
[----:B------:R-:W-:Y:S01]  /*0b40*/  LOP3.LUT R5, R2, 0xffffff80, RZ, 0xc0, !PT ;  /* 0xffffff8002057812 */ /* 0x000fe200078ec0ff */
[----:B--2---:R-:W-:Y:S01]  /*0b50*/  IMAD.HI R2, R14, 0x55555556, RZ ;  /* 0x555555560e027827 */ /* 0x004fe200078e02ff */
[----:B------:R-:W2:Y:S03]  /*0b60*/  SYNCS.PHASECHK.TRANS64.TRYWAIT P0, [UR36+0x36400], R10 ;  /* 0x0364000aff0075a7 */ /* 0x000ea60008000164 */
[----:B------:R-:W-:Y:S01]  /*0b70*/  IMAD.IADD R6, R0, 0x1, -R5 ;  /* 0x0000000100067824 */ /* 0x000fe200078e0a05 */
[----:B------:R-:W-:-:S04]  /*0b80*/  LEA.HI R5, R2, R2, RZ, 0x1 ;  /* 0x0000000202057211 */ /* 0x000fc800078f08ff */
[----:B------:R-:W-:-:S04]  /*0b90*/  SHF.R.S32.HI R7, RZ, 0x1f, R6 ;  /* 0x0000001fff077819 */ /* 0x000fc80000011406 */
[CC--:B------:R-:W-:Y:S02]  /*0ba0*/  LEA.HI R8, R7.reuse, R6.reuse, RZ, 0x2 ;  /* 0x0000000607087211 */ /* 0x0c0fe400078f10ff */
[----:B------:R-:W-:Y:S02]  /*0bb0*/  LEA.HI R7, R7, R6, RZ, 0x5 ;  /* 0x0000000607077211 */ /* 0x000fe400078f28ff */
[--C-:B------:R-:W-:Y:S02]  /*0bc0*/  SHF.R.S32.HI R9, RZ, 0x2, R8.reuse ;  /* 0x00000002ff097819 */ /* 0x100fe40000011408 */
[----:B------:R-:W-:Y:S02]  /*0bd0*/  SHF.R.S32.HI R4, RZ, 0x1f, R8 ;  /* 0x0000001fff047819 */ /* 0x000fe40000011408 */
[----:B------:R-:W-:Y:S02]  /*0be0*/  SHF.R.S32.HI R7, RZ, 0x5, R7 ;  /* 0x00000005ff077819 */ /* 0x000fe40000011407 */
[----:B------:R-:W-:-:S04]  /*0bf0*/  LEA.HI R4, R4, R9, RZ, 0x3 ;  /* 0x0000000904047211 */ /* 0x000fc800078f18ff */
[----:B------:R-:W-:Y:S01]  /*0c00*/  LOP3.LUT R2, R4, 0xfffffff8, RZ, 0xc0, !PT ;  /* 0xfffffff804027812 */ /* 0x000fe200078ec0ff */
[----:B------:R-:W-:-:S04]  /*0c10*/  IMAD R4, R5, -0x3, R14 ;  /* 0xfffffffd05047824 */ /* 0x000fc800078e020e */
[----:B------:R-:W-:Y:S01]  /*0c20*/  IMAD.IADD R2, R9, 0x1, -R2 ;  /* 0x0000000109027824 */ /* 0x000fe200078e0a02 */
[----:B--2---:R-:W-:Y:S06]  /*0c30*/  @P0 BRA `(.L_x_260) ;  /* 0x0000000000080947 */ /* 0x004fec0003800000 */
[----:B------:R-:W2:Y:S02]  /*0c40*/  SYNCS.PHASECHK.TRANS64.TRYWAIT P0, [UR36+0x36400], R10 ;  /* 0x0364000aff0075a7 */ /* 0x000ea40008000164 */
[----:B--2---:R-:W-:Y:S05]  /*0c50*/  @!P0 BRA `(.L_x_261) ;  /* 0x0000006800348947 */ /* 0x004fea0003800000 */
.L_x_260:
        /* <DEDUP_REMOVED lines=51> */
[----:B------:R-:W-:Y:S01]  /*0f90*/  IMAD.SHL.U32 R17, R6, 0x4, RZ ;  /* 0x0000000406117824 */ /* 0x000fe200078e00ff */
[----:B------:R-:W-:Y:S06]  /*0fa0*/  @!P0 BRA `(.L_x_262) ;  /* 0x00000028006c8947 */ /* 0x000fec0003800000 */
[CC--:B------:R-:W-:Y:S01]  /*0fb0*/  LEA.HI R2, R3.reuse, R0.reuse, RZ, 0x4 ;  /* 0x0000000003027211 */ /* 0x0c0fe200078f20ff */
[----:B------:R-:W3:Y:S01]  /*0fc0*/  S2R R14, SR_CTAID.X ;  /* 0x00000000000e7919 */ /* 0x000ee20000002500 */
[----:B------:R-:W-:Y:S01]  /*0fd0*/  LEA.HI R7, R3, R0, RZ, 0x5 ;  /* 0x0000000003077211 */ /* 0x000fe200078f28ff */
[----:B------:R-:W3:Y:S01]  /*0fe0*/  LDC R19, c[0x0][0x290] ;  /* 0x0000a400ff137b82 */ /* 0x000ee20000000800 */
[----:B--2---:R-:W-:Y:S01]  /*0ff0*/  LOP3.LUT R5, R2, 0xfffffff0, RZ, 0xc0, !PT ;  /* 0xfffffff002057812 */ /* 0x004fe200078ec0ff */
[----:B------:R-:W-:Y:S01]  /*1000*/  IMAD.HI R13, R16, 0x55555556, RZ ;  /* 0x55555556100d7827 */ /* 0x000fe200078e02ff */
[----:B------:R-:W-:Y:S02]  /*1010*/  LOP3.LUT R9, R8, 0xfffffffc, RZ, 0xc0, !PT ;  /* 0xfffffffc08097812 */ /* 0x000fe400078ec0ff */
[----:B------:R-:W-:Y:S02]  /*1020*/  CS2R R118, SRZ ;  /* 0x0000000000767805 */ /* 0x000fe4000001ff00 */
[----:B------:R-:W-:Y:S01]  /*1030*/  SHF.R.S32.HI R2, RZ, 0x4, R2 ;  /* 0x00000004ff027819 */ /* 0x000fe20000011402 */
[----:B------:R-:W-:Y:S01]  /*1040*/  IMAD.IADD R5, R0, 0x1, -R5 ;  /* 0x0000000100057824 */ /* 0x000fe200078e0a05 */
[----:B------:R-:W-:Y:S01]  /*1050*/  LEA.HI R13, R13, R13, RZ, 0x1 ;  /* 0x0000000d0d0d7211 */ /* 0x000fe200078f08ff */
[----:B------:R-:W-:Y:S01]  /*1060*/  IMAD.IADD R12, R6, 0x1, -R9 ;  /* 0x00000001060c7824 */ /* 0x000fe200078e0a09 */
[----:B------:R-:W-:-:S02]  /*1070*/  SHF.R.S32.HI R6, RZ, 0x5, R7 ;  /* 0x00000005ff067819 */ /* 0x000fc40000011407 */
[----:B------:R-:W-:Y:S02]  /*1080*/  CS2R R116, SRZ ;  /* 0x0000000000747805 */ /* 0x000fe4000001ff00 */
[----:B------:R-:W-:Y:S01]  /*1090*/  LEA.HI R0, R5, R5, RZ, 0x1 ;  /* 0x0000000505007211 */ /* 0x000fe200078f08ff */
[----:B------:R-:W-:Y:S01]  /*10a0*/  IMAD R13, R13, -0x3, R16 ;  /* 0xfffffffd0d0d7824 */ /* 0x000fe200078e0210 */
[----:B------:R-:W-:Y:S02]  /*10b0*/  SHF.R.S32.HI R10, RZ, 0x1f, R5 ;  /* 0x0000001fff0a7819 */ /* 0x000fe40000011405 */
[----:B------:R-:W-:Y:S02]  /*10c0*/  CS2R R114, SRZ ;  /* 0x0000000000727805 */ /* 0x000fe4000001ff00 */
[----:B------:R-:W-:Y:S02]  /*10d0*/  SHF.R.S32.HI R3, RZ, 0x1, R0 ;  /* 0x00000001ff037819 */ /* 0x000fe40000011400 */
[----:B------:R-:W-:-:S02]  /*10e0*/  CS2R R112, SRZ ;  /* 0x0000000000707805 */ /* 0x000fc4000001ff00 */
[----:B------:R-:W-:Y:S02]  /*10f0*/  SHF.R.S32.HI R8, RZ, 0x1f, R0 ;  /* 0x0000001fff087819 */ /* 0x000fe40000011400 */
[----:B------:R-:W-:Y:S02]  /*1100*/  CS2R R110, SRZ ;  /* 0x00000000006e7805 */ /* 0x000fe4000001ff00 */
[----:B------:R-:W-:Y:S02]  /*1110*/  LEA.HI R10, R10, R5, RZ, 0x3 ;  /* 0x000000050a0a7211 */ /* 0x000fe400078f18ff */
[----:B------:R-:W-:Y:S02]  /*1120*/  CS2R R108, SRZ ;  /* 0x00000000006c7805 */ /* 0x000fe4000001ff00 */
[----:B------:R-:W-:Y:S02]  /*1130*/  LEA.HI R8, R8, R3, RZ, 0x2 ;  /* 0x0000000308087211 */ /* 0x000fe400078f10ff */
[----:B------:R-:W-:-:S02]  /*1140*/  CS2R R106, SRZ ;  /* 0x00000000006a7805 */ /* 0x000fc4000001ff00 */
[----:B------:R-:W-:Y:S01]  /*1150*/  LOP3.LUT R0, R0, 0x7fffffe, RZ, 0xc0, !PT ;  /* 0x07fffffe00007812 */ /* 0x000fe200078ec0ff */
[----:B------:R-:W-:Y:S01]  /*1160*/  IMAD.SHL.U32 R10, R10, 0x20, RZ ;  /* 0x000000200a0a7824 */ /* 0x000fe200078e00ff */
[----:B------:R-:W-:Y:S02]  /*1170*/  LOP3.LUT R8, R8, 0xfffffffc, RZ, 0xc0, !PT ;  /* 0xfffffffc08087812 */ /* 0x000fe400078ec0ff */
[----:B------:R-:W-:Y:S02]  /*1180*/  CS2R R104, SRZ ;  /* 0x0000000000687805 */ /* 0x000fe4000001ff00 */
[----:B------:R-:W-:Y:S01]  /*1190*/  SHF.R.S32.HI R7, RZ, 0x1f, R7 ;  /* 0x0000001fff077819 */ /* 0x000fe20000011407 */
[----:B------:R-:W-:Y:S01]  /*11a0*/  IMAD.IADD R5, R5, 0x1, -R0 ;  /* 0x0000000105057824 */ /* 0x000fe200078e0a00 */
[----:B------:R-:W-:Y:S01]  /*11b0*/  LOP3.LUT R9, R10, 0x7fffff00, RZ, 0xc0, !PT ;  /* 0x7fffff000a097812 */ /* 0x000fe200078ec0ff */
[----:B------:R-:W-:Y:S01]  /*11c0*/  IMAD.IADD R8, R3, 0x1, -R8 ;  /* 0x0000000103087824 */ /* 0x000fe200078e0a08 */
[----:B------:R-:W-:Y:S01]  /*11d0*/  LEA.HI R7, R7, R6, RZ, 0x2 ;  /* 0x0000000607077211 */ /* 0x000fe200078f10ff */
[----:B------:R-:W-:Y:S01]  /*11e0*/  IMAD.SHL.U32 R3, R2, 0x8, RZ ;  /* 0x0000000802037824 */ /* 0x000fe200078e00ff */
[----:B------:R-:W-:Y:S01]  /*11f0*/  CS2R R102, SRZ ;  /* 0x0000000000667805 */ /* 0x000fe2000001ff00 */
[----:B------:R-:W-:Y:S01]  /*1200*/  IMAD.SHL.U32 R0, R8, 0x40, RZ ;  /* 0x0000004008007824 */ /* 0x000fe200078e00ff */
[----:B------:R-:W-:Y:S01]  /*1210*/  LOP3.LUT R7, R7, 0x3ffffc, RZ, 0xc0, !PT ;  /* 0x003ffffc07077812 */ /* 0x000fe200078ec0ff */
[----:B------:R-:W-:Y:S01]  /*1220*/  IMAD R10, R16, 0x800, R9 ;  /* 0x00000800100a7824 */ /* 0x000fe200078e0209 */
[----:B------:R-:W-:Y:S01]  /*1230*/  LOP3.LUT P0, RZ, R8, 0x2, RZ, 0xc0, !PT ;  /* 0x0000000208ff7812 */ /* 0x000fe2000780c0ff */
[----:B---3--:R-:W-:Y:S01]  /*1240*/  IMAD R2, R14, -0x60, R19 ;  /* 0xffffffa00e027824 */ /* 0x008fe200078e0213 */
[----:B------:R-:W-:Y:S01]  /*1250*/  LOP3.LUT R0, R0, 0xc0, RZ, 0xc0, !PT ;  /* 0x000000c000007812 */ /* 0x000fe200078ec0ff */
[----:B------:R-:W-:Y:S01]  /*1260*/  IMAD.IADD R7, R6, 0x1, -R7 ;  /* 0x0000000106077824 */ /* 0x000fe200078e0a07 */
[----:B------:R-:W-:Y:S01]  /*1270*/  LOP3.LUT R8, R18, 0x1, RZ, 0xfc, !PT ;  /* 0x0000000112087812 */ /* 0x000fe200078efcff */
[----:B------:R-:W-:Y:S01]  /*1280*/  IMAD R10, R5, 0x20, R10 ;  /* 0x00000020050a7824 */ /* 0x000fe200078e020a */
[----:B------:R-:W-:Y:S01]  /*1290*/  LOP3.LUT R3, R0, 0x8, R3, 0xf8, !PT ;  /* 0x0000000800037812 */ /* 0x000fe200078ef803 */
[----:B------:R-:W-:Y:S01]  /*12a0*/  VIADD R5, R15, 0x3f ;  /* 0x0000003f0f057836 */ /* 0x000fe20000000000 */
[----:B------:R-:W-:Y:S01]  /*12b0*/  SHF.R.U32.HI R0, RZ, 0x3, R0 ;  /* 0x00000003ff007819 */ /* 0x000fe20000011600 */
[----:B------:R-:W-:Y:S01]  /*12c0*/  IMAD R7, R7, 0x200, R10 ;  /* 0x0000020007077824 */ /* 0x000fe200078e020a */
[----:B------:R-:W-:Y:S01]  /*12d0*/  CS2R R100, SRZ ;  /* 0x0000000000647805 */ /* 0x000fe2000001ff00 */
[----:B------:R-:W-:Y:S01]  /*12e0*/  IMAD.MOV.U32 R10, RZ, RZ, 0x20 ;  /* 0x00000020ff0a7424 */ /* 0x000fe200078e00ff */
[----:B------:R-:W-:Y:S01]  /*12f0*/  LOP3.LUT R0, R3, R0, RZ, 0x3c, !PT ;  /* 0x0000000003007212 */ /* 0x000fe200078e3cff */
[----:B------:R-:W-:Y:S01]  /*1300*/  IMAD R13, R13, -0x20, R2 ;  /* 0xffffffe00d0d7824 */ /* 0x000fe200078e0202 */
[----:B------:R-:W-:Y:S01]  /*1310*/  SHF.R.S32.HI R6, RZ, 0x1f, R5 ;  /* 0x0000001fff067819 */ /* 0x000fe20000011405 */
[----:B------:R-:W-:Y:S01]  /*1320*/  IMAD.MOV.U32 R2, RZ, RZ, RZ ;  /* 0x000000ffff027224 */ /* 0x000fe200078e00ff */
[----:B------:R-:W-:Y:S01]  /*1330*/  SEL R10, R10, 0xffffffe0, !P0 ;  /* 0xffffffe00a0a7807 */ /* 0x000fe20004000000 */
[----:B------:R-:W-:Y:S01]  /*1340*/  IMAD.IADD R9, R0, 0x1, R7 ;  /* 0x0000000100097824 */ /* 0x000fe200078e0207 */
[----:B------:R-:W-:Y:S01]  /*1350*/  LEA.HI R156, R6, R5, RZ, 0x6 ;  /* 0x00000005069c7211 */ /* 0x000fe200078f30ff */
[----:B------:R-:W-:Y:S01]  /*1360*/  IMAD R0, R12, -0x2, R13 ;  /* 0xfffffffe0c007824 */ /* 0x000fe200078e020d */
[----:B------:R-:W-:Y:S01]  /*1370*/  CS2R R6, SRZ ;  /* 0x0000000000067805 */ /* 0x000fe2000001ff00 */
[----:B------:R-:W-:Y:S01]  /*1380*/  IMAD.MOV.U32 R5, RZ, RZ, RZ ;  /* 0x000000ffff057224 */ /* 0x000fe200078e00ff */
[----:B------:R-:W-:-:S02]  /*1390*/  LEA R9, R9, UR36, 0x1 ;  /* 0x0000002409097c11 */ /* 0x000fc4000f8e08ff */
        /* <DEDUP_REMOVED lines=38> */
[----:B------:R-:W-:Y:S02]  /*1600*/  SHF.R.S32.HI R156, RZ, 0x6, R156 ;  /* 0x00000006ff9c7819 */ /* 0x000fe4000001149c */
[----:B------:R-:W-:-:S07]  /*1610*/  IADD3 R10, R10, 0x30400, R9 ;  /* 0x000304000a0a7810 */ /* 0x000fce0007ffe009 */
.L_x_273:
[----:B------:R-:W-:-:S13]  /*1620*/  ISETP.NE.AND P0, PT, R8, 0x3, PT ;  /* 0x000000030800780c */ /* 0x000fda0003f05270 */
[----:B---3--:R-:W-:Y:S05]  /*1630*/  @!P0 BRA `(.L_x_263) ;  /* 0x0000000000048947 */ /* 0x008fea0003800000 */
[----:B------:R-:W-:Y:S01]  /*1640*/  BPT.TRAP 0x1 ;  /* 0x000000040000795c */ /* 0x000fe20000300000 */
.L_x_263:
[----:B------:R-:W-:Y:S02]  /*1650*/  LEA R3, R2, UR36, 0x3 ;  /* 0x0000002402037c11 */ /* 0x000fe4000f8e18ff */
[----:B------:R-:W-:-:S04]  /*1660*/  SHF.L.U32 R12, R7, 0x1f, RZ ;  /* 0x0000001f070c7819 */ /* 0x000fc800000006ff */
[----:B------:R2:W3:Y:S01]  /*1670*/  SYNCS.PHASECHK.TRANS64.TRYWAIT P1, [R3+URZ+0x36410], R12 ;  /* 0x0364100c030075a7 */ /* 0x0004e2000802017f */
[----:B------:R-:W-:Y:S05]  /*1680*/  @!P0 BRA `(.L_x_264) ;  /* 0x0000000000048947 */ /* 0x000fea0003800000 */
[----:B------:R-:W-:Y:S01]  /*1690*/  BPT.TRAP 0x1 ;  /* 0x000000040000795c */ /* 0x000fe20000300000 */
.L_x_264:
[----:B---3--:R-:W-:Y:S05]  /*16a0*/  @P1 BRA `(.L_x_265) ;  /* 0x0000000000081947 */ /* 0x008fea0003800000 */
[----:B------:R-:W3:Y:S02]  /*16b0*/  SYNCS.PHASECHK.TRANS64.TRYWAIT P1, [R3+URZ+0x36410], R12 ;  /* 0x0364100c030075a7 */ /* 0x000ee4000802017f */
[----:B---3--:R-:W-:Y:S05]  /*16c0*/  @!P1 BRA `(.L_x_266) ;  /* 0x0000005c00b09947 */ /* 0x008fea0003800000 */
.L_x_265:
[----:B------:R-:W-:Y:S05]  /*16d0*/  WARPSYNC.ALL ;  /* 0x0000000000007948 */ /* 0x000fea0003800000 */
[----:B------:R-:W-:Y:S01]  /*16e0*/  R2UR UR6, R4 ;  /* 0x00000000040672ca */ /* 0x000fe200000e0000 */
[----:B------:R-:W-:Y:S01]  /*16f0*/  UIADD3 UR4, UR36, 0x1e000, URZ ;  /* 0x0001e00024047890 */ /* 0x000fe2000fffe03f */
[C---:B------:R-:W-:Y:S01]  /*1700*/  R2UR UR7, R2.reuse ;  /* 0x00000000020772ca */ /* 0x040fe200000e0000 */
[----:B------:R-:W-:Y:S01]  /*1710*/  WARPGROUP.ARRIVE ;  /* 0x00000000000079c5 */ /* 0x000fe20000000000 */
[----:B------:R-:W-:Y:S01]  /*1720*/  UMOV UR13, 0x40000040 ;  /* 0x40000040000d7882 */ /* 0x000fe20000000000 */
[----:B------:R-:W-:Y:S01]  /*1730*/  USHF.R.U32.HI UR5, URZ, 0x4, UR4 ;  /* 0x000000043f057899 */ /* 0x000fe20008011604 */
[----:B--23--:R-:W-:Y:S01]  /*1740*/  IMAD R12, R2, 0x40, R11 ;  /* 0x00000040020c7824 */ /* 0x00cfe200078e020b */
        /* <DEDUP_REMOVED lines=91> */
[----:B------:R2:W3:Y:S04]  /*1d00*/  LDS R12, [R14+0x30000] ;  /* 0x030000000e0c7984 */ /* 0x0004e80000000800 */
[----:B------:R2:W4:Y:S01]  /*1d10*/  LDS R13, [R14+0x30020] ;  /* 0x030020000e0d7984 */ /* 0x0005220000000800 */
[----:B------:R-:W-:Y:S05]  /*1d20*/  @!P0 BRA `(.L_x_267) ;  /* 0x0000000000048947 */ /* 0x000fea0003800000 */
[----:B------:R-:W-:Y:S01]  /*1d30*/  BPT.TRAP 0x1 ;  /* 0x000000040000795c */ /* 0x000fe20000300000 */
.L_x_267:
[----:B--2---:R-:W-:-:S04]  /*1d40*/  SHF.L.U32 R14, R6, 0x1f, RZ ;  /* 0x0000001f060e7819 */ /* 0x004fc800000006ff */
[----:B------:R2:W5:Y:S01]  /*1d50*/  SYNCS.PHASECHK.TRANS64.TRYWAIT P1, [UR36+0x36430], R14 ;  /* 0x0364300eff0075a7 */ /* 0x0005620008020164 */
[----:B------:R-:W-:Y:S05]  /*1d60*/  @!P0 BRA `(.L_x_268) ;  /* 0x0000000000048947 */ /* 0x000fea0003800000 */
[----:B------:R-:W-:Y:S01]  /*1d70*/  BPT.TRAP 0x1 ;  /* 0x000000040000795c */ /* 0x000fe20000300000 */
.L_x_268:
[----:B-----5:R-:W-:Y:S05]  /*1d80*/  @P1 BRA `(.L_x_269) ;  /* 0x0000000000081947 */ /* 0x020fea0003800000 */
[----:B------:R-:W5:Y:S02]  /*1d90*/  SYNCS.PHASECHK.TRANS64.TRYWAIT P1, [UR36+0x36430], R14 ;  /* 0x0364300eff0075a7 */ /* 0x000f640008020164 */
[----:B-----5:R-:W-:Y:S05]  /*1da0*/  @!P1 BRA `(.L_x_270) ;  /* 0x00000058000c9947 */ /* 0x020fea0003800000 */
.L_x_269:
        /* <DEDUP_REMOVED lines=18> */
[----:B--2--5:R-:W-:Y:S01]  /*1ed0*/  FMUL.FTZ R14, R136, UR7 ;  /* 0x00000007880e7c20 */ /* 0x024fe20008410000 */
        /* <DEDUP_REMOVED lines=22> */
[----:B------:R-:W5:Y:S01]  /*2040*/  MUFU.TANH R136, R136 ;  /* 0x0000008800887308 */ /* 0x000f620000002400 */
[----:B--2---:R-:W-:-:S07]  /*2050*/  FSEL R139, R14, -INF , P3 ;  /* 0xff8000000e8b7808 */ /* 0x004fce0001800000 */
[----:B------:R-:W-:Y:S08]  /*2060*/  MUFU.TANH R138, R138 ;  /* 0x0000008a008a7308 */ /* 0x000ff00000002400 */
[----:B------:R-:W-:Y:S01]  /*2070*/  MUFU.TANH R137, R137 ;  /* 0x0000008900897308 */ /* 0x000fe20000002400 */
[----:B-----5:R-:W-:-:S07]  /*2080*/  FSEL R149, R136, -INF , P5 ;  /* 0xff80000088957808 */ /* 0x020fce0002800000 */
[----:B------:R-:W2:Y:S08]  /*2090*/  MUFU.TANH R18, R18 ;  /* 0x0000001200127308 */ /* 0x000eb00000002400 */
[----:B------:R-:W-:Y:S01]  /*20a0*/  MUFU.TANH R19, R19 ;  /* 0x0000001300137308 */ /* 0x000fe20000002400 */
[----:B------:R-:W-:Y:S02]  /*20b0*/  WARPGROUP.DEPBAR.LE gsb0, 0x0 ;  /* 0x00008000000079c5 */ /* 0x000fe40000010000 */
[----:B------:R-:W-:-:S05]  /*20c0*/  WARPGROUP.ARRIVE ;  /* 0x00000000000079c5 */ /* 0x000fca0000000000 */
[----:B------:R-:W-:Y:S01]  /*20d0*/  MUFU.TANH R20, R20 ;  /* 0x0000001400147308 */ /* 0x000fe20000002400 */
[C---:B--2---:R-:W-:Y:S01]  /*20e0*/  FSEL R148, R18.reuse, -INF , P3 ;  /* 0xff80000012947808 */ /* 0x044fe20001800000 */
[----:B------:R-:W-:Y:S01]  /*20f0*/  FFMA.FTZ R18, -R18, R18, 1 ;  /* 0x3f80000012127423 */ /* 0x000fe20000010112 */
        /* <DEDUP_REMOVED lines=76> */
[----:B---3--:R-:W-:Y:S01]  /*25c0*/  FFMA.FTZ R146, R139, UR4, -R12 ;  /* 0x000000048b927c23 */ /* 0x008fe2000801080c */
        /* <DEDUP_REMOVED lines=15> */
[----:B------:R-:W5:Y:S01]  /*26c0*/  LDS R141, [R141+0x30220] ;  /* 0x030220008d8d7984 */ /* 0x000f620000000800 */
        /* <DEDUP_REMOVED lines=23> */
[----:B----4-:R-:W-:Y:S01]  /*2840*/  FFMA.FTZ R137, R148, UR4, -R13 ;  /* 0x0000000494897c23 */ /* 0x010fe2000801080d */
[----:B------:R-:W-:Y:S01]  /*2850*/  FSEL R148, R19, -INF , P4 ;  /* 0xff80000013947808 */ /* 0x000fe20002000000 */
[--C-:B------:R-:W-:Y:S01]  /*2860*/  FADD.FTZ R132, R132, -R143.reuse ;  /* 0x8000008f84847221 */ /* 0x100fe20000010000 */
[----:B------:R-:W-:Y:S01]  /*2870*/  FSEL R138, R20, -INF , P5 ;  /* 0xff800000148a7808 */ /* 0x000fe20002800000 */
[--C-:B------:R-:W-:Y:S01]  /*2880*/  FADD.FTZ R129, R129, -R143.reuse ;  /* 0x8000008f81817221 */ /* 0x100fe20000010000 */
[----:B------:R-:W-:Y:S01]  /*2890*/  ISETP.GT.AND P4, PT, R0, 0x18, PT ;  /* 0x000000180000780c */ /* 0x000fe20003f84270 */
[----:B------:R-:W4:Y:S01]  /*28a0*/  MUFU.EX2 R15, R15 ;  /* 0x0000000f000f7308 */ /* 0x000f220000000800 */
[----:B--2---:R-:W-:Y:S01]  /*28b0*/  FMUL.FTZ R151, R14, R151 ;  /* 0x000000970e977220 */ /* 0x004fe20000410000 */
[----:B------:R-:W-:Y:S01]  /*28c0*/  ISETP.GT.AND P5, PT, R0, 0x19, PT ;  /* 0x000000190000780c */ /* 0x000fe20003fa4270 */
[----:B------:R-:W-:Y:S01]  /*28d0*/  FADD.FTZ R133, R133, -R143 ;  /* 0x8000008f85857221 */ /* 0x000fe20000010000 */
[----:B------:R-:W-:Y:S01]  /*28e0*/  FSEL R153, R140, -INF , P4 ;  /* 0xff8000008c997808 */ /* 0x000fe20002000000 */
[----:B------:R-:W-:Y:S01]  /*28f0*/  FMUL.FTZ R124, R124, R151 ;  /* 0x000000977c7c7220 */ /* 0x000fe20000410000 */
[----:B------:R-:W-:Y:S01]  /*2900*/  FFMA.FTZ R140, -R140, R140, 1 ;  /* 0x3f8000008c8c7423 */ /* 0x000fe2000001018c */
[----:B-----5:R-:W-:Y:S01]  /*2910*/  FADD.FTZ R122, R122, -R141 ;  /* 0x8000008d7a7a7221 */ /* 0x020fe20000010000 */
        /* <DEDUP_REMOVED lines=9> */
[C---:B----4-:R-:W-:Y:S01]  /*29b0*/  FMUL.FTZ R150, R15.reuse, R150 ;  /* 0x000000960f967220 */ /* 0x050fe20000410000 */
[----:B------:R-:W-:Y:S01]  /*29c0*/  F2FP.BF16.F32.PACK_AB R14, R15, R14 ;  /* 0x0000000e0f0e723e */ /* 0x000fe200000010ff */
[--C-:B------:R-:W-:Y:S01]  /*29d0*/  FFMA.FTZ R138, R151, UR4, -R12.reuse ;  /* 0x00000004978a7c23 */ /* 0x100fe2000801080c */
[----:B------:R-:W-:Y:S01]  /*29e0*/  FSEL R151, R145, -INF , P5 ;  /* 0xff80000091977808 */ /* 0x000fe20002800000 */
[----:B------:R-:W-:Y:S01]  /*29f0*/  FMUL.FTZ R125, R125, R150 ;  /* 0x000000967d7d7220 */ /* 0x000fe20000410000 */
[----:B------:R-:W-:Y:S01]  /*2a00*/  FSEL R150, R21, -INF , P1 ;  /* 0xff80000015967808 */ /* 0x000fe20000800000 */
[----:B------:R-:W-:Y:S01]  /*2a10*/  FADD.FTZ R130, R130, -R141 ;  /* 0x8000008d82827221 */ /* 0x000fe20000010000 */
[----:B------:R-:W-:Y:S01]  /*2a20*/  MUFU.EX2 R137, R137 ;  /* 0x0000008900897308 */ /* 0x000fe20000000800 */
        /* <DEDUP_REMOVED lines=17> */
[----:B------:R-:W-:Y:S01]  /*2b40*/  FFMA.FTZ R139, -R139, R139, 1 ;  /* 0x3f8000008b8b7423 */ /* 0x000fe2000001018b */
[----:B------:R-:W-:Y:S01]  /*2b50*/  FFMA.FTZ R144, -R144, R144, 1 ;  /* 0x3f80000090907423 */ /* 0x000fe20000010190 */
[----:B------:R-:W-:-:S02]  /*2b60*/  UMOV UR7, 0x80000020 ;  /* 0x8000002000077882 */ /* 0x000fc40000000000 */
[----:B------:R-:W-:Y:S01]  /*2b70*/  FFMA.FTZ R152, R152, UR4, -R13 ;  /* 0x0000000498987c23 */ /* 0x000fe2000801080d */
[----:B------:R-:W-:Y:S01]  /*2b80*/  USHF.R.U32.HI UR4, URZ, 0x4, UR37 ;  /* 0x000000043f047899 */ /* 0x000fe20008011625 */
[----:B------:R-:W2:Y:S01]  /*2b90*/  MUFU.EX2 R138, R138 ;  /* 0x0000008a008a7308 */ /* 0x000ea20000000800 */
[----:B----4-:R-:W-:Y:S02]  /*2ba0*/  FMUL.FTZ R143, R142, R132 ;  /* 0x000000848e8f7220 */ /* 0x010fe40000410000 */
[----:B------:R-:W-:-:S04]  /*2bb0*/  ULOP3.LUT UR4, UR4, 0x3fff, URZ, 0xc0, !UPT ;  /* 0x00003fff04047892 */ /* 0x000fc8000f8ec03f */
[----:B------:R-:W-:Y:S01]  /*2bc0*/  ULOP3.LUT UR9, UR4, 0x1000000, URZ, 0xfc, !UPT ;  /* 0x0100000004097892 */ /* 0x000fe2000f8efc3f */
[----:B------:R-:W4:Y:S01]  /*2bd0*/  MUFU.EX2 R149, R149 ;  /* 0x0000009500957308 */ /* 0x000f220000000800 */
[----:B---3--:R-:W-:Y:S01]  /*2be0*/  FMUL.FTZ R132, R154, R133 ;  /* 0x000000859a847220 */ /* 0x008fe20000410000 */
[----:B------:R-:W-:Y:S01]  /*2bf0*/  FMUL.FTZ R133, R140, R143 ;  /* 0x0000008f8c857220 */ /* 0x000fe20000410000 */
[----:B------:R-:W-:Y:S02]  /*2c00*/  UMOV UR4, UR8 ;  /* 0x0000000800047c82 */ /* 0x000fe40008000000 */
[----:B------:R-:W-:Y:S01]  /*2c10*/  FMUL.FTZ R132, R145, R132 ;  /* 0x0000008491847220 */ /* 0x000fe20000410000 */
[----:B------:R-:W-:Y:S02]  /*2c20*/  UMOV UR6, UR9 ;  /* 0x0000000900067c82 */ /* 0x000fe40008000000 */
[----:B------:R-:W-:Y:S01]  /*2c30*/  MUFU.EX2 R148, R148 ;  /* 0x0000009400947308 */ /* 0x000fe20000000800 */
[----:B--2---:R-:W-:-:S04]  /*2c40*/  FMUL.FTZ R129, R138, R129 ;  /* 0x000000818a817220 */ /* 0x004fc80000410000 */
[----:B------:R-:W-:Y:S01]  /*2c50*/  FMUL.FTZ R129, R12, R129 ;  /* 0x000000810c817220 */ /* 0x000fe20000410000 */
[----:B------:R-:W-:Y:S02]  /*2c60*/  F2FP.BF16.F32.PACK_AB R12, R147, R146 ;  /* 0x00000092930c723e */ /* 0x000fe400000010ff */
[----:B------:R-:W2:Y:S01]  /*2c70*/  MUFU.EX2 R150, R150 ;  /* 0x0000009600967308 */ /* 0x000ea20000000800 */
[----:B----4-:R-:W-:Y:S01]  /*2c80*/  F2FP.BF16.F32.PACK_AB R13, R149, R137 ;  /* 0x00000089950d723e */ /* 0x010fe200000010ff */
[----:B------:R-:W-:Y:S01]  /*2c90*/  FMUL.FTZ R137, R137, R122 ;  /* 0x0000007a89897220 */ /* 0x000fe20000410000 */
[----:B------:R-:W-:Y:S01]  /*2ca0*/  FFMA.FTZ R122, -R19, R19, 1 ;  /* 0x3f800000137a7423 */ /* 0x000fe20000010113 */
[----:B------:R-:W-:Y:S01]  /*2cb0*/  FFMA.FTZ R19, -R20, R20, 1 ;  /* 0x3f80000014137423 */ /* 0x000fe20000010114 */
[----:B------:R-:W-:Y:S01]  /*2cc0*/  F2FP.BF16.F32.PACK_AB R20, R129, R128 ;  /* 0x000000808114723e */ /* 0x000fe200000010ff */
[----:B------:R-:W-:Y:S02]  /*2cd0*/  FMUL.FTZ R18, R18, R137 ;  /* 0x0000008912127220 */ /* 0x000fe40000410000 */
[----:B------:R-:W3:Y:S08]  /*2ce0*/  MUFU.EX2 R151, R151 ;  /* 0x0000009700977308 */ /* 0x000ef00000000800 */
[----:B------:R-:W4:Y:S01]  /*2cf0*/  MUFU.EX2 R152, R152 ;  /* 0x0000009800987308 */ /* 0x000f220000000800 */
[C---:B--2---:R-:W-:Y:S01]  /*2d00*/  F2FP.BF16.F32.PACK_AB R15, R150.reuse, R148 ;  /* 0x00000094960f723e */ /* 0x044fe200000010ff */
[----:B------:R-:W-:Y:S01]  /*2d10*/  BAR.SYNC.DEFER_BLOCKING 0x9, 0x180 ;  /* 0x0246000000007b1d */ /* 0x000fe20000010000 */
[----:B------:R-:W-:-:S04]  /*2d20*/  FMUL.FTZ R150, R150, R127 ;  /* 0x0000007f96967220 */ /* 0x000fc80000410000 */
[----:B------:R-:W-:Y:S01]  /*2d30*/  FMUL.FTZ R21, R21, R150 ;  /* 0x0000009615157220 */ /* 0x000fe20000410000 */
[----:B------:R-:W2:Y:S01]  /*2d40*/  MUFU.EX2 R153, R153 ;  /* 0x0000009900997308 */ /* 0x000ea20000000800 */
[----:B---3--:R-:W-:-:S07]  /*2d50*/  FMUL.FTZ R130, R151, R130 ;  /* 0x0000008297827220 */ /* 0x008fce0000410000 */
[----:B------:R-:W3:Y:S01]  /*2d60*/  MUFU.EX2 R140, R155 ;  /* 0x0000009b008c7308 */ /* 0x000ee20000000800 */
[----:B----4-:R-:W-:Y:S01]  /*2d70*/  FMUL.FTZ R131, R152, R131 ;  /* 0x0000008398837220 */ /* 0x010fe20000410000 */
[----:B--2---:R-:W-:Y:S01]  /*2d80*/  FMUL.FTZ R134, R153, R134 ;  /* 0x0000008699867220 */ /* 0x004fe20000410000 */
[----:B------:R2:W-:Y:S01]  /*2d90*/  STSM.16.M88.4 [R9+0x30400], R12 ;  /* 0x0304000c09007844 */ /* 0x0005e20000000200 */
[----:B---3--:R-:W-:-:S04]  /*2da0*/  FMUL.FTZ R135, R140, R135 ;  /* 0x000000878c877220 */ /* 0x008fc80000410000 */
[----:B------:R-:W-:Y:S01]  /*2db0*/  FMUL.FTZ R144, R144, R135 ;  /* 0x0000008790907220 */ /* 0x000fe20000410000 */
[--C-:B--2---:R-:W-:Y:S01]  /*2dc0*/  FADD.FTZ R12, R123, -R141.reuse ;  /* 0x8000008d7b0c7221 */ /* 0x104fe20000010000 */
[----:B------:R-:W-:Y:S01]  /*2dd0*/  FADD.FTZ R13, R126, -R141 ;  /* 0x8000008d7e0d7221 */ /* 0x000fe20000010000 */
[----:B------:R-:W-:Y:S02]  /*2de0*/  F2FP.BF16.F32.PACK_AB R14, R154, R142 ;  /* 0x0000008e9a0e723e */ /* 0x000fe400000010ff */
[----:B------:R-:W-:Y:S01]  /*2df0*/  FMUL.FTZ R149, R149, R12 ;  /* 0x0000000c95957220 */ /* 0x000fe20000410000 */
[----:B------:R-:W-:Y:S01]  /*2e00*/  FMUL.FTZ R148, R148, R13 ;  /* 0x0000000d94947220 */ /* 0x000fe20000410000 */
[----:B------:R-:W-:Y:S02]  /*2e10*/  F2FP.BF16.F32.PACK_AB R12, R138, R136 ;  /* 0x000000888a0c723e */ /* 0x000fe400000010ff */
[----:B------:R-:W-:Y:S01]  /*2e20*/  F2FP.BF16.F32.PACK_AB R13, R152, R151 ;  /* 0x00000097980d723e */ /* 0x000fe200000010ff */
[----:B------:R-:W-:Y:S01]  /*2e30*/  FMUL.FTZ R148, R19, R148 ;  /* 0x0000009413947220 */ /* 0x000fe20000410000 */
[----:B------:R-:W-:Y:S01]  /*2e40*/  F2FP.BF16.F32.PACK_AB R15, R140, R153 ;  /* 0x000000998c0f723e */ /* 0x000fe200000010ff */
[----:B------:R-:W-:Y:S01]  /*2e50*/  FFMA.FTZ R19, -R22, R22, 1 ;  /* 0x3f80000016137423 */ /* 0x000fe20000010116 */
[----:B------:R-:W-:Y:S01]  /*2e60*/  FMUL.FTZ R149, R122, R149 ;  /* 0x000000957a957220 */ /* 0x000fe20000410000 */
[----:B------:R-:W-:-:S02]  /*2e70*/  F2FP.BF16.F32.PACK_AB R22, R132, R133 ;  /* 0x000000858416723e */ /* 0x000fc400000010ff */
[----:B------:R2:W-:Y:S01]  /*2e80*/  STSM.16.M88.4 [R10], R12 ;  /* 0x0000000c0a007844 */ /* 0x0005e20000000200 */
[----:B------:R-:W-:Y:S01]  /*2e90*/  FMUL.FTZ R19, R19, R130 ;  /* 0x0000008213137220 */ /* 0x000fe20000410000 */
[----:B------:R-:W-:Y:S01]  /*2ea0*/  @!PT LDS RZ, [RZ] ;  /* 0x00000000fffff984 */ /* 0x000fe20000000800 */
[----:B------:R-:W-:Y:S01]  /*2eb0*/  @!PT LDS RZ, [RZ] ;  /* 0x00000000fffff984 */ /* 0x000fe20000000800 */
[----:B------:R-:W-:Y:S01]  /*2ec0*/  @!PT LDS RZ, [RZ] ;  /* 0x00000000fffff984 */ /* 0x000fe20000000800 */
[----:B------:R-:W-:Y:S01]  /*2ed0*/  @!PT LDS RZ, [RZ] ;  /* 0x00000000fffff984 */ /* 0x000fe20000000800 */
[----:B------:R3:W-:Y:S06]  /*2ee0*/  MEMBAR.ALL.CTA ;  /* 0x0000000000007992 */ /* 0x0007ec0000008000 */
[----:B---3--:R-:W3:Y:S01]  /*2ef0*/  FENCE.VIEW.ASYNC.S ;  /* 0x00000000000073c6 */ /* 0x008ee20000000000 */
[----:B--2---:R-:W-:Y:S01]  /*2f00*/  FFMA.FTZ R12, -R23, R23, 1 ;  /* 0x3f800000170c7423 */ /* 0x004fe20000010117 */
[----:B------:R-:W-:Y:S01]  /*2f10*/  FMUL.FTZ R23, R139, R134 ;  /* 0x000000868b177220 */ /* 0x000fe20000410000 */
[----:B------:R-:W-:-:S02]  /*2f20*/  F2FP.BF16.F32.PACK_AB R14, R125, R124 ;  /* 0x0000007c7d0e723e */ /* 0x000fc400000010ff */
[----:B------:R-:W-:Y:S01]  /*2f30*/  FMUL.FTZ R122, R12, R131 ;  /* 0x000000830c7a7220 */ /* 0x000fe20000410000 */
[----:B------:R-:W-:Y:S02]  /*2f40*/  F2FP.BF16.F32.PACK_AB R12, R121, R120 ;  /* 0x00000078790c723e */ /* 0x000fe400000010ff */
[----:B------:R-:W-:Y:S02]  /*2f50*/  F2FP.BF16.F32.PACK_AB R13, R149, R18 ;  /* 0x00000012950d723e */ /* 0x000fe400000010ff */
[----:B------:R-:W-:Y:S02]  /*2f60*/  F2FP.BF16.F32.PACK_AB R15, R21, R148 ;  /* 0x00000094150f723e */ /* 0x000fe400000010ff */
[----:B------:R-:W-:Y:S01]  /*2f70*/  F2FP.BF16.F32.PACK_AB R21, R122, R19 ;  /* 0x000000137a15723e */ /* 0x000fe200000010ff */
[----:B---3--:R-:W-:Y:S01]  /*2f80*/  BAR.SYNC.DEFER_BLOCKING 0x9, 0x180 ;  /* 0x0246000000007b1d */ /* 0x008fe20000010000 */
        /* <DEDUP_REMOVED lines=45> */
[----:B---3--:R-:W3:Y:S02]  /*3260*/  FENCE.VIEW.ASYNC.S ;  /* 0x00000000000073c6 */ /* 0x008ee40000000000 */
[----:B---3--:R-:W-:Y:S06]  /*3270*/  BAR.SYNC.DEFER_BLOCKING 0x9, 0x180 ;  /* 0x0246000000007b1d */ /* 0x008fec0000010000 */
        /* <DEDUP_REMOVED lines=34> */
[----:B--2---:R-:W-:Y:S05]  /*34a0*/  @!P0 BRA `(.L_x_271) ;  /* 0x0000000000048947 */ /* 0x004fea0003800000 */
[----:B------:R-:W-:Y:S01]  /*34b0*/  BPT.TRAP 0x1 ;  /* 0x000000040000795c */ /* 0x000fe20000300000 */
.L_x_271:
[----:B------:R-:W-:Y:S01]  /*34c0*/  LEA R12, R4, UR36, 0xd ;  /* 0x00000024040c7c11 */ /* 0x000fe2000f8e68ff */
[----:B------:R-:W-:Y:S01]  /*34d0*/  UIADD3 UR4, UR36, 0x36438, URZ ;  /* 0x0003643824047890 */ /* 0x000fe2000fffe03f */
[----:B------:R-:W2:Y:S01]  /*34e0*/  S2R R14, SR_TID.X ;  /* 0x00000000000e7919 */ /* 0x000ea20000002100 */
        /* <DEDUP_REMOVED lines=9> */
[----:B------:R-:W-:Y:S01]  /*3580*/  WARPGROUP.ARRIVE ;  /* 0x00000000000079c5 */ /* 0x000fe20000000000 */
[----:B------:R-:W-:Y:S02]  /*3590*/  IMAD R12, R16, 0x1000, R17 ;  /* 0x00001000100c7824 */ /* 0x000fe400078e0211 */
[----:B------:R-:W-:-:S03]  /*35a0*/  IMAD R13, R2, 0x600, R13 ;  /* 0x00000600020d7824 */ /* 0x000fc600078e020d */
[----:B------:R-:W-:Y:S02]  /*35b0*/  LEA R12, R12, UR36, 0x2 ;  /* 0x000000240c0c7c11 */ /* 0x000fe4000f8e10ff */
[----:B------:R-:W-:Y:S02]  /*35c0*/  R2UR UR8, R13 ;  /* 0x000000000d0872ca */ /* 0x000fe400000e0000 */
[----:B--2---:R-:W-:-:S11]  /*35d0*/  SHF.R.U32.HI R15, RZ, 0x7, R14 ;  /* 0x00000007ff0f7819 */ /* 0x004fd6000001160e */
        /* <DEDUP_REMOVED lines=40> */
[----:B---3--:R-:W3:Y:S02]  /*3860*/  FENCE.VIEW.ASYNC.S ;  /* 0x00000000000073c6 */ /* 0x008ee40000000000 */
[----:B---3--:R2:W-:Y:S06]  /*3870*/  BAR.ARV R13, 0xa0 ;  /* 0x0002800d0000751d */ /* 0x0085ec0000002000 */
[----:B------:R-:W-:Y:S05]  /*3880*/  @!P0 BRA `(.L_x_272) ;  /* 0x0000000000048947 */ /* 0x000fea0003800000 */
[----:B------:R-:W-:Y:S01]  /*3890*/  BPT.TRAP 0x1 ;  /* 0x000000040000795c */ /* 0x000fe20000300000 */
.L_x_272:
[----:B------:R-:W-:Y:S01]  /*38a0*/  VIADD R5, R5, 0x1 ;  /* 0x0000000105057836 */ /* 0x000fe20000000000 */
[----:B------:R-:W-:Y:S01]  /*38b0*/  LOP3.LUT R6, R6, 0x1, RZ, 0x3c, !PT ;  /* 0x0000000106067812 */ /* 0x000fe200078e3cff */
[----:B------:R-:W-:Y:S02]  /*38c0*/  VIADD R2, R2, 0x1 ;  /* 0x0000000102027836 */ /* 0x000fe40000000000 */
[----:B------:R-:W-:Y:S01]  /*38d0*/  VIADD R3, R3, 0x36420 ;  /* 0x0003642003037836 */ /* 0x000fe20000000000 */
[----:B------:R-:W-:Y:S02]  /*38e0*/  ISETP.GE.AND P1, PT, R5, R156, PT ;  /* 0x0000009c0500720c */ /* 0x000fe40003f26270 */
[----:B------:R-:W-:Y:S02]  /*38f0*/  ISETP.NE.AND P0, PT, R2, 0x2, PT ;  /* 0x000000020200780c */ /* 0x000fe40003f05270 */
[----:B------:R-:W-:Y:S02]  /*3900*/  PRMT R3, RZ, 0x654, R3 ;  /* 0x00000654ff037816 */ /* 0x000fe40000000003 */
[----:B--2---:R-:W-:-:S02]  /*3910*/  SEL R12, RZ, 0x1, P0 ;  /* 0x00000001ff0c7807 */ /* 0x004fc40000000000 */
[----:B------:R3:W-:Y:S01]  /*3920*/  SYNCS.ARRIVE.TRANS64.RED.A1T0 RZ, [R3+URZ], RZ ;  /* 0x000000ff03ff79a7 */ /* 0x0007e2000810043f */
[----:B------:R-:W-:Y:S02]  /*3930*/  SEL R2, R2, RZ, P0 ;  /* 0x000000ff02027207 */ /* 0x000fe40000000000 */
[----:B------:R-:W-:Y:S02]  /*3940*/  LOP3.LUT R7, R7, R12, RZ, 0x3c, !PT ;  /* 0x0000000c07077212 */ /* 0x000fe400078e3cff */
[----:B------:R-:W-:Y:S05]  /*3950*/  @!P1 BRA `(.L_x_273) ;  /* 0xffffffdc00309947 */ /* 0x000fea000383ffff */
.L_x_262:
[----:B------:R-:W4:Y:S01]  /*3960*/  S2UR UR8, SR_CTAID.Y ;  /* 0x00000000000879c3 */ /* 0x000f220000002600 */
[----:B------:R-:W-:Y:S01]  /*3970*/  ULDC UR5, c[0x0][0x850] ;  /* 0x0002140000057ab9 */ /* 0x000fe20000000800 */
[----:B------:R-:W-:Y:S01]  /*3980*/  ULDC.64 UR10, c[0x0][0x818] ;  /* 0x00020600000a7ab9 */ /* 0x000fe20000000a00 */
[----:B------:R-:W-:Y:S01]  /*3990*/  UISETP.NE.AND UP0, UPT, UR5, 0x1, UPT ;  /* 0x000000010500788c */ /* 0x000fe2000bf05270 */
[----:B-1----:R-:W-:Y:S01]  /*39a0*/  IMAD R16, R16, 0x1800, R17 ;  /* 0x0000180010107824 */ /* 0x002fe200078e0211 */
[----:B------:R-:W-:-:S03]  /*39b0*/  ULDC.64 UR12, c[0x0][0x840] ;  /* 0x00021000000c7ab9 */ /* 0x000fc60000000a00 */
[----:B------:R-:W1:Y:S01]  /*39c0*/  S2UR UR4, SR_CTAID.X ;  /* 0x00000000000479c3 */ /* 0x000e620000002500 */
[----:B------:R-:W-:-:S05]  /*39d0*/  LEA R16, R16, UR36, 0x2 ;  /* 0x0000002410107c11 */ /* 0x000fca000f8e10ff */
[----:B------:R-:W-:Y:S01]  /*39e0*/  @UP0 ULDC UR6, c[0x0][0x854] ;  /* 0x0002150000060ab9 */ /* 0x000fe20000000800 */
[----:B------:R-:W-:Y:S01]  /*39f0*/  @UP0 ULDC UR9, c[0x0][0x858] ;  /* 0x0002160000090ab9 */ /* 0x000fe20000000800 */
[----:B------:R-:W5:Y:S01]  /*3a00*/  S2UR UR16, SR_CTAID.Z ;  /* 0x00000000001079c3 */ /* 0x000f620000002700 */
[----:B----4-:R-:W-:-:S07]  /*3a10*/  UIMAD.WIDE.U32 UR6, UR8, UR6, URZ ;  /* 0x00000006080672a5 */ /* 0x010fce000f8e003f */
[----:B------:R-:W4:Y:S01]  /*3a20*/  LDC.64 R8, c[0x0][0x820] ;  /* 0x00020800ff087b82 */ /* 0x000f220000000a00 */
[----:B------:R-:W-:Y:S02]  /*3a30*/  @UP0 USHF.R.U32.HI UR8, URZ, UR9, UR7 ;  /* 0x000000093f080299 */ /* 0x000fe40008011607 */
[----:B-1----:R-:W-:-:S05]  /*3a40*/  UIMAD UR4, UR4, 0x4800, URZ ;  /* 0x00004800040478a4 */ /* 0x002fca000f8e023f */
[----:B--2---:R-:W1:Y:S01]  /*3a50*/  LDC.64 R10, c[0x0][0x848] ;  /* 0x00021200ff0a7b82 */ /* 0x004e620000000a00 */
[----:B------:R-:W-:Y:S02]  /*3a60*/  USHF.R.S32.HI UR6, URZ, 0x1f, UR8 ;  /* 0x0000001f3f067899 */ /* 0x000fe40008011408 */
[----:B------:R-:W-:Y:S02]  /*3a70*/  USHF.R.S32.HI UR5, URZ, 0x1f, UR4 ;  /* 0x0000001f3f057899 */ /* 0x000fe40008011404 */
[----:B------:R-:W-:Y:S02]  /*3a80*/  UIMAD UR7, UR6, UR10, URZ ;  /* 0x0000000a060772a4 */ /* 0x000fe4000f8e023f */
[----:B------:R-:W-:Y:S02]  /*3a90*/  UIMAD UR6, UR6, UR12, URZ ;  /* 0x0000000c060672a4 */ /* 0x000fe4000f8e023f */
[----:B------:R-:W-:Y:S02]  /*3aa0*/  UIMAD.WIDE.U32 UR14, UR8, UR10, UR4 ;  /* 0x0000000a080e72a5 */ /* 0x000fe4000f8e0004 */
[----:B------:R-:W-:-:S02]  /*3ab0*/  UIMAD UR7, UR8, UR11, UR7 ;  /* 0x0000000b080772a4 */ /* 0x000fc4000f8e0207 */
[----:B------:R-:W-:Y:S02]  /*3ac0*/  UIMAD.WIDE.U32 UR4, UR8, UR12, UR4 ;  /* 0x0000000c080472a5 */ /* 0x000fe4000f8e0004 */
[----:B------:R-:W-:Y:S01]  /*3ad0*/  UIMAD UR6, UR8, UR13, UR6 ;  /* 0x0000000d080672a4 */ /* 0x000fe2000f8e0206 */
[----:B---3--:R-:W-:Y:S01]  /*3ae0*/  IMAD.U32 R3, RZ, RZ, UR15 ;  /* 0x0000000fff037e24 */ /* 0x008fe2000f8e00ff */
[----:B-----5:R-:W-:Y:S01]  /*3af0*/  USHF.R.S32.HI UR8, URZ, 0x1f, UR16 ;  /* 0x0000001f3f087899 */ /* 0x020fe20008011410 */
[----:B------:R-:W-:Y:S01]  /*3b00*/  IMAD.U32 R2, RZ, RZ, UR14 ;  /* 0x0000000eff027e24 */ /* 0x000fe2000f8e00ff */
[----:B------:R-:W-:Y:S01]  /*3b10*/  UIADD3 UR7, UR15, UR7, URZ ;  /* 0x000000070f077290 */ /* 0x000fe2000fffe03f */
[----:B------:R-:W-:Y:S01]  /*3b20*/  IMAD.U32 R5, RZ, RZ, UR5 ;  /* 0x00000005ff057e24 */ /* 0x000fe2000f8e00ff */
[----:B------:R-:W-:Y:S01]  /*3b30*/  UIADD3 UR6, UR5, UR6, URZ ;  /* 0x0000000605067290 */ /* 0x000fe2000fffe03f */
[----:B------:R-:W-:Y:S01]  /*3b40*/  IMAD.U32 R4, RZ, RZ, UR4 ;  /* 0x00000004ff047e24 */ /* 0x000fe2000f8e00ff */
[----:B------:R-:W-:Y:S01]  /*3b50*/  ULDC UR4, c[0x0][0x740] ;  /* 0x0001d00000047ab9 */ /* 0x000fe20000000800 */
[----:B----4-:R-:W-:-:S02]  /*3b60*/  IMAD R0, R8, UR8, RZ ;  /* 0x0000000808007c24 */ /* 0x010fc4000f8e02ff */
[----:B------:R-:W-:Y:S01]  /*3b70*/  FMUL.FTZ R72, R72, UR4 ;  /* 0x0000000448487c20 */ /* 0x000fe20008410000 */
[----:B-1----:R-:W-:Y:S02]  /*3b80*/  IMAD R6, R10, UR8, RZ ;  /* 0x000000080a067c24 */ /* 0x002fe4000f8e02ff */
[----:B------:R-:W-:Y:S01]  /*3b90*/  FMUL.FTZ R73, R73, UR4 ;  /* 0x0000000449497c20 */ /* 0x000fe20008410000 */
[----:B------:R-:W-:Y:S02]  /*3ba0*/  IMAD R7, R9, UR16, R0 ;  /* 0x0000001009077c24 */ /* 0x000fe4000f8e0200 */
[----:B------:R-:W-:Y:S01]  /*3bb0*/  FMUL.FTZ R74, R74, UR4 ;  /* 0x000000044a4a7c20 */ /* 0x000fe20008410000 */
[----:B------:R-:W-:Y:S02]  /*3bc0*/  IMAD R9, R11, UR16, R6 ;  /* 0x000000100b097c24 */ /* 0x000fe4000f8e0206 */
[----:B------:R-:W-:Y:S01]  /*3bd0*/  FMUL.FTZ R75, R75, UR4 ;  /* 0x000000044b4b7c20 */ /* 0x000fe20008410000 */
[----:B------:R-:W1:Y:S01]  /*3be0*/  S2R R6, SR_TID.X ;  /* 0x0000000000067919 */ /* 0x000e620000002100 */
[----:B------:R-:W-:-:S02]  /*3bf0*/  IMAD.U32 R3, RZ, RZ, UR7 ;  /* 0x00000007ff037e24 */ /* 0x000fc4000f8e00ff */
[----:B------:R-:W-:Y:S01]  /*3c00*/  FMUL.FTZ R76, R76, UR4 ;  /* 0x000000044c4c7c20 */ /* 0x000fe20008410000 */
[----:B------:R-:W-:Y:S02]  /*3c10*/  IMAD.U32 R5, RZ, RZ, UR6 ;  /* 0x00000006ff057e24 */ /* 0x000fe4000f8e00ff */
[----:B------:R-:W-:Y:S01]  /*3c20*/  FMUL.FTZ R77, R77, UR4 ;  /* 0x000000044d4d7c20 */ /* 0x000fe20008410000 */
[----:B------:R-:W-:-:S04]  /*3c30*/  IMAD.WIDE.U32 R2, R8, UR16, R2 ;  /* 0x0000001008027c25 */ /* 0x000fc8000f8e0002 */
[----:B------:R-:W-:Y:S01]  /*3c40*/  FMUL.FTZ R78, R78, UR4 ;  /* 0x000000044e4e7c20 */ /* 0x000fe20008410000 */
[----:B------:R-:W-:Y:S01]  /*3c50*/  FMUL.FTZ R79, R79, UR4 ;  /* 0x000000044f4f7c20 */ /* 0x000fe20008410000 */
[----:B------:R-:W-:Y:S01]  /*3c60*/  FMUL.FTZ R80, R80, UR4 ;  /* 0x0000000450507c20 */ /* 0x000fe20008410000 */
[----:B------:R-:W-:-:S04]  /*3c70*/  IMAD.WIDE.U32 R4, R10, UR16, R4 ;  /* 0x000000100a047c25 */ /* 0x000fc8000f8e0004 */
        /* <DEDUP_REMOVED lines=39> */
[----:B------:R-:W-:Y:S05]  /*3ef0*/  WARPSYNC.ALL ;  /* 0x0000000000007948 */ /* 0x000fea0003800000 */
[----:B------:R-:W-:-:S02]  /*3f00*/  IMAD.IADD R7, R3, 0x1, R7 ;  /* 0x0000000103077824 */ /* 0x000fc400078e0207 */
[----:B------:R-:W-:Y:S01]  /*3f10*/  IMAD.IADD R0, R5, 0x1, R9 ;  /* 0x0000000105007824 */ /* 0x000fe200078e0209 */
[----:B------:R-:W-:Y:S01]  /*3f20*/  BAR.SYNC.DEFER_BLOCKING 0x1, 0x180 ;  /* 0x0046000000007b1d */ /* 0x000fe20000010000 */
[----:B-1----:R-:W-:-:S07]  /*3f30*/  ISETP.NE.AND P1, PT, R6, 0x80, PT ;  /* 0x000000800600780c */ /* 0x002fce0003f25270 */
[----:B------:R-:W1:Y:S01]  /*3f40*/  LDC.64 R8, c[0x0][0x800] ;  /* 0x00020000ff087b82 */ /* 0x000e620000000a00 */
[----:B------:R-:W-:Y:S07]  /*3f50*/  BSSY B0, `(.L_x_274) ;  /* 0x0000027000007945 */ /* 0x000fee0003800000 */
[----:B------:R-:W2:Y:S01]  /*3f60*/  LDC.64 R10, c[0x0][0x828] ;  /* 0x00020a00ff0a7b82 */ /* 0x000ea20000000a00 */
[----:B------:R3:W-:Y:S04]  /*3f70*/  STS.128 [R16], R24 ;  /* 0x0000001810007388 */ /* 0x0007e80000000c00 */
[----:B------:R3:W-:Y:S01]  /*3f80*/  STS.128 [R16+0x800], R28 ;  /* 0x0008001c10007388 */ /* 0x0007e20000000c00 */
[----:B-1----:R-:W-:-:S03]  /*3f90*/  LEA R8, P0, R2, R8, 0x2 ;  /* 0x0000000802087211 */ /* 0x002fc600078010ff */
[----:B------:R3:W-:Y:S01]  /*3fa0*/  STS.128 [R16+0x1000], R32 ;  /* 0x0010002010007388 */ /* 0x0007e20000000c00 */
[----:B------:R-:W-:-:S03]  /*3fb0*/  LEA.HI.X R7, R2, R9, R7, 0x2, P0 ;  /* 0x0000000902077211 */ /* 0x000fc600000f1407 */
[----:B------:R3:W-:Y:S01]  /*3fc0*/  STS.128 [R16+0x1800], R36 ;  /* 0x0018002410007388 */ /* 0x0007e20000000c00 */
[----:B--2---:R-:W-:-:S03]  /*3fd0*/  LEA R10, P2, R4, R10, 0x2 ;  /* 0x0000000a040a7211 */ /* 0x004fc600078410ff */
[----:B------:R3:W-:Y:S01]  /*3fe0*/  STS.128 [R16+0x2000], R40 ;  /* 0x0020002810007388 */ /* 0x0007e20000000c00 */
[----:B------:R-:W-:-:S03]  /*3ff0*/  LEA.HI.X R0, R4, R11, R0, 0x2, P2 ;  /* 0x0000000b04007211 */ /* 0x000fc600010f1400 */
        /* <DEDUP_REMOVED lines=12> */
[----:B-1----:R-:W1:Y:S02]  /*40c0*/  FENCE.VIEW.ASYNC.S ;  /* 0x00000000000073c6 */ /* 0x002e640000000000 */
[----:B-1----:R-:W-:Y:S06]  /*40d0*/  BAR.SYNC.DEFER_BLOCKING 0x1, 0x180 ;  /* 0x0046000000007b1d */ /* 0x002fec0000010000 */
[----:B------:R-:W-:Y:S05]  /*40e0*/  @P1 BRA `(.L_x_275) ;  /* 0x0000000000341947 */ /* 0x000fea0003800000 */
[----:B------:R-:W-:Y:S01]  /*40f0*/  R2UR UR4, R10 ;  /* 0x000000000a0472ca */ /* 0x000fe200000e0000 */
[----:B------:R-:W-:Y:S01]  /*4100*/  UMOV UR6, 0x1200 ;  /* 0x0000120000067882 */ /* 0x000fe20000000000 */
[----:B------:R-:W-:Y:S01]  /*4110*/  R2UR UR5, R0 ;  /* 0x00000000000572ca */ /* 0x000fe200000e0000 */
[----:B------:R-:W-:Y:S01]  /*4120*/  UMOV UR8, 0x0 ;  /* 0x0000000000087882 */ /* 0x000fe20000000000 */
[----:B------:R-:W-:Y:S01]  /*4130*/  PLOP3.LUT P0, PT, PT, PT, PT, 0x80, 0x0 ;  /* 0x000000000000781c */ /* 0x000fe20003f0f070 */
[----:B------:R-:W-:-:S12]  /*4140*/  UMOV UR9, 0x14f00000 ;  /* 0x14f0000000097882 */ /* 0x000fd80000000000 */
.L_x_276:
[----:B------:R-:W-:Y:S01]  /*4150*/  @P0 ELECT P2, URZ, PT ;  /* 0x00000000003f082f */ /* 0x000fe20003840000 */
[----:B------:R1:W-:-:S12]  /*4160*/  UBLKRED.G.S.ADD.F32.RN [UR4], [UR36], UR6, desc[UR8] ;  /* 0x00000804240073bb */ /* 0x0003d800080a1406 */
[----:B------:R-:W-:Y:S02]  /*4170*/  @P2 PLOP3.LUT P0, PT, P2, PT, PT, 0x8, 0x0 ;  /* 0x000000000000281c */ /* 0x000fe4000170e170 */
[----:B------:R-:W-:-:S11]  /*4180*/  PLOP3.LUT P2, PT, PT, PT, PT, 0x8, 0x0 ;  /* 0x000000000000781c */ /* 0x000fd60003f4e170 */
[----:B-1----:R-:W-:Y:S05]  /*4190*/  @P0 BRA.U.ANY `(.L_x_276) ;  /* 0xfffffffd00ec0947 */ /* 0x002fea000393ffff */
[----:B------:R0:W-:Y:S01]  /*41a0*/  UTMACMDFLUSH ;  /* 0x00000000000079b7 */ /* 0x0001e20000000000 */
[----:B------:R-:W-:-:S04]  /*41b0*/  DEPBAR.LE SB0, 0x0 ;  /* 0x000080000000791a */ /* 0x000fc80000000000 */
.L_x_275:
[----:B------:R-:W-:Y:S05]  /*41c0*/  BSYNC B0 ;  /* 0x0000000000007941 */ /* 0x000fea0003800000 */
.L_x_274:
[----:B------:R-:W-:Y:S06]  /*41d0*/  BAR.SYNC.DEFER_BLOCKING 0x1, 0x180 ;  /* 0x0046000000007b1d */ /* 0x000fec0000010000 */
[----:B------:R4:W-:Y:S04]  /*41e0*/  STS.128 [R16], R72 ;  /* 0x0000004810007388 */ /* 0x0009e80000000c00 */
[----:B------:R4:W-:Y:S04]  /*41f0*/  STS.128 [R16+0x800], R76 ;  /* 0x0008004c10007388 */ /* 0x0009e80000000c00 */
        /* <DEDUP_REMOVED lines=24> */
.L_x_277:
[----:B------:R-:W-:Y:S01]  /*4380*/  @P0 ELECT P1, URZ, PT ;  /* 0x00000000003f082f */ /* 0x000fe20003820000 */
[----:B------:R1:W-:-:S12]  /*4390*/  UBLKRED.G.S.ADD.F32.RN [UR4], [UR36], UR6, desc[UR8] ;  /* 0x00000804240073bb */ /* 0x0003d800080a1406 */
[----:B------:R-:W-:Y:S02]  /*43a0*/  @P1 PLOP3.LUT P0, PT, P1, PT, PT, 0x8, 0x0 ;  /* 0x000000000000181c */ /* 0x000fe40000f0e170 */
[----:B------:R-:W-:-:S11]  /*43b0*/  PLOP3.LUT P1, PT, PT, PT, PT, 0x8, 0x0 ;  /* 0x000000000000781c */ /* 0x000fd60003f2e170 */
[----:B-1----:R-:W-:Y:S05]  /*43c0*/  @P0 BRA.U.ANY `(.L_x_277) ;  /* 0xfffffffd00ec0947 */ /* 0x002fea000393ffff */
[----:B------:R0:W-:Y:S01]  /*43d0*/  UTMACMDFLUSH ;  /* 0x00000000000079b7 */ /* 0x0001e20000000000 */
[----:B------:R-:W-:-:S04]  /*43e0*/  DEPBAR.LE SB0, 0x0 ;  /* 0x000080000000791a */ /* 0x000fc80000000000 */
[----:B------:R-:W-:Y:S05]  /*43f0*/  BRA `(.L_x_254) ;  /* 0x0000003000247947 */ /* 0x000fea0003800000 */
.L_x_252:
        /* <DEDUP_REMOVED lines=8> */
[----:B------:R-:W-:Y:S05]  /*4480*/  @P0 BRA `(.L_x_254) ;  /* 0x0000003000000947 */ /* 0x000fea0003800000 */
[----:B------:R-:W1:Y:S02]  /*4490*/  S2UR UR7, SR_CTAID.Z ;  /* 0x00000000000779c3 */ /* 0x000e640000002700 */
[----:B-1----:R-:W-:-:S13]  /*44a0*/  ISETP.LE.AND P0, PT, RZ, UR7, PT ;  /* 0x00000007ff007c0c */ /* 0x002fda000bf03270 */
[----:B------:R-:W-:Y:S05]  /*44b0*/  @!P0 BRA `(.L_x_254) ;  /* 0x0000002c00f48947 */ /* 0x000fea0003800000 */
[----:B------:R-:W1:Y:S01]  /*44c0*/  S2UR UR10, SR_CTAID.Y ;  /* 0x00000000000a79c3 */ /* 0x000e620000002600 */
[----:B------:R-:W-:Y:S01]  /*44d0*/  ULDC.64 UR8, c[0x0][0x2d8] ;  /* 0x0000b60000087ab9 */ /* 0x000fe20000000a00 */
[----:B------:R-:W-:-:S06]  /*44e0*/  ELECT P0, URZ, PT ;  /* 0x00000000003f782f */ /* 0x000fcc0003800000 */
[----:B------:R-:W2:Y:S01]  /*44f0*/  LDC R2, c[0x0][0x280] ;  /* 0x0000a000ff027b82 */ /* 0x000ea20000000800 */
[----:B-1----:R-:W-:-:S04]  /*4500*/  USHF.R.S32.HI UR4, URZ, 0x1f, UR10 ;  /* 0x0000001f3f047899 */ /* 0x002fc8000801140a */
[----:B------:R-:W-:Y:S02]  /*4510*/  UIMAD UR6, UR4, UR8, URZ ;  /* 0x00000008040672a4 */ /* 0x000fe4000f8e023f */
[----:B------:R-:W-:Y:S01]  /*4520*/  UIMAD.WIDE.U32 UR4, UR10, UR8, URZ ;  /* 0x000000080a0472a5 */ /* 0x000fe2000f8e003f */
[----:B--2---:R-:W-:Y:S01]  /*4530*/  ISETP.GE.AND P1, PT, R2, 0x1, PT ;  /* 0x000000010200780c */ /* 0x004fe20003f26270 */
[----:B------:R-:W-:Y:S02]  /*4540*/  UIMAD UR6, UR10, UR9, UR6 ;  /* 0x000000090a0672a4 */ /* 0x000fe4000f8e0206 */
[----:B------:R-:W-:Y:S01]  /*4550*/  USHF.R.S32.HI UR8, URZ, 0x1f, UR7 ;  /* 0x0000001f3f087899 */ /* 0x000fe20008011407 */
[----:B------:R-:W-:Y:S01]  /*4560*/  ULDC.64 UR10, c[0x0][0x2e0] ;  /* 0x0000b800000a7ab9 */ /* 0x000fe20000000a00 */
[----:B------:R-:W-:Y:S02]  /*4570*/  UIADD3 UR5, UR5, UR6, URZ ;  /* 0x0000000605057290 */ /* 0x000fe4000fffe03f */
[----:B------:R-:W-:-:S04]  /*4580*/  UIMAD UR6, UR8, UR10, URZ ;  /* 0x0000000a080672a4 */ /* 0x000fc8000f8e023f */
[----:B------:R-:W-:Y:S02]  /*4590*/  UIMAD UR8, UR7, UR11, UR6 ;  /* 0x0000000b070872a4 */ /* 0x000fe4000f8e0206 */
[----:B------:R-:W-:Y:S01]  /*45a0*/  UIMAD.WIDE.U32 UR6, UR7, UR10, UR4 ;  /* 0x0000000a070672a5 */ /* 0x000fe2000f8e0004 */
[----:B------:R-:W-:Y:S11]  /*45b0*/  @!P1 BRA `(.L_x_254) ;  /* 0x0000002c00b49947 */ /* 0x000ff60003800000 */
        /* <DEDUP_REMOVED lines=27> */
.L_x_300:
        /* <DEDUP_REMOVED lines=23> */
.L_x_281:
[----:B------:R-:W-:Y:S05]  /*48e0*/  BSYNC B0 ;  /* 0x0000000000007941 */ /* 0x000fea0003800000 */
.L_x_280:
        /* <DEDUP_REMOVED lines=12> */
.L_x_283:
[----:B------:R-:W-:Y:S05]  /*49b0*/  BSYNC B0 ;  /* 0x0000000000007941 */ /* 0x000fea0003800000 */
.L_x_282:
        /* <DEDUP_REMOVED lines=13> */
.L_x_285:
[----:B------:R-:W-:Y:S05]  /*4a90*/  BSYNC B0 ;  /* 0x0000000000007941 */ /* 0x000fea0003800000 */
.L_x_284:
[----:B------:R-:W-:Y:S06]  /*4aa0*/  BAR.ARV 0xa, 0xa0 ;  /* 0x0282800000007b1d */ /* 0x000fec0000002000 */
[----:B------:R-:W-:Y:S04]  /*4ab0*/  BSSY B0, `(.L_x_286) ;  /* 0x0000003000007945 */ /* 0x000fe80003800000 */
[----:B------:R-:W-:Y:S05]  /*4ac0*/  @!P0 BRA `(.L_x_287) ;  /* 0x0000000000048947 */ /* 0x000fea0003800000 */
[----:B------:R-:W-:-:S04]  /*4ad0*/  DEPBAR.LE SB0, 0x1 ;  /* 0x000080400000791a */ /* 0x000fc80000000000 */
.L_x_287:
[----:B------:R-:W-:Y:S05]  /*4ae0*/  BSYNC B0 ;  /* 0x0000000000007941 */ /* 0x000fea0003800000 */
.L_x_286:
[----:B------:R-:W-:Y:S06]  /*4af0*/  BAR.ARV 0xb, 0xa0 ;  /* 0x02c2800000007b1d */ /* 0x000fec0000002000 */
[----:B------:R-:W-:Y:S04]  /*4b00*/  BSSY B0, `(.L_x_288) ;  /* 0x0000003000007945 */ /* 0x000fe80003800000 */
[----:B------:R-:W-:Y:S05]  /*4b10*/  @!P0 BRA `(.L_x_289) ;  /* 0x0000000000048947 */ /* 0x000fea0003800000 */
[----:B------:R-:W-:-:S04]  /*4b20*/  DEPBAR.LE SB0, 0x0 ;  /* 0x000080000000791a */ /* 0x000fc80000000000 */
.L_x_289:
[----:B------:R-:W-:Y:S05]  /*4b30*/  BSYNC B0 ;  /* 0x0000000000007941 */ /* 0x000fea0003800000 */
.L_x_288:
        /* <DEDUP_REMOVED lines=13> */
.L_x_291:
[----:B------:R-:W-:Y:S05]  /*4c10*/  BSYNC B0 ;  /* 0x0000000000007941 */ /* 0x000fea0003800000 */
.L_x_290:
        /* <DEDUP_REMOVED lines=12> */
.L_x_293:
[----:B------:R-:W-:Y:S05]  /*4ce0*/  BSYNC B0 ;  /* 0x0000000000007941 */ /* 0x000fea0003800000 */
.L_x_292:
        /* <DEDUP_REMOVED lines=13> */
.L_x_295:
[----:B------:R-:W-:Y:S05]  /*4dc0*/  BSYNC B0 ;  /* 0x0000000000007941 */ /* 0x000fea0003800000 */
.L_x_294:
[----:B------:R-:W-:Y:S06]  /*4dd0*/  BAR.ARV 0xa, 0xa0 ;  /* 0x0282800000007b1d */ /* 0x000fec0000002000 */
[----:B------:R-:W-:Y:S04]  /*4de0*/  BSSY B0, `(.L_x_296) ;  /* 0x0000003000007945 */ /* 0x000fe80003800000 */
[----:B------:R-:W-:Y:S05]  /*4df0*/  @!P0 BRA `(.L_x_297) ;  /* 0x0000000000048947 */ /* 0x000fea0003800000 */
[----:B------:R-:W-:-:S04]  /*4e00*/  DEPBAR.LE SB0, 0x1 ;  /* 0x000080400000791a */ /* 0x000fc80000000000 */
.L_x_297:
[----:B------:R-:W-:Y:S05]  /*4e10*/  BSYNC B0 ;  /* 0x0000000000007941 */ /* 0x000fea0003800000 */
.L_x_296:
[----:B------:R-:W-:Y:S01]  /*4e20*/  VIADD R0, R0, 0xfffffffe ;  /* 0xfffffffe00007836 */ /* 0x000fe20000000000 */
[----:B------:R-:W-:Y:S06]  /*4e30*/  BAR.ARV 0xb, 0xa0 ;  /* 0x02c2800000007b1d */ /* 0x000fec0000002000 */
[----:B------:R-:W-:Y:S01]  /*4e40*/  BSSY B0, `(.L_x_298) ;  /* 0x0000004000007945 */ /* 0x000fe20003800000 */
[----:B------:R-:W-:-:S03]  /*4e50*/  ISETP.NE.AND P1, PT, R0, RZ, PT ;  /* 0x000000ff0000720c */ /* 0x000fc60003f25270 */
[----:B------:R-:W-:Y:S10]  /*4e60*/  @!P0 BRA `(.L_x_299) ;  /* 0x0000000000048947 */ /* 0x000ff40003800000 */
[----:B------:R-:W-:-:S04]  /*4e70*/  DEPBAR.LE SB0, 0x0 ;  /* 0x000080000000791a */ /* 0x000fc80000000000 */
.L_x_299:
[----:B------:R-:W-:Y:S05]  /*4e80*/  BSYNC B0 ;  /* 0x0000000000007941 */ /* 0x000fea0003800000 */
.L_x_298:
[----:B------:R-:W-:Y:S06]  /*4e90*/  BAR.ARV 0xc, 0xa0 ;  /* 0x0302800000007b1d */ /* 0x000fec0000002000 */
[----:B------:R-:W-:Y:S02]  /*4ea0*/  UIADD3 UR5, UR5, 0x2, URZ ;  /* 0x0000000205057890 */ /* 0x000fe4000fffe03f */
[----:B------:R-:W-:Y:S01]  /*4eb0*/  UIADD3 UR4, UR4, 0x1, URZ ;  /* 0x0000000104047890 */ /* 0x000fe2000fffe03f */
[----:B------:R-:W-:Y:S11]  /*4ec0*/  @P1 BRA `(.L_x_300) ;  /* 0xfffffff800281947 */ /* 0x000ff6000383ffff */
[----:B------:R-:W-:-:S12]  /*4ed0*/  UIADD3 UR4, UR9, 0x6000, URZ ;  /* 0x0000600009047890 */ /* 0x000fd8000fffe03f */
.L_x_279:
[----:B------:R-:W-:-:S13]  /*4ee0*/  ISETP.NE.AND P1, PT, R3, RZ, PT ;  /* 0x000000ff0300720c */ /* 0x000fda0003f25270 */
[----:B------:R-:W-:Y:S05]  /*4ef0*/  @!P1 BRA `(.L_x_254) ;  /* 0x0000002400649947 */ /* 0x000fea0003800000 */
        /* <DEDUP_REMOVED lines=17> */
.L_x_302:
[----:B------:R-:W-:Y:S05]  /*5010*/  BSYNC B0 ;  /* 0x0000000000007941 */ /* 0x000fea0003800000 */
.L_x_301:
        /* <DEDUP_REMOVED lines=18> */
.L_x_304:
[----:B------:R-:W-:Y:S05]  /*5140*/  BSYNC B0 ;  /* 0x0000000000007941 */ /* 0x000fea0003800000 */
.L_x_303:
        /* <DEDUP_REMOVED lines=19> */
.L_x_306:
[----:B------:R-:W-:Y:S05]  /*5280*/  BSYNC B0 ;  /* 0x0000000000007941 */ /* 0x000fea0003800000 */
.L_x_305:
[----:B------:R-:W-:Y:S06]  /*5290*/  BAR.ARV 0xa, 0xa0 ;  /* 0x0282800000007b1d */ /* 0x000fec0000002000 */
[----:B------:R-:W-:Y:S04]  /*52a0*/  BSSY B0, `(.L_x_307) ;  /* 0x0000003000007945 */ /* 0x000fe80003800000 */
[----:B------:R-:W-:Y:S05]  /*52b0*/  @!P0 BRA `(.L_x_308) ;  /* 0x0000000000048947 */ /* 0x000fea0003800000 */
[----:B------:R-:W-:-:S04]  /*52c0*/  DEPBAR.LE SB0, 0x1 ;  /* 0x000080400000791a */ /* 0x000fc80000000000 */
.L_x_308:
[----:B------:R-:W-:Y:S05]  /*52d0*/  BSYNC B0 ;  /* 0x0000000000007941 */ /* 0x000fea0003800000 */
.L_x_307:
[----:B------:R-:W-:Y:S06]  /*52e0*/  BAR.ARV 0xb, 0xa0 ;  /* 0x02c2800000007b1d */ /* 0x000fec0000002000 */
[----:B------:R-:W-:Y:S04]  /*52f0*/  BSSY B0, `(.L_x_309) ;  /* 0x0000003000007945 */ /* 0x000fe80003800000 */
[----:B------:R-:W-:Y:S05]  /*5300*/  @!P0 BRA `(.L_x_310) ;  /* 0x0000000000048947 */ /* 0x000fea0003800000 */
[----:B------:R-:W-:-:S04]  /*5310*/  DEPBAR.LE SB0, 0x0 ;  /* 0x000080000000791a */ /* 0x000fc80000000000 */
.L_x_310:
[----:B------:R-:W-:Y:S05]  /*5320*/  BSYNC B0 ;  /* 0x0000000000007941 */ /* 0x000fea0003800000 */
.L_x_309:
[----:B------:R-:W-:Y:S06]  /*5330*/  BAR.ARV 0xc, 0xa0 ;  /* 0x0302800000007b1d */ /* 0x000fec0000002000 */
[----:B------:R-:W-:Y:S05]  /*5340*/  BRA `(.L_x_254) ;  /* 0x0000002000507947 */ /* 0x000fea0003800000 */
.L_x_278:
        /* <DEDUP_REMOVED lines=57> */
.L_x_340:
        /* <DEDUP_REMOVED lines=9> */
.L_x_314:
        /* <DEDUP_REMOVED lines=89> */
[----:B------:R-:W-:Y:S01]  /*5d00*/  IMAD.MOV.U32 R12, RZ, RZ, 0x1 ;  /* 0x00000001ff0c7424 */ /* 0x000fe200078e00ff */
[----:B------:R-:W-:-:S04]  /*5d10*/  SHF.R.S32.HI R5, RZ, 0x1f, R4 ;  /* 0x0000001fff057819 */ /* 0x000fc80000011404 */
[----:B------:R-:W-:Y:S01]  /*5d20*/  LEA.HI R4, R5, R4, RZ, 0x6 ;  /* 0x0000000405047211 */ /* 0x000fe200078f30ff */
[----:B------:R-:W-:-:S03]  /*5d30*/  IMAD.MOV.U32 R5, RZ, RZ, RZ ;  /* 0x000000ffff057224 */ /* 0x000fc600078e00ff */
[----:B------:R-:W-:-:S04]  /*5d40*/  LEA.HI.SX32 R4, R4, 0xffffffff, 0x1a ;  /* 0xffffffff04047811 */ /* 0x000fc800078fd2ff */
[----:B------:R-:W-:-:S04]  /*5d50*/  VIMNMX R4, R4, 0x1, !PT ;  /* 0x0000000104047848 */ /* 0x000fc80007fe0100 */
[----:B------:R-:W-:Y:S02]  /*5d60*/  LOP3.LUT R19, R4, 0x1, RZ, 0xc0, !PT ;  /* 0x0000000104137812 */ /* 0x000fe400078ec0ff */
[----:B--2---:R-:W-:Y:S01]  /*5d70*/  LOP3.LUT R16, R17, 0x1f, RZ, 0xc0, !PT ;  /* 0x0000001f11107812 */ /* 0x004fe200078ec0ff */
[----:B------:R-:W-:Y:S01]  /*5d80*/  IMAD.MOV.U32 R17, RZ, RZ, RZ ;  /* 0x000000ffff117224 */ /* 0x000fe200078e00ff */
[----:B------:R-:W-:Y:S06]  /*5d90*/  @!P1 BRA `(.L_x_316) ;  /* 0x0000000800f49947 */ /* 0x000fec0003800000 */
[----:B------:R-:W-:Y:S02]  /*5da0*/  IMAD.IADD R22, R4, 0x1, -R19 ;  /* 0x0000000104167824 */ /* 0x000fe400078e0a13 */
[----:B------:R-:W-:Y:S02]  /*5db0*/  IMAD.MOV.U32 R17, RZ, RZ, RZ ;  /* 0x000000ffff117224 */ /* 0x000fe400078e00ff */
[----:B------:R-:W-:-:S07]  /*5dc0*/  IMAD.MOV.U32 R12, RZ, RZ, 0x1 ;  /* 0x00000001ff0c7424 */ /* 0x000fce00078e00ff */
.L_x_325:
[----:B-1----:R-:W-:-:S05]  /*5dd0*/  IMAD.MOV.U32 R10, RZ, RZ, 0x1 ;  /* 0x00000001ff0a7424 */ /* 0x002fca00078e00ff */
[----:B------:R-:W-:-:S04]  /*5de0*/  SHF.L.U32 R10, R10, 0x1f, RZ ;  /* 0x0000001f0a0a7819 */ /* 0x000fc800000006ff */
[----:B------:R-:W1:Y:S02]  /*5df0*/  SYNCS.PHASECHK.TRANS64.TRYWAIT P1, [R0+URZ+0x36438], R10 ;  /* 0x0364380a000075a7 */ /* 0x000e64000802017f */
[----:B-123--:R-:W-:Y:S05]  /*5e00*/  @!P1 BRA `(.L_x_317) ;  /* 0x0000001800209947 */ /* 0x00efea0003800000 */
.L_x_341:
[----:B------:R-:W-:Y:S05]  /*5e10*/  @P0 BRA `(.L_x_318) ;  /* 0x0000000000140947 */ /* 0x000fea0003800000 */
[----:B------:R-:W-:Y:S01]  /*5e20*/  ISETP.NE.AND P1, PT, R16, RZ, PT ;  /* 0x000000ff1000720c */ /* 0x000fe20003f25270 */
[----:B------:R-:W-:-:S04]  /*5e30*/  IMAD.MOV.U32 R3, RZ, RZ, 0x6100 ;  /* 0x00006100ff037424 */ /* 0x000fc800078e00ff */
[----:B------:R2:W-:Y:S08]  /*5e40*/  SYNCS.ARRIVE.TRANS64 RZ, [R0+URZ+0x36430], R3 ;  /* 0x0364300300ff79a7 */ /* 0x0005f0000800003f */
[----:B------:R-:W-:Y:S05]  /*5e50*/  @!P1 BRA `(.L_x_318) ;  /* 0x0000000000049947 */ /* 0x000fea0003800000 */
[----:B------:R-:W-:Y:S01]  /*5e60*/  BPT.TRAP 0x1 ;  /* 0x000000040000795c */ /* 0x000fe20000300000 */
.L_x_318:
        /* <DEDUP_REMOVED lines=47> */
.L_x_342:
[----:B------:R-:W-:Y:S05]  /*6160*/  @P0 BRA `(.L_x_320) ;  /* 0x0000000000140947 */ /* 0x000fea0003800000 */
[----:B------:R-:W-:Y:S01]  /*6170*/  ISETP.NE.AND P1, PT, R16, RZ, PT ;  /* 0x000000ff1000720c */ /* 0x000fe20003f25270 */
[----:B--2---:R-:W-:-:S04]  /*6180*/  IMAD.MOV.U32 R3, RZ, RZ, 0x6100 ;  /* 0x00006100ff037424 */ /* 0x004fc800078e00ff */
[----:B------:R3:W-:Y:S08]  /*6190*/  SYNCS.ARRIVE.TRANS64 RZ, [R0+URZ+0x36418], R3 ;  /* 0x0364180300ff79a7 */ /* 0x0007f0000800003f */
[----:B------:R-:W-:Y:S05]  /*61a0*/  @!P1 BRA `(.L_x_320) ;  /* 0x0000000000049947 */ /* 0x000fea0003800000 */
[----:B------:R-:W-:Y:S01]  /*61b0*/  BPT.TRAP 0x1 ;  /* 0x000000040000795c */ /* 0x000fe20000300000 */
.L_x_320:
        /* <DEDUP_REMOVED lines=35> */
.L_x_343:
        /* <DEDUP_REMOVED lines=9> */
.L_x_322:
        /* <DEDUP_REMOVED lines=37> */
.L_x_345:
[----:B------:R-:W-:Y:S05]  /*66d0*/  @P0 BRA `(.L_x_324) ;  /* 0x0000000000140947 */ /* 0x000fea0003800000 */
[----:B------:R-:W-:Y:S01]  /*66e0*/  ISETP.NE.AND P1, PT, R16, RZ, PT ;  /* 0x000000ff1000720c */ /* 0x000fe20003f25270 */
[----:B--2---:R-:W-:-:S04]  /*66f0*/  IMAD.MOV.U32 R5, RZ, RZ, 0x6100 ;  /* 0x00006100ff057424 */ /* 0x004fc800078e00ff */
[----:B------:R3:W-:Y:S08]  /*6700*/  SYNCS.ARRIVE.TRANS64 RZ, [R0+URZ+0x36410], R5 ;  /* 0x0364100500ff79a7 */ /* 0x0007f0000800003f */
[----:B------:R-:W-:Y:S05]  /*6710*/  @!P1 BRA `(.L_x_324) ;  /* 0x0000000000049947 */ /* 0x000fea0003800000 */
[----:B------:R-:W-:Y:S01]  /*6720*/  BPT.TRAP 0x1 ;  /* 0x000000040000795c */ /* 0x000fe20000300000 */
.L_x_324:
        /* <DEDUP_REMOVED lines=36> */
.L_x_316:
[----:B------:R-:W-:Y:S01]  /*6970*/  ISETP.NE.AND P1, PT, R19, RZ, PT ;  /* 0x000000ff1300720c */ /* 0x000fe20003f25270 */
[----:B------:R-:W-:-:S12]  /*6980*/  IMAD.MOV.U32 R4, RZ, RZ, 0x1 ;  /* 0x00000001ff047424 */ /* 0x000fd800078e00ff */
[----:B------:R-:W-:Y:S05]  /*6990*/  @!P1 BRA `(.L_x_315) ;  /* 0x0000000400649947 */ /* 0x000fea0003800000 */
[----:B------:R-:W2:Y:S02]  /*69a0*/  SYNCS.PHASECHK.TRANS64.TRYWAIT P1, [R0+URZ+0x36438], R10 ;  /* 0x0364380a000075a7 */ /* 0x000ea4000802017f */
[----:B--2---:R-:W-:Y:S05]  /*69b0*/  @!P1 BRA `(.L_x_326) ;  /* 0x0000000c00889947 */ /* 0x004fea0003800000 */
.L_x_346:
[----:B------:R-:W-:Y:S05]  /*69c0*/  @P0 BRA `(.L_x_327) ;  /* 0x0000000000140947 */ /* 0x000fea0003800000 */
[----:B------:R-:W-:Y:S01]  /*69d0*/  ISETP.NE.AND P1, PT, R16, RZ, PT ;  /* 0x000000ff1000720c */ /* 0x000fe20003f25270 */
[----:B------:R-:W-:-:S04]  /*69e0*/  IMAD.MOV.U32 R5, RZ, RZ, 0x6100 ;  /* 0x00006100ff057424 */ /* 0x000fc800078e00ff */
[----:B------:R3:W-:Y:S08]  /*69f0*/  SYNCS.ARRIVE.TRANS64 RZ, [R0+URZ+0x36430], R5 ;  /* 0x0364300500ff79a7 */ /* 0x0007f0000800003f */
[----:B------:R-:W-:Y:S05]  /*6a00*/  @!P1 BRA `(.L_x_327) ;  /* 0x0000000000049947 */ /* 0x000fea0003800000 */
[----:B------:R-:W-:Y:S01]  /*6a10*/  BPT.TRAP 0x1 ;  /* 0x000000040000795c */ /* 0x000fe20000300000 */
.L_x_327:
        /* <DEDUP_REMOVED lines=41> */
.L_x_347:
[----:B------:R-:W-:Y:S01]  /*6cb0*/  IMAD.MOV.U32 R4, RZ, RZ, RZ ;  /* 0x000000ffff047224 */ /* 0x000fe200078e00ff */
[----:B------:R-:W-:Y:S06]  /*6cc0*/  @P0 BRA `(.L_x_329) ;  /* 0x0000000000140947 */ /* 0x000fec0003800000 */
[----:B------:R-:W-:Y:S01]  /*6cd0*/  ISETP.NE.AND P1, PT, R16, RZ, PT ;  /* 0x000000ff1000720c */ /* 0x000fe20003f25270 */
[----:B---3--:R-:W-:-:S04]  /*6ce0*/  IMAD.MOV.U32 R5, RZ, RZ, 0x6100 ;  /* 0x00006100ff057424 */ /* 0x008fc800078e00ff */
[----:B------:R4:W-:Y:S08]  /*6cf0*/  SYNCS.ARRIVE.TRANS64 RZ, [R0+URZ+0x36418], R5 ;  /* 0x0364180500ff79a7 */ /* 0x0009f0000800003f */
[----:B------:R-:W-:Y:S05]  /*6d00*/  @!P1 BRA `(.L_x_329) ;  /* 0x0000000000049947 */ /* 0x000fea0003800000 */
[----:B------:R-:W-:Y:S01]  /*6d10*/  BPT.TRAP 0x1 ;  /* 0x000000040000795c */ /* 0x000fe20000300000 */
.L_x_329:
        /* <DEDUP_REMOVED lines=33> */
.L_x_315:
[----:B------:R-:W-:-:S04]  /*6f30*/  SHF.L.U32 R3, R4, 0x1f, RZ ;  /* 0x0000001f04037819 */ /* 0x000fc800000006ff */
[----:B------:R-:W3:Y:S02]  /*6f40*/  SYNCS.PHASECHK.TRANS64.TRYWAIT P1, [R0+URZ+0x36438], R3 ;  /* 0x03643803000075a7 */ /* 0x000ee4000802017f */
[----:B---3--:R-:W-:Y:S05]  /*6f50*/  @!P1 BRA `(.L_x_330) ;  /* 0x0000000800489947 */ /* 0x008fea0003800000 */
.L_x_348:
[----:B------:R-:W-:Y:S05]  /*6f60*/  @P0 BRA `(.L_x_331) ;  /* 0x0000000000180947 */ /* 0x000fea0003800000 */
[----:B------:R-:W4:Y:S01]  /*6f70*/  S2R R2, SR_TID.X ;  /* 0x0000000000027919 */ /* 0x000f220000002100 */
[----:B---3--:R-:W-:-:S04]  /*6f80*/  IMAD.MOV.U32 R3, RZ, RZ, 0x6100 ;  /* 0x00006100ff037424 */ /* 0x008fc800078e00ff */
[----:B------:R5:W-:Y:S01]  /*6f90*/  SYNCS.ARRIVE.TRANS64 RZ, [R0+URZ+0x36430], R3 ;  /* 0x0364300300ff79a7 */ /* 0x000be2000800003f */
[----:B----4-:R-:W-:-:S13]  /*6fa0*/  LOP3.LUT P0, RZ, R2, 0x1f, RZ, 0xc0, !PT ;  /* 0x0000001f02ff7812 */ /* 0x010fda000780c0ff */
[----:B-----5:R-:W-:Y:S05]  /*6fb0*/  @!P0 BRA `(.L_x_331) ;  /* 0x0000000000048947 */ /* 0x020fea0003800000 */
[----:B------:R-:W-:Y:S01]  /*6fc0*/  BPT.TRAP 0x1 ;  /* 0x000000040000795c */ /* 0x000fe20000300000 */
.L_x_331:
        /* <DEDUP_REMOVED lines=43> */
.L_x_312:
[----:B------:R-:W-:Y:S05]  /*7280*/  BSYNC B0 ;  /* 0x0000000000007941 */ /* 0x000fea0003800000 */
.L_x_311:
[----:B------:R-:W-:-:S03]  /*7290*/  UMOV UR6, 0xffffffff ;  /* 0xffffffff00067882 */ /* 0x000fc60000000000 */
[----:B------:R-:W-:Y:S05]  /*72a0*/  BRA.DIV UR6, `(.L_x_332) ;  /* 0x0000000606887947 */ /* 0x000fea000b800000 */
[----:B------:R-:W-:-:S13]  /*72b0*/  ELECT P0, URZ, PT ;  /* 0x00000000003f782f */ /* 0x000fda0003800000 */
.L_x_351:
[----:B------:R-:W-:Y:S05]  /*72c0*/  @!P0 BRA `(.L_x_254) ;  /* 0x0000000000708947 */ /* 0x000fea0003800000 */
[----:B------:R-:W-:-:S04]  /*72d0*/  LOP3.LUT R18, R18, 0x2, RZ, 0xfc, !PT ;  /* 0x0000000212127812 */ /* 0x000fc800078efcff */
[----:B------:R-:W-:-:S13]  /*72e0*/  ISETP.NE.AND P2, PT, R18, 0x3, PT ;  /* 0x000000031200780c */ /* 0x000fda0003f45270 */
[----:B------:R-:W-:Y:S05]  /*72f0*/  @!P2 BRA `(.L_x_333) ;  /* 0x000000000004a947 */ /* 0x000fea0003800000 */
[----:B------:R-:W-:Y:S01]  /*7300*/  BPT.TRAP 0x1 ;  /* 0x000000040000795c */ /* 0x000fe20000300000 */
.L_x_333:
        /* <DEDUP_REMOVED lines=15> */
.L_x_352:
[----:B------:R-:W2:Y:S02]  /*7400*/  SYNCS.PHASECHK.TRANS64.TRYWAIT P0, [R3+URZ], R2 ;  /* 0x00000002030075a7 */ /* 0x000ea4000800017f */
[----:B--2---:R-:W-:Y:S05]  /*7410*/  @!P0 BRA `(.L_x_335) ;  /* 0x0000000400648947 */ /* 0x004fea0003800000 */
.L_x_353:
[----:B------:R-:W-:Y:S05]  /*7420*/  @!P2 BRA `(.L_x_336) ;  /* 0x000000000004a947 */ /* 0x000fea0003800000 */
[----:B------:R-:W-:Y:S01]  /*7430*/  BPT.TRAP 0x1 ;  /* 0x000000040000795c */ /* 0x000fe20000300000 */
.L_x_336:
[----:B------:R-:W-:-:S07]  /*7440*/  SHF.L.U32 R4, R4, 0x1f, RZ ;  /* 0x0000001f04047819 */ /* 0x000fce00000006ff */
.L_x_337:
[----:B---3--:R3:W4:Y:S02]  /*7450*/  SYNCS.PHASECHK.TRANS64.TRYWAIT P0, [R9+URZ+0x36438], R4 ;  /* 0x03643804090075a7 */ /* 0x008724000800017f */
[----:B----4-:R-:W-:Y:S05]  /*7460*/  @!P0 NANOSLEEP.SYNCS 0x989680 ;  /* 0x009896800000895d */ /* 0x010fea0003900000 */
[----:B------:R-:W4:Y:S02]  /*7470*/  @!P0 SYNCS.PHASECHK.TRANS64 P0, [R9+URZ+0x36438], R4 ;  /* 0x03643804090085a7 */ /* 0x000f24000800007f */
[----:B----4-:R-:W-:Y:S05]  /*7480*/  @!P0 BRA `(.L_x_337) ;  /* 0xfffffffc00f08947 */ /* 0x010fea000383ffff */
.L_x_254:
[----:B------:R-:W-:Y:S05]  /*7490*/  BSYNC B6 ;  /* 0x0000000000067941 */ /* 0x000fea0003800000 */
.L_x_251:
[----:B------:R-:W-:Y:S05]  /*74a0*/  EXIT ;  /* 0x000000000000794d */ /* 0x000fea0003800000 */
.L_x_259:
[----:B------:R-:W-:Y:S02]  /*74b0*/  IMAD.MOV.U32 R13, RZ, RZ, R16 ;  /* 0x000000ffff0d7224 */ /* 0x000fe400078e0010 */
[----:B------:R-:W-:Y:S02]  /*74c0*/  IMAD.MOV.U32 R12, RZ, RZ, RZ ;  /* 0x000000ffff0c7224 */ /* 0x000fe400078e00ff */
[----:B------:R-:W-:Y:S02]  /*74d0*/  IMAD.MOV.U32 R11, RZ, RZ, 0x1f ;  /* 0x0000001fff0b7424 */ /* 0x000fe400078e00ff */
[----:B------:R-:W-:-:S07]  /*74e0*/  IMAD.MOV.U32 R15, RZ, RZ, -0x1 ;  /* 0xffffffffff0f7424 */ /* 0x000fce00078e00ff */
[----:B------:R-:W-:Y:S05]  /*74f0*/  WARPSYNC.COLLECTIVE R15, `(.L_x_338) ;  /* 0x000000000f087348 */ /* 0x000fea0003c00000 */
[----:B------:R1:W2:Y:S02]  /*7500*/  SHFL.IDX P6, R14, R13, R12, R11 ;  /* 0x0000000c0d0e7389 */ /* 0x0002a400000c000b */
[----:B-12---:R-:W-:Y:S01]  /*7510*/  ENDCOLLECTIVE ;  /* 0x000000000000791b */ /* 0x006fe20003800000 */
.L_x_338:
[----:B------:R-:W-:Y:S05]  /*7520*/  BRA `(.L_x_339) ;  /* 0xffffff9400807947 */ /* 0x000fea000383ffff */
.L_x_261:
[----:B--2---:R-:W-:-:S04]  /*7530*/  IMAD.U32 R5, RZ, RZ, UR36 ;  /* 0x00000024ff057e24 */ /* 0x004fc8000f8e00ff */
[----:B------:R2:W3:Y:S03]  /*7540*/  SYNCS.PHASECHK.TRANS64.TRYWAIT P0, [R5+URZ+0x36400], R10 ;  /* 0x0364000a050075a7 */ /* 0x0004e6000800017f */
[----:B---3--:R-:W-:Y:S05]  /*7550*/  @!P0 NANOSLEEP.SYNCS 0x989680 ;  /* 0x009896800000895d */ /* 0x008fea0003900000 */
[----:B------:R-:W3:Y:S02]  /*7560*/  @!P0 SYNCS.PHASECHK.TRANS64 P0, [R5+URZ+0x36400], R10 ;  /* 0x0364000a050085a7 */ /* 0x000ee4000800007f */
[----:B---3--:R-:W-:Y:S05]  /*7570*/  @!P0 BRA `(.L_x_261) ;  /* 0xfffffffc00ec8947 */ /* 0x008fea000383ffff */
[----:B------:R-:W-:Y:S05]  /*7580*/  BRA `(.L_x_260) ;  /* 0xffffff9400b47947 */ /* 0x000fea000383ffff */
.L_x_266:
[----:B---3--:R3:W4:Y:S02]  /*7590*/  SYNCS.PHASECHK.TRANS64.TRYWAIT P1, [R3+URZ+0x36410], R12 ;  /* 0x0364100c030075a7 */ /* 0x008724000802017f */
[----:B----4-:R-:W-:Y:S05]  /*75a0*/  @!P1 NANOSLEEP.SYNCS 0x989680 ;  /* 0x009896800000995d */ /* 0x010fea0003900000 */
[----:B------:R-:W4:Y:S02]  /*75b0*/  @!P1 SYNCS.PHASECHK.TRANS64 P1, [R3+URZ+0x36410], R12 ;  /* 0x0364100c030095a7 */ /* 0x000f24000802007f */
[----:B----4-:R-:W-:Y:S05]  /*75c0*/  @!P1 BRA `(.L_x_266) ;  /* 0xfffffffc00f09947 */ /* 0x010fea000383ffff */
[----:B------:R-:W-:Y:S05]  /*75d0*/  BRA `(.L_x_265) ;  /* 0xffffffa0003c7947 */ /* 0x000fea000383ffff */
.L_x_270:
[----:B-----5:R-:W-:-:S04]  /*75e0*/  IMAD.U32 R15, RZ, RZ, UR36 ;  /* 0x00000024ff0f7e24 */ /* 0x020fc8000f8e00ff */
[----:B------:R5:W1:Y:S03]  /*75f0*/  SYNCS.PHASECHK.TRANS64.TRYWAIT P1, [R15+URZ+0x36430], R14 ;  /* 0x0364300e0f0075a7 */ /* 0x000a66000802017f */
[----:B-1----:R-:W-:Y:S05]  /*7600*/  @!P1 NANOSLEEP.SYNCS 0x989680 ;  /* 0x009896800000995d */ /* 0x002fea0003900000 */
[----:B------:R-:W1:Y:S02]  /*7610*/  @!P1 SYNCS.PHASECHK.TRANS64 P1, [R15+URZ+0x36430], R14 ;  /* 0x0364300e0f0095a7 */ /* 0x000e64000802007f */
[----:B-1----:R-:W-:Y:S05]  /*7620*/  @!P1 BRA `(.L_x_270) ;  /* 0xfffffffc00ec9947 */ /* 0x002fea000383ffff */
[----:B------:R-:W-:Y:S05]  /*7630*/  BRA `(.L_x_269) ;  /* 0xffffffa400dc7947 */ /* 0x000fea000383ffff */
.L_x_313:
[----:B-1----:R1:W2:Y:S02]  /*7640*/  SYNCS.PHASECHK.TRANS64.TRYWAIT P1, [R0+URZ+0x36420], R10 ;  /* 0x0364200a000075a7 */ /* 0x0022a4000802017f */
[----:B--2---:R-:W-:Y:S05]  /*7650*/  @!P1 NANOSLEEP.SYNCS 0x989680 ;  /* 0x009896800000995d */ /* 0x004fea0003900000 */
[----:B------:R-:W2:Y:S02]  /*7660*/  @!P1 SYNCS.PHASECHK.TRANS64 P1, [R0+URZ+0x36420], R10 ;  /* 0x0364200a000095a7 */ /* 0x000ea4000802007f */
[----:B--2---:R-:W-:Y:S05]  /*7670*/  @!P1 BRA `(.L_x_313) ;  /* 0xfffffffc00f09947 */ /* 0x004fea000383ffff */
[----:B------:R-:W-:Y:S05]  /*7680*/  BRA `(.L_x_340) ;  /* 0xffffffe000147947 */ /* 0x000fea000383ffff */
.L_x_317:
[----:B-1----:R1:W2:Y:S02]  /*7690*/  SYNCS.PHASECHK.TRANS64.TRYWAIT P1, [R0+URZ+0x36438], R10 ;  /* 0x0364380a000075a7 */ /* 0x0022a4000802017f */
[----:B--2---:R-:W-:Y:S05]  /*76a0*/  @!P1 NANOSLEEP.SYNCS 0x989680 ;  /* 0x009896800000995d */ /* 0x004fea0003900000 */
[----:B------:R-:W2:Y:S02]  /*76b0*/  @!P1 SYNCS.PHASECHK.TRANS64 P1, [R0+URZ+0x36438], R10 ;  /* 0x0364380a000095a7 */ /* 0x000ea4000802007f */
[----:B--2---:R-:W-:Y:S05]  /*76c0*/  @!P1 BRA `(.L_x_317) ;  /* 0xfffffffc00f09947 */ /* 0x004fea000383ffff */
[----:B------:R-:W-:Y:S05]  /*76d0*/  BRA `(.L_x_341) ;  /* 0xffffffe400cc7947 */ /* 0x000fea000383ffff */
.L_x_319:
[----:B--2---:R2:W3:Y:S02]  /*76e0*/  SYNCS.PHASECHK.TRANS64.TRYWAIT P1, [R0+URZ+0x36428], R3 ;  /* 0x03642803000075a7 */ /* 0x0044e4000802017f */
[----:B---3--:R-:W-:Y:S05]  /*76f0*/  @!P1 NANOSLEEP.SYNCS 0x989680 ;  /* 0x009896800000995d */ /* 0x008fea0003900000 */
[----:B------:R-:W3:Y:S02]  /*7700*/  @!P1 SYNCS.PHASECHK.TRANS64 P1, [R0+URZ+0x36428], R3 ;  /* 0x03642803000095a7 */ /* 0x000ee4000802007f */
[----:B---3--:R-:W-:Y:S05]  /*7710*/  @!P1 BRA `(.L_x_319) ;  /* 0xfffffffc00f09947 */ /* 0x008fea000383ffff */
[----:B------:R-:W-:Y:S05]  /*7720*/  BRA `(.L_x_342) ;  /* 0xffffffe8008c7947 */ /* 0x000fea000383ffff */
.L_x_321:
[----:B--2---:R2:W3:Y:S02]  /*7730*/  SYNCS.PHASECHK.TRANS64.TRYWAIT P1, [R0+URZ+0x36438], R29 ;  /* 0x0364381d000075a7 */ /* 0x0044e4000802017f */
[----:B---3--:R-:W-:Y:S05]  /*7740*/  @!P1 NANOSLEEP.SYNCS 0x989680 ;  /* 0x009896800000995d */ /* 0x008fea0003900000 */
[----:B------:R-:W3:Y:S02]  /*7750*/  @!P1 SYNCS.PHASECHK.TRANS64 P1, [R0+URZ+0x36438], R29 ;  /* 0x0364381d000095a7 */ /* 0x000ee4000802007f */
[----:B---3--:R-:W-:Y:S05]  /*7760*/  @!P1 BRA `(.L_x_321) ;  /* 0xfffffffc00f09947 */ /* 0x008fea000383ffff */
[----:B------:R-:W-:Y:S05]  /*7770*/  BRA `(.L_x_343) ;  /* 0xffffffec001c7947 */ /* 0x000fea000383ffff */
.L_x_323:
[----:B------:R-:W-:-:S07]  /*7780*/  SHF.L.U32 R5, R12, 0x1f, RZ ;  /* 0x0000001f0c057819 */ /* 0x000fce00000006ff */
.L_x_344:
[----:B--2---:R2:W3:Y:S02]  /*7790*/  SYNCS.PHASECHK.TRANS64.TRYWAIT P1, [R0+URZ+0x36420], R5 ;  /* 0x03642005000075a7 */ /* 0x0044e4000802017f */
[----:B---3--:R-:W-:Y:S05]  /*77a0*/  @!P1 NANOSLEEP.SYNCS 0x989680 ;  /* 0x009896800000995d */ /* 0x008fea0003900000 */
[----:B------:R-:W3:Y:S02]  /*77b0*/  @!P1 SYNCS.PHASECHK.TRANS64 P1, [R0+URZ+0x36420], R5 ;  /* 0x03642005000095a7 */ /* 0x000ee4000802007f */
[----:B---3--:R-:W-:Y:S05]  /*77c0*/  @!P1 BRA `(.L_x_344) ;  /* 0xfffffffc00f09947 */ /* 0x008fea000383ffff */
[----:B------:R-:W-:Y:S05]  /*77d0*/  BRA `(.L_x_345) ;  /* 0xffffffec00bc7947 */ /* 0x000fea000383ffff */
.L_x_326:
[----:B--2---:R2:W3:Y:S02]  /*77e0*/  SYNCS.PHASECHK.TRANS64.TRYWAIT P1, [R0+URZ+0x36438], R10 ;  /* 0x0364380a000075a7 */ /* 0x0044e4000802017f */
[----:B---3--:R-:W-:Y:S05]  /*77f0*/  @!P1 NANOSLEEP.SYNCS 0x989680 ;  /* 0x009896800000995d */ /* 0x008fea0003900000 */
[----:B------:R-:W3:Y:S02]  /*7800*/  @!P1 SYNCS.PHASECHK.TRANS64 P1, [R0+URZ+0x36438], R10 ;  /* 0x0364380a000095a7 */ /* 0x000ee4000802007f */
[----:B---3--:R-:W-:Y:S05]  /*7810*/  @!P1 BRA `(.L_x_326) ;  /* 0xfffffffc00f09947 */ /* 0x008fea000383ffff */
[----:B------:R-:W-:Y:S05]  /*7820*/  BRA `(.L_x_346) ;  /* 0xfffffff000647947 */ /* 0x000fea000383ffff */
.L_x_328:
[----:B---3--:R3:W4:Y:S02]  /*7830*/  SYNCS.PHASECHK.TRANS64.TRYWAIT P1, [R0+URZ+0x36428], R5 ;  /* 0x03642805000075a7 */ /* 0x008724000802017f */
[----:B----4-:R-:W-:Y:S05]  /*7840*/  @!P1 NANOSLEEP.SYNCS 0x989680 ;  /* 0x009896800000995d */ /* 0x010fea0003900000 */
[----:B------:R-:W4:Y:S02]  /*7850*/  @!P1 SYNCS.PHASECHK.TRANS64 P1, [R0+URZ+0x36428], R5 ;  /* 0x03642805000095a7 */ /* 0x000f24000802007f */
[----:B----4-:R-:W-:Y:S05]  /*7860*/  @!P1 BRA `(.L_x_328) ;  /* 0xfffffffc00f09947 */ /* 0x010fea000383ffff */
[----:B------:R-:W-:Y:S05]  /*7870*/  BRA `(.L_x_347) ;  /* 0xfffffff4000c7947 */ /* 0x000fea000383ffff */
.L_x_330:
[----:B---3--:R3:W4:Y:S02]  /*7880*/  SYNCS.PHASECHK.TRANS64.TRYWAIT P1, [R0+URZ+0x36438], R3 ;  /* 0x03643803000075a7 */ /* 0x008724000802017f */
[----:B----4-:R-:W-:Y:S05]  /*7890*/  @!P1 NANOSLEEP.SYNCS 0x989680 ;  /* 0x009896800000995d */ /* 0x010fea0003900000 */
[----:B------:R-:W4:Y:S02]  /*78a0*/  @!P1 SYNCS.PHASECHK.TRANS64 P1, [R0+URZ+0x36438], R3 ;  /* 0x03643803000095a7 */ /* 0x000f24000802007f */
[----:B----4-:R-:W-:Y:S05]  /*78b0*/  @!P1 BRA `(.L_x_330) ;  /* 0xfffffffc00f09947 */ /* 0x010fea000383ffff */
[----:B------:R-:W-:Y:S05]  /*78c0*/  BRA `(.L_x_348) ;  /* 0xfffffff400a47947 */ /* 0x000fea000383ffff */
.L_x_332:
[----:B------:R-:W-:Y:S01]  /*78d0*/  BSSY B0, `(.L_x_349) ;  /* 0x0000006000007945 */ /* 0x000fe20003800000 */
[----:B------:R-:W-:-:S07]  /*78e0*/  IMAD.MOV.U32 R15, RZ, RZ, -0x1 ;  /* 0xffffffffff0f7424 */ /* 0x000fce00078e00ff */
[----:B-12---:R-:W-:Y:S05]  /*78f0*/  WARPSYNC.COLLECTIVE R15, `(.L_x_350) ;  /* 0x000000000f0c7348 */ /* 0x006fea0003c00000 */
[----:B------:R-:W-:Y:S02]  /*7900*/  ELECT P6, UR62, PT ;  /* 0x00000000003e782f */ /* 0x000fe400038c0000 */
[----:B------:R-:W-:Y:S01]  /*7910*/  MOV R14, UR62 ;  /* 0x0000003e000e7c02 */ /* 0x000fe20008000f00 */
[----:B-12---:R-:W-:Y:S10]  /*7920*/  ENDCOLLECTIVE ;  /* 0x000000000000791b */ /* 0x006ff40003800000 */
.L_x_350:
[----:B------:R-:W-:Y:S05]  /*7930*/  BSYNC B0 ;  /* 0x0000000000007941 */ /* 0x000fea0003800000 */
.L_x_349:
[----:B------:R-:W-:Y:S01]  /*7940*/  PLOP3.LUT P0, PT, P6, PT, PT, 0x80, 0x0 ;  /* 0x000000000000781c */ /* 0x000fe2000370f070 */
[----:B------:R-:W-:-:S12]  /*7950*/  BRA `(.L_x_351) ;  /* 0xfffffff800587947 */ /* 0x000fd8000383ffff */
.L_x_334:
[----:B-1----:R1:W2:Y:S02]  /*7960*/  SYNCS.PHASECHK.TRANS64.TRYWAIT P0, [R7+URZ], R0 ;  /* 0x00000000070075a7 */ /* 0x0022a4000800017f */
[----:B--2---:R-:W-:Y:S05]  /*7970*/  @!P0 NANOSLEEP.SYNCS 0x989680 ;  /* 0x009896800000895d */ /* 0x004fea0003900000 */
[----:B------:R-:W2:Y:S02]  /*7980*/  @!P0 SYNCS.PHASECHK.TRANS64 P0, [R7+URZ], R0 ;  /* 0x00000000070085a7 */ /* 0x000ea4000800007f */
[----:B--2---:R-:W-:Y:S05]  /*7990*/  @!P0 BRA `(.L_x_334) ;  /* 0xfffffffc00f08947 */ /* 0x004fea000383ffff */
[----:B------:R-:W-:Y:S05]  /*79a0*/  BRA `(.L_x_352) ;  /* 0xfffffff800947947 */ /* 0x000fea000383ffff */
.L_x_335:
[----:B--2---:R2:W3:Y:S02]  /*79b0*/  SYNCS.PHASECHK.TRANS64.TRYWAIT P0, [R3+URZ], R2 ;  /* 0x00000002030075a7 */ /* 0x0044e4000800017f */
[----:B---3--:R-:W-:Y:S05]  /*79c0*/  @!P0 NANOSLEEP.SYNCS 0x989680 ;  /* 0x009896800000895d */ /* 0x008fea0003900000 */
[----:B------:R-:W3:Y:S02]  /*79d0*/  @!P0 SYNCS.PHASECHK.TRANS64 P0, [R3+URZ], R2 ;  /* 0x00000002030085a7 */ /* 0x000ee4000800007f */
[----:B---3--:R-:W-:Y:S05]  /*79e0*/  @!P0 BRA `(.L_x_335) ;  /* 0xfffffffc00f08947 */ /* 0x008fea000383ffff */
[----:B------:R-:W-:Y:S05]  /*79f0*/  BRA `(.L_x_353) ;  /* 0xfffffff800887947 */ /* 0x000fea000383ffff */
.L_x_354:
        /* <DEDUP_REMOVED lines=16> */
.L_x_7651:


//--------------------- .text._ZN7cutlass13device_kernelIN5flash11enable_sm90INS1_16FlashAttnBwdSm90INS1_25CollectiveMainloopBwdSm90ILi2ELi1ELi1EN4cute5tupleIJNS5_1CILi1EEES8_S8_EEENS6_IJNS7_ILi64EEENS7_ILi96EEENS7_ILi192EEEEEENS_10bfloat16_tEfNS_4arch4Sm90ELb0ELb0ELb1ELb0ELb1ELb0ELb1ELb0ELi3ELi1ELi1ELi1ELb0EEENS1_24CollectiveEpilogueBwdGQAISD_fSG_Li384ELb0ELb1EEENS1_19SingleTileSchedulerILb0ELb0ELb0ELi96EEEEEEEEEvNT_6ParamsE --------------------------
	.section	.text._ZN7cutlass13device_kernelIN5flash11enable_sm90INS1_16FlashAttnBwdSm90INS1_25CollectiveMainloopBwdSm90ILi2ELi1ELi1EN4cute5tupleIJNS5_1CILi1EEES8_S8_EEENS6_IJNS7_ILi64EEENS7_ILi96EEENS7_ILi192EEEEEENS_10bfloat16_tEfNS_4arch4Sm90ELb0ELb0ELb1ELb0ELb1ELb0ELb1ELb0ELi3ELi1ELi1ELi1ELb0EEENS1_24CollectiveEpilogueBwdGQAISD_fSG_Li384ELb0ELb1EEENS1_19SingleTileSchedulerILb0ELb0ELb0ELi96EEEEEEEEEvNT_6ParamsE,"ax",@progbits
	.align	128
.text._ZN7cutlass13device_kernelIN5flash11enable_sm90INS1_16FlashAttnBwdSm90INS1_25CollectiveMainloopBwdSm90ILi2ELi1ELi1EN4cute5tupleIJNS5_1CILi1EEES8_S8_EEENS6_IJNS7_ILi64EEENS7_ILi96EEENS7_ILi192EEEEEENS_10bfloat16_tEfNS_4arch4Sm90ELb0ELb0ELb1ELb0ELb1ELb0ELb1ELb0ELi3ELi1ELi1ELi1ELb0EEENS1_24CollectiveEpilogueBwdGQAISD_fSG_Li384ELb0ELb1EEENS1_19SingleTileSchedulerILb0ELb0ELb0ELi96EEEEEEEEEvNT_6ParamsE:
        .type           _ZN7cutlass13device_kernelIN5flash11enable_sm90INS1_16FlashAttnBwdSm90INS1_25CollectiveMainloopBwdSm90ILi2ELi1ELi1EN4cute5tupleIJNS5_1CILi1EEES8_S8_EEENS6_IJNS7_ILi64EEENS7_ILi96EEENS7_ILi192EEEEEENS_10bfloat16_tEfNS_4arch4Sm90ELb0ELb0ELb1ELb0ELb1ELb0ELb1ELb0ELi3ELi1ELi1ELi1ELb0EEENS1_24CollectiveEpilogueBwdGQAISD_fSG_Li384ELb0ELb1EEENS1_19SingleTileSchedulerILb0ELb0ELb0ELi96EEEEEEEEEvNT_6ParamsE,@function
        .size           _ZN7cutlass13device_kernelIN5flash11enable_sm90INS1_16FlashAttnBwdSm90INS1_25CollectiveMainloopBwdSm90ILi2ELi1ELi1EN4cute5tupleIJNS5_1CILi1EEES8_S8_EEENS6_IJNS7_ILi64EEENS7_ILi96EEENS7_ILi192EEEEEENS_10bfloat16_tEfNS_4arch4Sm90ELb0ELb0ELb1ELb0ELb1ELb0ELb1ELb0ELi3ELi1ELi1ELi1ELb0EEENS1_24CollectiveEpilogueBwdGQAISD_fSG_Li384ELb0ELb1EEENS1_19SingleTileSchedulerILb0ELb0ELb0ELi96EEEEEEEEEvNT_6ParamsE,(.L_x_7652 - _ZN7cutlass13device_kernelIN5flash11enable_sm90INS1_16FlashAttnBwdSm90INS1_25CollectiveMainloopBwdSm90ILi2ELi1ELi1EN4cute5tupleIJNS5_1CILi1EEES8_S8_EEENS6_IJNS7_ILi64EEENS7_ILi96EEENS7_ILi192EEEEEENS_10bfloat16_tEfNS_4arch4Sm90ELb0ELb0ELb1ELb0ELb1ELb0ELb1ELb0ELi3ELi1ELi1ELi1ELb0EEENS1_24CollectiveEpilogueBwdGQAISD_fSG_Li384ELb0ELb1EEENS1_19SingleTileSchedulerILb0ELb0ELb0ELi96EEEEEEEEEvNT_6ParamsE)
        .other          _ZN7cutlass13device_kernelIN5flash11enable_sm90INS1_16FlashAttnBwdSm90INS1_25CollectiveMainloopBwdSm90ILi2ELi1ELi1EN4cute5tupleIJNS5_1CILi1EEES8_S8_EEENS6_IJNS7_ILi64EEENS7_ILi96EEENS7_ILi192EEEEEENS_10bfloat16_tEfNS_4arch4Sm90ELb0ELb0ELb1ELb0ELb1ELb0ELb1ELb0ELi3ELi1ELi1ELi1ELb0EEENS1_24CollectiveEpilogueBwdGQAISD_fSG_Li384ELb0ELb1EEENS1_19SingleTileSchedulerILb0ELb0ELb0ELi96EEEEEEEEEvNT_6ParamsE,@"STO_CUDA_ENTRY STV_DEFAULT"
_ZN7cutlass13device_kernelIN5flash11enable_sm90INS1_16FlashAttnBwdSm90INS1_25CollectiveMainloopBwdSm90ILi2ELi1ELi1EN4cute5tupleIJNS5_1CILi1EEES8_S8_EEENS6_IJNS7_ILi64EEENS7_ILi96EEENS7_ILi192EEEEEENS_10bfloat16_tEfNS_4arch4Sm90ELb0ELb0ELb1ELb0ELb1ELb0ELb1ELb0ELi3ELi1ELi1ELi1ELb0EEENS1_24CollectiveEpilogueBwdGQAISD_fSG_Li384ELb0ELb1EEENS1_19SingleTileSchedulerILb0ELb0ELb0ELi96EEEEEEEEEvNT_6ParamsE:
        /* <DEDUP_REMOVED lines=22> */
.L_x_356:
[----:B------:R-:W-:Y:S05]  /*0160*/  BSYNC B0 ;  /* 0x0000000000007941 */ /* 0x000fea0003800000 */
.L_x_355:
        /* <DEDUP_REMOVED lines=34> */
.L_x_357:
        /* <DEDUP_REMOVED lines=20> */
.L_x_358:
[----:B---3--:R-:W-:Y:S01]  /*04d0*/  ISETP.NE.AND P0, PT, R2, RZ, PT ;  /* 0x000000ff0200720c */ /* 0x008fe20003f05270 */
[----:B------:R-:W-:Y:S01]  /*04e0*/  IMAD.MOV.U32 R18, RZ, RZ, 0x1 ;  /* 0x00000001ff127424 */ /* 0x000fe200078e00ff */
[----:B------:R-:W-:Y:S01]  /*04f0*/  NOP ;  /* 0x0000000000007918 */ /* 0x000fe20000000000 */
[----:B------:R-:W-:Y:S01]  /*0500*/  ULDC.64 UR38, c[0x0][0x208] ;  /* 0x0000820000267ab9 */ /* 0x000fe20000000a00 */
[----:B------:R-:W-:Y:S02]  /*0510*/  BSSY B6, `(.L_x_359) ;  /* 0x00007bc000067945 */ /* 0x000fe40003800000 */
[----:B------:R-:W-:Y:S01]  /*0520*/  SEL R18, R18, 0x2, !P0 ;  /* 0x0000000212127807 */ /* 0x000fe20004000000 */
[----:B-12-4-:R-:W-:Y:S06]  /*0530*/  BAR.SYNC.DEFER_BLOCKING 0x0 ;  /* 0x0000000000007b1d */ /* 0x016fec0000010000 */
[----:B------:R-:W-:Y:S05]  /*0540*/  @!P0 BRA `(.L_x_360) ;  /* 0x0000004000c48947 */ /* 0x000fea0003800000 */
.L_x_361:
        /* <DEDUP_REMOVED lines=37> */
.L_x_364:
        /* <DEDUP_REMOVED lines=15> */
.L_x_363:
        /* <DEDUP_REMOVED lines=20> */
.L_x_366:
        /* <DEDUP_REMOVED lines=15> */
.L_x_365:
        /* <DEDUP_REMOVED lines=8> */
.L_x_475:
        /* <DEDUP_REMOVED lines=19> */
.L_x_368:
        /* <DEDUP_REMOVED lines=156> */
.L_x_381:
[----:B------:R-:W-:-:S13]  /*1630*/  ISETP.NE.AND P0, PT, R8, 0x3, PT ;  /* 0x000000030800780c */ /* 0x000fda0003f05270 */
[----:B---3--:R-:W-:Y:S05]  /*1640*/  @!P0 BRA `(.L_x_371) ;  /* 0x0000000000048947 */ /* 0x008fea0003800000 */
[----:B------:R-:W-:Y:S01]  /*1650*/  BPT.TRAP 0x1 ;  /* 0x000000040000795c */ /* 0x000fe20000300000 */
.L_x_371:
[----:B------:R-:W-:Y:S02]  /*1660*/  LEA R3, R2, UR36, 0x3 ;  /* 0x0000002402037c11 */ /* 0x000fe4000f8e18ff */
[----:B------:R-:W-:-:S04]  /*1670*/  SHF.L.U32 R12, R7, 0x1f, RZ ;  /* 0x0000001f070c7819 */ /* 0x000fc800000006ff */
[----:B------:R2:W3:Y:S01]  /*1680*/  SYNCS.PHASECHK.TRANS64.TRYWAIT P1, [R3+URZ+0x36410], R12 ;  /* 0x0364100c030075a7 */ /* 0x0004e2000802017f */
[----:B------:R-:W-:Y:S05]  /*1690*/  @!P0 BRA `(.L_x_372) ;  /* 0x0000000000048947 */ /* 0x000fea0003800000 */
[----:B------:R-:W-:Y:S01]  /*16a0*/  BPT.TRAP 0x1 ;  /* 0x000000040000795c */ /* 0x000fe20000300000 */
.L_x_372:
[----:B---3--:R-:W-:Y:S05]  /*16b0*/  @P1 BRA `(.L_x_373) ;  /* 0x0000000000081947 */ /* 0x008fea0003800000 */
[----:B------:R-:W3:Y:S02]  /*16c0*/  SYNCS.PHASECHK.TRANS64.TRYWAIT P1, [R3+URZ+0x36410], R12 ;  /* 0x0364100c030075a7 */ /* 0x000ee4000802017f */
[----:B---3--:R-:W-:Y:S05]  /*16d0*/  @!P1 BRA `(.L_x_374) ;  /* 0x0000006800bc9947 */ /* 0x008fea0003800000 */
.L_x_373:
        /* <DEDUP_REMOVED lines=103> */
.L_x_375:
[----:B--2---:R-:W-:-:S04]  /*1d50*/  SHF.L.U32 R14, R6, 0x1f, RZ ;  /* 0x0000001f060e7819 */ /* 0x004fc800000006ff */
[----:B------:R2:W1:Y:S01]  /*1d60*/  SYNCS.PHASECHK.TRANS64.TRYWAIT P1, [UR36+0x36430], R14 ;  /* 0x0364300eff0075a7 */ /* 0x0004620008020164 */
[----:B------:R-:W-:Y:S05]  /*1d70*/  @!P0 BRA `(.L_x_376) ;  /* 0x0000000000048947 */ /* 0x000fea0003800000 */
[----:B------:R-:W-:Y:S01]  /*1d80*/  BPT.TRAP 0x1 ;  /* 0x000000040000795c */ /* 0x000fe20000300000 */
.L_x_376:
[----:B-1----:R-:W-:Y:S05]  /*1d90*/  @P1 BRA `(.L_x_377) ;  /* 0x0000000000081947 */ /* 0x002fea0003800000 */
[----:B------:R-:W1:Y:S02]  /*1da0*/  SYNCS.PHASECHK.TRANS64.TRYWAIT P1, [UR36+0x36430], R14 ;  /* 0x0364300eff0075a7 */ /* 0x000e640008020164 */
[----:B-1----:R-:W-:Y:S05]  /*1db0*/  @!P1 BRA `(.L_x_378) ;  /* 0x0000006400189947 */ /* 0x002fea0003800000 */
.L_x_377:
        /* <DEDUP_REMOVED lines=18> */
[----:B--2---:R-:W-:Y:S01]  /*1ee0*/  FMUL.FTZ R14, R136, UR7 ;  /* 0x00000007880e7c20 */ /* 0x004fe20008410000 */
[----:B------:R-:W-:Y:S01]  /*1ef0*/  UMOV UR10, UR6 ;  /* 0x00000006000a7c82 */ /* 0x000fe20008000000 */
[----:B------:R-:W-:Y:S01]  /*1f00*/  FMUL.FTZ R15, R137, UR7 ;  /* 0x00000007890f7c20 */ /* 0x000fe20008410000 */
[----:B------:R-:W-:Y:S01]  /*1f10*/  HGMMA.64x32x16.F32.BF16 R120, gdesc[UR8], RZ, !UPT, gsb0 ;  /* 0x00600000087879f0 */ /* 0x000fe2000c0018ff */
[----:B------:R-:W-:Y:S01]  /*1f20*/  UIADD3 UR10, UR6, 0x2, URZ ;  /* 0x00000002060a7890 */ /* 0x000fe2000fffe03f */
[----:B------:R-:W-:Y:S01]  /*1f30*/  FMUL.FTZ R137, R141, UR7 ;  /* 0x000000078d897c20 */ /* 0x000fe20008410000 */
[----:B------:R-:W-:Y:S01]  /*1f40*/  UIADD3 UR8, UR4, 0x2, URZ ;  /* 0x0000000204087890 */ /* 0x000fe2000fffe03f */
[----:B------:R-:W1:Y:S01]  /*1f50*/  MUFU.TANH R14, R14 ;  /* 0x0000000e000e7308 */ /* 0x000e620000002400 */
        /* <DEDUP_REMOVED lines=15> */
[----:B------:R-:W2:Y:S01]  /*2050*/  MUFU.TANH R136, R136 ;  /* 0x0000008800887308 */ /* 0x000ea20000002400 */
[----:B-1----:R-:W-:-:S07]  /*2060*/  FSEL R139, R14, -INF , P3 ;  /* 0xff8000000e8b7808 */ /* 0x002fce0001800000 */
[----:B------:R-:W-:Y:S08]  /*2070*/  MUFU.TANH R138, R138 ;  /* 0x0000008a008a7308 */ /* 0x000ff00000002400 */
[----:B------:R-:W-:Y:S01]  /*2080*/  MUFU.TANH R137, R137 ;  /* 0x0000008900897308 */ /* 0x000fe20000002400 */
[----:B--2---:R-:W-:-:S07]  /*2090*/  FSEL R149, R136, -INF , P5 ;  /* 0xff80000088957808 */ /* 0x004fce0002800000 */
[----:B------:R-:W1:Y:S08]  /*20a0*/  MUFU.TANH R18, R18 ;  /* 0x0000001200127308 */ /* 0x000e700000002400 */
[----:B------:R-:W-:Y:S01]  /*20b0*/  MUFU.TANH R19, R19 ;  /* 0x0000001300137308 */ /* 0x000fe20000002400 */
[----:B------:R-:W-:Y:S02]  /*20c0*/  WARPGROUP.DEPBAR.LE gsb0, 0x0 ;  /* 0x00008000000079c5 */ /* 0x000fe40000010000 */
[----:B------:R-:W-:-:S05]  /*20d0*/  WARPGROUP.ARRIVE ;  /* 0x00000000000079c5 */ /* 0x000fca0000000000 */
[----:B------:R-:W-:Y:S01]  /*20e0*/  MUFU.TANH R20, R20 ;  /* 0x0000001400147308 */ /* 0x000fe20000002400 */
[C---:B-1----:R-:W-:Y:S01]  /*20f0*/  FSEL R148, R18.reuse, -INF , P3 ;  /* 0xff80000012947808 */ /* 0x042fe20001800000 */
        /* <DEDUP_REMOVED lines=81> */
[----:B------:R-:W1:Y:S01]  /*2610*/  MUFU.EX2 R147, R147 ;  /* 0x0000009300937308 */ /* 0x000e620000000800 */
        /* <DEDUP_REMOVED lines=10> */
[----:B------:R-:W2:Y:S04]  /*26c0*/  LDS R143, [R141+0x30200] ;  /* 0x030200008d8f7984 */ /* 0x000ea80000000800 */
[----:B------:R-:W3:Y:S01]  /*26d0*/  LDS R141, [R141+0x30220] ;  /* 0x030220008d8d7984 */ /* 0x000ee20000000800 */
[--C-:B--2---:R-:W-:Y:S01]  /*26e0*/  FADD.FTZ R144, R121, -R143.reuse ;  /* 0x8000008f79907221 */ /* 0x104fe20000010000 */
[--C-:B------:R-:W-:Y:S01]  /*26f0*/  FADD.FTZ R139, R120, -R143.reuse ;  /* 0x8000008f788b7221 */ /* 0x100fe20000010000 */
[----:B------:R-:W-:Y:S01]  /*2700*/  FFMA.FTZ R121, -R15, R15, 1 ;  /* 0x3f8000000f797423 */ /* 0x000fe2000001010f */
[----:B------:R-:W-:Y:S01]  /*2710*/  FFMA.FTZ R120, -R14, R14, 1 ;  /* 0x3f8000000e787423 */ /* 0x000fe2000001010e */
[----:B-1----:R-:W-:Y:S01]  /*2720*/  FMUL.FTZ R144, R147, R144 ;  /* 0x0000009093907220 */ /* 0x002fe20000410000 */
        /* <DEDUP_REMOVED lines=8> */
[----:B------:R-:W1:Y:S01]  /*27b0*/  MUFU.EX2 R14, R14 ;  /* 0x0000000e000e7308 */ /* 0x000e620000000800 */
[----:B------:R-:W-:Y:S01]  /*27c0*/  FSEL R15, R137, -INF , P1 ;  /* 0xff800000890f7808 */ /* 0x000fe20000800000 */
[--C-:B------:R-:W-:Y:S01]  /*27d0*/  FADD.FTZ R149, R128, -R143.reuse ;  /* 0x8000008f80957221 */ /* 0x100fe20000010000 */
[----:B------:R-:W-:Y:S01]  /*27e0*/  FMUL.FTZ R120, R120, R139 ;  /* 0x0000008b78787220 */ /* 0x000fe20000410000 */
[----:B------:R-:W-:Y:S01]  /*27f0*/  FMUL.FTZ R139, R150, UR7 ;  /* 0x00000007968b7c20 */ /* 0x000fe20008410000 */
[----:B------:R-:W-:Y:S01]  /*2800*/  FADD.FTZ R150, R125, -R143 ;  /* 0x8000008f7d967221 */ /* 0x000fe20000010000 */
[--C-:B------:R-:W-:Y:S01]  /*2810*/  FFMA.FTZ R15, R15, UR4, -R12.reuse ;  /* 0x000000040f0f7c23 */ /* 0x100fe2000801080c */
[----:B------:R-:W-:Y:S01]  /*2820*/  FFMA.FTZ R128, -R138, R138, 1 ;  /* 0x3f8000008a807423 */ /* 0x000fe2000001018a */
[----:B------:R-:W2:Y:S01]  /*2830*/  MUFU.EX2 R136, R136 ;  /* 0x0000008800887308 */ /* 0x000ea20000000800 */
        /* <DEDUP_REMOVED lines=8> */
[----:B-1----:R-:W-:Y:S01]  /*28c0*/  FMUL.FTZ R151, R14, R151 ;  /* 0x000000970e977220 */ /* 0x002fe20000410000 */
[----:B------:R-:W-:Y:S01]  /*28d0*/  ISETP.GT.AND P5, PT, R0, 0x19, PT ;  /* 0x000000190000780c */ /* 0x000fe20003fa4270 */
[----:B------:R-:W-:Y:S01]  /*28e0*/  FADD.FTZ R133, R133, -R143 ;  /* 0x8000008f85857221 */ /* 0x000fe20000010000 */
[----:B------:R-:W-:Y:S01]  /*28f0*/  FSEL R153, R140, -INF , P4 ;  /* 0xff8000008c997808 */ /* 0x000fe20002000000 */
[----:B------:R-:W-:Y:S01]  /*2900*/  FMUL.FTZ R124, R124, R151 ;  /* 0x000000977c7c7220 */ /* 0x000fe20000410000 */
[----:B------:R-:W-:Y:S01]  /*2910*/  FFMA.FTZ R140, -R140, R140, 1 ;  /* 0x3f8000008c8c7423 */ /* 0x000fe2000001018c */
[----:B---3--:R-:W-:Y:S01]  /*2920*/  FADD.FTZ R122, R122, -R141 ;  /* 0x8000008d7a7a7221 */ /* 0x008fe20000010000 */
[----:B------:R-:W1:Y:S01]  /*2930*/  MUFU.TANH R139, R139 ;  /* 0x0000008b008b7308 */ /* 0x000e620000002400 */
[----:B--2---:R-:W-:Y:S01]  /*2940*/  FMUL.FTZ R151, R136, R149 ;  /* 0x0000009588977220 */ /* 0x004fe20000410000 */
[--C-:B------:R-:W-:Y:S01]  /*2950*/  FFMA.FTZ R149, R148, UR4, -R13.reuse ;  /* 0x0000000494957c23 */ /* 0x100fe2000801080d */
[----:B------:R-:W-:Y:S01]  /*2960*/  FFMA.FTZ R148, R138, UR4, -R13 ;  /* 0x000000048a947c23 */ /* 0x000fe2000801080d */
[--C-:B------:R-:W-:Y:S01]  /*2970*/  FFMA.FTZ R152, R153, UR4, -R12.reuse ;  /* 0x0000000499987c23 */ /* 0x100fe2000801080c */
[----:B------:R-:W-:Y:S01]  /*2980*/  FMUL.FTZ R128, R128, R151 ;  /* 0x0000009780807220 */ /* 0x000fe20000410000 */
[----:B------:R-:W-:Y:S01]  /*2990*/  FSEL R151, R142, -INF , P3 ;  /* 0xff8000008e977808 */ /* 0x000fe20001800000 */
[--C-:B------:R-:W-:Y:S01]  /*29a0*/  FADD.FTZ R127, R127, -R141.reuse ;  /* 0x8000008d7f7f7221 */ /* 0x100fe20000010000 */
[----:B------:R-:W2:Y:S01]  /*29b0*/  MUFU.TANH R144, R144 ;  /* 0x0000009000907308 */ /* 0x000ea20000002400 */
        /* <DEDUP_REMOVED lines=13> */
[----:B-1----:R-:W-:Y:S01]  /*2a90*/  FSEL R153, R139, -INF , P4 ;  /* 0xff8000008b997808 */ /* 0x002fe20002000000 */
[----:B------:R-:W-:Y:S01]  /*2aa0*/  FADD.FTZ R134, R134, -R141 ;  /* 0x8000008d86867221 */ /* 0x000fe20000010000 */
[----:B------:R1:W3:Y:S01]  /*2ab0*/  MUFU.EX2 R142, R152 ;  /* 0x00000098008e7308 */ /* 0x0002e20000000800 */
[C---:B--2---:R-:W-:Y:S01]  /*2ac0*/  FSEL R155, R144.reuse, -INF , P5 ;  /* 0xff800000909b7808 */ /* 0x044fe20002800000 */
[--C-:B------:R-:W-:Y:S01]  /*2ad0*/  FFMA.FTZ R151, R151, UR4, -R13.reuse ;  /* 0x0000000497977c23 */ /* 0x100fe2000801080d */
[----:B------:R-:W-:Y:S01]  /*2ae0*/  FFMA.FTZ R153, R153, UR4, -R13 ;  /* 0x0000000499997c23 */ /* 0x000fe2000801080d */
[----:B------:R-:W-:Y:S01]  /*2af0*/  FADD.FTZ R135, R135, -R141 ;  /* 0x8000008d87877221 */ /* 0x000fe20000010000 */
[----:B------:R-:W-:Y:S01]  /*2b00*/  FFMA.FTZ R21, -R21, R21, 1 ;  /* 0x3f80000015157423 */ /* 0x000fe20000010115 */
[----:B------:R-:W-:Y:S01]  /*2b10*/  FFMA.FTZ R155, R155, UR4, -R13 ;  /* 0x000000049b9b7c23 */ /* 0x000fe2000801080d */
[----:B------:R-:W-:Y:S01]  /*2b20*/  FFMA.FTZ R145, -R145, R145, 1 ;  /* 0x3f80000091917423 */ /* 0x000fe20000010191 */
[----:B------:R-:W2:Y:S01]  /*2b30*/  MUFU.EX2 R154, R154 ;  /* 0x0000009a009a7308 */ /* 0x000ea20000000800 */
[----:B-1----:R-:W-:Y:S01]  /*2b40*/  FSEL R152, R23, -INF , P3 ;  /* 0xff80000017987808 */ /* 0x002fe20001800000 */
[----:B------:R-:W-:Y:S01]  /*2b50*/  FFMA.FTZ R139, -R139, R139, 1 ;  /* 0x3f8000008b8b7423 */ /* 0x000fe2000001018b */
[----:B------:R-:W-:Y:S01]  /*2b60*/  FFMA.FTZ R144, -R144, R144, 1 ;  /* 0x3f80000090907423 */ /* 0x000fe20000010190 */
[----:B------:R-:W-:-:S02]  /*2b70*/  UMOV UR7, 0x80000020 ;  /* 0x8000002000077882 */ /* 0x000fc40000000000 */
[----:B------:R-:W-:Y:S01]  /*2b80*/  FFMA.FTZ R152, R152, UR4, -R13 ;  /* 0x0000000498987c23 */ /* 0x000fe2000801080d */
[----:B------:R-:W-:Y:S01]  /*2b90*/  USHF.R.U32.HI UR4, URZ, 0x4, UR37 ;  /* 0x000000043f047899 */ /* 0x000fe20008011625 */
[----:B------:R-:W1:Y:S01]  /*2ba0*/  MUFU.EX2 R138, R138 ;  /* 0x0000008a008a7308 */ /* 0x000e620000000800 */
[----:B---3--:R-:W-:Y:S02]  /*2bb0*/  FMUL.FTZ R143, R142, R132 ;  /* 0x000000848e8f7220 */ /* 0x008fe40000410000 */
[----:B------:R-:W-:-:S04]  /*2bc0*/  ULOP3.LUT UR4, UR4, 0x3fff, URZ, 0xc0, !UPT ;  /* 0x00003fff04047892 */ /* 0x000fc8000f8ec03f */
[----:B------:R-:W-:Y:S01]  /*2bd0*/  ULOP3.LUT UR9, UR4, 0x1000000, URZ, 0xfc, !UPT ;  /* 0x0100000004097892 */ /* 0x000fe2000f8efc3f */
[----:B------:R-:W3:Y:S01]  /*2be0*/  MUFU.EX2 R149, R149 ;  /* 0x0000009500957308 */ /* 0x000ee20000000800 */
[----:B--2---:R-:W-:Y:S01]  /*2bf0*/  FMUL.FTZ R132, R154, R133 ;  /* 0x000000859a847220 */ /* 0x004fe20000410000 */
[----:B------:R-:W-:Y:S01]  /*2c00*/  FMUL.FTZ R133, R140, R143 ;  /* 0x0000008f8c857220 */ /* 0x000fe20000410000 */
[----:B------:R-:W-:Y:S02]  /*2c10*/  UMOV UR4, UR8 ;  /* 0x0000000800047c82 */ /* 0x000fe40008000000 */
[----:B------:R-:W-:Y:S01]  /*2c20*/  FMUL.FTZ R132, R145, R132 ;  /* 0x0000008491847220 */ /* 0x000fe20000410000 */
[----:B------:R-:W-:Y:S02]  /*2c30*/  UMOV UR6, UR9 ;  /* 0x0000000900067c82 */ /* 0x000fe40008000000 */
[----:B------:R-:W-:Y:S01]  /*2c40*/  MUFU.EX2 R148, R148 ;  /* 0x0000009400947308 */ /* 0x000fe20000000800 */
[----:B-1----:R-:W-:-:S04]  /*2c50*/  FMUL.FTZ R129, R138, R129 ;  /* 0x000000818a817220 */ /* 0x002fc80000410000 */
[----:B------:R-:W-:Y:S01]  /*2c60*/  FMUL.FTZ R129, R12, R129 ;  /* 0x000000810c817220 */ /* 0x000fe20000410000 */
[----:B------:R-:W-:Y:S02]  /*2c70*/  F2FP.BF16.F32.PACK_AB R12, R147, R146 ;  /* 0x00000092930c723e */ /* 0x000fe400000010ff */
[----:B------:R-:W1:Y:S01]  /*2c80*/  MUFU.EX2 R150, R150 ;  /* 0x0000009600967308 */ /* 0x000e620000000800 */
[----:B---3--:R-:W-:Y:S01]  /*2c90*/  F2FP.BF16.F32.PACK_AB R13, R149, R137 ;  /* 0x00000089950d723e */ /* 0x008fe200000010ff */
[----:B------:R-:W-:Y:S01]  /*2ca0*/  FMUL.FTZ R137, R137, R122 ;  /* 0x0000007a89897220 */ /* 0x000fe20000410000 */
[----:B------:R-:W-:Y:S01]  /*2cb0*/  FFMA.FTZ R122, -R19, R19, 1 ;  /* 0x3f800000137a7423 */ /* 0x000fe20000010113 */
[----:B------:R-:W-:Y:S01]  /*2cc0*/  FFMA.FTZ R19, -R20, R20, 1 ;  /* 0x3f80000014137423 */ /* 0x000fe20000010114 */
[----:B------:R-:W-:Y:S01]  /*2cd0*/  F2FP.BF16.F32.PACK_AB R20, R129, R128 ;  /* 0x000000808114723e */ /* 0x000fe200000010ff */
[----:B------:R-:W-:Y:S02]  /*2ce0*/  FMUL.FTZ R18, R18, R137 ;  /* 0x0000008912127220 */ /* 0x000fe40000410000 */
[----:B------:R-:W2:Y:S08]  /*2cf0*/  MUFU.EX2 R151, R151 ;  /* 0x0000009700977308 */ /* 0x000eb00000000800 */
[----:B------:R-:W3:Y:S01]  /*2d00*/  MUFU.EX2 R152, R152 ;  /* 0x0000009800987308 */ /* 0x000ee20000000800 */
[C---:B-1----:R-:W-:Y:S01]  /*2d10*/  F2FP.BF16.F32.PACK_AB R15, R150.reuse, R148 ;  /* 0x00000094960f723e */ /* 0x042fe200000010ff */
[----:B------:R-:W-:Y:S01]  /*2d20*/  BAR.SYNC.DEFER_BLOCKING 0x9, 0x180 ;  /* 0x0246000000007b1d */ /* 0x000fe20000010000 */
[----:B------:R-:W-:-:S04]  /*2d30*/  FMUL.FTZ R150, R150, R127 ;  /* 0x0000007f96967220 */ /* 0x000fc80000410000 */
[----:B------:R-:W-:Y:S01]  /*2d40*/  FMUL.FTZ R21, R21, R150 ;  /* 0x0000009615157220 */ /* 0x000fe20000410000 */
[----:B------:R-:W1:Y:S01]  /*2d50*/  MUFU.EX2 R153, R153 ;  /* 0x0000009900997308 */ /* 0x000e620000000800 */
[----:B--2---:R-:W-:-:S07]  /*2d60*/  FMUL.FTZ R130, R151, R130 ;  /* 0x0000008297827220 */ /* 0x004fce0000410000 */
[----:B------:R-:W2:Y:S01]  /*2d70*/  MUFU.EX2 R140, R155 ;  /* 0x0000009b008c7308 */ /* 0x000ea20000000800 */
[----:B---3--:R-:W-:Y:S01]  /*2d80*/  FMUL.FTZ R131, R152, R131 ;  /* 0x0000008398837220 */ /* 0x008fe20000410000 */
[----:B-1----:R-:W-:Y:S01]  /*2d90*/  FMUL.FTZ R134, R153, R134 ;  /* 0x0000008699867220 */ /* 0x002fe20000410000 */
[----:B------:R1:W-:Y:S01]  /*2da0*/  STSM.16.M88.4 [R9+0x30400], R12 ;  /* 0x0304000c09007844 */ /* 0x0003e20000000200 */
[----:B--2---:R-:W-:-:S04]  /*2db0*/  FMUL.FTZ R135, R140, R135 ;  /* 0x000000878c877220 */ /* 0x004fc80000410000 */
[----:B------:R-:W-:Y:S01]  /*2dc0*/  FMUL.FTZ R144, R144, R135 ;  /* 0x0000008790907220 */ /* 0x000fe20000410000 */
[--C-:B-1----:R-:W-:Y:S01]  /*2dd0*/  FADD.FTZ R12, R123, -R141.reuse ;  /* 0x8000008d7b0c7221 */ /* 0x102fe20000010000 */
        /* <DEDUP_REMOVED lines=18> */
[----:B--2---:R-:W2:Y:S01]  /*2f00*/  FENCE.VIEW.ASYNC.S ;  /* 0x00000000000073c6 */ /* 0x004ea20000000000 */
[----:B-1----:R-:W-:Y:S01]  /*2f10*/  FFMA.FTZ R12, -R23, R23, 1 ;  /* 0x3f800000170c7423 */ /* 0x002fe20000010117 */
[----:B------:R-:W-:Y:S01]  /*2f20*/  FMUL.FTZ R23, R139, R134 ;  /* 0x000000868b177220 */ /* 0x000fe20000410000 */
[----:B------:R-:W-:-:S02]  /*2f30*/  F2FP.BF16.F32.PACK_AB R14, R125, R124 ;  /* 0x0000007c7d0e723e */ /* 0x000fc400000010ff */
[----:B------:R-:W-:Y:S01]  /*2f40*/  FMUL.FTZ R122, R12, R131 ;  /* 0x000000830c7a7220 */ /* 0x000fe20000410000 */
[----:B------:R-:W-:Y:S02]  /*2f50*/  F2FP.BF16.F32.PACK_AB R12, R121, R120 ;  /* 0x00000078790c723e */ /* 0x000fe400000010ff */
[----:B------:R-:W-:Y:S02]  /*2f60*/  F2FP.BF16.F32.PACK_AB R13, R149, R18 ;  /* 0x00000012950d723e */ /* 0x000fe400000010ff */
[----:B------:R-:W-:Y:S02]  /*2f70*/  F2FP.BF16.F32.PACK_AB R15, R21, R148 ;  /* 0x00000094150f723e */ /* 0x000fe400000010ff */
        /* <DEDUP_REMOVED lines=85> */
.L_x_379:
        /* <DEDUP_REMOVED lines=62> */
.L_x_380:
        /* <DEDUP_REMOVED lines=12> */
.L_x_370:
[----:B--2---:R-:W2:Y:S01]  /*3970*/  LDC R10, c[0x0][0x850] ;  /* 0x00021400ff0a7b82 */ /* 0x004ea20000000800 */
[----:B------:R-:W4:Y:S01]  /*3980*/  S2R R9, SR_CTAID.Y ;  /* 0x0000000000097919 */ /* 0x000f220000002600 */
[----:B------:R-:W-:Y:S01]  /*3990*/  ULDC.64 UR4, c[0x0][0x818] ;  /* 0x0002060000047ab9 */ /* 0x000fe20000000a00 */
[----:B------:R-:W-:Y:S01]  /*39a0*/  ULDC.64 UR6, c[0x0][0x840] ;  /* 0x0002100000067ab9 */ /* 0x000fe20000000a00 */
[----:B-1----:R-:W-:Y:S01]  /*39b0*/  IMAD R16, R16, 0x1800, R17 ;  /* 0x0000180010107824 */ /* 0x002fe200078e0211 */
[----:B------:R-:W1:Y:S01]  /*39c0*/  S2R R8, SR_CTAID.X ;  /* 0x0000000000087919 */ /* 0x000e620000002500 */
[----:B------:R-:W5:Y:S03]  /*39d0*/  S2R R7, SR_CTAID.Z ;  /* 0x0000000000077919 */ /* 0x000f660000002700 */
[----:B------:R-:W-:Y:S02]  /*39e0*/  LEA R16, R16, UR36, 0x2 ;  /* 0x0000002410107c11 */ /* 0x000fe4000f8e10ff */
[----:B--2---:R-:W-:Y:S01]  /*39f0*/  ISETP.NE.AND P0, PT, R10, 0x1, PT ;  /* 0x000000010a00780c */ /* 0x004fe20003f05270 */
[----:B----4-:R-:W-:-:S12]  /*3a00*/  IMAD.MOV.U32 R6, RZ, RZ, R9 ;  /* 0x000000ffff067224 */ /* 0x010fd800078e0009 */
[----:B------:R-:W2:Y:S01]  /*3a10*/  @P0 LDC R0, c[0x0][0x854] ;  /* 0x00021500ff000b82 */ /* 0x000ea20000000800 */
[----:B-1----:R-:W-:-:S05]  /*3a20*/  IMAD R4, R8, 0x4800, RZ ;  /* 0x0000480008047824 */ /* 0x002fca00078e02ff */
[----:B------:R-:W-:Y:S02]  /*3a30*/  SHF.R.S32.HI R5, RZ, 0x1f, R4 ;  /* 0x0000001fff057819 */ /* 0x000fe40000011404 */
[----:B---3--:R-:W1:Y:S01]  /*3a40*/  @P0 LDC R3, c[0x0][0x858] ;  /* 0x00021600ff030b82 */ /* 0x008e620000000800 */
[----:B--2---:R-:W-:-:S05]  /*3a50*/  @P0 IMAD.HI.U32 R0, R9, R0, RZ ;  /* 0x0000000009000227 */ /* 0x004fca00078e00ff */
[----:B-1----:R-:W-:-:S04]  /*3a60*/  @P0 SHF.R.U32.HI R6, RZ, R3, R0 ;  /* 0x00000003ff060219 */ /* 0x002fc80000011600 */
[----:B------:R-:W-:Y:S01]  /*3a70*/  SHF.R.S32.HI R0, RZ, 0x1f, R6 ;  /* 0x0000001fff007819 */ /* 0x000fe20000011406 */
[----:B------:R-:W-:-:S04]  /*3a80*/  IMAD.WIDE.U32 R2, R6, UR4, R4 ;  /* 0x0000000406027c25 */ /* 0x000fc8000f8e0004 */
[C---:B------:R-:W-:Y:S02]  /*3a90*/  IMAD R11, R0.reuse, UR4, RZ ;  /* 0x00000004000b7c24 */ /* 0x040fe4000f8e02ff */
[----:B------:R-:W-:Y:S02]  /*3aa0*/  IMAD R15, R0, UR6, RZ ;  /* 0x00000006000f7c24 */ /* 0x000fe4000f8e02ff */
[C---:B------:R-:W-:Y:S01]  /*3ab0*/  IMAD R13, R6.reuse, UR5, R11 ;  /* 0x00000005060d7c24 */ /* 0x040fe2000f8e020b */
[----:B-----5:R-:W-:Y:S01]  /*3ac0*/  SHF.R.S32.HI R11, RZ, 0x1f, R7 ;  /* 0x0000001fff0b7819 */ /* 0x020fe20000011407 */
[----:B------:R-:W-:Y:S01]  /*3ad0*/  ULDC.64 UR4, c[0x0][0x820] ;  /* 0x0002080000047ab9 */ /* 0x000fe20000000a00 */
[----:B------:R-:W-:-:S04]  /*3ae0*/  IMAD.WIDE.U32 R4, R6, UR6, R4 ;  /* 0x0000000606047c25 */ /* 0x000fc8000f8e0004 */
[----:B------:R-:W-:Y:S02]  /*3af0*/  IMAD R12, R11, UR4, RZ ;  /* 0x000000040b0c7c24 */ /* 0x000fe4000f8e02ff */
[----:B------:R-:W-:Y:S01]  /*3b00*/  IMAD R15, R6, UR7, R15 ;  /* 0x00000007060f7c24 */ /* 0x000fe2000f8e020f */
[----:B------:R-:W-:Y:S01]  /*3b10*/  ULDC.64 UR6, c[0x0][0x848] ;  /* 0x0002120000067ab9 */ /* 0x000fe20000000a00 */
[----:B------:R-:W-:Y:S02]  /*3b20*/  IMAD.IADD R3, R3, 0x1, R13 ;  /* 0x0000000103037824 */ /* 0x000fe400078e020d */
[----:B------:R-:W-:Y:S02]  /*3b30*/  IMAD R18, R11, UR6, RZ ;  /* 0x000000060b127c24 */ /* 0x000fe4000f8e02ff */
[----:B------:R-:W-:Y:S02]  /*3b40*/  IMAD R11, R7, UR5, R12 ;  /* 0x00000005070b7c24 */ /* 0x000fe4000f8e020c */
[----:B------:R-:W1:Y:S01]  /*3b50*/  S2R R12, SR_TID.X ;  /* 0x00000000000c7919 */ /* 0x000e620000002100 */
[----:B------:R-:W-:-:S02]  /*3b60*/  IMAD.IADD R15, R5, 0x1, R15 ;  /* 0x00000001050f7824 */ /* 0x000fc400078e020f */
[----:B------:R-:W-:Y:S02]  /*3b70*/  IMAD.MOV.U32 R14, RZ, RZ, R4 ;  /* 0x000000ffff0e7224 */ /* 0x000fe400078e0004 */
[----:B------:R-:W-:Y:S01]  /*3b80*/  IMAD.WIDE.U32 R4, R7, UR4, R2 ;  /* 0x0000000407047c25 */ /* 0x000fe2000f8e0002 */
[----:B------:R-:W-:-:S03]  /*3b90*/  ULDC UR4, c[0x0][0x740] ;  /* 0x0001d00000047ab9 */ /* 0x000fc60000000800 */
[----:B------:R-:W-:Y:S01]  /*3ba0*/  FMUL.FTZ R72, R72, UR4 ;  /* 0x0000000448487c20 */ /* 0x000fe20008410000 */
[----:B------:R-:W-:Y:S02]  /*3bb0*/  IMAD R13, R7, UR7, R18 ;  /* 0x00000007070d7c24 */ /* 0x000fe4000f8e0212 */
        /* <DEDUP_REMOVED lines=52> */
[----:B-1----:R-:W-:-:S05]  /*3f00*/  ISETP.NE.AND P1, PT, R12, 0x80, PT ;  /* 0x000000800c00780c */ /* 0x002fca0003f25270 */
[----:B------:R-:W-:Y:S02]  /*3f10*/  ULDC UR4, c[0x0][0x870] ;  /* 0x00021c0000047ab9 */ /* 0x000fe40000000800 */
[----:B------:R-:W1:Y:S01]  /*3f20*/  LDC.64 R18, c[0x0][0x800] ;  /* 0x00020000ff127b82 */ /* 0x000e620000000a00 */
[----:B------:R-:W-:Y:S01]  /*3f30*/  IMAD R8, R8, UR4, RZ ;  /* 0x0000000408087c24 */ /* 0x000fe2000f8e02ff */
[----:B------:R-:W-:Y:S01]  /*3f40*/  ULDC UR4, c[0x0][0x80c] ;  /* 0x0002030000047ab9 */ /* 0x000fe20000000800 */
[----:B------:R-:W-:Y:S01]  /*3f50*/  BSSY B0, `(.L_x_382) ;  /* 0x0000023000007945 */ /* 0x000fe20003800000 */
[----:B------:R-:W-:Y:S02]  /*3f60*/  IMAD R7, R7, UR4, RZ ;  /* 0x0000000407077c24 */ /* 0x000fe4000f8e02ff */
[----:B------:R-:W-:Y:S01]  /*3f70*/  IMAD R8, R8, UR4, RZ ;  /* 0x0000000408087c24 */ /* 0x000fe2000f8e02ff */
[----:B------:R-:W-:Y:S01]  /*3f80*/  ULDC.64 UR4, c[0x0][0x868] ;  /* 0x00021a0000047ab9 */ /* 0x000fe20000000a00 */
[----:B------:R-:W2:Y:S01]  /*3f90*/  LDC.64 R20, c[0x0][0x828] ;  /* 0x00020a00ff147b82 */ /* 0x000ea20000000a00 */
[----:B------:R-:W-:-:S02]  /*3fa0*/  SHF.R.S32.HI R11, RZ, 0x1f, R7 ;  /* 0x0000001fff0b7819 */ /* 0x000fc40000011407 */
[----:B------:R-:W-:Y:S02]  /*3fb0*/  IADD3 R7, P0, P2, R8, R7, R6 ;  /* 0x0000000708077210 */ /* 0x000fe40007a1e006 */
[----:B------:R-:W-:Y:S01]  /*3fc0*/  SHF.R.S32.HI R8, RZ, 0x1f, R8 ;  /* 0x0000001fff087819 */ /* 0x000fe20000011408 */
[----:B------:R3:W-:Y:S03]  /*3fd0*/  STS.128 [R16], R24 ;  /* 0x0000001810007388 */ /* 0x0007e60000000c00 */
[----:B------:R-:W-:Y:S01]  /*3fe0*/  IADD3.X R8, R8, R11, R0, P0, P2 ;  /* 0x0000000b08087210 */ /* 0x000fe200007e4400 */
[C---:B------:R-:W-:Y:S01]  /*3ff0*/  IMAD.SHL.U32 R11, R7.reuse, 0x4, RZ ;  /* 0x00000004070b7824 */ /* 0x040fe200078e00ff */
[----:B------:R3:W-:Y:S02]  /*4000*/  STS.128 [R16+0x800], R28 ;  /* 0x0008001c10007388 */ /* 0x0007e40000000c00 */
[----:B------:R-:W-:Y:S01]  /*4010*/  SHF.L.U64.HI R8, R7, 0x2, R8 ;  /* 0x0000000207087819 */ /* 0x000fe20000010208 */
[----:B------:R-:W-:Y:S01]  /*4020*/  IMAD.MOV R0, RZ, RZ, -R6 ;  /* 0x000000ffff007224 */ /* 0x000fe200078e0a06 */
[----:B------:R-:W-:Y:S01]  /*4030*/  IADD3 R12, P0, R11, UR4, RZ ;  /* 0x000000040b0c7c10 */ /* 0x000fe2000ff1e0ff */
[----:B------:R3:W-:Y:S01]  /*4040*/  STS.128 [R16+0x1000], R32 ;  /* 0x0010002010007388 */ /* 0x0007e20000000c00 */
[----:B-1----:R-:W-:Y:S01]  /*4050*/  LEA R18, P2, R4, R18, 0x2 ;  /* 0x0000001204127211 */ /* 0x002fe200078410ff */
[----:B------:R-:W-:Y:S01]  /*4060*/  IMAD R9, R10, R0, R9 ;  /* 0x000000000a097224 */ /* 0x000fe200078e0209 */
[----:B------:R-:W-:Y:S01]  /*4070*/  IADD3.X R13, R8, UR5, RZ, P0, !PT ;  /* 0x00000005080d7c10 */ /* 0x000fe200087fe4ff */
[----:B------:R3:W-:Y:S01]  /*4080*/  STS.128 [R16+0x1800], R36 ;  /* 0x0018002410007388 */ /* 0x0007e20000000c00 */
[----:B--2---:R-:W-:-:S03]  /*4090*/  LEA R20, P3, R2, R20, 0x2 ;  /* 0x0000001402147211 */ /* 0x004fc600078610ff */
        /* <DEDUP_REMOVED lines=8> */
[----:B------:R-:W-:Y:S05]  /*4120*/  @P1 BRA `(.L_x_383) ;  /* 0x0000000000141947 */ /* 0x000fea0003800000 */
.L_x_384:
[----:B------:R-:W2:Y:S04]  /*4130*/  LDG.E.STRONG.GPU R0, desc[UR38][R12.64] ;  /* 0x000000260c007981 */ /* 0x000ea8000c1ef900 */
[----:B--2---:R-:W-:Y:S01]  /*4140*/  CCTL.IVALL ;  /* 0x00000000ff00798f */ /* 0x004fe20002000000 */
[----:B------:R-:W-:Y:S05]  /*4150*/  YIELD ;  /* 0x0000000000007946 */ /* 0x000fea0003800000 */
[----:B------:R-:W-:-:S13]  /*4160*/  ISETP.NE.AND P0, PT, R0, R9, PT ;  /* 0x000000090000720c */ /* 0x000fda0003f05270 */
[----:B------:R-:W-:Y:S05]  /*4170*/  @P0 BRA `(.L_x_384) ;  /* 0xfffffffc00ec0947 */ /* 0x000fea000383ffff */
.L_x_383:
[----:B------:R-:W-:Y:S05]  /*4180*/  BSYNC B0 ;  /* 0x0000000000007941 */ /* 0x000fea0003800000 */
.L_x_382:
[----:B------:R-:W-:Y:S01]  /*4190*/  UMOV UR4, 0xffffffff ;  /* 0xffffffff00047882 */ /* 0x000fe20000000000 */
[----:B------:R-:W-:Y:S02]  /*41a0*/  LEA.HI.X R19, R4, R19, R15, 0x2, P2 ;  /* 0x0000001304137211 */ /* 0x000fe400010f140f */
[----:B------:R-:W-:Y:S01]  /*41b0*/  LEA.HI.X R14, R2, R21, R14, 0x2, P3 ;  /* 0x00000015020e7211 */ /* 0x000fe200018f140e */
[----:B------:R-:W-:Y:S06]  /*41c0*/  BRA.DIV UR4, `(.L_x_385) ;  /* 0x00000042042c7947 */ /* 0x000fec000b800000 */
[----:B------:R-:W-:Y:S01]  /*41d0*/  NOP ;  /* 0x0000000000007918 */ /* 0x000fe20000000000 */
.L_x_478:
[----:B------:R-:W-:Y:S01]  /*41e0*/  @!PT LDS RZ, [RZ] ;  /* 0x00000000fffff984 */ /* 0x000fe20000000800 */
[----:B------:R-:W-:Y:S01]  /*41f0*/  @!PT LDS RZ, [RZ] ;  /* 0x00000000fffff984 */ /* 0x000fe20000000800 */
[----:B------:R-:W-:Y:S01]  /*4200*/  @!PT LDS RZ, [RZ] ;  /* 0x00000000fffff984 */ /* 0x000fe20000000800 */
[----:B------:R-:W-:Y:S01]  /*4210*/  @!PT LDS RZ, [RZ] ;  /* 0x00000000fffff984 */ /* 0x000fe20000000800 */
[----:B------:R1:W-:Y:S06]  /*4220*/  MEMBAR.ALL.CTA ;  /* 0x0000000000007992 */ /* 0x0003ec0000008000 */
[----:B-1----:R-:W1:Y:S01]  /*4230*/  FENCE.VIEW.ASYNC.S ;  /* 0x00000000000073c6 */ /* 0x002e620000000000 */
[----:B------:R-:W-:Y:S05]  /*4240*/  WARPSYNC.ALL ;  /* 0x0000000000007948 */ /* 0x000fea0003800000 */
[----:B------:R-:W-:Y:S01]  /*4250*/  BSSY B0, `(.L_x_386) ;  /* 0x0000010000007945 */ /* 0x000fe20003800000 */
        /* <DEDUP_REMOVED lines=8> */
.L_x_388:
[----:B------:R-:W-:Y:S01]  /*42e0*/  @P0 ELECT P2, URZ, PT ;  /* 0x00000000003f082f */ /* 0x000fe20003840000 */
[----:B------:R1:W-:-:S12]  /*42f0*/  UBLKRED.G.S.ADD.F32.RN [UR4], [UR36], UR6, desc[UR8] ;  /* 0x00000804240073bb */ /* 0x0003d800080a1406 */
[----:B------:R-:W-:Y:S02]  /*4300*/  @P2 PLOP3.LUT P0, PT, P2, PT, PT, 0x8, 0x0 ;  /* 0x000000000000281c */ /* 0x000fe4000170e170 */
[----:B------:R-:W-:-:S11]  /*4310*/  PLOP3.LUT P2, PT, PT, PT, PT, 0x8, 0x0 ;  /* 0x000000000000781c */ /* 0x000fd60003f4e170 */
[----:B-1----:R-:W-:Y:S05]  /*4320*/  @P0 BRA.U.ANY `(.L_x_388) ;  /* 0xfffffffd00ec0947 */ /* 0x002fea000393ffff */
[----:B------:R0:W-:Y:S01]  /*4330*/  UTMACMDFLUSH ;  /* 0x00000000000079b7 */ /* 0x0001e20000000000 */
[----:B------:R-:W-:-:S04]  /*4340*/  DEPBAR.LE SB0, 0x0 ;  /* 0x000080000000791a */ /* 0x000fc80000000000 */
.L_x_387:
[----:B------:R-:W-:Y:S05]  /*4350*/  BSYNC B0 ;  /* 0x0000000000007941 */ /* 0x000fea0003800000 */
.L_x_386:
        /* <DEDUP_REMOVED lines=12> */
[----:B------:R-:W-:-:S05]  /*4420*/  IMAD.MOV.U32 R3, RZ, RZ, 0x1 ;  /* 0x00000001ff037424 */ /* 0x000fca00078e00ff */
[----:B------:R1:W-:Y:S02]  /*4430*/  REDG.E.ADD.S32.STRONG.GPU desc[UR38][R12.64], R3 ;  /* 0x000000030c00798e */ /* 0x0003e4000c10e3a6 */
.L_x_390:
[----:B------:R-:W-:Y:S05]  /*4440*/  BSYNC B0 ;  /* 0x0000000000007941 */ /* 0x000fea0003800000 */
.L_x_389:
[----:B------:R-:W-:Y:S06]  /*4450*/  BAR.SYNC.DEFER_BLOCKING 0x1, 0x180 ;  /* 0x0046000000007b1d */ /* 0x000fec0000010000 */
[----:B------:R-:W-:Y:S01]  /*4460*/  ULDC.64 UR4, c[0x0][0x860] ;  /* 0x0002180000047ab9 */ /* 0x000fe20000000a00 */
[----:B------:R-:W-:Y:S01]  /*4470*/  BSSY B0, `(.L_x_391) ;  /* 0x0000015000007945 */ /* 0x000fe20003800000 */
[----:B------:R-:W-:-:S04]  /*4480*/  IADD3 R2, P0, R11, UR4, RZ ;  /* 0x000000040b027c10 */ /* 0x000fc8000ff1e0ff */
[----:B-1----:R-:W-:Y:S01]  /*4490*/  IADD3.X R3, R8, UR5, RZ, P0, !PT ;  /* 0x0000000508037c10 */ /* 0x002fe200087fe4ff */
        /* <DEDUP_REMOVED lines=13> */
.L_x_393:
[----:B------:R-:W2:Y:S04]  /*4570*/  LDG.E.STRONG.GPU R0, desc[UR38][R2.64] ;  /* 0x0000002602007981 */ /* 0x000ea8000c1ef900 */
[----:B--2---:R-:W-:Y:S01]  /*4580*/  CCTL.IVALL ;  /* 0x00000000ff00798f */ /* 0x004fe20002000000 */
[----:B------:R-:W-:Y:S05]  /*4590*/  YIELD ;  /* 0x0000000000007946 */ /* 0x000fea0003800000 */
[----:B------:R-:W-:-:S13]  /*45a0*/  ISETP.NE.AND P0, PT, R0, R9, PT ;  /* 0x000000090000720c */ /* 0x000fda0003f05270 */
[----:B------:R-:W-:Y:S05]  /*45b0*/  @P0 BRA `(.L_x_393) ;  /* 0xfffffffc00ec0947 */ /* 0x000fea000383ffff */
.L_x_392:
[----:B------:R-:W-:Y:S05]  /*45c0*/  BSYNC B0 ;  /* 0x0000000000007941 */ /* 0x000fea0003800000 */
.L_x_391:
[----:B------:R-:W-:-:S03]  /*45d0*/  UMOV UR4, 0xffffffff ;  /* 0xffffffff00047882 */ /* 0x000fc60000000000 */
[----:B------:R-:W-:Y:S05]  /*45e0*/  BRA.DIV UR4, `(.L_x_394) ;  /* 0x0000003e04407947 */ /* 0x000fea000b800000 */
[----:B------:R-:W-:Y:S01]  /*45f0*/  NOP ;  /* 0x0000000000007918 */ /* 0x000fe20000000000 */
.L_x_481:
[----:B------:R-:W-:Y:S01]  /*4600*/  @!PT LDS RZ, [RZ] ;  /* 0x00000000fffff984 */ /* 0x000fe20000000800 */
[----:B------:R-:W-:Y:S01]  /*4610*/  @!PT LDS RZ, [RZ] ;  /* 0x00000000fffff984 */ /* 0x000fe20000000800 */
[----:B------:R-:W-:Y:S01]  /*4620*/  @!PT LDS RZ, [RZ] ;  /* 0x00000000fffff984 */ /* 0x000fe20000000800 */
[----:B------:R-:W-:Y:S01]  /*4630*/  @!PT LDS RZ, [RZ] ;  /* 0x00000000fffff984 */ /* 0x000fe20000000800 */
[----:B------:R2:W-:Y:S06]  /*4640*/  MEMBAR.ALL.CTA ;  /* 0x0000000000007992 */ /* 0x0005ec0000008000 */
[----:B--2---:R-:W2:Y:S01]  /*4650*/  FENCE.VIEW.ASYNC.S ;  /* 0x00000000000073c6 */ /* 0x004ea20000000000 */
[----:B------:R-:W-:Y:S05]  /*4660*/  WARPSYNC.ALL ;  /* 0x0000000000007948 */ /* 0x000fea0003800000 */
[----:B------:R-:W-:Y:S01]  /*4670*/  BSSY B0, `(.L_x_395) ;  /* 0x0000010000007945 */ /* 0x000fe20003800000 */
[----:B--2---:R-:W-:Y:S06]  /*4680*/  BAR.SYNC.DEFER_BLOCKING 0x1, 0x180 ;  /* 0x0046000000007b1d */ /* 0x004fec0000010000 */
[----:B------:R-:W-:Y:S05]  /*4690*/  @P1 BRA `(.L_x_396) ;  /* 0x0000000000341947 */ /* 0x000fea0003800000 */
[----:B------:R-:W-:Y:S01]  /*46a0*/  R2UR UR4, R18 ;  /* 0x00000000120472ca */ /* 0x000fe200000e0000 */
[----:B------:R-:W-:Y:S01]  /*46b0*/  UMOV UR6, 0x1200 ;  /* 0x0000120000067882 */ /* 0x000fe20000000000 */
[----:B------:R-:W-:Y:S01]  /*46c0*/  R2UR UR5, R19 ;  /* 0x00000000130572ca */ /* 0x000fe200000e0000 */
[----:B------:R-:W-:Y:S01]  /*46d0*/  UMOV UR8, 0x0 ;  /* 0x0000000000087882 */ /* 0x000fe20000000000 */
[----:B------:R-:W-:Y:S01]  /*46e0*/  PLOP3.LUT P0, PT, PT, PT, PT, 0x80, 0x0 ;  /* 0x000000000000781c */ /* 0x000fe20003f0f070 */
[----:B------:R-:W-:-:S12]  /*46f0*/  UMOV UR9, 0x14f00000 ;  /* 0x14f0000000097882 */ /* 0x000fd80000000000 */
.L_x_397:
[----:B------:R-:W-:Y:S01]  /*4700*/  @P0 ELECT P2, URZ, PT ;  /* 0x00000000003f082f */ /* 0x000fe20003840000 */
[----:B------:R2:W-:-:S12]  /*4710*/  UBLKRED.G.S.ADD.F32.RN [UR4], [UR36], UR6, desc[UR8] ;  /* 0x00000804240073bb */ /* 0x0005d800080a1406 */
[----:B------:R-:W-:Y:S02]  /*4720*/  @P2 PLOP3.LUT P0, PT, P2, PT, PT, 0x8, 0x0 ;  /* 0x000000000000281c */ /* 0x000fe4000170e170 */
[----:B------:R-:W-:-:S11]  /*4730*/  PLOP3.LUT P2, PT, PT, PT, PT, 0x8, 0x0 ;  /* 0x000000000000781c */ /* 0x000fd60003f4e170 */
[----:B--2---:R-:W-:Y:S05]  /*4740*/  @P0 BRA.U.ANY `(.L_x_397) ;  /* 0xfffffffd00ec0947 */ /* 0x004fea000393ffff */
[----:B------:R0:W-:Y:S01]  /*4750*/  UTMACMDFLUSH ;  /* 0x00000000000079b7 */ /* 0x0001e20000000000 */
[----:B------:R-:W-:-:S04]  /*4760*/  DEPBAR.LE SB0, 0x0 ;  /* 0x000080000000791a */ /* 0x000fc80000000000 */
.L_x_396:
[----:B------:R-:W-:Y:S05]  /*4770*/  BSYNC B0 ;  /* 0x0000000000007941 */ /* 0x000fea0003800000 */
.L_x_395:
[----:B------:R-:W-:Y:S01]  /*4780*/  NOP ;  /* 0x0000000000007918 */ /* 0x000fe20000000000 */
[----:B------:R-:W-:Y:S05]  /*4790*/  @P1 BRA `(.L_x_362) ;  /* 0x00000038004c1947 */ /* 0x000fea0003800000 */
[----:B------:R-:W-:Y:S01]  /*47a0*/  IMAD.MOV.U32 R5, RZ, RZ, 0x1 ;  /* 0x00000001ff057424 */ /* 0x000fe200078e00ff */
        /* <DEDUP_REMOVED lines=8> */
[----:B012345:R-:W-:Y:S04]  /*4830*/  CCTL.IVALL ;  /* 0x00000000ff00798f */ /* 0x03ffe80002000000 */
[----:B------:R4:W-:Y:S01]  /*4840*/  REDG.E.ADD.S32.STRONG.GPU desc[UR38][R2.64], R5 ;  /* 0x000000050200798e */ /* 0x0009e2000c10e3a6 */
[----:B------:R-:W-:Y:S05]  /*4850*/  BRA `(.L_x_362) ;  /* 0x00000038001c7947 */ /* 0x000fea0003800000 */
.L_x_360:
        /* <DEDUP_REMOVED lines=20> */
[----:B------:R-:W-:Y:S02]  /*49a0*/  UIMAD UR6, UR10, UR8, URZ ;  /* 0x000000080a0672a4 */ /* 0x000fe4000f8e023f */
[----:B------:R-:W-:Y:S01]  /*49b0*/  USHF.R.S32.HI UR8, URZ, 0x1f, UR7 ;  /* 0x0000001f3f087899 */ /* 0x000fe20008011407 */
[----:B--2---:R-:W-:Y:S01]  /*49c0*/  ISETP.GE.AND P1, PT, R4, 0x1, PT ;  /* 0x000000010400780c */ /* 0x004fe20003f26270 */
[----:B------:R-:W-:Y:S02]  /*49d0*/  UIMAD UR6, UR11, UR9, UR6 ;  /* 0x000000090b0672a4 */ /* 0x000fe4000f8e0206 */
[----:B------:R-:W-:-:S02]  /*49e0*/  UIMAD UR9, UR7, UR13, URZ ;  /* 0x0000000d070972a4 */ /* 0x000fc4000f8e023f */
[----:B------:R-:W-:Y:S02]  /*49f0*/  UIADD3 UR5, UR5, UR6, URZ ;  /* 0x0000000605057290 */ /* 0x000fe4000fffe03f */
[----:B------:R-:W-:Y:S02]  /*4a00*/  UIMAD UR6, UR8, UR14, URZ ;  /* 0x0000000e080672a4 */ /* 0x000fe4000f8e023f */
[----:B------:R-:W-:Y:S02]  /*4a10*/  UIADD3 UR8, UP0, UR9, UR11, URZ ;  /* 0x0000000b09087290 */ /* 0x000fe4000ff1e03f */
[----:B------:R-:W-:Y:S02]  /*4a20*/  UIMAD UR12, UR7, UR15, UR6 ;  /* 0x0000000f070c72a4 */ /* 0x000fe4000f8e0206 */
[----:B------:R-:W-:Y:S02]  /*4a30*/  UIMAD.WIDE.U32 UR6, UR7, UR14, UR4 ;  /* 0x0000000e070672a5 */ /* 0x000fe4000f8e0004 */
[----:B------:R-:W-:Y:S01]  /*4a40*/  ULEA.HI.X.SX32 UR9, UR9, UR10, 0x1, UP0 ;  /* 0x0000000a09097291 */ /* 0x000fe200080f0e3f */
[----:B------:R-:W-:Y:S11]  /*4a50*/  @!P1 BRA `(.L_x_362) ;  /* 0x00000034009c9947 */ /* 0x000ff60003800000 */
        /* <DEDUP_REMOVED lines=9> */
[----:B------:R-:W-:-:S04]  /*4af0*/  LEA.HI R3, R3, R0, RZ, 0x6 ;  /* 0x0000000003037211 */ /* 0x000fc800078f30ff */
        /* <DEDUP_REMOVED lines=13> */
.L_x_432:
        /* <DEDUP_REMOVED lines=13> */
.L_x_402:
[----:B------:R-:W2:Y:S04]  /*4ca0*/  LDG.E.STRONG.GPU R6, desc[UR38][R2.64] ;  /* 0x0000002602067981 */ /* 0x000ea8000c1ef900 */
[----:B--2---:R-:W-:Y:S01]  /*4cb0*/  CCTL.IVALL ;  /* 0x00000000ff00798f */ /* 0x004fe20002000000 */
[----:B------:R-:W-:Y:S05]  /*4cc0*/  YIELD ;  /* 0x0000000000007946 */ /* 0x000fea0003800000 */
[----:B------:R-:W-:-:S13]  /*4cd0*/  ISETP.NE.AND P2, PT, R6, UR22, PT ;  /* 0x0000001606007c0c */ /* 0x000fda000bf45270 */
[----:B------:R-:W-:Y:S05]  /*4ce0*/  @P2 BRA `(.L_x_402) ;  /* 0xfffffffc00ec2947 */ /* 0x000fea000383ffff */
.L_x_401:
[----:B------:R-:W-:Y:S05]  /*4cf0*/  BSYNC B0 ;  /* 0x0000000000007941 */ /* 0x000fea0003800000 */
.L_x_400:
[----:B------:R-:W-:-:S03]  /*4d00*/  UMOV UR14, 0xffffffff ;  /* 0xffffffff000e7882 */ /* 0x000fc60000000000 */
[----:B------:R-:W-:Y:S05]  /*4d10*/  BRA.DIV UR14, `(.L_x_403) ;  /* 0x000000360e907947 */ /* 0x000fea000b800000 */
[----:B------:R-:W-:Y:S01]  /*4d20*/  NOP ;  /* 0x0000000000007918 */ /* 0x000fe20000000000 */
.L_x_484:
        /* <DEDUP_REMOVED lines=19> */
.L_x_405:
[----:B------:R-:W-:Y:S05]  /*4e60*/  BSYNC B0 ;  /* 0x0000000000007941 */ /* 0x000fea0003800000 */
.L_x_404:
        /* <DEDUP_REMOVED lines=14> */
.L_x_407:
[----:B------:R-:W-:Y:S05]  /*4f50*/  BSYNC B0 ;  /* 0x0000000000007941 */ /* 0x000fea0003800000 */
.L_x_406:
        /* <DEDUP_REMOVED lines=15> */
.L_x_409:
[----:B------:R-:W-:Y:S05]  /*5050*/  BSYNC B0 ;  /* 0x0000000000007941 */ /* 0x000fea0003800000 */
.L_x_408:
[----:B------:R-:W-:Y:S06]  /*5060*/  BAR.ARV 0xa, 0xa0 ;  /* 0x0282800000007b1d */ /* 0x000fec0000002000 */
[----:B------:R-:W-:Y:S04]  /*5070*/  BSSY B0, `(.L_x_410) ;  /* 0x0000003000007945 */ /* 0x000fe80003800000 */
[----:B------:R-:W-:Y:S05]  /*5080*/  @!P0 BRA `(.L_x_411) ;  /* 0x0000000000048947 */ /* 0x000fea0003800000 */
[----:B------:R-:W-:-:S04]  /*5090*/  DEPBAR.LE SB0, 0x1 ;  /* 0x000080400000791a */ /* 0x000fc80000000000 */
.L_x_411:
[----:B------:R-:W-:Y:S05]  /*50a0*/  BSYNC B0 ;  /* 0x0000000000007941 */ /* 0x000fea0003800000 */
.L_x_410:
[----:B------:R-:W-:Y:S06]  /*50b0*/  BAR.ARV 0xb, 0xa0 ;  /* 0x02c2800000007b1d */ /* 0x000fec0000002000 */
[----:B------:R-:W-:Y:S04]  /*50c0*/  BSSY B0, `(.L_x_412) ;  /* 0x0000003000007945 */ /* 0x000fe80003800000 */
[----:B------:R-:W-:Y:S05]  /*50d0*/  @!P0 BRA `(.L_x_413) ;  /* 0x0000000000048947 */ /* 0x000fea0003800000 */
[----:B------:R-:W-:-:S04]  /*50e0*/  DEPBAR.LE SB0, 0x0 ;  /* 0x000080000000791a */ /* 0x000fc80000000000 */
.L_x_413:
[----:B------:R-:W-:Y:S05]  /*50f0*/  BSYNC B0 ;  /* 0x0000000000007941 */ /* 0x000fea0003800000 */
.L_x_412:
        /* <DEDUP_REMOVED lines=19> */
.L_x_415:
[----:B------:R-:W-:Y:S05]  /*5230*/  BSYNC B0 ;  /* 0x0000000000007941 */ /* 0x000fea0003800000 */
.L_x_414:
        /* <DEDUP_REMOVED lines=9> */
.L_x_418:
[----:B------:R-:W2:Y:S04]  /*52d0*/  LDG.E.STRONG.GPU R6, desc[UR38][R2.64] ;  /* 0x0000002602067981 */ /* 0x000ea8000c1ef900 */
[----:B--2---:R-:W-:Y:S01]  /*52e0*/  CCTL.IVALL ;  /* 0x00000000ff00798f */ /* 0x004fe20002000000 */
[----:B------:R-:W-:Y:S05]  /*52f0*/  YIELD ;  /* 0x0000000000007946 */ /* 0x000fea0003800000 */
[----:B------:R-:W-:-:S13]  /*5300*/  ISETP.NE.AND P2, PT, R6, UR22, PT ;  /* 0x0000001606007c0c */ /* 0x000fda000bf45270 */
[----:B------:R-:W-:Y:S05]  /*5310*/  @P2 BRA `(.L_x_418) ;  /* 0xfffffffc00ec2947 */ /* 0x000fea000383ffff */
.L_x_417:
[----:B------:R-:W-:Y:S05]  /*5320*/  BSYNC B0 ;  /* 0x0000000000007941 */ /* 0x000fea0003800000 */
.L_x_416:
[----:B------:R-:W-:-:S03]  /*5330*/  UMOV UR10, 0xffffffff ;  /* 0xffffffff000a7882 */ /* 0x000fc60000000000 */
[----:B------:R-:W-:Y:S05]  /*5340*/  BRA.DIV UR10, `(.L_x_419) ;  /* 0x000000320a207947 */ /* 0x000fea000b800000 */
[----:B------:R-:W-:Y:S01]  /*5350*/  NOP ;  /* 0x0000000000007918 */ /* 0x000fe20000000000 */
.L_x_487:
        /* <DEDUP_REMOVED lines=15> */
.L_x_421:
[----:B------:R-:W-:Y:S05]  /*5450*/  BSYNC B0 ;  /* 0x0000000000007941 */ /* 0x000fea0003800000 */
.L_x_420:
        /* <DEDUP_REMOVED lines=14> */
.L_x_423:
[----:B------:R-:W-:Y:S05]  /*5540*/  BSYNC B0 ;  /* 0x0000000000007941 */ /* 0x000fea0003800000 */
.L_x_422:
        /* <DEDUP_REMOVED lines=15> */
.L_x_425:
[----:B------:R-:W-:Y:S05]  /*5640*/  BSYNC B0 ;  /* 0x0000000000007941 */ /* 0x000fea0003800000 */
.L_x_424:
[----:B------:R-:W-:Y:S06]  /*5650*/  BAR.ARV 0xa, 0xa0 ;  /* 0x0282800000007b1d */ /* 0x000fec0000002000 */
[----:B------:R-:W-:Y:S04]  /*5660*/  BSSY B0, `(.L_x_426) ;  /* 0x0000003000007945 */ /* 0x000fe80003800000 */
[----:B------:R-:W-:Y:S05]  /*5670*/  @!P0 BRA `(.L_x_427) ;  /* 0x0000000000048947 */ /* 0x000fea0003800000 */
[----:B------:R-:W-:-:S04]  /*5680*/  DEPBAR.LE SB0, 0x1 ;  /* 0x000080400000791a */ /* 0x000fc80000000000 */
.L_x_427:
[----:B------:R-:W-:Y:S05]  /*5690*/  BSYNC B0 ;  /* 0x0000000000007941 */ /* 0x000fea0003800000 */
.L_x_426:
[----:B------:R-:W-:Y:S06]  /*56a0*/  BAR.ARV 0xb, 0xa0 ;  /* 0x02c2800000007b1d */ /* 0x000fec0000002000 */
[----:B------:R-:W-:Y:S04]  /*56b0*/  BSSY B0, `(.L_x_428) ;  /* 0x0000003000007945 */ /* 0x000fe80003800000 */
[----:B------:R-:W-:Y:S05]  /*56c0*/  @!P0 BRA `(.L_x_429) ;  /* 0x0000000000048947 */ /* 0x000fea0003800000 */
[----:B------:R-:W-:-:S04]  /*56d0*/  DEPBAR.LE SB0, 0x0 ;  /* 0x000080000000791a */ /* 0x000fc80000000000 */
.L_x_429:
[----:B------:R-:W-:Y:S05]  /*56e0*/  BSYNC B0 ;  /* 0x0000000000007941 */ /* 0x000fea0003800000 */
.L_x_428:
        /* <DEDUP_REMOVED lines=19> */
.L_x_431:
[----:B------:R-:W-:Y:S05]  /*5820*/  BSYNC B0 ;  /* 0x0000000000007941 */ /* 0x000fea0003800000 */
.L_x_430:
[----:B------:R-:W-:Y:S02]  /*5830*/  UIADD3 UR4, UR4, 0x2, URZ ;  /* 0x0000000204047890 */ /* 0x000fe4000fffe03f */
[----:B------:R-:W-:Y:S01]  /*5840*/  UIADD3 UR5, UR5, 0x1, URZ ;  /* 0x0000000105057890 */ /* 0x000fe2000fffe03f */
[----:B------:R-:W-:Y:S11]  /*5850*/  @P1 BRA `(.L_x_432) ;  /* 0xfffffff000dc1947 */ /* 0x000ff6000383ffff */
.L_x_399:
[----:B------:R-:W-:-:S13]  /*5860*/  ISETP.NE.AND P1, PT, R5, RZ, PT ;  /* 0x000000ff0500720c */ /* 0x000fda0003f25270 */
[----:B------:R-:W-:Y:S05]  /*5870*/  @!P1 BRA `(.L_x_362) ;  /* 0x0000002800149947 */ /* 0x000fea0003800000 */
        /* <DEDUP_REMOVED lines=11> */
.L_x_435:
[----:B------:R-:W2:Y:S04]  /*5930*/  LDG.E.STRONG.GPU R0, desc[UR38][R2.64] ;  /* 0x0000002602007981 */ /* 0x000ea8000c1ef900 */
[----:B--2---:R-:W-:Y:S01]  /*5940*/  CCTL.IVALL ;  /* 0x00000000ff00798f */ /* 0x004fe20002000000 */
[----:B------:R-:W-:Y:S05]  /*5950*/  YIELD ;  /* 0x0000000000007946 */ /* 0x000fea0003800000 */
[----:B------:R-:W-:-:S13]  /*5960*/  ISETP.NE.AND P1, PT, R0, UR22, PT ;  /* 0x0000001600007c0c */ /* 0x000fda000bf25270 */
[----:B------:R-:W-:Y:S05]  /*5970*/  @P1 BRA `(.L_x_435) ;  /* 0xfffffffc00ec1947 */ /* 0x000fea000383ffff */
.L_x_434:
[----:B------:R-:W-:Y:S05]  /*5980*/  BSYNC B0 ;  /* 0x0000000000007941 */ /* 0x000fea0003800000 */
.L_x_433:
[----:B------:R-:W-:-:S03]  /*5990*/  UMOV UR5, 0xffffffff ;  /* 0xffffffff00057882 */ /* 0x000fc60000000000 */
[----:B------:R-:W-:Y:S05]  /*59a0*/  BRA.DIV UR5, `(.L_x_436) ;  /* 0x0000002a05a47947 */ /* 0x000fea000b800000 */
[----:B------:R-:W-:Y:S01]  /*59b0*/  NOP ;  /* 0x0000000000007918 */ /* 0x000fe20000000000 */
.L_x_490:
        /* <DEDUP_REMOVED lines=22> */
.L_x_438:
[----:B------:R-:W-:Y:S05]  /*5b20*/  BSYNC B0 ;  /* 0x0000000000007941 */ /* 0x000fea0003800000 */
.L_x_437:
        /* <DEDUP_REMOVED lines=19> */
.L_x_440:
[----:B------:R-:W-:Y:S05]  /*5c60*/  BSYNC B0 ;  /* 0x0000000000007941 */ /* 0x000fea0003800000 */
.L_x_439:
        /* <DEDUP_REMOVED lines=20> */
.L_x_442:
[----:B------:R-:W-:Y:S05]  /*5db0*/  BSYNC B0 ;  /* 0x0000000000007941 */ /* 0x000fea0003800000 */
.L_x_441:
[----:B------:R-:W-:Y:S06]  /*5dc0*/  BAR.ARV 0xa, 0xa0 ;  /* 0x0282800000007b1d */ /* 0x000fec0000002000 */
[----:B------:R-:W-:Y:S04]  /*5dd0*/  BSSY B0, `(.L_x_443) ;  /* 0x0000003000007945 */ /* 0x000fe80003800000 */
[----:B------:R-:W-:Y:S05]  /*5de0*/  @!P0 BRA `(.L_x_444) ;  /* 0x0000000000048947 */ /* 0x000fea0003800000 */
[----:B------:R-:W-:-:S04]  /*5df0*/  DEPBAR.LE SB0, 0x1 ;  /* 0x000080400000791a */ /* 0x000fc80000000000 */
.L_x_444:
[----:B------:R-:W-:Y:S05]  /*5e00*/  BSYNC B0 ;  /* 0x0000000000007941 */ /* 0x000fea0003800000 */
.L_x_443:
[----:B------:R-:W-:Y:S06]  /*5e10*/  BAR.ARV 0xb, 0xa0 ;  /* 0x02c2800000007b1d */ /* 0x000fec0000002000 */
[----:B------:R-:W-:Y:S04]  /*5e20*/  BSSY B0, `(.L_x_445) ;  /* 0x0000003000007945 */ /* 0x000fe80003800000 */
[----:B------:R-:W-:Y:S05]  /*5e30*/  @!P0 BRA `(.L_x_446) ;  /* 0x0000000000048947 */ /* 0x000fea0003800000 */
[----:B------:R-:W-:-:S04]  /*5e40*/  DEPBAR.LE SB0, 0x0 ;  /* 0x000080000000791a */ /* 0x000fc80000000000 */
.L_x_446:
[----:B------:R-:W-:Y:S05]  /*5e50*/  BSYNC B0 ;  /* 0x0000000000007941 */ /* 0x000fea0003800000 */
.L_x_445:
[----:B------:R-:W-:Y:S06]  /*5e60*/  BAR.ARV 0xc, 0xa0 ;  /* 0x0302800000007b1d */ /* 0x000fec0000002000 */
[----:B------:R-:W-:Y:S01]  /*5e70*/  NOP ;  /* 0x0000000000007918 */ /* 0x000fe20000000000 */
        /* <DEDUP_REMOVED lines=15> */
[----:B--2---:R2:W-:Y:S01]  /*5f70*/  @P0 REDG.E.ADD.S32.STRONG.GPU desc[UR38][R2.64], R5 ;  /* 0x000000050200098e */ /* 0x0045e2000c10e3a6 */
[----:B------:R-:W-:Y:S05]  /*5f80*/  BRA `(.L_x_362) ;  /* 0x0000002000507947 */ /* 0x000fea0003800000 */
.L_x_398:
        /* <DEDUP_REMOVED lines=57> */
.L_x_491:
        /* <DEDUP_REMOVED lines=9> */
.L_x_450:
        /* <DEDUP_REMOVED lines=102> */
.L_x_461:
[----:B-1----:R-:W-:-:S05]  /*6a10*/  IMAD.MOV.U32 R10, RZ, RZ, 0x1 ;  /* 0x00000001ff0a7424 */ /* 0x002fca00078e00ff */
[----:B------:R-:W-:-:S04]  /*6a20*/  SHF.L.U32 R10, R10, 0x1f, RZ ;  /* 0x0000001f0a0a7819 */ /* 0x000fc800000006ff */
[----:B------:R-:W1:Y:S02]  /*6a30*/  SYNCS.PHASECHK.TRANS64.TRYWAIT P1, [R0+URZ+0x36438], R10 ;  /* 0x0364380a000075a7 */ /* 0x000e64000802017f */
[----:B-123--:R-:W-:Y:S05]  /*6a40*/  @!P1 BRA `(.L_x_453) ;  /* 0x0000001800ac9947 */ /* 0x00efea0003800000 */
.L_x_492:
[----:B------:R-:W-:Y:S05]  /*6a50*/  @P0 BRA `(.L_x_454) ;  /* 0x0000000000140947 */ /* 0x000fea0003800000 */
[----:B------:R-:W-:Y:S01]  /*6a60*/  ISETP.NE.AND P1, PT, R16, RZ, PT ;  /* 0x000000ff1000720c */ /* 0x000fe20003f25270 */
[----:B------:R-:W-:-:S04]  /*6a70*/  IMAD.MOV.U32 R3, RZ, RZ, 0x6100 ;  /* 0x00006100ff037424 */ /* 0x000fc800078e00ff */
[----:B------:R2:W-:Y:S08]  /*6a80*/  SYNCS.ARRIVE.TRANS64 RZ, [R0+URZ+0x36430], R3 ;  /* 0x0364300300ff79a7 */ /* 0x0005f0000800003f */
[----:B------:R-:W-:Y:S05]  /*6a90*/  @!P1 BRA `(.L_x_454) ;  /* 0x0000000000049947 */ /* 0x000fea0003800000 */
[----:B------:R-:W-:Y:S01]  /*6aa0*/  BPT.TRAP 0x1 ;  /* 0x000000040000795c */ /* 0x000fe20000300000 */
.L_x_454:
        /* <DEDUP_REMOVED lines=47> */
.L_x_493:
[----:B------:R-:W-:Y:S05]  /*6da0*/  @P0 BRA `(.L_x_456) ;  /* 0x0000000000140947 */ /* 0x000fea0003800000 */
[----:B------:R-:W-:Y:S01]  /*6db0*/  ISETP.NE.AND P1, PT, R16, RZ, PT ;  /* 0x000000ff1000720c */ /* 0x000fe20003f25270 */
[----:B--2---:R-:W-:-:S04]  /*6dc0*/  IMAD.MOV.U32 R3, RZ, RZ, 0x6100 ;  /* 0x00006100ff037424 */ /* 0x004fc800078e00ff */
[----:B------:R3:W-:Y:S08]  /*6dd0*/  SYNCS.ARRIVE.TRANS64 RZ, [R0+URZ+0x36418], R3 ;  /* 0x0364180300ff79a7 */ /* 0x0007f0000800003f */
[----:B------:R-:W-:Y:S05]  /*6de0*/  @!P1 BRA `(.L_x_456) ;  /* 0x0000000000049947 */ /* 0x000fea0003800000 */
[----:B------:R-:W-:Y:S01]  /*6df0*/  BPT.TRAP 0x1 ;  /* 0x000000040000795c */ /* 0x000fe20000300000 */
.L_x_456:
        /* <DEDUP_REMOVED lines=35> */
.L_x_494:
        /* <DEDUP_REMOVED lines=9> */
.L_x_458:
        /* <DEDUP_REMOVED lines=37> */
.L_x_496:
[----:B------:R-:W-:Y:S05]  /*7310*/  @P0 BRA `(.L_x_460) ;  /* 0x0000000000140947 */ /* 0x000fea0003800000 */
[----:B------:R-:W-:Y:S01]  /*7320*/  ISETP.NE.AND P1, PT, R16, RZ, PT ;  /* 0x000000ff1000720c */ /* 0x000fe20003f25270 */
[----:B--2---:R-:W-:-:S04]  /*7330*/  IMAD.MOV.U32 R5, RZ, RZ, 0x6100 ;  /* 0x00006100ff057424 */ /* 0x004fc800078e00ff */
[----:B------:R3:W-:Y:S08]  /*7340*/  SYNCS.ARRIVE.TRANS64 RZ, [R0+URZ+0x36410], R5 ;  /* 0x0364100500ff79a7 */ /* 0x0007f0000800003f */
[----:B------:R-:W-:Y:S05]  /*7350*/  @!P1 BRA `(.L_x_460) ;  /* 0x0000000000049947 */ /* 0x000fea0003800000 */
[----:B------:R-:W-:Y:S01]  /*7360*/  BPT.TRAP 0x1 ;  /* 0x000000040000795c */ /* 0x000fe20000300000 */
.L_x_460:
        /* <DEDUP_REMOVED lines=36> */
.L_x_452:
[----:B------:R-:W-:Y:S01]  /*75b0*/  ISETP.NE.AND P1, PT, R19, RZ, PT ;  /* 0x000000ff1300720c */ /* 0x000fe20003f25270 */
[----:B------:R-:W-:-:S12]  /*75c0*/  IMAD.MOV.U32 R4, RZ, RZ, 0x1 ;  /* 0x00000001ff047424 */ /* 0x000fd800078e00ff */
[----:B------:R-:W-:Y:S05]  /*75d0*/  @!P1 BRA `(.L_x_451) ;  /* 0x0000000400649947 */ /* 0x000fea0003800000 */
[----:B------:R-:W2:Y:S02]  /*75e0*/  SYNCS.PHASECHK.TRANS64.TRYWAIT P1, [R0+URZ+0x36438], R10 ;  /* 0x0364380a000075a7 */ /* 0x000ea4000802017f */
[----:B--2---:R-:W-:Y:S05]  /*75f0*/  @!P1 BRA `(.L_x_462) ;  /* 0x0000001000149947 */ /* 0x004fea0003800000 */
.L_x_497:
[----:B------:R-:W-:Y:S05]  /*7600*/  @P0 BRA `(.L_x_463) ;  /* 0x0000000000140947 */ /* 0x000fea0003800000 */
[----:B------:R-:W-:Y:S01]  /*7610*/  ISETP.NE.AND P1, PT, R16, RZ, PT ;  /* 0x000000ff1000720c */ /* 0x000fe20003f25270 */
[----:B------:R-:W-:-:S04]  /*7620*/  IMAD.MOV.U32 R5, RZ, RZ, 0x6100 ;  /* 0x00006100ff057424 */ /* 0x000fc800078e00ff */
[----:B------:R3:W-:Y:S08]  /*7630*/  SYNCS.ARRIVE.TRANS64 RZ, [R0+URZ+0x36430], R5 ;  /* 0x0364300500ff79a7 */ /* 0x0007f0000800003f */
[----:B------:R-:W-:Y:S05]  /*7640*/  @!P1 BRA `(.L_x_463) ;  /* 0x0000000000049947 */ /* 0x000fea0003800000 */
[----:B------:R-:W-:Y:S01]  /*7650*/  BPT.TRAP 0x1 ;  /* 0x000000040000795c */ /* 0x000fe20000300000 */
.L_x_463:
        /* <DEDUP_REMOVED lines=41> */
.L_x_498:
[----:B------:R-:W-:Y:S01]  /*78f0*/  IMAD.MOV.U32 R4, RZ, RZ, RZ ;  /* 0x000000ffff047224 */ /* 0x000fe200078e00ff */
[----:B------:R-:W-:Y:S06]  /*7900*/  @P0 BRA `(.L_x_465) ;  /* 0x0000000000140947 */ /* 0x000fec0003800000 */
[----:B------:R-:W-:Y:S01]  /*7910*/  ISETP.NE.AND P1, PT, R16, RZ, PT ;  /* 0x000000ff1000720c */ /* 0x000fe20003f25270 */
[----:B---3--:R-:W-:-:S04]  /*7920*/  IMAD.MOV.U32 R5, RZ, RZ, 0x6100 ;  /* 0x00006100ff057424 */ /* 0x008fc800078e00ff */
[----:B------:R4:W-:Y:S08]  /*7930*/  SYNCS.ARRIVE.TRANS64 RZ, [R0+URZ+0x36418], R5 ;  /* 0x0364180500ff79a7 */ /* 0x0009f0000800003f */
[----:B------:R-:W-:Y:S05]  /*7940*/  @!P1 BRA `(.L_x_465) ;  /* 0x0000000000049947 */ /* 0x000fea0003800000 */
[----:B------:R-:W-:Y:S01]  /*7950*/  BPT.TRAP 0x1 ;  /* 0x000000040000795c */ /* 0x000fe20000300000 */
.L_x_465:
        /* <DEDUP_REMOVED lines=33> */
.L_x_451:
[----:B------:R-:W-:-:S04]  /*7b70*/  SHF.L.U32 R3, R4, 0x1f, RZ ;  /* 0x0000001f04037819 */ /* 0x000fc800000006ff */
[----:B------:R-:W3:Y:S02]  /*7b80*/  SYNCS.PHASECHK.TRANS64.TRYWAIT P1, [R0+URZ+0x36438], R3 ;  /* 0x03643803000075a7 */ /* 0x000ee4000802017f */
[----:B---3--:R-:W-:Y:S05]  /*7b90*/  @!P1 BRA `(.L_x_466) ;  /* 0x0000000800d49947 */ /* 0x008fea0003800000 */
.L_x_499:
[----:B------:R-:W-:Y:S05]  /*7ba0*/  @P0 BRA `(.L_x_467) ;  /* 0x0000000000180947 */ /* 0x000fea0003800000 */
[----:B------:R-:W4:Y:S01]  /*7bb0*/  S2R R2, SR_TID.X ;  /* 0x0000000000027919 */ /* 0x000f220000002100 */
[----:B---3--:R-:W-:-:S04]  /*7bc0*/  IMAD.MOV.U32 R3, RZ, RZ, 0x6100 ;  /* 0x00006100ff037424 */ /* 0x008fc800078e00ff */
[----:B------:R3:W-:Y:S01]  /*7bd0*/  SYNCS.ARRIVE.TRANS64 RZ, [R0+URZ+0x36430], R3 ;  /* 0x0364300300ff79a7 */ /* 0x0007e2000800003f */
[----:B----4-:R-:W-:-:S13]  /*7be0*/  LOP3.LUT P0, RZ, R2, 0x1f, RZ, 0xc0, !PT ;  /* 0x0000001f02ff7812 */ /* 0x010fda000780c0ff */
[----:B---3--:R-:W-:Y:S05]  /*7bf0*/  @!P0 BRA `(.L_x_467) ;  /* 0x0000000000048947 */ /* 0x008fea0003800000 */
[----:B------:R-:W-:Y:S01]  /*7c00*/  BPT.TRAP 0x1 ;  /* 0x000000040000795c */ /* 0x000fe20000300000 */
.L_x_467:
        /* <DEDUP_REMOVED lines=43> */
.L_x_448:
[----:B------:R-:W-:Y:S05]  /*7ec0*/  BSYNC B0 ;  /* 0x0000000000007941 */ /* 0x000fea0003800000 */
.L_x_447:
[----:B------:R-:W-:-:S03]  /*7ed0*/  UMOV UR6, 0xffffffff ;  /* 0xffffffff00067882 */ /* 0x000fc60000000000 */
[----:B------:R-:W-:Y:S05]  /*7ee0*/  BRA.DIV UR6, `(.L_x_468) ;  /* 0x0000000a06147947 */ /* 0x000fea000b800000 */
[----:B------:R-:W-:-:S13]  /*7ef0*/  ELECT P0, URZ, PT ;  /* 0x00000000003f782f */ /* 0x000fda0003800000 */
.L_x_502:
[----:B------:R-:W-:Y:S05]  /*7f00*/  @!P0 BRA `(.L_x_362) ;  /* 0x0000000000708947 */ /* 0x000fea0003800000 */
[----:B------:R-:W-:-:S04]  /*7f10*/  LOP3.LUT R18, R18, 0x2, RZ, 0xfc, !PT ;  /* 0x0000000212127812 */ /* 0x000fc800078efcff */
[----:B------:R-:W-:-:S13]  /*7f20*/  ISETP.NE.AND P2, PT, R18, 0x3, PT ;  /* 0x000000031200780c */ /* 0x000fda0003f45270 */
[----:B------:R-:W-:Y:S05]  /*7f30*/  @!P2 BRA `(.L_x_469) ;  /* 0x000000000004a947 */ /* 0x000fea0003800000 */
[----:B------:R-:W-:Y:S01]  /*7f40*/  BPT.TRAP 0x1 ;  /* 0x000000040000795c */ /* 0x000fe20000300000 */
.L_x_469:
        /* <DEDUP_REMOVED lines=15> */
.L_x_503:
[----:B------:R-:W2:Y:S02]  /*8040*/  SYNCS.PHASECHK.TRANS64.TRYWAIT P0, [R3+URZ], R2 ;  /* 0x00000002030075a7 */ /* 0x000ea4000800017f */
[----:B--2---:R-:W-:Y:S05]  /*8050*/  @!P0 BRA `(.L_x_471) ;  /* 0x0000000400f08947 */ /* 0x004fea0003800000 */
.L_x_504:
[----:B------:R-:W-:Y:S05]  /*8060*/  @!P2 BRA `(.L_x_472) ;  /* 0x000000000004a947 */ /* 0x000fea0003800000 */
[----:B------:R-:W-:Y:S01]  /*8070*/  BPT.TRAP 0x1 ;  /* 0x000000040000795c */ /* 0x000fe20000300000 */
.L_x_472:
[----:B------:R-:W-:-:S07]  /*8080*/  SHF.L.U32 R4, R4, 0x1f, RZ ;  /* 0x0000001f04047819 */ /* 0x000fce00000006ff */
.L_x_473:
[----:B---3--:R3:W4:Y:S02]  /*8090*/  SYNCS.PHASECHK.TRANS64.TRYWAIT P0, [R9+URZ+0x36438], R4 ;  /* 0x03643804090075a7 */ /* 0x008724000800017f */
[----:B----4-:R-:W-:Y:S05]  /*80a0*/  @!P0 NANOSLEEP.SYNCS 0x989680 ;  /* 0x009896800000895d */ /* 0x010fea0003900000 */
[----:B------:R-:W4:Y:S02]  /*80b0*/  @!P0 SYNCS.PHASECHK.TRANS64 P0, [R9+URZ+0x36438], R4 ;  /* 0x03643804090085a7 */ /* 0x000f24000800007f */
[----:B----4-:R-:W-:Y:S05]  /*80c0*/  @!P0 BRA `(.L_x_473) ;  /* 0xfffffffc00f08947 */ /* 0x010fea000383ffff */
.L_x_362:
[----:B------:R-:W-:Y:S05]  /*80d0*/  BSYNC B6 ;  /* 0x0000000000067941 */ /* 0x000fea0003800000 */
.L_x_359:
[----:B------:R-:W-:Y:S05]  /*80e0*/  EXIT ;  /* 0x000000000000794d */ /* 0x000fea0003800000 */
.L_x_367:
[----:B------:R-:W-:Y:S02]  /*80f0*/  IMAD.MOV.U32 R13, RZ, RZ, R16 ;  /* 0x000000ffff0d7224 */ /* 0x000fe400078e0010 */
[----:B------:R-:W-:Y:S02]  /*8100*/  IMAD.MOV.U32 R12, RZ, RZ, RZ ;  /* 0x000000ffff0c7224 */ /* 0x000fe400078e00ff */
[----:B------:R-:W-:Y:S02]  /*8110*/  IMAD.MOV.U32 R11, RZ, RZ, 0x1f ;  /* 0x0000001fff0b7424 */ /* 0x000fe400078e00ff */
[----:B------:R-:W-:-:S07]  /*8120*/  IMAD.MOV.U32 R15, RZ, RZ, -0x1 ;  /* 0xffffffffff0f7424 */ /* 0x000fce00078e00ff */
[----:B------:R-:W-:Y:S05]  /*8130*/  WARPSYNC.COLLECTIVE R15, `(.L_x_474) ;  /* 0x000000000f087348 */ /* 0x000fea0003c00000 */
[----:B------:R1:W2:Y:S02]  /*8140*/  SHFL.IDX P6, R14, R13, R12, R11 ;  /* 0x0000000c0d0e7389 */ /* 0x0002a400000c000b */
[----:B-12---:R-:W-:Y:S01]  /*8150*/  ENDCOLLECTIVE ;  /* 0x000000000000791b */ /* 0x006fe20003800000 */
.L_x_474:
[----:B------:R-:W-:Y:S05]  /*8160*/  BRA `(.L_x_475) ;  /* 0xffffff8800747947 */ /* 0x000fea000383ffff */
.L_x_369:
[----:B--2---:R-:W-:-:S04]  /*8170*/  IMAD.U32 R5, RZ, RZ, UR36 ;  /* 0x00000024ff057e24 */ /* 0x004fc8000f8e00ff */
[----:B------:R2:W3:Y:S03]  /*8180*/  SYNCS.PHASECHK.TRANS64.TRYWAIT P0, [R5+URZ+0x36400], R10 ;  /* 0x0364000a050075a7 */ /* 0x0004e6000800017f */
[----:B---3--:R-:W-:Y:S05]  /*8190*/  @!P0 NANOSLEEP.SYNCS 0x989680 ;  /* 0x009896800000895d */ /* 0x008fea0003900000 */
[----:B------:R-:W3:Y:S02]  /*81a0*/  @!P0 SYNCS.PHASECHK.TRANS64 P0, [R5+URZ+0x36400], R10 ;  /* 0x0364000a050085a7 */ /* 0x000ee4000800007f */
[----:B---3--:R-:W-:Y:S05]  /*81b0*/  @!P0 BRA `(.L_x_369) ;  /* 0xfffffffc00ec8947 */ /* 0x008fea000383ffff */
[----:B------:R-:W-:Y:S05]  /*81c0*/  BRA `(.L_x_368) ;  /* 0xffffff8800a87947 */ /* 0x000fea000383ffff */
.L_x_374:
[----:B---3--:R3:W4:Y:S02]  /*81d0*/  SYNCS.PHASECHK.TRANS64.TRYWAIT P1, [R3+URZ+0x36410], R12 ;  /* 0x0364100c030075a7 */ /* 0x008724000802017f */
[----:B----4-:R-:W-:Y:S05]  /*81e0*/  @!P1 NANOSLEEP.SYNCS 0x989680 ;  /* 0x009896800000995d */ /* 0x010fea0003900000 */
[----:B------:R-:W4:Y:S02]  /*81f0*/  @!P1 SYNCS.PHASECHK.TRANS64 P1, [R3+URZ+0x36410], R12 ;  /* 0x0364100c030095a7 */ /* 0x000f24000802007f */
[----:B----4-:R-:W-:Y:S05]  /*8200*/  @!P1 BRA `(.L_x_374) ;  /* 0xfffffffc00f09947 */ /* 0x010fea000383ffff */
[----:B------:R-:W-:Y:S05]  /*8210*/  BRA `(.L_x_373) ;  /* 0xffffff9400307947 */ /* 0x000fea000383ffff */
.L_x_378:
[----:B------:R-:W-:-:S04]  /*8220*/  IMAD.U32 R15, RZ, RZ, UR36 ;  /* 0x00000024ff0f7e24 */ /* 0x000fc8000f8e00ff */
[----:B------:R1:W1:Y:S03]  /*8230*/  SYNCS.PHASECHK.TRANS64.TRYWAIT P1, [R15+URZ+0x36430], R14 ;  /* 0x0364300e0f0075a7 */ /* 0x000266000802017f */
[----:B-1----:R-:W-:Y:S05]  /*8240*/  @!P1 NANOSLEEP.SYNCS 0x989680 ;  /* 0x009896800000995d */ /* 0x002fea0003900000 */
[----:B------:R-:W1:Y:S02]  /*8250*/  @!P1 SYNCS.PHASECHK.TRANS64 P1, [R15+URZ+0x36430], R14 ;  /* 0x0364300e0f0095a7 */ /* 0x000e64000802007f */
[----:B-1----:R-:W-:Y:S05]  /*8260*/  @!P1 BRA `(.L_x_378) ;  /* 0xfffffffc00ec9947 */ /* 0x002fea000383ffff */
[----:B------:R-:W-:Y:S05]  /*8270*/  BRA `(.L_x_377) ;  /* 0xffffff9800d07947 */ /* 0x000fea000383ffff */
.L_x_385:
[----:B------:R-:W-:Y:S01]  /*8280*/  BSSY B0, `(.L_x_476) ;  /* 0x0000005000007945 */ /* 0x000fe20003800000 */
[----:B------:R-:W-:-:S07]  /*8290*/  IMAD.MOV.U32 R15, RZ, RZ, -0x1 ;  /* 0xffffffffff0f7424 */ /* 0x000fce00078e00ff */
[----:B---3--:R-:W-:Y:S05]  /*82a0*/  WARPSYNC.COLLECTIVE R15, `(.L_x_477) ;  /* 0x000000000f087348 */ /* 0x008fea0003c00000 */
[----:B------:R-:W-:Y:S01]  /*82b0*/  NOP ;  /* 0x0000000000007918 */ /* 0x000fe20000000000 */
[----:B---3--:R-:W-:Y:S01]  /*82c0*/  ENDCOLLECTIVE ;  /* 0x000000000000791b */ /* 0x008fe20003800000 */
.L_x_477:
[----:B------:R-:W-:Y:S05]  /*82d0*/  BSYNC B0 ;  /* 0x0000000000007941 */ /* 0x000fea0003800000 */
.L_x_476:
[----:B------:R-:W-:Y:S05]  /*82e0*/  BRA `(.L_x_478) ;  /* 0xffffffbc00bc7947 */ /* 0x000fea000383ffff */
.L_x_394:
[----:B------:R-:W-:Y:S01]  /*82f0*/  BSSY B0, `(.L_x_479) ;  /* 0x0000005000007945 */ /* 0x000fe20003800000 */
[----:B------:R-:W-:-:S07]  /*8300*/  IMAD.MOV.U32 R15, RZ, RZ, -0x1 ;  /* 0xffffffffff0f7424 */ /* 0x000fce00078e00ff */
[----:B-1-3--:R-:W-:Y:S05]  /*8310*/  WARPSYNC.COLLECTIVE R15, `(.L_x_480) ;  /* 0x000000000f087348 */ /* 0x00afea0003c00000 */
[----:B------:R-:W-:Y:S01]  /*8320*/  NOP ;  /* 0x0000000000007918 */ /* 0x000fe20000000000 */
[----:B-1-3--:R-:W-:Y:S01]  /*8330*/  ENDCOLLECTIVE ;  /* 0x000000000000791b */ /* 0x00afe20003800000 */
.L_x_480:
[----:B------:R-:W-:Y:S05]  /*8340*/  BSYNC B0 ;  /* 0x0000000000007941 */ /* 0x000fea0003800000 */
.L_x_479:
[----:B------:R-:W-:Y:S05]  /*8350*/  BRA `(.L_x_481) ;  /* 0xffffffc000a87947 */ /* 0x000fea000383ffff */
.L_x_403:
[----:B------:R-:W-:Y:S01]  /*8360*/  BSSY B0, `(.L_x_482) ;  /* 0x0000005000007945 */ /* 0x000fe20003800000 */
[----:B------:R-:W-:-:S07]  /*8370*/  IMAD.MOV.U32 R15, RZ, RZ, -0x1 ;  /* 0xffffffffff0f7424 */ /* 0x000fce00078e00ff */
[----:B------:R-:W-:Y:S05]  /*8380*/  WARPSYNC.COLLECTIVE R15, `(.L_x_483) ;  /* 0x000000000f087348 */ /* 0x000fea0003c00000 */
[----:B------:R-:W-:Y:S01]  /*8390*/  NOP ;  /* 0x0000000000007918 */ /* 0x000fe20000000000 */
[----:B------:R-:W-:Y:S01]  /*83a0*/  ENDCOLLECTIVE ;  /* 0x000000000000791b */ /* 0x000fe20003800000 */
.L_x_483:
[----:B------:R-:W-:Y:S05]  /*83b0*/  BSYNC B0 ;  /* 0x0000000000007941 */ /* 0x000fea0003800000 */
.L_x_482:
[----:B------:R-:W-:Y:S05]  /*83c0*/  BRA `(.L_x_484) ;  /* 0xffffffc800587947 */ /* 0x000fea000383ffff */
.L_x_419:
[----:B------:R-:W-:Y:S01]  /*83d0*/  BSSY B0, `(.L_x_485) ;  /* 0x0000005000007945 */ /* 0x000fe20003800000 */
[----:B------:R-:W-:-:S07]  /*83e0*/  IMAD.MOV.U32 R15, RZ, RZ, -0x1 ;  /* 0xffffffffff0f7424 */ /* 0x000fce00078e00ff */
[----:B------:R-:W-:Y:S05]  /*83f0*/  WARPSYNC.COLLECTIVE R15, `(.L_x_486) ;  /* 0x000000000f087348 */ /* 0x000fea0003c00000 */
[----:B------:R-:W-:Y:S01]  /*8400*/  NOP ;  /* 0x0000000000007918 */ /* 0x000fe20000000000 */
[----:B------:R-:W-:Y:S01]  /*8410*/  ENDCOLLECTIVE ;  /* 0x000000000000791b */ /* 0x000fe20003800000 */
.L_x_486:
[----:B------:R-:W-:Y:S05]  /*8420*/  BSYNC B0 ;  /* 0x0000000000007941 */ /* 0x000fea0003800000 */
.L_x_485:
[----:B------:R-:W-:Y:S05]  /*8430*/  BRA `(.L_x_487) ;  /* 0xffffffcc00c87947 */ /* 0x000fea000383ffff */
.L_x_436:
[----:B------:R-:W-:Y:S01]  /*8440*/  BSSY B0, `(.L_x_488) ;  /* 0x0000005000007945 */ /* 0x000fe20003800000 */
[----:B------:R-:W-:-:S07]  /*8450*/  IMAD.MOV.U32 R15, RZ, RZ, -0x1 ;  /* 0xffffffffff0f7424 */ /* 0x000fce00078e00ff */
[----:B------:R-:W-:Y:S05]  /*8460*/  WARPSYNC.COLLECTIVE R15, `(.L_x_489) ;  /* 0x000000000f087348 */ /* 0x000fea0003c00000 */
[----:B------:R-:W-:Y:S01]  /*8470*/  NOP ;  /* 0x0000000000007918 */ /* 0x000fe20000000000 */
[----:B------:R-:W-:Y:S01]  /*8480*/  ENDCOLLECTIVE ;  /* 0x000000000000791b */ /* 0x000fe20003800000 */
.L_x_489:
[----:B------:R-:W-:Y:S05]  /*8490*/  BSYNC B0 ;  /* 0x0000000000007941 */ /* 0x000fea0003800000 */
.L_x_488:
[----:B------:R-:W-:Y:S05]  /*84a0*/  BRA `(.L_x_490) ;  /* 0xffffffd400447947 */ /* 0x000fea000383ffff */
.L_x_449:
[----:B-1----:R1:W2:Y:S02]  /*84b0*/  SYNCS.PHASECHK.TRANS64.TRYWAIT P1, [R0+URZ+0x36420], R10 ;  /* 0x0364200a000075a7 */ /* 0x0022a4000802017f */
[----:B--2---:R-:W-:Y:S05]  /*84c0*/  @!P1 NANOSLEEP.SYNCS 0x989680 ;  /* 0x009896800000995d */ /* 0x004fea0003900000 */
[----:B------:R-:W2:Y:S02]  /*84d0*/  @!P1 SYNCS.PHASECHK.TRANS64 P1, [R0+URZ+0x36420], R10 ;  /* 0x0364200a000095a7 */ /* 0x000ea4000802007f */
[----:B--2---:R-:W-:Y:S05]  /*84e0*/  @!P1 BRA `(.L_x_449) ;  /* 0xfffffffc00f09947 */ /* 0x004fea000383ffff */
[----:B------:R-:W-:Y:S05]  /*84f0*/  BRA `(.L_x_491) ;  /* 0xffffffdc00887947 */ /* 0x000fea000383ffff */
.L_x_453:
[----:B-1----:R1:W2:Y:S02]  /*8500*/  SYNCS.PHASECHK.TRANS64.TRYWAIT P1, [R0+URZ+0x36438], R10 ;  /* 0x0364380a000075a7 */ /* 0x0022a4000802017f */
[----:B--2---:R-:W-:Y:S05]  /*8510*/  @!P1 NANOSLEEP.SYNCS 0x989680 ;  /* 0x009896800000995d */ /* 0x004fea0003900000 */
[----:B------:R-:W2:Y:S02]  /*8520*/  @!P1 SYNCS.PHASECHK.TRANS64 P1, [R0+URZ+0x36438], R10 ;  /* 0x0364380a000095a7 */ /* 0x000ea4000802007f */
[----:B--2---:R-:W-:Y:S05]  /*8530*/  @!P1 BRA `(.L_x_453) ;  /* 0xfffffffc00f09947 */ /* 0x004fea000383ffff */
[----:B------:R-:W-:Y:S05]  /*8540*/  BRA `(.L_x_492) ;  /* 0xffffffe400407947 */ /* 0x000fea000383ffff */
.L_x_455:
[----:B--2---:R2:W3:Y:S02]  /*8550*/  SYNCS.PHASECHK.TRANS64.TRYWAIT P1, [R0+URZ+0x36428], R3 ;  /* 0x03642803000075a7 */ /* 0x0044e4000802017f */
[----:B---3--:R-:W-:Y:S05]  /*8560*/  @!P1 NANOSLEEP.SYNCS 0x989680 ;  /* 0x009896800000995d */ /* 0x008fea0003900000 */
[----:B------:R-:W3:Y:S02]  /*8570*/  @!P1 SYNCS.PHASECHK.TRANS64 P1, [R0+URZ+0x36428], R3 ;  /* 0x03642803000095a7 */ /* 0x000ee4000802007f */
[----:B---3--:R-:W-:Y:S05]  /*8580*/  @!P1 BRA `(.L_x_455) ;  /* 0xfffffffc00f09947 */ /* 0x008fea000383ffff */
[----:B------:R-:W-:Y:S05]  /*8590*/  BRA `(.L_x_493) ;  /* 0xffffffe800007947 */ /* 0x000fea000383ffff */
.L_x_457:
[----:B--2---:R2:W3:Y:S02]  /*85a0*/  SYNCS.PHASECHK.TRANS64.TRYWAIT P1, [R0+URZ+0x36438], R29 ;  /* 0x0364381d000075a7 */ /* 0x0044e4000802017f */
[----:B---3--:R-:W-:Y:S05]  /*85b0*/  @!P1 NANOSLEEP.SYNCS 0x989680 ;  /* 0x009896800000995d */ /* 0x008fea0003900000 */
[----:B------:R-:W3:Y:S02]  /*85c0*/  @!P1 SYNCS.PHASECHK.TRANS64 P1, [R0+URZ+0x36438], R29 ;  /* 0x0364381d000095a7 */ /* 0x000ee4000802007f */
[----:B---3--:R-:W-:Y:S05]  /*85d0*/  @!P1 BRA `(.L_x_457) ;  /* 0xfffffffc00f09947 */ /* 0x008fea000383ffff */
[----:B------:R-:W-:Y:S05]  /*85e0*/  BRA `(.L_x_494) ;  /* 0xffffffe800907947 */ /* 0x000fea000383ffff */
.L_x_459:
[----:B------:R-:W-:-:S07]  /*85f0*/  SHF.L.U32 R5, R12, 0x1f, RZ ;  /* 0x0000001f0c057819 */ /* 0x000fce00000006ff */
.L_x_495:
[----:B--2---:R2:W3:Y:S02]  /*8600*/  SYNCS.PHASECHK.TRANS64.TRYWAIT P1, [R0+URZ+0x36420], R5 ;  /* 0x03642005000075a7 */ /* 0x0044e4000802017f */
[----:B---3--:R-:W-:Y:S05]  /*8610*/  @!P1 NANOSLEEP.SYNCS 0x989680 ;  /* 0x009896800000995d */ /* 0x008fea0003900000 */
[----:B------:R-:W3:Y:S02]  /*8620*/  @!P1 SYNCS.PHASECHK.TRANS64 P1, [R0+URZ+0x36420], R5 ;  /* 0x03642005000095a7 */ /* 0x000ee4000802007f */
[----:B---3--:R-:W-:Y:S05]  /*8630*/  @!P1 BRA `(.L_x_495) ;  /* 0xfffffffc00f09947 */ /* 0x008fea000383ffff */
[----:B------:R-:W-:Y:S05]  /*8640*/  BRA `(.L_x_496) ;  /* 0xffffffec00307947 */ /* 0x000fea000383ffff */
.L_x_462:
[----:B--2---:R2:W3:Y:S02]  /*8650*/  SYNCS.PHASECHK.TRANS64.TRYWAIT P1, [R0+URZ+0x36438], R10 ;  /* 0x0364380a000075a7 */ /* 0x0044e4000802017f */
[----:B---3--:R-:W-:Y:S05]  /*8660*/  @!P1 NANOSLEEP.SYNCS 0x989680 ;  /* 0x009896800000995d */ /* 0x008fea0003900000 */
[----:B------:R-:W3:Y:S02]  /*8670*/  @!P1 SYNCS.PHASECHK.TRANS64 P1, [R0+URZ+0x36438], R10 ;  /* 0x0364380a000095a7 */ /* 0x000ee4000802007f */
[----:B---3--:R-:W-:Y:S05]  /*8680*/  @!P1 BRA `(.L_x_462) ;  /* 0xfffffffc00f09947 */ /* 0x008fea000383ffff */
[----:B------:R-:W-:Y:S05]  /*8690*/  BRA `(.L_x_497) ;  /* 0xffffffec00d87947 */ /* 0x000fea000383ffff */
.L_x_464:
[----:B---3--:R3:W4:Y:S02]  /*86a0*/  SYNCS.PHASECHK.TRANS64.TRYWAIT P1, [R0+URZ+0x36428], R5 ;  /* 0x03642805000075a7 */ /* 0x008724000802017f */
[----:B----4-:R-:W-:Y:S05]  /*86b0*/  @!P1 NANOSLEEP.SYNCS 0x989680 ;  /* 0x009896800000995d */ /* 0x010fea0003900000 */
[----:B------:R-:W4:Y:S02]  /*86c0*/  @!P1 SYNCS.PHASECHK.TRANS64 P1, [R0+URZ+0x36428], R5 ;  /* 0x03642805000095a7 */ /* 0x000f24000802007f */
[----:B----4-:R-:W-:Y:S05]  /*86d0*/  @!P1 BRA `(.L_x_464) ;  /* 0xfffffffc00f09947 */ /* 0x010fea000383ffff */
[----:B------:R-:W-:Y:S05]  /*86e0*/  BRA `(.L_x_498) ;  /* 0xfffffff000807947 */ /* 0x000fea000383ffff */
.L_x_466:
[----:B---3--:R3:W4:Y:S02]  /*86f0*/  SYNCS.PHASECHK.TRANS64.TRYWAIT P1, [R0+URZ+0x36438], R3 ;  /* 0x03643803000075a7 */ /* 0x008724000802017f */
[----:B----4-:R-:W-:Y:S05]  /*8700*/  @!P1 NANOSLEEP.SYNCS 0x989680 ;  /* 0x009896800000995d */ /* 0x010fea0003900000 */
[----:B------:R-:W4:Y:S02]  /*8710*/  @!P1 SYNCS.PHASECHK.TRANS64 P1, [R0+URZ+0x36438], R3 ;  /* 0x03643803000095a7 */ /* 0x000f24000802007f */
[----:B----4-:R-:W-:Y:S05]  /*8720*/  @!P1 BRA `(.L_x_466) ;  /* 0xfffffffc00f09947 */ /* 0x010fea000383ffff */
[----:B------:R-:W-:Y:S05]  /*8730*/  BRA `(.L_x_499) ;  /* 0xfffffff400187947 */ /* 0x000fea000383ffff */
.L_x_468:
[----:B------:R-:W-:Y:S01]  /*8740*/  BSSY B0, `(.L_x_500) ;  /* 0x0000006000007945 */ /* 0x000fe20003800000 */
[----:B------:R-:W-:-:S07]  /*8750*/  IMAD.MOV.U32 R15, RZ, RZ, -0x1 ;  /* 0xffffffffff0f7424 */ /* 0x000fce00078e00ff */
[----:B-12---:R-:W-:Y:S05]  /*8760*/  WARPSYNC.COLLECTIVE R15, `(.L_x_501) ;  /* 0x000000000f0c7348 */ /* 0x006fea0003c00000 */
[----:B------:R-:W-:Y:S02]  /*8770*/  ELECT P6, UR62, PT ;  /* 0x00000000003e782f */ /* 0x000fe400038c0000 */
[----:B------:R-:W-:Y:S01]  /*8780*/  MOV R14, UR62 ;  /* 0x0000003e000e7c02 */ /* 0x000fe20008000f00 */
[----:B-12---:R-:W-:Y:S10]  /*8790*/  ENDCOLLECTIVE ;  /* 0x000000000000791b */ /* 0x006ff40003800000 */
.L_x_501:
[----:B------:R-:W-:Y:S05]  /*87a0*/  BSYNC B0 ;  /* 0x0000000000007941 */ /* 0x000fea0003800000 */
.L_x_500:
[----:B------:R-:W-:Y:S01]  /*87b0*/  PLOP3.LUT P0, PT, P6, PT, PT, 0x80, 0x0 ;  /* 0x000000000000781c */ /* 0x000fe2000370f070 */
[----:B------:R-:W-:-:S12]  /*87c0*/  BRA `(.L_x_502) ;  /* 0xfffffff400cc7947 */ /* 0x000fd8000383ffff */
.L_x_470:
[----:B-1----:R1:W2:Y:S02]  /*87d0*/  SYNCS.PHASECHK.TRANS64.TRYWAIT P0, [R7+URZ], R0 ;  /* 0x00000000070075a7 */ /* 0x0022a4000800017f */
[----:B--2---:R-:W-:Y:S05]  /*87e0*/  @!P0 NANOSLEEP.SYNCS 0x989680 ;  /* 0x009896800000895d */ /* 0x004fea0003900000 */
[----:B------:R-:W2:Y:S02]  /*87f0*/  @!P0 SYNCS.PHASECHK.TRANS64 P0, [R7+URZ], R0 ;  /* 0x00000000070085a7 */ /* 0x000ea4000800007f */
[----:B--2---:R-:W-:Y:S05]  /*8800*/  @!P0 BRA `(.L_x_470) ;  /* 0xfffffffc00f08947 */ /* 0x004fea000383ffff */
[----:B------:R-:W-:Y:S05]  /*8810*/  BRA `(.L_x_503) ;  /* 0xfffffff800087947 */ /* 0x000fea000383ffff */
.L_x_471:
[----:B--2---:R2:W3:Y:S02]  /*8820*/  SYNCS.PHASECHK.TRANS64.TRYWAIT P0, [R3+URZ], R2 ;  /* 0x00000002030075a7 */ /* 0x0044e4000800017f */
[----:B---3--:R-:W-:Y:S05]  /*8830*/  @!P0 NANOSLEEP.SYNCS 0x989680 ;  /* 0x009896800000895d */ /* 0x008fea0003900000 */
[----:B------:R-:W3:Y:S02]  /*8840*/  @!P0 SYNCS.PHASECHK.TRANS64 P0, [R3+URZ], R2 ;  /* 0x00000002030085a7 */ /* 0x000ee4000800007f */
[----:B---3--:R-:W-:Y:S05]  /*8850*/  @!P0 BRA `(.L_x_471) ;  /* 0xfffffffc00f08947 */ /* 0x008fea000383ffff */
[----:B------:R-:W-:Y:S05]  /*8860*/  BRA `(.L_x_504) ;  /* 0xfffffff400fc7947 */ /* 0x000fea000383ffff */
.L_x_505:
        /* <DEDUP_REMOVED lines=9> */
.L_x_7652:


//--------------------- .text._ZN7cutlass13device_kernelIN5flash11enable_sm90INS1_16FlashAttnBwdSm90INS1_25CollectiveMainloopBwdSm90ILi2ELi1ELi1EN4cute5tupleIJNS5_1CILi1EEES8_S8_EEENS6_IJNS7_ILi64EEENS7_ILi96EEENS7_ILi192EEEEEENS_10bfloat16_tEfNS_4arch4Sm90ELb0ELb0ELb1ELb1ELb0ELb0ELb1ELb0ELi3ELi1ELi1ELi1ELb0EEENS1_21CollectiveEpilogueBwdISD_SE_SG_Li384ELb1ELb1ELi3EEENS1_19SingleTileSchedulerILb1ELb0ELb0ELi96EEEEEEEEEvNT_6ParamsE --------------------------
	.section	.text._ZN7cutlass13device_kernelIN5flash11enable_sm90INS1_16FlashAttnBwdSm90INS1_25CollectiveMainloopBwdSm90ILi2ELi1ELi1EN4cute5tupleIJNS5_1CILi1EEES8_S8_EEENS6_IJNS7_ILi64EEENS7_ILi96EEENS7_ILi192EEEEEENS_10bfloat16_tEfNS_4arch4Sm90ELb0ELb0ELb1ELb1ELb0ELb0ELb1ELb0ELi3ELi1ELi1ELi1ELb0EEENS1_21CollectiveEpilogueBwdISD_SE_SG_Li384ELb1ELb1ELi3EEENS1_19SingleTileSchedulerILb1ELb0ELb0ELi96EEEEEEEEEvNT_6ParamsE,"ax",@progbits
	.align	128
.text._ZN7cutlass13device_kernelIN5flash11enable_sm90INS1_16FlashAttnBwdSm90INS1_25CollectiveMainloopBwdSm90ILi2ELi1ELi1EN4cute5tupleIJNS5_1CILi1EEES8_S8_EEENS6_IJNS7_ILi64EEENS7_ILi96EEENS7_ILi192EEEEEENS_10bfloat16_tEfNS_4arch4Sm90ELb0ELb0ELb1ELb1ELb0ELb0ELb1ELb0ELi3ELi1ELi1ELi1ELb0EEENS1_21CollectiveEpilogueBwdISD_SE_SG_Li384ELb1ELb1ELi3EEENS1_19SingleTileSchedulerILb1ELb0ELb0ELi96EEEEEEEEEvNT_6ParamsE:
        .type           _ZN7cutlass13device_kernelIN5flash11enable_sm90INS1_16FlashAttnBwdSm90INS1_25CollectiveMainloopBwdSm90ILi2ELi1ELi1EN4cute5tupleIJNS5_1CILi1EEES8_S8_EEENS6_IJNS7_ILi64EEENS7_ILi96EEENS7_ILi192EEEEEENS_10bfloat16_tEfNS_4arch4Sm90ELb0ELb0ELb1ELb1ELb0ELb0ELb1ELb0ELi3ELi1ELi1ELi1ELb0EEENS1_21CollectiveEpilogueBwdISD_SE_SG_Li384ELb1ELb1ELi3EEENS1_19SingleTileSchedulerILb1ELb0ELb0ELi96EEEEEEEEEvNT_6ParamsE,@function
        .size           _ZN7cutlass13device_kernelIN5flash11enable_sm90INS1_16FlashAttnBwdSm90INS1_25CollectiveMainloopBwdSm90ILi2ELi1ELi1EN4cute5tupleIJNS5_1CILi1EEES8_S8_EEENS6_IJNS7_ILi64EEENS7_ILi96EEENS7_ILi192EEEEEENS_10bfloat16_tEfNS_4arch4Sm90ELb0ELb0ELb1ELb1ELb0ELb0ELb1ELb0ELi3ELi1ELi1ELi1ELb0EEENS1_21CollectiveEpilogueBwdISD_SE_SG_Li384ELb1ELb1ELi3EEENS1_19SingleTileSchedulerILb1ELb0ELb0ELi96EEEEEEEEEvNT_6ParamsE,(.L_x_7653 - _ZN7cutlass13device_kernelIN5flash11enable_sm90INS1_16FlashAttnBwdSm90INS1_25CollectiveMainloopBwdSm90ILi2ELi1ELi1EN4cute5tupleIJNS5_1CILi1EEES8_S8_EEENS6_IJNS7_ILi64EEENS7_ILi96EEENS7_ILi192EEEEEENS_10bfloat16_tEfNS_4arch4Sm90ELb0ELb0ELb1ELb1ELb0ELb0ELb1ELb0ELi3ELi1ELi1ELi1ELb0EEENS1_21CollectiveEpilogueBwdISD_SE_SG_Li384ELb1ELb1ELi3EEENS1_19SingleTileSchedulerILb1ELb0ELb0ELi96EEEEEEEEEvNT_6ParamsE)
        .other          _ZN7cutlass13device_kernelIN5flash11enable_sm90INS1_16FlashAttnBwdSm90INS1_25CollectiveMainloopBwdSm90ILi2ELi1ELi1EN4cute5tupleIJNS5_1CILi1EEES8_S8_EEENS6_IJNS7_ILi64EEENS7_ILi96EEENS7_ILi192EEEEEENS_10bfloat16_tEfNS_4arch4Sm90ELb0ELb0ELb1ELb1ELb0ELb0ELb1ELb0ELi3ELi1ELi1ELi1ELb0EEENS1_21CollectiveEpilogueBwdISD_SE_SG_Li384ELb1ELb1ELi3EEENS1_19SingleTileSchedulerILb1ELb0ELb0ELi96EEEEEEEEEvNT_6ParamsE,@"STO_CUDA_ENTRY STV_DEFAULT"
_ZN7cutlass13device_kernelIN5flash11enable_sm90INS1_16FlashAttnBwdSm90INS1_25CollectiveMainloopBwdSm90ILi2ELi1ELi1EN4cute5tupleIJNS5_1CILi1EEES8_S8_EEENS6_IJNS7_ILi64EEENS7_ILi96EEENS7_ILi192EEEEEENS_10bfloat16_tEfNS_4arch4Sm90ELb0ELb0ELb1ELb1ELb0ELb0ELb1ELb0ELi3ELi1ELi1ELi1ELb0EEENS1_21CollectiveEpilogueBwdISD_SE_SG_Li384ELb1ELb1ELi3EEENS1_19SingleTileSchedulerILb1ELb0ELb0ELi96EEEEEEEEEvNT_6ParamsE:
        /* <DEDUP_REMOVED lines=23> */
.L_x_507:
[----:B------:R-:W-:Y:S05]  /*0170*/  BSYNC B0 ;  /* 0x0000000000007941 */ /* 0x000fea0003800000 */
.L_x_506:
        /* <DEDUP_REMOVED lines=34> */
.L_x_508:
        /* <DEDUP_REMOVED lines=20> */
.L_x_509:
        /* <DEDUP_REMOVED lines=8> */
.L_x_512:
[----:B------:R-:W-:-:S08]  /*0560*/  NOP ;  /* 0x0000000000007918 */ /* 0x000fd00000000000 */
[----:B------:R-:W1:Y:S02]  /*0570*/  USETMAXREG.TRY_ALLOC.CTAPOOL UP0, 0xa0 ;  /* 0x000000a0000079c8 */ /* 0x000e640008000600 */
[----:B-1----:R-:W-:-:S13]  /*0580*/  PLOP3.LUT P0, PT, PT, PT, UP0, 0x80, 0x0 ;  /* 0x000000000000781c */ /* 0x002fda0003f0f008 */
[----:B------:R-:W-:Y:S05]  /*0590*/  @!P0 BRA `(.L_x_512) ;  /* 0xfffffffc00f08947 */ /* 0x000fea000383ffff */
[----:B------:R-:W-:Y:S01]  /*05a0*/  LOP3.LUT R0, R0, 0x3, RZ, 0xc0, !PT ;  /* 0x0000000300007812 */ /* 0x000fe200078ec0ff */
[----:B------:R-:W1:Y:S01]  /*05b0*/  S2R R2, SR_TID.X ;  /* 0x0000000000027919 */ /* 0x000e620000002100 */
[----:B------:R-:W-:Y:S01]  /*05c0*/  ULDC.64 UR4, c[0x0][0x8d8] ;  /* 0x0002360000047ab9 */ /* 0x000fe20000000a00 */
[----:B------:R-:W2:Y:S03]  /*05d0*/  S2R R17, SR_CTAID.X ;  /* 0x0000000000117919 */ /* 0x000ea60000002500 */
[----:B------:R-:W3:Y:S01]  /*05e0*/  SHFL.IDX PT, R0, R0, RZ, 0x1f ;  /* 0x00001fff00007589 */ /* 0x000ee200000e0000 */
[----:B------:R-:W4:Y:S01]  /*05f0*/  S2R R7, SR_CTAID.Z ;  /* 0x0000000000077919 */ /* 0x000f220000002700 */
[----:B---3--:R-:W-:Y:S02]  /*0600*/  ISETP.NE.AND P0, PT, R0, RZ, PT ;  /* 0x000000ff0000720c */ /* 0x008fe40003f05270 */
[----:B-1----:R-:W-:-:S11]  /*0610*/  SHF.R.U32.HI R2, RZ, 0x7, R2 ;  /* 0x00000007ff027819 */ /* 0x002fd60000011602 */
[----:B------:R-:W-:-:S05]  /*0620*/  @!P0 VIADD R2, R2, 0x9 ;  /* 0x0000000902028836 */ /* 0x000fca0000000000 */
[----:B------:R1:W-:Y:S06]  /*0630*/  @!P0 BAR.ARV R2, 0xa0 ;  /* 0x000280020000851d */ /* 0x0003ec0000002000 */
[----:B------:R-:W-:-:S04]  /*0640*/  ISETP.NE.U32.AND P0, PT, RZ, UR4, PT ;  /* 0x00000004ff007c0c */ /* 0x000fc8000bf05070 */
[----:B------:R-:W-:-:S13]  /*0650*/  ISETP.NE.AND.EX P0, PT, RZ, UR5, PT, P0 ;  /* 0x00000005ff007c0c */ /* 0x000fda000bf05300 */
[----:B-12-4-:R-:W-:Y:S05]  /*0660*/  @!P0 BRA `(.L_x_513) ;  /* 0x0000000000108947 */ /* 0x016fea0003800000 */
[----:B------:R-:W1:Y:S02]  /*0670*/  LDC.64 R2, c[0x0][0x8d8] ;  /* 0x00023600ff027b82 */ /* 0x000e640000000a00 */
[----:B-1----:R-:W-:-:S05]  /*0680*/  IMAD.WIDE R2, R7, 0x4, R2 ;  /* 0x0000000407027825 */ /* 0x002fca00078e0202 */
[----:B------:R1:W5:Y:S01]  /*0690*/  LDG.E R0, desc[UR38][R2.64] ;  /* 0x0000002602007981 */ /* 0x000362000c1e1900 */
[----:B------:R-:W-:Y:S05]  /*06a0*/  BRA `(.L_x_514) ;  /* 0x00000000002c7947 */ /* 0x000fea0003800000 */
.L_x_513:
[----:B------:R-:W-:Y:S02]  /*06b0*/  ULDC.64 UR4, c[0x0][0x8d0] ;  /* 0x0002340000047ab9 */ /* 0x000fe40000000a00 */
[----:B------:R-:W-:-:S04]  /*06c0*/  ISETP.NE.U32.AND P0, PT, RZ, UR4, PT ;  /* 0x00000004ff007c0c */ /* 0x000fc8000bf05070 */
[----:B------:R-:W-:-:S13]  /*06d0*/  ISETP.NE.AND.EX P0, PT, RZ, UR5, PT, P0 ;  /* 0x00000005ff007c0c */ /* 0x000fda000bf05300 */
[----:B------:R-:W-:Y:S05]  /*06e0*/  @!P0 BRA `(.L_x_515) ;  /* 0x0000000000188947 */ /* 0x000fea0003800000 */
[----:B------:R-:W1:Y:S02]  /*06f0*/  LDC.64 R2, c[0x0][0x8d0] ;  /* 0x00023400ff027b82 */ /* 0x000e640000000a00 */
[----:B-1----:R-:W-:-:S05]  /*0700*/  IMAD.WIDE R2, R7, 0x4, R2 ;  /* 0x0000000407027825 */ /* 0x002fca00078e0202 */
[----:B------:R-:W2:Y:S04]  /*0710*/  LDG.E R0, desc[UR38][R2.64] ;  /* 0x0000002602007981 */ /* 0x000ea8000c1e1900 */
[----:B------:R-:W2:Y:S02]  /*0720*/  LDG.E R5, desc[UR38][R2.64+0x4] ;  /* 0x0000042602057981 */ /* 0x000ea4000c1e1900 */
[----:B--2---:R-:W-:Y:S01]  /*0730*/  IMAD.IADD R0, R5, 0x1, -R0 ;  /* 0x0000000105007824 */ /* 0x004fe200078e0a00 */
[----:B------:R-:W-:Y:S06]  /*0740*/  BRA `(.L_x_514) ;  /* 0x0000000000047947 */ /* 0x000fec0003800000 */
.L_x_515:
[----:B------:R-:W2:Y:S02]  /*0750*/  LDC R0, c[0x0][0x8bc] ;  /* 0x00022f00ff007b82 */ /* 0x000ea40000000800 */
.L_x_514:
[----:B-1----:R-:W-:-:S05]  /*0760*/  IMAD R3, R17, 0x60, RZ ;  /* 0x0000006011037824 */ /* 0x002fca00078e02ff */
[----:B--2--5:R-:W-:-:S04]  /*0770*/  ISETP.GE.AND P0, PT, R3, R0, PT ;  /* 0x000000000300720c */ /* 0x024fc80003f06270 */
[----:B------:R-:W-:-:S04]  /*0780*/  SEL R4, R7, 0xffffffff, !P0 ;  /* 0xffffffff07047807 */ /* 0x000fc80004000000 */
[----:B------:R-:W-:Y:S01]  /*0790*/  ISETP.GE.AND P0, PT, R4, RZ, PT ;  /* 0x000000ff0400720c */ /* 0x000fe20003f06270 */
[----:B------:R1:W-:-:S12]  /*07a0*/  STL [R1+0x8], R4 ;  /* 0x0000080401007387 */ /* 0x0003d80000100800 */
[----:B-1----:R-:W-:Y:S05]  /*07b0*/  @!P0 BRA `(.L_x_516) ;  /* 0x0000009800f08947 */ /* 0x002fea0003800000 */
[----:B------:R-:W-:Y:S01]  /*07c0*/  ULDC.64 UR4, c[0x0][0x780] ;  /* 0x0001e00000047ab9 */ /* 0x000fe20000000a00 */
[----:B------:R-:W1:Y:S01]  /*07d0*/  LDC R18, c[0x0][0x290] ;  /* 0x0000a400ff127b82 */ /* 0x000e620000000800 */
[----:B------:R-:W-:-:S04]  /*07e0*/  ISETP.NE.U32.AND P0, PT, RZ, UR4, PT ;  /* 0x00000004ff007c0c */ /* 0x000fc8000bf05070 */
[----:B------:R-:W-:-:S13]  /*07f0*/  ISETP.NE.AND.EX P0, PT, RZ, UR5, PT, P0 ;  /* 0x00000005ff007c0c */ /* 0x000fda000bf05300 */
[----:B------:R-:W-:Y:S05]  /*0800*/  @!P0 BRA `(.L_x_517) ;  /* 0x0000000000108947 */ /* 0x000fea0003800000 */
[----:B------:R-:W2:Y:S02]  /*0810*/  LDC.64 R2, c[0x0][0x780] ;  /* 0x0001e000ff027b82 */ /* 0x000ea40000000a00 */
[----:B--2---:R-:W-:-:S05]  /*0820*/  IMAD.WIDE R2, R4, 0x4, R2 ;  /* 0x0000000404027825 */ /* 0x004fca00078e0202 */
[----:B------:R2:W5:Y:S01]  /*0830*/  LDG.E R19, desc[UR38][R2.64] ;  /* 0x0000002602137981 */ /* 0x000562000c1e1900 */
[----:B------:R-:W-:Y:S05]  /*0840*/  BRA `(.L_x_518) ;  /* 0x0000000000287947 */ /* 0x000fea0003800000 */
.L_x_517:
[----:B------:R-:W-:Y:S01]  /*0850*/  ULDC.64 UR4, c[0x0][0x770] ;  /* 0x0001dc0000047ab9 */ /* 0x000fe20000000a00 */
[----:B------:R-:W3:Y:S01]  /*0860*/  LDC R19, c[0x0][0x280] ;  /* 0x0000a000ff137b82 */ /* 0x000ee20000000800 */
[----:B------:R-:W-:-:S04]  /*0870*/  ISETP.NE.U32.AND P0, PT, RZ, UR4, PT ;  /* 0x00000004ff007c0c */ /* 0x000fc8000bf05070 */
[----:B------:R-:W-:-:S13]  /*0880*/  ISETP.NE.AND.EX P0, PT, RZ, UR5, PT, P0 ;  /* 0x00000005ff007c0c */ /* 0x000fda000bf05300 */
[----:B------:R-:W-:Y:S05]  /*0890*/  @!P0 BRA `(.L_x_518) ;  /* 0x0000000000148947 */ /* 0x000fea0003800000 */
[----:B------:R-:W2:Y:S02]  /*08a0*/  LDC.64 R2, c[0x0][0x770] ;  /* 0x0001dc00ff027b82 */ /* 0x000ea40000000a00 */
[----:B--2---:R-:W-:-:S05]  /*08b0*/  IMAD.WIDE R2, R4, 0x4, R2 ;  /* 0x0000000404027825 */ /* 0x004fca00078e0202 */
[----:B---3--:R-:W2:Y:S04]  /*08c0*/  LDG.E R19, desc[UR38][R2.64] ;  /* 0x0000002602137981 */ /* 0x008ea8000c1e1900 */
[----:B------:R-:W2:Y:S02]  /*08d0*/  LDG.E R0, desc[UR38][R2.64+0x4] ;  /* 0x0000042602007981 */ /* 0x000ea4000c1e1900 */
[----:B--2---:R-:W-:-:S07]  /*08e0*/  IMAD.IADD R19, R0, 0x1, -R19 ;  /* 0x0000000100137824 */ /* 0x004fce00078e0a13 */
.L_x_518:
[----:B------:R-:W-:Y:S02]  /*08f0*/  ULDC.64 UR4, c[0x0][0x788] ;  /* 0x0001e20000047ab9 */ /* 0x000fe40000000a00 */
[----:B------:R-:W-:-:S04]  /*0900*/  ISETP.NE.U32.AND P0, PT, RZ, UR4, PT ;  /* 0x00000004ff007c0c */ /* 0x000fc8000bf05070 */
[----:B------:R-:W-:-:S13]  /*0910*/  ISETP.NE.AND.EX P0, PT, RZ, UR5, PT, P0 ;  /* 0x00000005ff007c0c */ /* 0x000fda000bf05300 */
[----:B------:R-:W-:Y:S05]  /*0920*/  @!P0 BRA `(.L_x_519) ;  /* 0x0000000000108947 */ /* 0x000fea0003800000 */
[----:B--2---:R-:W2:Y:S02]  /*0930*/  LDC.64 R2, c[0x0][0x788] ;  /* 0x0001e200ff027b82 */ /* 0x004ea40000000a00 */
[----:B--2---:R-:W-:-:S05]  /*0940*/  IMAD.WIDE R2, R4, 0x4, R2 ;  /* 0x0000000404027825 */ /* 0x004fca00078e0202 */
[----:B-1----:R1:W5:Y:S01]  /*0950*/  LDG.E R18, desc[UR38][R2.64] ;  /* 0x0000002602127981 */ /* 0x002362000c1e1900 */
[----:B------:R-:W-:Y:S05]  /*0960*/  BRA `(.L_x_520) ;  /* 0x0000000000247947 */ /* 0x000fea0003800000 */
.L_x_519:
[----:B------:R-:W-:Y:S02]  /*0970*/  ULDC.64 UR4, c[0x0][0x778] ;  /* 0x0001de0000047ab9 */ /* 0x000fe40000000a00 */
[----:B------:R-:W-:-:S04]  /*0980*/  ISETP.NE.U32.AND P0, PT, RZ, UR4, PT ;  /* 0x00000004ff007c0c */ /* 0x000fc8000bf05070 */
[----:B------:R-:W-:-:S13]  /*0990*/  ISETP.NE.AND.EX P0, PT, RZ, UR5, PT, P0 ;  /* 0x00000005ff007c0c */ /* 0x000fda000bf05300 */
[----:B------:R-:W-:Y:S05]  /*09a0*/  @!P0 BRA `(.L_x_520) ;  /* 0x0000000000148947 */ /* 0x000fea0003800000 */
[----:B--2---:R-:W2:Y:S02]  /*09b0*/  LDC.64 R2, c[0x0][0x778] ;  /* 0x0001de00ff027b82 */ /* 0x004ea40000000a00 */
[----:B--2---:R-:W-:-:S05]  /*09c0*/  IMAD.WIDE R2, R4, 0x4, R2 ;  /* 0x0000000404027825 */ /* 0x004fca00078e0202 */
[----:B-1----:R-:W2:Y:S04]  /*09d0*/  LDG.E R18, desc[UR38][R2.64] ;  /* 0x0000002602127981 */ /* 0x002ea8000c1e1900 */
[----:B------:R-:W2:Y:S02]  /*09e0*/  LDG.E R5, desc[UR38][R2.64+0x4] ;  /* 0x0000042602057981 */ /* 0x000ea4000c1e1900 */
[----:B--2---:R-:W-:-:S07]  /*09f0*/  IMAD.IADD R18, R5, 0x1, -R18 ;  /* 0x0000000105127824 */ /* 0x004fce00078e0a12 */
.L_x_520:
[----:B---3-5:R-:W-:Y:S02]  /*0a00*/  ISETP.GE.AND P1, PT, R19, 0x1, PT ;  /* 0x000000011300780c */ /* 0x028fe40003f26270 */
[----:B------:R-:W-:Y:S02]  /*0a10*/  CS2R R70, SRZ ;  /* 0x0000000000467805 */ /* 0x000fe4000001ff00 */
[----:B------:R-:W-:Y:S02]  /*0a20*/  PLOP3.LUT P0, PT, PT, PT, PT, 0x80, 0x0 ;  /* 0x000000000000781c */ /* 0x000fe40003f0f070 */
        /* <DEDUP_REMOVED lines=48> */
[----:B------:R-:W3:Y:S01]  /*0d30*/  S2UR UR4, SR_CgaCtaId ;  /* 0x00000000000479c3 */ /* 0x000ee20000008800 */
[----:B------:R-:W-:Y:S01]  /*0d40*/  UMOV UR36, 0x400 ;  /* 0x0000040000247882 */ /* 0x000fe20000000000 */
[----:B------:R-:W-:Y:S01]  /*0d50*/  ULDC UR40, c[0x0][0x75c] ;  /* 0x0001d70000287ab9 */ /* 0x000fe20000000800 */
[----:B------:R-:W-:Y:S01]  /*0d60*/  ULDC UR41, c[0x0][0x744] ;  /* 0x0001d10000297ab9 */ /* 0x000fe20000000800 */
[----:B---3--:R-:W-:-:S04]  /*0d70*/  ULEA UR36, UR4, UR36, 0x18 ;  /* 0x0000002404247291 */ /* 0x008fc8000f8ec03f */
[----:B------:R-:W-:-:S04]  /*0d80*/  UIADD3 UR37, UR36, 0x30400, URZ ;  /* 0x0003040024257890 */ /* 0x000fc8000fffe03f */
[----:B------:R-:W-:-:S06]  /*0d90*/  ULOP3.LUT UP0, URZ, UR37, 0x1bf, URZ, 0xc0, !UPT ;  /* 0x000001bf253f7892 */ /* 0x000fcc000f80c03f */
[----:B------:R-:W-:-:S13]  /*0da0*/  PLOP3.LUT P0, PT, PT, PT, UP0, 0x80, 0x0 ;  /* 0x000000000000781c */ /* 0x000fda0003f0f008 */
[----:B------:R-:W-:Y:S05]  /*0db0*/  @!P0 BRA `(.L_x_522) ;  /* 0x00000000007c8947 */ /* 0x000fea0003800000 */
[----:B-12---:R-:W-:Y:S01]  /*0dc0*/  MOV R2, 0x0 ;  /* 0x0000000000027802 */ /* 0x006fe20000000f00 */
        /* <DEDUP_REMOVED lines=15> */
.L_x_523:
        /* <DEDUP_REMOVED lines=15> */
.L_x_522:
[----:B------:R-:W-:-:S04]  /*0fb0*/  IMAD.U32 R0, RZ, RZ, UR36 ;  /* 0x00000024ff007e24 */ /* 0x000fc8000f8e00ff */
[----:B------:R-:W-:-:S05]  /*0fc0*/  VIADD R0, R0, 0x33400 ;  /* 0x0003340000007836 */ /* 0x000fca0000000000 */
[----:B------:R-:W-:-:S13]  /*0fd0*/  LOP3.LUT P0, RZ, R0, 0x1bf, RZ, 0xc0, !PT ;  /* 0x000001bf00ff7812 */ /* 0x000fda000780c0ff */
        /* <DEDUP_REMOVED lines=17> */
.L_x_525:
        /* <DEDUP_REMOVED lines=15> */
.L_x_524:
[----:B-12---:R-:W1:Y:S01]  /*11e0*/  S2R R2, SR_TID.X ;  /* 0x0000000000027919 */ /* 0x006e620000002100 */
[----:B------:R-:W-:Y:S01]  /*11f0*/  UMOV UR4, 0xffffffff ;  /* 0xffffffff00047882 */ /* 0x000fe20000000000 */
[----:B-1----:R-:W-:-:S05]  /*1200*/  VIADD R0, R2, 0xffffff80 ;  /* 0xffffff8002007836 */ /* 0x002fca0000000000 */
[----:B------:R-:W-:-:S04]  /*1210*/  SHF.R.S32.HI R3, RZ, 0x1f, R0 ;  /* 0x0000001fff037819 */ /* 0x000fc80000011400 */
[----:B------:R-:W-:-:S04]  /*1220*/  LEA.HI R2, R3, R0, RZ, 0x7 ;  /* 0x0000000003027211 */ /* 0x000fc800078f38ff */
[----:B------:R-:W-:Y:S01]  /*1230*/  SHF.R.S32.HI R13, RZ, 0x7, R2 ;  /* 0x00000007ff0d7819 */ /* 0x000fe20000011402 */
[----:B------:R-:W-:Y:S06]  /*1240*/  BRA.DIV UR4, `(.L_x_526) ;  /* 0x0000009204547947 */ /* 0x000fec000b800000 */
[----:B------:R1:W2:Y:S02]  /*1250*/  SHFL.IDX PT, R14, R13, RZ, 0x1f ;  /* 0x00001fff0d0e7589 */ /* 0x0002a400000e0000 */
.L_x_656:
[----:B------:R-:W-:Y:S01]  /*1260*/  SHF.L.U32 R11, RZ, 0x1f, RZ ;  /* 0x0000001fff0b7819 */ /* 0x000fe200000006ff */
[----:B--2---:R-:W-:Y:S01]  /*1270*/  IMAD.HI R4, R14, 0x55555556, RZ ;  /* 0x555555560e047827 */ /* 0x004fe200078e02ff */
[----:B------:R-:W-:Y:S02]  /*1280*/  LEA.HI R6, R3, R0, RZ, 0x4 ;  /* 0x0000000003067211 */ /* 0x000fe400078f20ff */
[----:B------:R-:W2:Y:S01]  /*1290*/  SYNCS.PHASECHK.TRANS64.TRYWAIT P0, [UR36+0x36400], R11 ;  /* 0x0364000bff0075a7 */ /* 0x000ea20008000164 */
[----:B------:R-:W-:Y:S01]  /*12a0*/  LOP3.LUT R7, R2, 0xffffff80, RZ, 0xc0, !PT ;  /* 0xffffff8002077812 */ /* 0x000fe200078ec0ff */
[----:B------:R-:W-:Y:S01]  /*12b0*/  VIADD R19, R19, 0x3f ;  /* 0x0000003f13137836 */ /* 0x000fe20000000000 */
[----:B------:R-:W-:Y:S01]  /*12c0*/  LEA.HI R5, R4, R4, RZ, 0x1 ;  /* 0x0000000404057211 */ /* 0x000fe200078f08ff */
[----:B------:R-:W-:Y:S01]  /*12d0*/  IMAD.HI R4, R13, 0x55555556, RZ ;  /* 0x555555560d047827 */ /* 0x000fe200078e02ff */
[----:B------:R-:W-:Y:S02]  /*12e0*/  LEA.HI R2, R3, R0, RZ, 0x5 ;  /* 0x0000000003027211 */ /* 0x000fe400078f28ff */
[----:B------:R-:W-:Y:S01]  /*12f0*/  LOP3.LUT R3, R6, 0xfffffff0, RZ, 0xc0, !PT ;  /* 0xfffffff006037812 */ /* 0x000fe200078ec0ff */
[----:B------:R-:W-:Y:S01]  /*1300*/  IMAD R18, R17, -0x60, R18 ;  /* 0xffffffa011127824 */ /* 0x000fe200078e0212 */
[----:B------:R-:W-:Y:S01]  /*1310*/  LEA.HI R8, R4, R4, RZ, 0x1 ;  /* 0x0000000404087211 */ /* 0x000fe200078f08ff */
[C---:B------:R-:W-:Y:S01]  /*1320*/  IMAD.IADD R4, R0.reuse, 0x1, -R7 ;  /* 0x0000000100047824 */ /* 0x040fe200078e0a07 */
[--C-:B------:R-:W-:Y:S01]  /*1330*/  SHF.R.S32.HI R9, RZ, 0x5, R2.reuse ;  /* 0x00000005ff097819 */ /* 0x100fe20000011402 */
[----:B------:R-:W-:Y:S01]  /*1340*/  IMAD.IADD R3, R0, 0x1, -R3 ;  /* 0x0000000100037824 */ /* 0x000fe200078e0a03 */
[----:B------:R-:W-:Y:S01]  /*1350*/  SHF.R.S32.HI R10, RZ, 0x1f, R19 ;  /* 0x0000001fff0a7819 */ /* 0x000fe20000011413 */
[----:B------:R-:W-:Y:S01]  /*1360*/  IMAD R7, R8, -0x3, R13 ;  /* 0xfffffffd08077824 */ /* 0x000fe200078e020d */
[----:B------:R-:W-:Y:S01]  /*1370*/  SHF.R.S32.HI R8, RZ, 0x1f, R2 ;  /* 0x0000001fff087819 */ /* 0x000fe20000011402 */
[----:B------:R-:W-:Y:S01]  /*1380*/  IMAD R5, R5, -0x3, R14 ;  /* 0xfffffffd05057824 */ /* 0x000fe200078e020e */
[----:B------:R-:W-:Y:S01]  /*1390*/  LEA.HI R2, R10, R19, RZ, 0x6 ;  /* 0x000000130a027211 */ /* 0x000fe200078f30ff */
[----:B------:R-:W-:Y:S01]  /*13a0*/  IMAD R17, R7, -0x20, R18 ;  /* 0xffffffe007117824 */ /* 0x000fe200078e0212 */
[----:B------:R-:W-:-:S02]  /*13b0*/  LEA.HI R8, R8, R9, RZ, 0x2 ;  /* 0x0000000908087211 */ /* 0x000fc400078f10ff */
[----:B------:R-:W-:Y:S01]  /*13c0*/  LEA.HI R0, R3, R3, RZ, 0x1 ;  /* 0x0000000303007211 */ /* 0x000fe200078f08ff */
[----:B--2---:R-:W-:Y:S06]  /*13d0*/  @P0 BRA `(.L_x_527) ;  /* 0x0000000000080947 */ /* 0x004fec0003800000 */
[----:B------:R-:W2:Y:S02]  /*13e0*/  SYNCS.PHASECHK.TRANS64.TRYWAIT P0, [UR36+0x36400], R11 ;  /* 0x0364000bff0075a7 */ /* 0x000ea40008000164 */
[----:B--2---:R-:W-:Y:S05]  /*13f0*/  @!P0 BRA `(.L_x_528) ;  /* 0x0000009000048947 */ /* 0x004fea0003800000 */
.L_x_527:
[----:B------:R-:W-:Y:S01]  /*1400*/  LOP3.LUT R12, R8, 0x3ffffc, RZ, 0xc0, !PT ;  /* 0x003ffffc080c7812 */ /* 0x000fe200078ec0ff */
[----:B------:R-:W-:Y:S01]  /*1410*/  IMAD R14, R13, 0x400, R4 ;  /* 0x000004000d0e7824 */ /* 0x000fe200078e0204 */
[--C-:B--2---:R-:W-:Y:S01]  /*1420*/  SHF.R.S32.HI R7, RZ, 0x1, R0.reuse ;  /* 0x00000001ff077819 */ /* 0x104fe20000011400 */
[----:B------:R-:W-:Y:S01]  /*1430*/  IMAD.MOV.U32 R157, RZ, RZ, 0x20 ;  /* 0x00000020ff9d7424 */ /* 0x000fe200078e00ff */
[----:B------:R-:W-:Y:S01]  /*1440*/  SHF.R.S32.HI R8, RZ, 0x1f, R0 ;  /* 0x0000001fff087819 */ /* 0x000fe20000011400 */
[----:B------:R-:W-:Y:S01]  /*1450*/  IMAD.IADD R15, R9, 0x1, -R12 ;  /* 0x00000001090f7824 */ /* 0x000fe200078e0a0c */
[----:B------:R-:W-:Y:S02]  /*1460*/  SHF.R.S32.HI R10, RZ, 0x1f, R3 ;  /* 0x0000001fff0a7819 */ /* 0x000fe40000011403 */
[----:B------:R-:W-:Y:S02]  /*1470*/  CS2R R70, SRZ ;  /* 0x0000000000467805 */ /* 0x000fe4000001ff00 */
[----:B------:R-:W-:-:S02]  /*1480*/  LEA.HI R8, R8, R7, RZ, 0x2 ;  /* 0x0000000708087211 */ /* 0x000fc400078f10ff */
[----:B------:R-:W-:Y:S02]  /*1490*/  CS2R R68, SRZ ;  /* 0x0000000000447805 */ /* 0x000fe4000001ff00 */
[----:B------:R-:W-:Y:S02]  /*14a0*/  LEA.HI R10, R10, R3, RZ, 0x3 ;  /* 0x000000030a0a7211 */ /* 0x000fe400078f18ff */
[----:B------:R-:W-:Y:S02]  /*14b0*/  CS2R R66, SRZ ;  /* 0x0000000000427805 */ /* 0x000fe4000001ff00 */
[----:B------:R-:W-:Y:S02]  /*14c0*/  LOP3.LUT R8, R8, 0xfffffffc, RZ, 0xc0, !PT ;  /* 0xfffffffc08087812 */ /* 0x000fe400078ec0ff */
[----:B------:R-:W-:Y:S02]  /*14d0*/  CS2R R64, SRZ ;  /* 0x0000000000407805 */ /* 0x000fe4000001ff00 */
[----:B------:R-:W-:Y:S01]  /*14e0*/  LOP3.LUT R0, R0, 0x7fffffe, RZ, 0xc0, !PT ;  /* 0x07fffffe00007812 */ /* 0x000fe200078ec0ff */
[----:B------:R-:W-:Y:S01]  /*14f0*/  IMAD.SHL.U32 R10, R10, 0x20, RZ ;  /* 0x000000200a0a7824 */ /* 0x000fe200078e00ff */
[----:B------:R-:W-:Y:S01]  /*1500*/  SHF.R.S32.HI R6, RZ, 0x4, R6 ;  /* 0x00000004ff067819 */ /* 0x000fe20000011406 */
[----:B------:R-:W-:Y:S01]  /*1510*/  IMAD.IADD R8, R7, 0x1, -R8 ;  /* 0x0000000107087824 */ /* 0x000fe200078e0a08 */
[----:B------:R-:W-:Y:S01]  /*1520*/  CS2R R62, SRZ ;  /* 0x00000000003e7805 */ /* 0x000fe2000001ff00 */
[----:B------:R-:W-:Y:S01]  /*1530*/  IMAD.IADD R11, R3, 0x1, -R0 ;  /* 0x00000001030b7824 */ /* 0x000fe200078e0a00 */
[----:B------:R-:W-:Y:S01]  /*1540*/  SHF.R.S32.HI R3, RZ, 0x1f, R4 ;  /* 0x0000001fff037819 */ /* 0x000fe20000011404 */
[----:B------:R-:W-:Y:S01]  /*1550*/  IMAD.SHL.U32 R9, R8, 0x40, RZ ;  /* 0x0000004008097824 */ /* 0x000fe200078e00ff */
[----:B------:R-:W-:Y:S01]  /*1560*/  LOP3.LUT R10, R10, 0x7fffff00, RZ, 0xc0, !PT ;  /* 0x7fffff000a0a7812 */ /* 0x000fe200078ec0ff */
[----:B------:R-:W-:Y:S01]  /*1570*/  IMAD.SHL.U32 R12, R6, 0x8, RZ ;  /* 0x00000008060c7824 */ /* 0x000fe200078e00ff */
[----:B------:R-:W-:-:S02]  /*1580*/  LEA.HI R0, R3, R4, RZ, 0x2 ;  /* 0x0000000403007211 */ /* 0x000fc400078f10ff */
[----:B------:R-:W-:Y:S02]  /*1590*/  CS2R R60, SRZ ;  /* 0x00000000003c7805 */ /* 0x000fe4000001ff00 */
[----:B------:R-:W-:Y:S01]  /*15a0*/  LOP3.LUT R9, R9, 0xc0, RZ, 0xc0, !PT ;  /* 0x000000c009097812 */ /* 0x000fe200078ec0ff */
[----:B------:R-:W-:Y:S01]  /*15b0*/  IMAD R10, R13, 0x800, R10 ;  /* 0x000008000d0a7824 */ /* 0x000fe200078e020a */
[--C-:B------:R-:W-:Y:S02]  /*15c0*/  SHF.R.S32.HI R6, RZ, 0x2, R0.reuse ;  /* 0x00000002ff067819 */ /* 0x100fe40000011400 */
[----:B------:R-:W-:Y:S02]  /*15d0*/  CS2R R58, SRZ ;  /* 0x00000000003a7805 */ /* 0x000fe4000001ff00 */
[----:B------:R-:W-:Y:S01]  /*15e0*/  SHF.R.S32.HI R7, RZ, 0x1f, R0 ;  /* 0x0000001fff077819 */ /* 0x000fe20000011400 */
[----:B------:R-:W-:Y:S01]  /*15f0*/  IMAD R10, R11, 0x20, R10 ;  /* 0x000000200b0a7824 */ /* 0x000fe200078e020a */
[----:B------:R-:W-:-:S02]  /*1600*/  LOP3.LUT R12, R9, 0x8, R12, 0xf8, !PT ;  /* 0x00000008090c7812 */ /* 0x000fc400078ef80c */
[----:B------:R-:W-:Y:S02]  /*1610*/  CS2R R56, SRZ ;  /* 0x0000000000387805 */ /* 0x000fe4000001ff00 */
[----:B------:R-:W-:Y:S01]  /*1620*/  SHF.R.U32.HI R9, RZ, 0x3, R9 ;  /* 0x00000003ff097819 */ /* 0x000fe20000011609 */
[----:B------:R-:W-:Y:S01]  /*1630*/  IMAD R10, R15, 0x200, R10 ;  /* 0x000002000f0a7824 */ /* 0x000fe200078e020a */
[----:B------:R-:W-:Y:S02]  /*1640*/  LEA.HI R7, R7, R6, RZ, 0x3 ;  /* 0x0000000607077211 */ /* 0x000fe400078f18ff */
[----:B------:R-:W-:Y:S02]  /*1650*/  CS2R R54, SRZ ;  /* 0x0000000000367805 */ /* 0x000fe4000001ff00 */
[----:B------:R-:W-:Y:S02]  /*1660*/  LOP3.LUT R9, R12, R9, RZ, 0x3c, !PT ;  /* 0x000000090c097212 */ /* 0x000fe400078e3cff */
[----:B------:R-:W-:-:S02]  /*1670*/  CS2R R52, SRZ ;  /* 0x0000000000347805 */ /* 0x000fc4000001ff00 */
[----:B------:R-:W-:Y:S02]  /*1680*/  LEA.HI R3, R3, R4, RZ, 0x5 ;  /* 0x0000000403037211 */ /* 0x000fe400078f28ff */
[----:B------:R-:W-:Y:S02]  /*1690*/  CS2R R50, SRZ ;  /* 0x0000000000327805 */ /* 0x000fe4000001ff00 */
[----:B------:R-:W-:Y:S01]  /*16a0*/  LOP3.LUT R7, R7, 0xfffffff8, RZ, 0xc0, !PT ;  /* 0xfffffff807077812 */ /* 0x000fe200078ec0ff */
[----:B------:R-:W-:Y:S01]  /*16b0*/  IMAD.IADD R10, R10, 0x1, R9 ;  /* 0x000000010a0a7824 */ /* 0x000fe200078e0209 */
[----:B------:R-:W-:Y:S02]  /*16c0*/  SHF.R.S32.HI R3, RZ, 0x5, R3 ;  /* 0x00000005ff037819 */ /* 0x000fe40000011403 */
[----:B------:R-:W-:Y:S02]  /*16d0*/  CS2R R48, SRZ ;  /* 0x0000000000307805 */ /* 0x000fe4000001ff00 */
[----:B-1----:R-:W-:Y:S01]  /*16e0*/  LOP3.LUT R13, R0, 0xfffffffc, RZ, 0xc0, !PT ;  /* 0xfffffffc000d7812 */ /* 0x002fe200078ec0ff */
[----:B------:R-:W-:Y:S01]  /*16f0*/  IMAD.IADD R6, R6, 0x1, -R7 ;  /* 0x0000000106067824 */ /* 0x000fe200078e0a07 */
[----:B------:R-:W-:-:S02]  /*1700*/  LEA R156, R10, UR36, 0x1 ;  /* 0x000000240a9c7c11 */ /* 0x000fc4000f8e08ff */
[----:B------:R-:W-:Y:S02]  /*1710*/  CS2R R46, SRZ ;  /* 0x00000000002e7805 */ /* 0x000fe4000001ff00 */
[----:B------:R-:W-:Y:S01]  /*1720*/  SHF.R.S32.HI R10, RZ, 0x6, R2 ;  /* 0x00000006ff0a7819 */ /* 0x000fe20000011402 */
[----:B------:R-:W-:Y:S01]  /*1730*/  IMAD R3, R3, 0x10, R6 ;  /* 0x0000001003037824 */ /* 0x000fe200078e0206 */
[----:B------:R-:W-:Y:S01]  /*1740*/  LOP3.LUT P0, RZ, R8, 0x2, RZ, 0xc0, !PT ;  /* 0x0000000208ff7812 */ /* 0x000fe2000780c0ff */
[----:B------:R-:W-:Y:S01]  /*1750*/  IMAD.IADD R0, R4, 0x1, -R13 ;  /* 0x0000000104007824 */ /* 0x000fe200078e0a0d */
[----:B------:R-:W-:Y:S01]  /*1760*/  LOP3.LUT R9, R16, 0x1, RZ, 0xfc, !PT ;  /* 0x0000000110097812 */ /* 0x000fe200078efcff */
[----:B------:R-:W-:Y:S01]  /*1770*/  IMAD.SHL.U32 R4, R14, 0x4, RZ ;  /* 0x000000040e047824 */ /* 0x000fe200078e00ff */
[----:B------:R1:W-:Y:S01]  /*1780*/  STL [R1], R3 ;  /* 0x0000000301007387 */ /* 0x0003e20000100800 */
[----:B------:R-:W-:Y:S01]  /*1790*/  SEL R157, R157, 0xffffffe0, !P0 ;  /* 0xffffffe09d9d7807 */ /* 0x000fe20004000000 */
[----:B------:R-:W-:Y:S01]  /*17a0*/  IMAD R0, R0, -0x2, R17 ;  /* 0xfffffffe00007824 */ /* 0x000fe200078e0211 */
[----:B------:R-:W-:Y:S01]  /*17b0*/  CS2R R6, SRZ ;  /* 0x0000000000067805 */ /* 0x000fe2000001ff00 */
[----:B------:R2:W-:Y:S01]  /*17c0*/  STL [R1+0x4], R10 ;  /* 0x0000040a01007387 */ /* 0x0005e20000100800 */
[----:B------:R-:W-:Y:S01]  /*17d0*/  IMAD.MOV.U32 R8, RZ, RZ, RZ ;  /* 0x000000ffff087224 */ /* 0x000fe200078e00ff */
[----:B------:R-:W-:-:S02]  /*17e0*/  CS2R R44, SRZ ;  /* 0x00000000002c7805 */ /* 0x000fc4000001ff00 */
[----:B------:R-:W-:Y:S02]  /*17f0*/  CS2R R42, SRZ ;  /* 0x00000000002a7805 */ /* 0x000fe4000001ff00 */
[----:B------:R-:W-:Y:S02]  /*1800*/  CS2R R40, SRZ ;  /* 0x0000000000287805 */ /* 0x000fe4000001ff00 */
[----:B------:R-:W-:Y:S01]  /*1810*/  CS2R R38, SRZ ;  /* 0x0000000000267805 */ /* 0x000fe2000001ff00 */
[----:B-1----:R-:W-:Y:S01]  /*1820*/  IMAD.MOV.U32 R3, RZ, RZ, RZ ;  /* 0x000000ffff037224 */ /* 0x002fe200078e00ff */
        /* <DEDUP_REMOVED lines=31> */
[----:B------:R-:W-:Y:S02]  /*1a20*/  LEA R2, R4, UR36, 0x2 ;  /* 0x0000002404027c11 */ /* 0x000fe4000f8e10ff */
[----:B--2---:R-:W-:-:S07]  /*1a30*/  IADD3 R157, R157, 0x30400, R156 ;  /* 0x000304009d9d7810 */ /* 0x004fce0007ffe09c */
.L_x_539:
[----:B------:R-:W-:-:S13]  /*1a40*/  ISETP.NE.AND P0, PT, R9, 0x3, PT ;  /* 0x000000030900780c */ /* 0x000fda0003f05270 */
[----:B------:R-:W-:Y:S05]  /*1a50*/  @!P0 BRA `(.L_x_529) ;  /* 0x0000000000048947 */ /* 0x000fea0003800000 */
[----:B------:R-:W-:Y:S01]  /*1a60*/  BPT.TRAP 0x1 ;  /* 0x000000040000795c */ /* 0x000fe20000300000 */
.L_x_529:
[----:B------:R-:W-:Y:S02]  /*1a70*/  LEA R4, R3, UR36, 0x3 ;  /* 0x0000002403047c11 */ /* 0x000fe4000f8e18ff */
[----:B------:R-:W-:-:S04]  /*1a80*/  SHF.L.U32 R11, R7, 0x1f, RZ ;  /* 0x0000001f070b7819 */ /* 0x000fc800000006ff */
[----:B------:R1:W2:Y:S01]  /*1a90*/  SYNCS.PHASECHK.TRANS64.TRYWAIT P1, [R4+URZ+0x36410], R11 ;  /* 0x0364100b040075a7 */ /* 0x0002a2000802017f */
[----:B------:R-:W-:Y:S05]  /*1aa0*/  @!P0 BRA `(.L_x_530) ;  /* 0x0000000000048947 */ /* 0x000fea0003800000 */
[----:B------:R-:W-:Y:S01]  /*1ab0*/  BPT.TRAP 0x1 ;  /* 0x000000040000795c */ /* 0x000fe20000300000 */
.L_x_530:
[----:B--2---:R-:W-:Y:S05]  /*1ac0*/  @P1 BRA `(.L_x_531) ;  /* 0x0000000000081947 */ /* 0x004fea0003800000 */
[----:B------:R-:W2:Y:S02]  /*1ad0*/  SYNCS.PHASECHK.TRANS64.TRYWAIT P1, [R4+URZ+0x36410], R11 ;  /* 0x0364100b040075a7 */ /* 0x000ea4000802017f */
[----:B--2---:R-:W-:Y:S05]  /*1ae0*/  @!P1 BRA `(.L_x_532) ;  /* 0x0000008800609947 */ /* 0x004fea0003800000 */
.L_x_531:
[----:B------:R-:W-:Y:S05]  /*1af0*/  WARPSYNC.ALL ;  /* 0x0000000000007948 */ /* 0x000fea0003800000 */
[----:B------:R-:W-:Y:S01]  /*1b00*/  R2UR UR6, R5 ;  /* 0x00000000050672ca */ /* 0x000fe200000e0000 */
[----:B------:R-:W-:Y:S01]  /*1b10*/  UIADD3 UR4, UR36, 0x1e000, URZ ;  /* 0x0001e00024047890 */ /* 0x000fe2000fffe03f */
[----:B------:R-:W-:Y:S01]  /*1b20*/  R2UR UR7, R3 ;  /* 0x00000000030772ca */ /* 0x000fe200000e0000 */
[----:B------:R-:W3:Y:S01]  /*1b30*/  LDL R10, [R1] ;  /* 0x00000000010a7983 */ /* 0x000ee20000100800 */
[----:B------:R-:W-:Y:S01]  /*1b40*/  WARPGROUP.ARRIVE ;  /* 0x00000000000079c5 */ /* 0x000fe20000000000 */
[----:B------:R-:W-:Y:S01]  /*1b50*/  USHF.R.U32.HI UR5, URZ, 0x4, UR4 ;  /* 0x000000043f057899 */ /* 0x000fe20008011604 */
[----:B------:R-:W-:Y:S01]  /*1b60*/  UMOV UR13, 0x40000040 ;  /* 0x40000040000d7882 */ /* 0x000fe20000000000 */
[----:B------:R-:W-:-:S02]  /*1b70*/  UMOV UR15, 0x40000040 ;  /* 0x40000040000f7882 */ /* 0x000fc40000000000 */
[----:B------:R-:W-:Y:S01]  /*1b80*/  ULOP3.LUT UR5, UR5, 0x3fff, URZ, 0xc0, !UPT ;  /* 0x00003fff05057892 */ /* 0x000fe2000f8ec03f */
[----:B------:R-:W-:Y:S01]  /*1b90*/  UMOV UR9, 0x40000040 ;  /* 0x4000004000097882 */ /* 0x000fe20000000000 */
[----:B------:R-:W-:Y:S02]  /*1ba0*/  UMOV UR11, 0x40000040 ;  /* 0x40000040000b7882 */ /* 0x000fe40000000000 */
        /* <DEDUP_REMOVED lines=36> */
[----:B------:R-:W-:Y:S01]  /*1df0*/  WARPGROUP.ARRIVE ;  /* 0x00000000000079c5 */ /* 0x000fe20000000000 */
[----:B---3--:R-:W-:-:S05]  /*1e00*/  IMAD R10, R3, 0x40, R10 ;  /* 0x00000040030a7824 */ /* 0x008fca00078e020a */
[----:B------:R-:W-:Y:S01]  /*1e10*/  HGMMA.64x32x16.F32.BF16 R120, gdesc[UR12], R120, gsb0 ;  /* 0x006000000c7879f0 */ /* 0x000fe20008001878 */
[----:B------:R-:W-:Y:S01]  /*1e20*/  UIADD3 UR12, UR6, 0x202, URZ ;  /* 0x00000202060c7890 */ /* 0x000fe2000fffe03f */
[----:B------:R-:W-:Y:S01]  /*1e30*/  LEA R10, R10, UR36, 0x2 ;  /* 0x000000240a0a7c11 */ /* 0x000fe2000f8e10ff */
        /* <DEDUP_REMOVED lines=48> */
[----:B------:R3:W1:Y:S01]  /*2140*/  LDS R139, [R10+0x30020] ;  /* 0x030020000a8b7984 */ /* 0x0006620000000800 */
[----:B------:R-:W-:Y:S05]  /*2150*/  @!P0 BRA `(.L_x_533) ;  /* 0x0000000000048947 */ /* 0x000fea0003800000 */
[----:B------:R-:W-:Y:S01]  /*2160*/  BPT.TRAP 0x1 ;  /* 0x000000040000795c */ /* 0x000fe20000300000 */
.L_x_533:
[----:B------:R-:W-:-:S04]  /*2170*/  SHF.L.U32 R15, R6, 0x1f, RZ ;  /* 0x0000001f060f7819 */ /* 0x000fc800000006ff */
[----:B------:R1:W1:Y:S01]  /*2180*/  SYNCS.PHASECHK.TRANS64.TRYWAIT P1, [UR36+0x36430], R15 ;  /* 0x0364300fff0075a7 */ /* 0x0002620008020164 */
[----:B------:R-:W-:Y:S05]  /*2190*/  @!P0 BRA `(.L_x_534) ;  /* 0x0000000000048947 */ /* 0x000fea0003800000 */
[----:B------:R-:W-:Y:S01]  /*21a0*/  BPT.TRAP 0x1 ;  /* 0x000000040000795c */ /* 0x000fe20000300000 */
.L_x_534:
[----:B------:R-:W-:Y:S01]  /*21b0*/  FMUL.FTZ R12, R120, UR40 ;  /* 0x00000028780c7c20 */ /* 0x000fe20008410000 */
[----:B------:R-:W-:Y:S01]  /*21c0*/  FMUL.FTZ R13, R121, UR40 ;  /* 0x00000028790d7c20 */ /* 0x000fe20008410000 */
[----:B---3--:R-:W-:Y:S01]  /*21d0*/  FMUL.FTZ R10, R122, UR40 ;  /* 0x000000287a0a7c20 */ /* 0x008fe20008410000 */
[----:B-12---:R-:W-:Y:S01]  /*21e0*/  FMUL.FTZ R11, R123, UR40 ;  /* 0x000000287b0b7c20 */ /* 0x006fe20008410000 */
        /* <DEDUP_REMOVED lines=10> */
[----:B------:R-:W1:Y:S01]  /*2290*/  MUFU.TANH R12, R12 ;  /* 0x0000000c000c7308 */ /* 0x000e620000002400 */
[----:B------:R-:W-:Y:S01]  /*22a0*/  FMUL.FTZ R136, R134, UR40 ;  /* 0x0000002886887c20 */ /* 0x000fe20008410000 */
[----:B------:R-:W-:-:S06]  /*22b0*/  FMUL.FTZ R23, R135, UR40 ;  /* 0x0000002887177c20 */ /* 0x000fcc0008410000 */
[----:B------:R-:W2:Y:S08]  /*22c0*/  MUFU.TANH R13, R13 ;  /* 0x0000000d000d7308 */ /* 0x000eb00000002400 */
[----:B------:R-:W3:Y:S08]  /*22d0*/  MUFU.TANH R10, R10 ;  /* 0x0000000a000a7308 */ /* 0x000ef00000002400 */
[----:B------:R-:W1:Y:S08]  /*22e0*/  MUFU.TANH R11, R11 ;  /* 0x0000000b000b7308 */ /* 0x000e700000002400 */
        /* <DEDUP_REMOVED lines=9> */
[----:B------:R-:W1:Y:S01]  /*2380*/  MUFU.TANH R138, R138 ;  /* 0x0000008a008a7308 */ /* 0x000e620000002400 */
[----:B--23--:R-:W-:Y:S05]  /*2390*/  @P1 BRA `(.L_x_535) ;  /* 0x0000000000081947 */ /* 0x00cfea0003800000 */
[----:B------:R-:W2:Y:S02]  /*23a0*/  SYNCS.PHASECHK.TRANS64.TRYWAIT P1, [UR36+0x36430], R15 ;  /* 0x0364300fff0075a7 */ /* 0x000ea40008020164 */
[----:B--2---:R-:W-:Y:S05]  /*23b0*/  @!P1 BRA `(.L_x_536) ;  /* 0x0000008000409947 */ /* 0x004fea0003800000 */
.L_x_535:
[----:B------:R-:W3:Y:S01]  /*23c0*/  MUFU.TANH R136, R136 ;  /* 0x0000008800887308 */ /* 0x000ee20000002400 */
[C---:B------:R-:W-:Y:S01]  /*23d0*/  ISETP.GT.AND P6, PT, R0.reuse, RZ, PT ;  /* 0x000000ff0000720c */ /* 0x040fe20003fc4270 */
[----:B------:R-:W5:Y:S01]  /*23e0*/  LDL R145, [R1] ;  /* 0x0000000001917983 */ /* 0x000f620000100800 */
[----:B------:R-:W-:Y:S01]  /*23f0*/  UIADD3 UR5, UR36, 0x2a000, URZ ;  /* 0x0002a00024057890 */ /* 0x000fe2000fffe03f */
[----:B------:R-:W-:Y:S01]  /*2400*/  ISETP.GT.AND P1, PT, R0, 0x1, PT ;  /* 0x000000010000780c */ /* 0x000fe20003f24270 */
[----:B------:R-:W-:Y:S01]  /*2410*/  UIADD3 UR4, UR4, 0x9000, URZ ;  /* 0x0000900004047890 */ /* 0x000fe2000fffe03f */
[----:B-12---:R-:W-:Y:S01]  /*2420*/  FSEL R15, R12, -INF , P6 ;  /* 0xff8000000c0f7808 */ /* 0x006fe20003000000 */
[----:B------:R-:W-:Y:S01]  /*2430*/  USHF.R.U32.HI UR6, URZ, 0x4, UR5 ;  /* 0x000000043f067899 */ /* 0x000fe20008011605 */
[----:B------:R-:W1:Y:S01]  /*2440*/  MUFU.TANH R23, R23 ;  /* 0x0000001700177308 */ /* 0x000e620000002400 */
[----:B------:R-:W-:Y:S01]  /*2450*/  FSEL R144, R10, -INF , P6 ;  /* 0xff8000000a907808 */ /* 0x000fe20003000000 */
[----:B------:R-:W-:Y:S01]  /*2460*/  USHF.R.U32.HI UR4, URZ, 0x4, UR4 ;  /* 0x000000043f047899 */ /* 0x000fe20008011604 */
[C---:B------:R-:W-:Y:S01]  /*2470*/  ISETP.GT.AND P2, PT, R0.reuse, 0x8, PT ;  /* 0x000000080000780c */ /* 0x040fe20003f44270 */
[----:B------:R-:W-:Y:S01]  /*2480*/  ULOP3.LUT UR7, UR6, 0x3fff, URZ, 0xc0, !UPT ;  /* 0x00003fff06077892 */ /* 0x000fe2000f8ec03f */
[C---:B------:R-:W-:Y:S01]  /*2490*/  ISETP.GT.AND P3, PT, R0.reuse, 0x9, PT ;  /* 0x000000090000780c */ /* 0x040fe20003f64270 */
[----:B------:R-:W-:Y:S01]  /*24a0*/  ULOP3.LUT UR6, UR4, 0x3fff, URZ, 0xc0, !UPT ;  /* 0x00003fff04067892 */ /* 0x000fe2000f8ec03f */
[C---:B------:R-:W-:Y:S01]  /*24b0*/  ISETP.GT.AND P4, PT, R0.reuse, 0x10, PT ;  /* 0x000000100000780c */ /* 0x040fe20003f84270 */
[----:B------:R-:W-:Y:S01]  /*24c0*/  ULOP3.LUT UR4, UR7, 0x10000, URZ, 0xfc, !UPT ;  /* 0x0001000007047892 */ /* 0x000fe2000f8efc3f */
[C---:B------:R-:W-:Y:S01]  /*24d0*/  ISETP.GT.AND P5, PT, R0.reuse, 0x11, PT ;  /* 0x000000110000780c */ /* 0x040fe20003fa4270 */
[----:B------:R-:W-:Y:S01]  /*24e0*/  ULOP3.LUT UR6, UR6, 0x10000, URZ, 0xfc, !UPT ;  /* 0x0001000006067892 */ /* 0x000fe2000f8efc3f */
[----:B------:R-:W-:Y:S01]  /*24f0*/  ISETP.GT.AND P6, PT, R0, 0x18, PT ;  /* 0x000000180000780c */ /* 0x000fe20003fc4270 */
[--C-:B----4-:R-:W-:Y:S01]  /*2500*/  FFMA.FTZ R152, R15, UR41, -R148.reuse ;  /* 0x000000290f987c23 */ /* 0x110fe20008010894 */
[----:B------:R-:W-:Y:S01]  /*2510*/  FSEL R153, R13, -INF , P1 ;  /* 0xff8000000d997808 */ /* 0x000fe20000800000 */
[--C-:B------:R-:W-:Y:S01]  /*2520*/  FFMA.FTZ R144, R144, UR41, -R139.reuse ;  /* 0x0000002990907c23 */ /* 0x100fe2000801088b */
[----:B------:R-:W-:Y:S01]  /*2530*/  FSEL R120, R11, -INF , P1 ;  /* 0xff8000000b787808 */ /* 0x000fe20000800000 */
[----:B------:R-:W-:Y:S01]  /*2540*/  UMOV UR8, UR4 ;  /* 0x0000000400087c82 */ /* 0x000fe20008000000 */
[----:B------:R-:W-:Y:S01]  /*2550*/  ISETP.GT.AND P1, PT, R0, 0x19, PT ;  /* 0x000000190000780c */ /* 0x000fe20003f24270 */
[--C-:B------:R-:W-:Y:S01]  /*2560*/  FFMA.FTZ R153, R153, UR41, -R148.reuse ;  /* 0x0000002999997c23 */ /* 0x100fe20008010894 */
[----:B------:R-:W-:Y:S01]  /*2570*/  FSEL R151, R14, -INF , P2 ;  /* 0xff8000000e977808 */ /* 0x000fe20001000000 */
[--C-:B------:R-:W-:Y:S01]  /*2580*/  FFMA.FTZ R143, R120, UR41, -R139.reuse ;  /* 0x00000029788f7c23 */ /* 0x100fe2000801088b */
[----:B------:R-:W-:Y:S01]  /*2590*/  FSEL R155, R16, -INF , P3 ;  /* 0xff800000109b7808 */ /* 0x000fe20001800000 */
[----:B------:R-:W-:Y:S01]  /*25a0*/  UMOV UR9, 0x40000040 ;  /* 0x4000004000097882 */ /* 0x000fe20000000000 */
[----:B------:R-:W-:Y:S01]  /*25b0*/  FSEL R149, R21, -INF , P4 ;  /* 0xff80000015957808 */ /* 0x000fe20002000000 */
[--C-:B------:R-:W-:Y:S01]  /*25c0*/  FFMA.FTZ R151, R151, UR41, -R148.reuse ;  /* 0x0000002997977c23 */ /* 0x100fe20008010894 */
        /* <DEDUP_REMOVED lines=12> */
[----:B---3--:R-:W-:Y:S01]  /*2690*/  FSEL R146, R136, -INF , P6 ;  /* 0xff80000088927808 */ /* 0x008fe20003000000 */
[--C-:B------:R-:W-:Y:S01]  /*26a0*/  FFMA.FTZ R142, R142, UR41, -R139.reuse ;  /* 0x000000298e8e7c23 */ /* 0x100fe2000801088b */
[----:B------:R-:W-:Y:S01]  /*26b0*/  FSEL R123, R138, -INF , P1 ;  /* 0xff8000008a7b7808 */ /* 0x000fe20000800000 */
[--C-:B------:R-:W-:Y:S01]  /*26c0*/  FFMA.FTZ R147, R122, UR41, -R139.reuse ;  /* 0x000000297a937c23 */ /* 0x100fe2000801088b */
[----:B-1----:R-:W-:Y:S01]  /*26d0*/  FSEL R124, R23, -INF , P1 ;  /* 0xff800000177c7808 */ /* 0x002fe20000800000 */
[--C-:B------:R-:W-:Y:S01]  /*26e0*/  FFMA.FTZ R146, R146, UR41, -R139.reuse ;  /* 0x0000002992927c23 */ /* 0x100fe2000801088b */
[----:B------:R-:W-:Y:S01]  /*26f0*/  UMOV UR10, UR6 ;  /* 0x00000006000a7c82 */ /* 0x000fe20008000000 */
[----:B------:R-:W-:Y:S01]  /*2700*/  FFMA.FTZ R148, R123, UR41, -R148 ;  /* 0x000000297b947c23 */ /* 0x000fe20008010894 */
[----:B------:R-:W-:Y:S01]  /*2710*/  UMOV UR11, 0x40000040 ;  /* 0x40000040000b7882 */ /* 0x000fe20000000000 */
[----:B------:R-:W-:Y:S01]  /*2720*/  FFMA.FTZ R139, R124, UR41, -R139 ;  /* 0x000000297c8b7c23 */ /* 0x000fe2000801088b */
[----:B------:R-:W1:Y:S01]  /*2730*/  MUFU.EX2 R151, R151 ;  /* 0x0000009700977308 */ /* 0x000e620000000800 */
[----:B------:R-:W-:Y:S01]  /*2740*/  WARPGROUP.ARRIVE ;  /* 0x00000000000079c5 */ /* 0x000fe20000000000 */
[----:B------:R-:W-:Y:S01]  /*2750*/  FFMA.FTZ R14, -R14, R14, 1 ;  /* 0x3f8000000e0e7423 */ /* 0x000fe2000001010e */
[----:B------:R-:W-:Y:S01]  /*2760*/  FFMA.FTZ R12, -R12, R12, 1 ;  /* 0x3f8000000c0c7423 */ /* 0x000fe2000001010c */
[----:B------:R-:W-:Y:S01]  /*2770*/  FFMA.FTZ R13, -R13, R13, 1 ;  /* 0x3f8000000d0d7423 */ /* 0x000fe2000001010d */
[----:B------:R-:W-:Y:S01]  /*2780*/  FFMA.FTZ R21, -R21, R21, 1 ;  /* 0x3f80000015157423 */ /* 0x000fe20000010115 */
[----:B------:R-:W-:Y:S01]  /*2790*/  FFMA.FTZ R16, -R16, R16, 1 ;  /* 0x3f80000010107423 */ /* 0x000fe20000010110 */
[----:B------:R-:W-:Y:S01]  /*27a0*/  HGMMA.64x32x16.F32.BF16 R120, gdesc[UR8], RZ, !UPT, gsb0 ;  /* 0x00600000087879f0 */ /* 0x000fe2000c0018ff */
[----:B------:R-:W-:Y:S01]  /*27b0*/  UIADD3 UR10, UR6, 0x2, URZ ;  /* 0x00000002060a7890 */ /* 0x000fe2000fffe03f */
[----:B------:R-:W-:Y:S01]  /*27c0*/  MUFU.EX2 R155, R155 ;  /* 0x0000009b009b7308 */ /* 0x000fe20000000800 */
[----:B------:R-:W-:Y:S01]  /*27d0*/  UIADD3 UR8, UR4, 0x2, URZ ;  /* 0x0000000204087890 */ /* 0x000fe2000fffe03f */
[----:B------:R-:W-:Y:S01]  /*27e0*/  FFMA.FTZ R22, -R22, R22, 1 ;  /* 0x3f80000016167423 */ /* 0x000fe20000010116 */
[----:B------:R-:W-:Y:S01]  /*27f0*/  UMOV UR11, 0x40000040 ;  /* 0x40000040000b7882 */ /* 0x000fe20000000000 */
[----:B------:R-:W-:Y:S01]  /*2800*/  UMOV UR9, 0x40000040 ;  /* 0x4000004000097882 */ /* 0x000fe20000000000 */
[----:B------:R-:W-:Y:S01]  /*2810*/  FFMA.FTZ R17, -R17, R17, 1 ;  /* 0x3f80000011117423 */ /* 0x000fe20000010111 */
[----:B------:R-:W-:Y:S01]  /*2820*/  FFMA.FTZ R136, -R136, R136, 1 ;  /* 0x3f80000088887423 */ /* 0x000fe20000010188 */
[----:B------:R-:W-:Y:S01]  /*2830*/  FFMA.FTZ R23, -R23, R23, 1 ;  /* 0x3f80000017177423 */ /* 0x000fe20000010117 */
[----:B------:R-:W2:Y:S01]  /*2840*/  MUFU.EX2 R152, R152 ;  /* 0x0000009800987308 */ /* 0x000ea20000000800 */
[----:B------:R-:W-:-:S07]  /*2850*/  UMOV UR7, 0x80000020 ;  /* 0x8000002000077882 */ /* 0x000fce0000000000 */
[----:B------:R-:W3:Y:S08]  /*2860*/  MUFU.EX2 R153, R153 ;  /* 0x0000009900997308 */ /* 0x000ef00000000800 */
[----:B------:R-:W-:Y:S08]  /*2870*/  MUFU.EX2 R144, R144 ;  /* 0x0000009000907308 */ /* 0x000ff00000000800 */
[----:B------:R-:W4:Y:S08]  /*2880*/  MUFU.EX2 R143, R143 ;  /* 0x0000008f008f7308 */ /* 0x000f300000000800 */
[----:B------:R-:W-:Y:S08]  /*2890*/  MUFU.EX2 R150, R150 ;  /* 0x0000009600967308 */ /* 0x000ff00000000800 */
[----:B------:R-:W4:Y:S08]  /*28a0*/  MUFU.EX2 R154, R154 ;  /* 0x0000009a009a7308 */ /* 0x000f300000000800 */
[----:B------:R-:W-:Y:S01]  /*28b0*/  MUFU.EX2 R142, R142 ;  /* 0x0000008e008e7308 */ /* 0x000fe20000000800 */
[----:B------:R-:W-:-:S02]  /*28c0*/  WARPGROUP.DEPBAR.LE gsb0, 0x0 ;  /* 0x00008000000079c5 */ /* 0x000fc40000010000 */
[----:B------:R-:W-:-:S05]  /*28d0*/  WARPGROUP.ARRIVE ;  /* 0x00000000000079c5 */ /* 0x000fca0000000000 */
[----:B------:R-:W4:Y:S01]  /*28e0*/  MUFU.EX2 R141, R141 ;  /* 0x0000008d008d7308 */ /* 0x000f220000000800 */
[----:B------:R-:W-:Y:S01]  /*28f0*/  HGMMA.64x32x16.F32.BF16 R120, gdesc[UR8], R120, gsb0 ;  /* 0x00600000087879f0 */ /* 0x000fe20008001878 */
[----:B------:R-:W-:Y:S02]  /*2900*/  UIADD3 UR10, UR6, 0x4, URZ ;  /* 0x00000004060a7890 */ /* 0x000fe4000fffe03f */
[----:B------:R-:W-:Y:S01]  /*2910*/  UIADD3 UR8, UR4, 0x4, URZ ;  /* 0x0000000404087890 */ /* 0x000fe2000fffe03f */
[----:B------:R-:W-:Y:S01]  /*2920*/  UMOV UR11, 0x40000040 ;  /* 0x40000040000b7882 */ /* 0x000fe20000000000 */
[----:B------:R-:W-:Y:S02]  /*2930*/  UMOV UR9, 0x40000040 ;  /* 0x4000004000097882 */ /* 0x000fe40000000000 */
[----:B------:R-:W-:Y:S08]  /*2940*/  MUFU.EX2 R148, R148 ;  /* 0x0000009400947308 */ /* 0x000ff00000000800 */
[----:B------:R-:W-:Y:S08]  /*2950*/  MUFU.EX2 R147, R147 ;  /* 0x0000009300937308 */ /* 0x000ff00000000800 */
[----:B------:R-:W4:Y:S08]  /*2960*/  MUFU.EX2 R146, R146 ;  /* 0x0000009200927308 */ /* 0x000f300000000800 */
[----:B------:R-:W4:Y:S01]  /*2970*/  MUFU.EX2 R139, R139 ;  /* 0x0000008b008b7308 */ /* 0x000f220000000800 */
        /* <DEDUP_REMOVED lines=14> */
[----:B-----5:R-:W-:Y:S01]  /*2a60*/  LEA R15, R145, UR36, 0x2 ;  /* 0x00000024910f7c11 */ /* 0x020fe2000f8e10ff */
        /* <DEDUP_REMOVED lines=49> */
[----:B------:R-:W-:-:S04]  /*2d80*/  USHF.R.U32.HI UR4, URZ, 0x4, UR37 ;  /* 0x000000043f047899 */ /* 0x000fc80008011625 */
[----:B------:R-:W-:Y:S01]  /*2d90*/  ULOP3.LUT UR4, UR4, 0x3fff, URZ, 0xc0, !UPT ;  /* 0x00003fff04047892 */ /* 0x000fe2000f8ec03f */
[----:B------:R-:W-:Y:S02]  /*2da0*/  WARPGROUP.DEPBAR.LE gsb0, 0x0 ;  /* 0x00008000000079c5 */ /* 0x000fe40000010000 */
[----:B------:R-:W-:-:S06]  /*2db0*/  WARPGROUP.ARRIVE ;  /* 0x00000000000079c5 */ /* 0x000fcc0000000000 */
[----:B------:R-:W-:Y:S01]  /*2dc0*/  HGMMA.64x32x16.F32.BF16 R120, gdesc[UR8], R120, gsb0 ;  /* 0x00600000087879f0 */ /* 0x000fe20008001878 */
[----:B------:R-:W-:Y:S01]  /*2dd0*/  R2UR UR10, R5 ;  /* 0x00000000050a72ca */ /* 0x000fe200000e0000 */
[----:B------:R-:W-:Y:S01]  /*2de0*/  ULOP3.LUT UR9, UR4, 0x1000000, URZ, 0xfc, !UPT ;  /* 0x0100000004097892 */ /* 0x000fe2000f8efc3f */
[----:B------:R-:W-:-:S06]  /*2df0*/  UMOV UR11, 0x40000040 ;  /* 0x40000040000b7882 */ /* 0x000fcc0000000000 */
[----:B------:R-:W-:-:S05]  /*2e00*/  UMOV UR6, UR9 ;  /* 0x0000000900067c82 */ /* 0x000fca0008000000 */
[----:B------:R-:W-:-:S04]  /*2e10*/  ULEA UR5, UR10, UR5, 0xd ;  /* 0x000000050a057291 */ /* 0x000fc8000f8e683f */
[----:B------:R-:W-:-:S04]  /*2e20*/  USHF.R.U32.HI UR5, URZ, 0x4, UR5 ;  /* 0x000000043f057899 */ /* 0x000fc80008011605 */
[----:B------:R-:W-:-:S03]  /*2e30*/  ULOP3.LUT UR8, UR5, 0x3fff, URZ, 0xc0, !UPT ;  /* 0x00003fff05087892 */ /* 0x000fc6000f8ec03f */
[----:B------:R-:W-:-:S04]  /*2e40*/  UMOV UR5, 0x40000040 ;  /* 0x4000004000057882 */ /* 0x000fc80000000000 */
[----:B------:R-:W-:Y:S01]  /*2e50*/  UMOV UR4, UR8 ;  /* 0x0000000800047c82 */ /* 0x000fe20008000000 */
[----:B------:R-:W-:Y:S02]  /*2e60*/  WARPGROUP.DEPBAR.LE gsb0, 0x0 ;  /* 0x00008000000079c5 */ /* 0x000fe40000010000 */
[----:B------:R-:W5:Y:S02]  /*2e70*/  LDS R145, [R15+0x30200] ;  /* 0x030200000f917984 */ /* 0x000f640000000800 */
[--C-:B-----5:R-:W-:Y:S01]  /*2e80*/  FADD.FTZ R124, R124, -R145.reuse ;  /* 0x800000917c7c7221 */ /* 0x120fe20000010000 */
[--C-:B------:R-:W-:Y:S01]  /*2e90*/  FADD.FTZ R120, R120, -R145.reuse ;  /* 0x8000009178787221 */ /* 0x100fe20000010000 */
[--C-:B------:R-:W-:Y:S01]  /*2ea0*/  FADD.FTZ R121, R121, -R145.reuse ;  /* 0x8000009179797221 */ /* 0x100fe20000010000 */
[--C-:B------:R-:W-:Y:S01]  /*2eb0*/  FADD.FTZ R128, R128, -R145.reuse ;  /* 0x8000009180807221 */ /* 0x100fe20000010000 */
[----:B-1----:R-:W-:Y:S01]  /*2ec0*/  FMUL.FTZ R124, R151, R124 ;  /* 0x0000007c977c7220 */ /* 0x002fe20000410000 */
[----:B--2---:R-:W-:Y:S01]  /*2ed0*/  FMUL.FTZ R120, R152, R120 ;  /* 0x0000007898787220 */ /* 0x004fe20000410000 */
[----:B---3--:R-:W-:Y:S01]  /*2ee0*/  FMUL.FTZ R121, R153, R121 ;  /* 0x0000007999797220 */ /* 0x008fe20000410000 */
[--C-:B------:R-:W-:Y:S01]  /*2ef0*/  FADD.FTZ R132, R132, -R145.reuse ;  /* 0x8000009184847221 */ /* 0x100fe20000010000 */
[----:B------:R-:W-:Y:S01]  /*2f00*/  FMUL.FTZ R124, R14, R124 ;  /* 0x0000007c0e7c7220 */ /* 0x000fe20000410000 */
[----:B------:R-:W-:Y:S01]  /*2f10*/  F2FP.BF16.F32.PACK_AB R14, R155, R151 ;  /* 0x000000979b0e723e */ /* 0x000fe200000010ff */
[----:B------:R-:W-:Y:S01]  /*2f20*/  FMUL.FTZ R120, R12, R120 ;  /* 0x000000780c787220 */ /* 0x000fe20000410000 */
[----:B------:R1:W2:Y:S01]  /*2f30*/  LDS R151, [R15+0x30220] ;  /* 0x030220000f977984 */ /* 0x0002a20000000800 */
[----:B------:R-:W-:Y:S01]  /*2f40*/  FMUL.FTZ R121, R13, R121 ;  /* 0x000000790d797220 */ /* 0x000fe20000410000 */
[----:B------:R-:W-:Y:S01]  /*2f50*/  F2FP.BF16.F32.PACK_AB R12, R153, R152 ;  /* 0x00000098990c723e */ /* 0x000fe200000010ff */
[--C-:B------:R-:W-:Y:S01]  /*2f60*/  FADD.FTZ R125, R125, -R145.reuse ;  /* 0x800000917d7d7221 */ /* 0x100fe20000010000 */
[----:B----4-:R-:W-:Y:S01]  /*2f70*/  F2FP.BF16.F32.PACK_AB R13, R143, R144 ;  /* 0x000000908f0d723e */ /* 0x010fe200000010ff */
[--C-:B------:R-:W-:Y:S01]  /*2f80*/  FADD.FTZ R129, R129, -R145.reuse ;  /* 0x8000009181817221 */ /* 0x100fe20000010000 */
[----:B------:R-:W-:Y:S01]  /*2f90*/  FADD.FTZ R133, R133, -R145 ;  /* 0x8000009185857221 */ /* 0x000fe20000010000 */
[----:B------:R-:W-:Y:S01]  /*2fa0*/  FMUL.FTZ R125, R155, R125 ;  /* 0x0000007d9b7d7220 */ /* 0x000fe20000410000 */
[----:B-1----:R-:W-:Y:S01]  /*2fb0*/  F2FP.BF16.F32.PACK_AB R15, R154, R150 ;  /* 0x000000969a0f723e */ /* 0x002fe200000010ff */
[----:B------:R-:W-:Y:S01]  /*2fc0*/  BAR.SYNC.DEFER_BLOCKING 0x9, 0x180 ;  /* 0x0246000000007b1d */ /* 0x000fe20000010000 */
[----:B------:R-:W-:Y:S01]  /*2fd0*/  FMUL.FTZ R129, R141, R129 ;  /* 0x000000818d817220 */ /* 0x000fe20000410000 */
[----:B------:R-:W-:Y:S01]  /*2fe0*/  FMUL.FTZ R16, R16, R125 ;  /* 0x0000007d10107220 */ /* 0x000fe20000410000 */
[----:B------:R-:W-:Y:S01]  /*2ff0*/  FFMA.FTZ R125, -R138, R138, 1 ;  /* 0x3f8000008a7d7423 */ /* 0x000fe2000001018a */
[----:B------:R-:W-:Y:S01]  /*3000*/  F2FP.BF16.F32.PACK_AB R120, R121, R120 ;  /* 0x000000787978723e */ /* 0x000fe200000010ff */
[----:B------:R-:W-:Y:S01]  /*3010*/  FMUL.FTZ R22, R22, R129 ;  /* 0x0000008116167220 */ /* 0x000fe20000410000 */
[----:B------:R-:W-:-:S04]  /*3020*/  IMAD.U32 R153, RZ, RZ, UR36 ;  /* 0x00000024ff997e24 */ /* 0x000fc8000f8e00ff */
[----:B------:R-:W-:Y:S01]  /*3030*/  VIADD R153, R153, 0x33400 ;  /* 0x0003340099997836 */ /* 0x000fe20000000000 */
[----:B------:R1:W-:Y:S01]  /*3040*/  STSM.16.M88.4 [R156+0x30400], R12 ;  /* 0x0304000c9c007844 */ /* 0x0003e20000000200 */
[--C-:B--2---:R-:W-:Y:S01]  /*3050*/  FADD.FTZ R129, R127, -R151.reuse ;  /* 0x800000977f817221 */ /* 0x104fe20000010000 */
[----:B------:R-:W-:-:S03]  /*3060*/  FADD.FTZ R127, R134, -R151 ;  /* 0x80000097867f7221 */ /* 0x000fc60000010000 */
[----:B------:R-:W-:Y:S01]  /*3070*/  FMUL.FTZ R154, R154, R129 ;  /* 0x000000819a9a7220 */ /* 0x000fe20000410000 */
[----:B------:R-:W-:Y:S01]  /*3080*/  FMUL.FTZ R129, R146, R127 ;  /* 0x0000007f92817220 */ /* 0x000fe20000410000 */
[----:B------:R-:W-:Y:S01]  /*3090*/  FFMA.FTZ R127, -R10, R10, 1 ;  /* 0x3f8000000a7f7423 */ /* 0x000fe2000001010a */
[----:B------:R-:W-:Y:S01]  /*30a0*/  FFMA.FTZ R10, -R11, R11, 1 ;  /* 0x3f8000000b0a7423 */ /* 0x000fe2000001010b */
[----:B------:R-:W-:Y:S01]  /*30b0*/  FFMA.FTZ R11, -R18, R18, 1 ;  /* 0x3f800000120b7423 */ /* 0x000fe20000010112 */
[----:B-1----:R-:W1:Y:S01]  /*30c0*/  MUFU.EX2 R12, R149 ;  /* 0x00000095000c7308 */ /* 0x002e620000000800 */
[--C-:B------:R-:W-:Y:S01]  /*30d0*/  FADD.FTZ R15, R126, -R151.reuse ;  /* 0x800000977e0f7221 */ /* 0x100fe20000010000 */
[----:B------:R-:W-:Y:S01]  /*30e0*/  FADD.FTZ R126, R135, -R151 ;  /* 0x80000097877e7221 */ /* 0x000fe20000010000 */
[----:B------:R-:W-:Y:S01]  /*30f0*/  FMUL.FTZ R154, R11, R154 ;  /* 0x0000009a0b9a7220 */ /* 0x000fe20000410000 */
[----:B------:R-:W-:Y:S01]  /*3100*/  FFMA.FTZ R11, -R20, R20, 1 ;  /* 0x3f800000140b7423 */ /* 0x000fe20000010114 */
[----:B------:R-:W-:Y:S01]  /*3110*/  FMUL.FTZ R150, R150, R15 ;  /* 0x0000000f96967220 */ /* 0x000fe20000410000 */
[C---:B------:R-:W-:Y:S01]  /*3120*/  F2FP.BF16.F32.PACK_AB R15, R139.reuse, R146 ;  /* 0x000000928b0f723e */ /* 0x040fe200000010ff */
[----:B------:R-:W-:Y:S01]  /*3130*/  FMUL.FTZ R126, R139, R126 ;  /* 0x0000007e8b7e7220 */ /* 0x000fe20000410000 */
[----:B------:R-:W2:Y:S01]  /*3140*/  MUFU.EX2 R14, R140 ;  /* 0x0000008c000e7308 */ /* 0x000ea20000000800 */
[----:B------:R-:W-:-:S02]  /*3150*/  FMUL.FTZ R17, R17, R150 ;  /* 0x0000009611117220 */ /* 0x000fc40000410000 */
[----:B------:R-:W-:Y:S01]  /*3160*/  FMUL.FTZ R126, R23, R126 ;  /* 0x0000007e177e7220 */ /* 0x000fe20000410000 */
[----:B-1----:R-:W-:Y:S01]  /*3170*/  FMUL.FTZ R128, R12, R128 ;  /* 0x000000800c807220 */ /* 0x002fe20000410000 */
[----:B------:R-:W-:-:S03]  /*3180*/  F2FP.BF16.F32.PACK_AB R12, R141, R12 ;  /* 0x0000000c8d0c723e */ /* 0x000fc600000010ff */
[----:B------:R-:W-:Y:S01]  /*3190*/  FMUL.FTZ R21, R21, R128 ;  /* 0x0000008015157220 */ /* 0x000fe20000410000 */
[----:B------:R-:W-:Y:S01]  /*31a0*/  FFMA.FTZ R128, -R137, R137, 1 ;  /* 0x3f80000089807423 */ /* 0x000fe20000010189 */
[----:B--2---:R-:W-:Y:S01]  /*31b0*/  FMUL.FTZ R13, R14, R132 ;  /* 0x000000840e0d7220 */ /* 0x004fe20000410000 */
[C---:B------:R-:W-:Y:S01]  /*31c0*/  F2FP.BF16.F32.PACK_AB R14, R148.reuse, R14 ;  /* 0x0000000e940e723e */ /* 0x040fe200000010ff */
[----:B------:R-:W-:Y:S02]  /*31d0*/  FMUL.FTZ R132, R148, R133 ;  /* 0x0000008594847220 */ /* 0x000fe40000410000 */
[----:B------:R-:W-:Y:S01]  /*31e0*/  FMUL.FTZ R128, R128, R13 ;  /* 0x0000000d80807220 */ /* 0x000fe20000410000 */
[--C-:B------:R-:W-:Y:S01]  /*31f0*/  FADD.FTZ R13, R122, -R151.reuse ;  /* 0x800000977a0d7221 */ /* 0x100fe20000010000 */
[----:B------:R-:W-:Y:S01]  /*3200*/  FMUL.FTZ R125, R125, R132 ;  /* 0x000000847d7d7220 */ /* 0x000fe20000410000 */
[--C-:B------:R-:W-:Y:S01]  /*3210*/  FADD.FTZ R132, R123, -R151.reuse ;  /* 0x800000977b847221 */ /* 0x100fe20000010000 */
[--C-:B------:R-:W-:Y:S01]  /*3220*/  FADD.FTZ R123, R130, -R151.reuse ;  /* 0x80000097827b7221 */ /* 0x100fe20000010000 */
[----:B------:R-:W-:Y:S01]  /*3230*/  FMUL.FTZ R144, R144, R13 ;  /* 0x0000000d90907220 */ /* 0x000fe20000410000 */
[----:B------:R-:W-:Y:S01]  /*3240*/  F2FP.BF16.F32.PACK_AB R13, R147, R142 ;  /* 0x0000008e930d723e */ /* 0x000fe200000010ff */
[----:B------:R-:W-:Y:S01]  /*3250*/  FMUL.FTZ R143, R143, R132 ;  /* 0x000000848f8f7220 */ /* 0x000fe20000410000 */
[----:B------:R-:W-:Y:S01]  /*3260*/  FADD.FTZ R122, R131, -R151 ;  /* 0x80000097837a7221 */ /* 0x000fe20000010000 */
[----:B------:R-:W-:Y:S01]  /*3270*/  FMUL.FTZ R123, R142, R123 ;  /* 0x0000007b8e7b7220 */ /* 0x000fe20000410000 */
[----:B------:R-:W-:Y:S01]  /*3280*/  FMUL.FTZ R127, R127, R144 ;  /* 0x000000907f7f7220 */ /* 0x000fe20000410000 */
[----:B------:R1:W-:Y:S01]  /*3290*/  STSM.16.M88.4 [R157], R12 ;  /* 0x0000000c9d007844 */ /* 0x0003e20000000200 */
[----:B------:R-:W-:Y:S01]  /*32a0*/  FMUL.FTZ R18, R10, R143 ;  /* 0x0000008f0a127220 */ /* 0x000fe20000410000 */
[----:B------:R-:W-:Y:S01]  /*32b0*/  FMUL.FTZ R122, R147, R122 ;  /* 0x0000007a937a7220 */ /* 0x000fe20000410000 */
[----:B------:R-:W-:Y:S01]  /*32c0*/  FFMA.FTZ R10, -R19, R19, 1 ;  /* 0x3f800000130a7423 */ /* 0x000fe20000010113 */
[----:B------:R-:W-:Y:S01]  /*32d0*/  @!PT LDS RZ, [RZ] ;  /* 0x00000000fffff984 */ /* 0x000fe20000000800 */
[----:B------:R-:W-:Y:S01]  /*32e0*/  @!PT LDS RZ, [RZ] ;  /* 0x00000000fffff984 */ /* 0x000fe20000000800 */
[----:B------:R-:W-:Y:S01]  /*32f0*/  @!PT LDS RZ, [RZ] ;  /* 0x00000000fffff984 */ /* 0x000fe20000000800 */
[----:B------:R-:W-:Y:S01]  /*3300*/  @!PT LDS RZ, [RZ] ;  /* 0x00000000fffff984 */ /* 0x000fe20000000800 */
[----:B------:R2:W-:Y:S06]  /*3310*/  MEMBAR.ALL.CTA ;  /* 0x0000000000007992 */ /* 0x0005ec0000008000 */
[----:B--2---:R-:W2:Y:S01]  /*3320*/  FENCE.VIEW.ASYNC.S ;  /* 0x00000000000073c6 */ /* 0x004ea20000000000 */
[----:B------:R-:W-:Y:S01]  /*3330*/  FMUL.FTZ R11, R11, R122 ;  /* 0x0000007a0b0b7220 */ /* 0x000fe20000410000 */
[----:B------:R-:W-:Y:S01]  /*3340*/  FMUL.FTZ R10, R10, R123 ;  /* 0x0000007b0a0a7220 */ /* 0x000fe20000410000 */
[----:B------:R-:W-:-:S02]  /*3350*/  F2FP.BF16.F32.PACK_AB R122, R16, R124 ;  /* 0x0000007c107a723e */ /* 0x000fc400000010ff */
[----:B------:R-:W-:Y:S02]  /*3360*/  F2FP.BF16.F32.PACK_AB R121, R18, R127 ;  /* 0x0000007f1279723e */ /* 0x000fe400000010ff */
[----:B------:R-:W-:Y:S01]  /*3370*/  F2FP.BF16.F32.PACK_AB R123, R154, R17 ;  /* 0x000000119a7b723e */ /* 0x000fe200000010ff */
[----:B-1----:R-:W-:Y:S01]  /*3380*/  FMUL.FTZ R15, R136, R129 ;  /* 0x00000081880f7220 */ /* 0x002fe20000410000 */
[----:B------:R-:W-:Y:S02]  /*3390*/  F2FP.BF16.F32.PACK_AB R12, R22, R21 ;  /* 0x00000015160c723e */ /* 0x000fe400000010ff */
[----:B------:R-:W-:Y:S02]  /*33a0*/  F2FP.BF16.F32.PACK_AB R14, R125, R128 ;  /* 0x000000807d0e723e */ /* 0x000fe400000010ff */
[----:B------:R-:W-:Y:S02]  /*33b0*/  F2FP.BF16.F32.PACK_AB R13, R11, R10 ;  /* 0x0000000a0b0d723e */ /* 0x000fe400000010ff */
[----:B------:R-:W-:Y:S01]  /*33c0*/  F2FP.BF16.F32.PACK_AB R15, R126, R15 ;  /* 0x0000000f7e0f723e */ /* 0x000fe200000010ff */
[----:B--2---:R-:W-:Y:S06]  /*33d0*/  BAR.SYNC.DEFER_BLOCKING 0x9, 0x180 ;  /* 0x0246000000007b1d */ /* 0x004fec0000010000 */
        /* <DEDUP_REMOVED lines=46> */
[----:B-1----:R-:W-:-:S06]  /*36c0*/  WARPGROUP.ARRIVE ;  /* 0x00000000000079c5 */ /* 0x002fcc0000000000 */
        /* <DEDUP_REMOVED lines=35> */
.L_x_537:
        /* <DEDUP_REMOVED lines=60> */
.L_x_538:
[----:B-1----:R-:W2:Y:S01]  /*3cc0*/  LDL R10, [R1+0x4] ;  /* 0x00000400010a7983 */ /* 0x002ea20000100800 */
[----:B------:R-:W-:Y:S01]  /*3cd0*/  VIADD R8, R8, 0x1 ;  /* 0x0000000108087836 */ /* 0x000fe20000000000 */
[----:B------:R-:W-:Y:S01]  /*3ce0*/  LOP3.LUT R6, R6, 0x1, RZ, 0x3c, !PT ;  /* 0x0000000106067812 */ /* 0x000fe200078e3cff */
[----:B------:R-:W-:Y:S02]  /*3cf0*/  VIADD R4, R4, 0x36420 ;  /* 0x0003642004047836 */ /* 0x000fe40000000000 */
[----:B------:R-:W-:-:S03]  /*3d00*/  VIADD R3, R3, 0x1 ;  /* 0x0000000103037836 */ /* 0x000fc60000000000 */
[----:B------:R-:W-:Y:S02]  /*3d10*/  PRMT R4, RZ, 0x654, R4 ;  /* 0x00000654ff047816 */ /* 0x000fe40000000004 */
[C---:B------:R-:W-:Y:S02]  /*3d20*/  ISETP.NE.AND P0, PT, R3.reuse, 0x2, PT ;  /* 0x000000020300780c */ /* 0x040fe40003f05270 */
[----:B------:R1:W-:Y:S02]  /*3d30*/  SYNCS.ARRIVE.TRANS64.RED.A1T0 RZ, [R4+URZ], RZ ;  /* 0x000000ff04ff79a7 */ /* 0x0003e4000810043f */
[----:B------:R-:W-:Y:S02]  /*3d40*/  SEL R3, R3, RZ, P0 ;  /* 0x000000ff03037207 */ /* 0x000fe40000000000 */
[----:B-1----:R-:W-:-:S04]  /*3d50*/  SEL R4, RZ, 0x1, P0 ;  /* 0x00000001ff047807 */ /* 0x002fc80000000000 */
[----:B------:R-:W-:Y:S02]  /*3d60*/  LOP3.LUT R7, R7, R4, RZ, 0x3c, !PT ;  /* 0x0000000407077212 */ /* 0x000fe400078e3cff */
[----:B--2---:R-:W-:-:S13]  /*3d70*/  ISETP.GE.AND P1, PT, R8, R10, PT ;  /* 0x0000000a0800720c */ /* 0x004fda0003f26270 */
[----:B------:R-:W-:Y:S05]  /*3d80*/  @!P1 BRA `(.L_x_539) ;  /* 0xffffffdc002c9947 */ /* 0x000fea000383ffff */
[----:B------:R-:W-:Y:S01]  /*3d90*/  ULDC UR4, c[0x0][0x740] ;  /* 0x0001d00000047ab9 */ /* 0x000fe20000000800 */
[----:B------:R-:W-:Y:S01]  /*3da0*/  PLOP3.LUT P0, PT, PT, PT, PT, 0x8, 0x0 ;  /* 0x000000000000781c */ /* 0x000fe20003f0e170 */
        /* <DEDUP_REMOVED lines=47> */
[----:B------:R-:W-:-:S07]  /*40a0*/  FMUL.FTZ R71, R71, UR4 ;  /* 0x0000000447477c20 */ /* 0x000fce0008410000 */
.L_x_521:
[----:B------:R-:W-:Y:S05]  /*40b0*/  @P0 BRA `(.L_x_540) ;  /* 0x0000001400f80947 */ /* 0x000fea0003800000 */
[----:B------:R-:W3:Y:S01]  /*40c0*/  LDL R120, [R1+0x8] ;  /* 0x0000080001787983 */ /* 0x000ee20000100800 */
[----:B------:R-:W4:Y:S01]  /*40d0*/  S2UR UR5, SR_CgaCtaId ;  /* 0x00000000000579c3 */ /* 0x000f220000008800 */
[----:B------:R-:W-:Y:S01]  /*40e0*/  UMOV UR4, 0x400 ;  /* 0x0000040000047882 */ /* 0x000fe20000000000 */
[----:B------:R-:W-:Y:S01]  /*40f0*/  F2FP.BF16.F32.PACK_AB R72, R73, R72 ;  /* 0x000000484948723e */ /* 0x000fe200000010ff */
[----:B------:R-:W1:Y:S01]  /*4100*/  S2R R0, SR_TID.X ;  /* 0x0000000000007919 */ /* 0x000e620000002100 */
        /* <DEDUP_REMOVED lines=9> */
[----:B------:R-:W-:Y:S01]  /*41a0*/  F2FP.BF16.F32.PACK_AB R96, R97, R96 ;  /* 0x000000606160723e */ /* 0x000fe200000010ff */
[----:B----4-:R-:W-:Y:S01]  /*41b0*/  ULEA UR4, UR5, UR4, 0x18 ;  /* 0x0000000405047291 */ /* 0x010fe2000f8ec03f */
[----:B------:R-:W-:-:S02]  /*41c0*/  F2FP.BF16.F32.PACK_AB R90, R93, R92 ;  /* 0x0000005c5d5a723e */ /* 0x000fc400000010ff */
[----:B------:R-:W-:Y:S02]  /*41d0*/  F2FP.BF16.F32.PACK_AB R91, R95, R94 ;  /* 0x0000005e5f5b723e */ /* 0x000fe400000010ff */
[----:B------:R-:W-:Y:S02]  /*41e0*/  F2FP.BF16.F32.PACK_AB R97, R99, R98 ;  /* 0x000000626361723e */ /* 0x000fe400000010ff */
[----:B------:R-:W-:Y:S02]  /*41f0*/  F2FP.BF16.F32.PACK_AB R104, R105, R104 ;  /* 0x000000686968723e */ /* 0x000fe400000010ff */
[----:B------:R-:W-:Y:S01]  /*4200*/  F2FP.BF16.F32.PACK_AB R98, R101, R100 ;  /* 0x000000646562723e */ /* 0x000fe200000010ff */
[----:B-1----:R-:W-:Y:S01]  /*4210*/  VIADD R0, R0, 0xffffff80 ;  /* 0xffffff8000007836 */ /* 0x002fe20000000000 */
[----:B------:R-:W-:Y:S02]  /*4220*/  F2FP.BF16.F32.PACK_AB R99, R103, R102 ;  /* 0x000000666763723e */ /* 0x000fe400000010ff */
[----:B------:R-:W-:Y:S01]  /*4230*/  F2FP.BF16.F32.PACK_AB R105, R107, R106 ;  /* 0x0000006a6b69723e */ /* 0x000fe200000010ff */
[----:B--2---:R-:W-:Y:S01]  /*4240*/  IMAD.SHL.U32 R2, R0, 0x40, RZ ;  /* 0x0000004000027824 */ /* 0x004fe200078e00ff */
[----:B------:R-:W-:-:S02]  /*4250*/  SHF.R.S32.HI R7, RZ, 0x1f, R0 ;  /* 0x0000001fff077819 */ /* 0x000fc40000011400 */
[----:B------:R-:W-:Y:S02]  /*4260*/  F2FP.BF16.F32.PACK_AB R112, R113, R112 ;  /* 0x000000707170723e */ /* 0x000fe400000010ff */
[CC--:B------:R-:W-:Y:S02]  /*4270*/  LEA.HI R4, R7.reuse, R0.reuse, RZ, 0x4 ;  /* 0x0000000007047211 */ /* 0x0c0fe400078f20ff */
[----:B------:R-:W-:Y:S02]  /*4280*/  LEA.HI R5, R7, R0, RZ, 0x5 ;  /* 0x0000000007057211 */ /* 0x000fe400078f28ff */
[----:B------:R-:W-:Y:S02]  /*4290*/  SHF.R.S32.HI R9, RZ, 0x4, R4 ;  /* 0x00000004ff097819 */ /* 0x000fe40000011404 */
[----:B------:R-:W-:Y:S02]  /*42a0*/  LOP3.LUT R2, R2, 0x1c0, RZ, 0xc0, !PT ;  /* 0x000001c002027812 */ /* 0x000fe400078ec0ff */
[----:B------:R-:W-:-:S02]  /*42b0*/  LEA.HI R4, R4, R9, RZ, 0x1 ;  /* 0x0000000904047211 */ /* 0x000fc400078f08ff */
[----:B------:R-:W-:Y:S02]  /*42c0*/  SHF.R.U32.HI R5, RZ, 0x1, R5 ;  /* 0x00000001ff057819 */ /* 0x000fe40000011605 */
[CC--:B------:R-:W-:Y:S02]  /*42d0*/  LEA.HI R3, R7.reuse, R0.reuse, RZ, 0x3 ;  /* 0x0000000007037211 */ /* 0x0c0fe400078f18ff */
[----:B------:R-:W-:Y:S02]  /*42e0*/  LOP3.LUT R6, R4, 0x7ffffe, RZ, 0xc0, !PT ;  /* 0x007ffffe04067812 */ /* 0x000fe400078ec0ff */
[----:B------:R-:W-:Y:S02]  /*42f0*/  LEA.HI R7, R7, R0, RZ, 0x7 ;  /* 0x0000000007077211 */ /* 0x000fe400078f38ff */
[----:B------:R-:W-:Y:S01]  /*4300*/  LOP3.LUT R4, R2, 0x30, R5, 0xf8, !PT ;  /* 0x0000003002047812 */ /* 0x000fe200078ef805 */
[----:B------:R-:W-:Y:S01]  /*4310*/  IMAD.IADD R6, R9, 0x1, -R6 ;  /* 0x0000000109067824 */ /* 0x000fe200078e0a06 */
[----:B------:R-:W-:-:S02]  /*4320*/  SHF.R.S32.HI R5, RZ, 0x7, R7 ;  /* 0x00000007ff057819 */ /* 0x000fc40000011407 */
[----:B------:R-:W-:Y:S02]  /*4330*/  LOP3.LUT R3, R4, 0x8, R3, 0xf8, !PT ;  /* 0x0000000804037812 */ /* 0x000fe400078ef803 */
[----:B------:R-:W-:Y:S01]  /*4340*/  SHF.R.U32.HI R2, RZ, 0x3, R2 ;  /* 0x00000003ff027819 */ /* 0x000fe20000011602 */
[----:B------:R-:W-:Y:S01]  /*4350*/  IMAD R5, R5, 0xc, R6 ;  /* 0x0000000c05057824 */ /* 0x000fe200078e0206 */
[----:B------:R-:W-:Y:S02]  /*4360*/  F2FP.BF16.F32.PACK_AB R106, R109, R108 ;  /* 0x0000006c6d6a723e */ /* 0x000fe400000010ff */
[----:B------:R-:W-:Y:S02]  /*4370*/  LOP3.LUT R2, R3, R2, RZ, 0x3c, !PT ;  /* 0x0000000203027212 */ /* 0x000fe400078e3cff */
[----:B------:R-:W-:Y:S02]  /*4380*/  F2FP.BF16.F32.PACK_AB R107, R111, R110 ;  /* 0x0000006e6f6b723e */ /* 0x000fe400000010ff */
[----:B------:R-:W-:Y:S01]  /*4390*/  F2FP.BF16.F32.PACK_AB R113, R115, R114 ;  /* 0x000000727371723e */ /* 0x000fe200000010ff */
[----:B------:R-:W-:Y:S01]  /*43a0*/  IMAD.U32 R4, R5, 0x200, R2 ;  /* 0x0000020005047824 */ /* 0x000fe200078e0002 */
[----:B------:R-:W-:Y:S01]  /*43b0*/  F2FP.BF16.F32.PACK_AB R24, R25, R24 ;  /* 0x000000181918723e */ /* 0x000fe200000010ff */
[----:B------:R-:W1:Y:S01]  /*43c0*/  LDC.64 R2, c[0x0][0x870] ;  /* 0x00021c00ff027b82 */ /* 0x000e620000000a00 */
[----:B------:R-:W-:-:S02]  /*43d0*/  F2FP.BF16.F32.PACK_AB R114, R117, R116 ;  /* 0x000000747572723e */ /* 0x000fc400000010ff */
[----:B------:R-:W-:-:S05]  /*43e0*/  LEA R6, R4, UR4, 0x1 ;  /* 0x0000000404067c11 */ /* 0x000fca000f8e08ff */
[----:B------:R-:W-:Y:S01]  /*43f0*/  BAR.SYNC.DEFER_BLOCKING 0x1, 0x180 ;  /* 0x0046000000007b1d */ /* 0x000fe20000010000 */
[----:B------:R-:W-:Y:S02]  /*4400*/  F2FP.BF16.F32.PACK_AB R115, R119, R118 ;  /* 0x000000767773723e */ /* 0x000fe400000010ff */
[----:B------:R-:W-:Y:S02]  /*4410*/  F2FP.BF16.F32.PACK_AB R25, R27, R26 ;  /* 0x0000001a1b19723e */ /* 0x000fe400000010ff */
[----:B------:R-:W-:-:S03]  /*4420*/  F2FP.BF16.F32.PACK_AB R32, R33, R32 ;  /* 0x000000202120723e */ /* 0x000fc600000010ff */
[----:B------:R-:W3:Y:S01]  /*4430*/  LDC.64 R4, c[0x0][0x870] ;  /* 0x00021c00ff047b82 */ /* 0x000ee20000000a00 */
        /* <DEDUP_REMOVED lines=9> */
[----:B------:R-:W-:Y:S01]  /*44d0*/  STSM.16.MT88.4 [R6+0x9000], R72 ;  /* 0x0090004806007844 */ /* 0x000fe20000004200 */
[----:B------:R-:W-:Y:S01]  /*44e0*/  F2FP.BF16.F32.PACK_AB R41, R43, R42 ;  /* 0x0000002a2b29723e */ /* 0x000fe200000010ff */
[----:B------:R-:W-:Y:S01]  /*44f0*/  ULDC UR5, c[0x0][0x808] ;  /* 0x0002020000057ab9 */ /* 0x000fe20000000800 */
[----:B------:R-:W-:Y:S01]  /*4500*/  F2FP.BF16.F32.PACK_AB R42, R45, R44 ;  /* 0x0000002c2d2a723e */ /* 0x000fe200000010ff */
[----:B------:R-:W-:Y:S01]  /*4510*/  STSM.16.MT88.4 [R6+0x9800], R80 ;  /* 0x0098005006007844 */ /* 0x000fe20000004200 */
[----:B------:R-:W-:Y:S01]  /*4520*/  F2FP.BF16.F32.PACK_AB R43, R47, R46 ;  /* 0x0000002e2f2b723e */ /* 0x000fe200000010ff */
[----:B------:R-:W2:Y:S01]  /*4530*/  LDC.64 R36, c[0x0][0x850] ;  /* 0x00021400ff247b82 */ /* 0x000ea20000000a00 */
[----:B------:R-:W-:Y:S01]  /*4540*/  F2FP.BF16.F32.PACK_AB R49, R51, R50 ;  /* 0x000000323331723e */ /* 0x000fe200000010ff */
[----:B------:R-:W-:Y:S01]  /*4550*/  STSM.16.MT88.4 [R6+0xa000], R88 ;  /* 0x00a0005806007844 */ /* 0x000fe20000004200 */
[----:B------:R-:W-:-:S02]  /*4560*/  F2FP.BF16.F32.PACK_AB R50, R53, R52 ;  /* 0x000000343532723e */ /* 0x000fc400000010ff */
[----:B------:R-:W-:Y:S01]  /*4570*/  F2FP.BF16.F32.PACK_AB R51, R55, R54 ;  /* 0x000000363733723e */ /* 0x000fe200000010ff */
[----:B------:R-:W-:Y:S01]  /*4580*/  STSM.16.MT88.4 [R6+0xa800], R96 ;  /* 0x00a8006006007844 */ /* 0x000fe20000004200 */
[----:B------:R-:W-:Y:S02]  /*4590*/  F2FP.BF16.F32.PACK_AB R57, R59, R58 ;  /* 0x0000003a3b39723e */ /* 0x000fe400000010ff */
[----:B------:R-:W-:Y:S01]  /*45a0*/  F2FP.BF16.F32.PACK_AB R58, R61, R60 ;  /* 0x0000003c3d3a723e */ /* 0x000fe200000010ff */
[----:B------:R-:W-:Y:S01]  /*45b0*/  STSM.16.MT88.4 [R6+0xb000], R104 ;  /* 0x00b0006806007844 */ /* 0x000fe20000004200 */
[----:B------:R-:W-:Y:S02]  /*45c0*/  F2FP.BF16.F32.PACK_AB R59, R63, R62 ;  /* 0x0000003e3f3b723e */ /* 0x000fe400000010ff */
[----:B------:R-:W-:Y:S01]  /*45d0*/  F2FP.BF16.F32.PACK_AB R65, R67, R66 ;  /* 0x000000424341723e */ /* 0x000fe200000010ff */
[----:B------:R-:W-:Y:S01]  /*45e0*/  STSM.16.MT88.4 [R6+0xb800], R112 ;  /* 0x00b8007006007844 */ /* 0x000fe20000004200 */
[----:B------:R-:W-:-:S02]  /*45f0*/  F2FP.BF16.F32.PACK_AB R66, R69, R68 ;  /* 0x000000444542723e */ /* 0x000fc400000010ff */
[----:B------:R-:W-:Y:S01]  /*4600*/  F2FP.BF16.F32.PACK_AB R67, R71, R70 ;  /* 0x000000464743723e */ /* 0x000fe200000010ff */
[----:B------:R-:W-:Y:S01]  /*4610*/  STSM.16.MT88.4 [R6], R24 ;  /* 0x0000001806007844 */ /* 0x000fe20000004200 */
[----:B-1----:R-:W-:-:S03]  /*4620*/  ISETP.NE.U32.AND P0, PT, R2, RZ, PT ;  /* 0x000000ff0200720c */ /* 0x002fc60003f05070 */
[----:B------:R-:W-:Y:S01]  /*4630*/  STSM.16.MT88.4 [R6+0x800], R32 ;  /* 0x0008002006007844 */ /* 0x000fe20000004200 */
[----:B------:R-:W-:Y:S02]  /*4640*/  ISETP.NE.AND.EX P0, PT, R3, RZ, PT, P0 ;  /* 0x000000ff0300720c */ /* 0x000fe40003f05300 */
[----:B------:R-:W1:Y:S01]  /*4650*/  LDC.64 R2, c[0x0][0x878] ;  /* 0x00021e00ff027b82 */ /* 0x000e620000000a00 */
[----:B------:R-:W-:Y:S04]  /*4660*/  STSM.16.MT88.4 [R6+0x1000], R40 ;  /* 0x0010002806007844 */ /* 0x000fe80000004200 */
[----:B------:R-:W-:Y:S04]  /*4670*/  STSM.16.MT88.4 [R6+0x1800], R48 ;  /* 0x0018003006007844 */ /* 0x000fe80000004200 */
[----:B------:R-:W-:Y:S04]  /*4680*/  STSM.16.MT88.4 [R6+0x2000], R56 ;  /* 0x0020003806007844 */ /* 0x000fe80000004200 */
[----:B------:R4:W-:Y:S01]  /*4690*/  STSM.16.MT88.4 [R6+0x2800], R64 ;  /* 0x0028004006007844 */ /* 0x0009e20000004200 */
[----:B---3--:R-:W-:Y:S01]  /*46a0*/  IMAD.WIDE R4, R120, 0x4, R4 ;  /* 0x0000000478047825 */ /* 0x008fe200078e0204 */
[----:B------:R-:W-:Y:S06]  /*46b0*/  BAR.SYNC.DEFER_BLOCKING 0x1, 0x180 ;  /* 0x0046000000007b1d */ /* 0x000fec0000010000 */
[----:B------:R-:W3:Y:S01]  /*46c0*/  @P0 LDG.E R8, desc[UR38][R4.64] ;  /* 0x0000002604080981 */ /* 0x000ee2000c1e1900 */
[----:B-1----:R-:W-:Y:S01]  /*46d0*/  ISETP.NE.U32.AND P1, PT, R2, RZ, PT ;  /* 0x000000ff0200720c */ /* 0x002fe20003f25070 */
[----:B------:R-:W-:-:S03]  /*46e0*/  IMAD.U32 R7, RZ, RZ, UR5 ;  /* 0x00000005ff077e24 */ /* 0x000fc6000f8e00ff */
[----:B------:R-:W-:Y:S01]  /*46f0*/  ISETP.NE.AND.EX P1, PT, R3, RZ, PT, P1 ;  /* 0x000000ff0300720c */ /* 0x000fe20003f25310 */
[----:B----4-:R-:W-:-:S12]  /*4700*/  IMAD.HI R6, R0, 0x2aaaaaab, RZ ;  /* 0x2aaaaaab00067827 */ /* 0x010fd800078e02ff */
[----:B------:R-:W1:Y:S01]  /*4710*/  @P1 LDC.64 R2, c[0x0][0x878] ;  /* 0x00021e00ff021b82 */ /* 0x000e620000000a00 */
[----:B------:R-:W-:-:S04]  /*4720*/  SHF.R.U32.HI R9, RZ, 0x1f, R6 ;  /* 0x0000001fff097819 */ /* 0x000fc80000011606 */
[----:B------:R-:W-:-:S05]  /*4730*/  LEA.HI.SX32 R45, R6, R9, 0x1e ;  /* 0x00000009062d7211 */ /* 0x000fca00078ff2ff */
[C---:B------:R-:W-:Y:S01]  /*4740*/  IMAD R0, R45.reuse, -0x18, R0 ;  /* 0xffffffe82d007824 */ /* 0x040fe200078e0200 */
[----:B------:R-:W4:Y:S01]  /*4750*/  S2R R38, SR_CTAID.X ;  /* 0x0000000000267919 */ /* 0x000f220000002500 */
[----:B------:R-:W-:-:S03]  /*4760*/  IMAD.SHL.U32 R10, R45, 0x40, RZ ;  /* 0x000000402d0a7824 */ /* 0x000fc600078e00ff */
[----:B------:R-:W-:Y:S01]  /*4770*/  SHF.R.S32.HI R11, RZ, 0x1f, R0 ;  /* 0x0000001fff0b7819 */ /* 0x000fe20000011400 */
[----:B-1----:R-:W-:-:S03]  /*4780*/  @P1 IMAD.WIDE R2, R120, 0x4, R2 ;  /* 0x0000000478021825 */ /* 0x002fc600078e0202 */
[----:B------:R-:W-:Y:S02]  /*4790*/  LEA.HI R12, R11, R0, RZ, 0x3 ;  /* 0x000000000b0c7211 */ /* 0x000fe400078f18ff */
[----:B------:R-:W-:Y:S01]  /*47a0*/  LOP3.LUT R11, R10, 0x1c0, RZ, 0xc0, !PT ;  /* 0x000001c00a0b7812 */ /* 0x000fe200078ec0ff */
[----:B------:R1:W5:Y:S01]  /*47b0*/  @P1 LDG.E R7, desc[UR38][R2.64] ;  /* 0x0000002602071981 */ /* 0x000362000c1e1900 */
[----:B------:R-:W-:Y:S01]  /*47c0*/  LEA.HI R9, R6, R9, RZ, 0x1b ;  /* 0x0000000906097211 */ /* 0x000fe200078fd8ff */
[----:B------:R-:W2:Y:S01]  /*47d0*/  S2UR UR5, SR_CTAID.Y ;  /* 0x00000000000579c3 */ /* 0x000ea20000002600 */
[----:B------:R-:W-:Y:S02]  /*47e0*/  SHF.R.S32.HI R12, RZ, 0x3, R12 ;  /* 0x00000003ff0c7819 */ /* 0x000fe4000001140c */
[----:B------:R-:W-:-:S03]  /*47f0*/  CS2R R24, SRZ ;  /* 0x0000000000187805 */ /* 0x000fc6000001ff00 */
[----:B------:R-:W-:Y:S02]  /*4800*/  IMAD R9, R12, 0xc, R9 ;  /* 0x0000000c0c097824 */ /* 0x000fe400078e0209 */
[----:B-1----:R-:W-:-:S05]  /*4810*/  IMAD.SHL.U32 R2, R0, 0x8, RZ ;  /* 0x0000000800027824 */ /* 0x002fca00078e00ff */
[----:B------:R-:W-:Y:S02]  /*4820*/  LOP3.LUT R0, R11, 0x38, R2, 0xf8, !PT ;  /* 0x000000380b007812 */ /* 0x000fe400078ef802 */
[----:B------:R-:W-:-:S04]  /*4830*/  SHF.R.U32.HI R11, RZ, 0x3, R11 ;  /* 0x00000003ff0b7819 */ /* 0x000fc8000001160b */
[----:B------:R-:W-:-:S05]  /*4840*/  LOP3.LUT R0, R0, R11, RZ, 0x3c, !PT ;  /* 0x0000000b00007212 */ /* 0x000fca00078e3cff */
[----:B------:R-:W-:Y:S01]  /*4850*/  IMAD.U32 R0, R9, 0x200, R0 ;  /* 0x0000020009007824 */ /* 0x000fe200078e0000 */
[----:B---3--:R-:W-:Y:S01]  /*4860*/  @P0 SHF.R.S32.HI R9, RZ, 0x1f, R8 ;  /* 0x0000001fff090819 */ /* 0x008fe20000011408 */
[----:B--2-4-:R-:W-:Y:S06]  /*4870*/  @P1 BRA `(.L_x_541) ;  /* 0x0000000000101947 */ /* 0x014fec0003800000 */
[----:B------:R-:W-:Y:S05]  /*4880*/  @!P0 BRA `(.L_x_541) ;  /* 0x00000000000c8947 */ /* 0x000fea0003800000 */
[----:B------:R-:W2:Y:S04]  /*4890*/  LDG.E R6, desc[UR38][R4.64] ;  /* 0x0000002604067981 */ /* 0x000ea8000c1e1900 */
[----:B-----5:R-:W2:Y:S02]  /*48a0*/  LDG.E R7, desc[UR38][R4.64+0x4] ;  /* 0x0000042604077981 */ /* 0x020ea4000c1e1900 */
[----:B--2---:R-:W-:-:S07]  /*48b0*/  IMAD.IADD R7, R7, 0x1, -R6 ;  /* 0x0000000107077824 */ /* 0x004fce00078e0a06 */
.L_x_541:
[----:B-----5:R-:W-:Y:S01]  /*48c0*/  IMAD R7, R38, -0x60, R7 ;  /* 0xffffffa026077824 */ /* 0x020fe200078e0207 */
[----:B------:R-:W-:Y:S01]  /*48d0*/  LEA R0, R0, UR4, 0x1 ;  /* 0x0000000400007c11 */ /* 0x000fe2000f8e08ff */
[----:B------:R-:W-:Y:S01]  /*48e0*/  @P0 IMAD.MOV.U32 R24, RZ, RZ, R8 ;  /* 0x000000ffff180224 */ /* 0x000fe200078e0008 */
[----:B------:R-:W-:Y:S01]  /*48f0*/  USHF.R.S32.HI UR4, URZ, 0x1f, UR5 ;  /* 0x0000001f3f047899 */ /* 0x000fe20008011405 */
[----:B------:R-:W-:Y:S01]  /*4900*/  @P0 IMAD.MOV.U32 R25, RZ, RZ, R9 ;  /* 0x000000ffff190224 */ /* 0x000fe200078e0009 */
[----:B------:R-:W-:Y:S01]  /*4910*/  VIMNMX R46, R7, 0x60, PT ;  /* 0x00000060072e7848 */ /* 0x000fe20003fe0100 */
[----:B------:R1:W2:Y:S01]  /*4920*/  LDS.128 R28, [R0+0x9800] ;  /* 0x00980000001c7984 */ /* 0x0002a20000000c00 */
[C---:B------:R-:W-:Y:S01]  /*4930*/  VIADD R26, R45.reuse, 0x20 ;  /* 0x000000202d1a7836 */ /* 0x040fe20000000000 */
[----:B------:R-:W-:Y:S01]  /*4940*/  SHF.R.S32.HI R35, RZ, 0x1f, R120 ;  /* 0x0000001fff237819 */ /* 0x000fe20000011478 */
[C---:B------:R-:W-:Y:S01]  /*4950*/  VIADD R27, R45.reuse, 0x30 ;  /* 0x000000302d1b7836 */ /* 0x040fe20000000000 */
[----:B------:R1:W3:Y:S01]  /*4960*/  LDS.128 R4, [R0+0x800] ;  /* 0x0008000000047984 */ /* 0x0002e20000000c00 */
[----:B------:R-:W-:Y:S01]  /*4970*/  VIADD R3, R45, 0x10 ;  /* 0x000000102d037836 */ /* 0x000fe20000000000 */
[-C--:B------:R-:W-:Y:S01]  /*4980*/  ISETP.GE.AND P5, PT, R26, R46.reuse, PT ;  /* 0x0000002e1a00720c */ /* 0x080fe20003fa6270 */
[----:B------:R-:W-:Y:S01]  /*4990*/  IMAD R32, R36, UR4, RZ ;  /* 0x0000000424207c24 */ /* 0x000fe2000f8e02ff */
[----:B------:R1:W4:Y:S01]  /*49a0*/  LDS.128 R8, [R0+0x1000] ;  /* 0x0010000000087984 */ /* 0x0003220000000c00 */
[-C--:B------:R-:W-:Y:S01]  /*49b0*/  ISETP.GE.AND P2, PT, R27, R46.reuse, PT ;  /* 0x0000002e1b00720c */ /* 0x080fe20003f46270 */
[----:B------:R-:W-:Y:S01]  /*49c0*/  ULDC UR8, c[0x0][0x83c] ;  /* 0x00020f0000087ab9 */ /* 0x000fe20000000800 */
[----:B------:R-:W1:Y:S01]  /*49d0*/  LDC.64 R26, c[0x0][0x820] ;  /* 0x00020800ff1a7b82 */ /* 0x000e620000000a00 */
[----:B------:R1:W1:Y:S01]  /*49e0*/  LDS.128 R12, [R0+0x1800] ;  /* 0x00180000000c7984 */ /* 0x0002620000000c00 */
[CC--:B------:R-:W-:Y:S01]  /*49f0*/  ISETP.GE.AND P3, PT, R45.reuse, R46.reuse, PT ;  /* 0x0000002e2d00720c */ /* 0x0c0fe20003f66270 */
[----:B------:R-:W-:Y:S01]  /*4a00*/  VIADD R34, R45, 0x40 ;  /* 0x000000402d227836 */ /* 0x000fe20000000000 */
[----:B------:R-:W-:Y:S01]  /*4a10*/  ISETP.GE.AND P4, PT, R3, R46, PT ;  /* 0x0000002e0300720c */ /* 0x000fe20003f86270 */
[----:B------:R1:W1:Y:S01]  /*4a20*/  LDS.128 R16, [R0+0x2000] ;  /* 0x0020000000107984 */ /* 0x0002620000000c00 */
[----:B------:R-:W-:Y:S01]  /*4a30*/  SHF.R.S32.HI R3, RZ, 0x1f, R2 ;  /* 0x0000001fff037819 */ /* 0x000fe20000011402 */
[----:B------:R-:W-:Y:S01]  /*4a40*/  IMAD R37, R37, UR5, R32 ;  /* 0x0000000525257c24 */ /* 0x000fe2000f8e0220 */
[----:B------:R-:W-:Y:S01]  /*4a50*/  ISETP.GE.OR P6, PT, R2, UR8, P3 ;  /* 0x0000000802007c0c */ /* 0x000fe20009fc6670 */
[----:B------:R1:W1:Y:S01]  /*4a60*/  LDS.128 R20, [R0+0x2800] ;  /* 0x0028000000147984 */ /* 0x0002620000000c00 */
[----:B------:R-:W-:Y:S01]  /*4a70*/  IADD3 R24, P1, R45, R24, RZ ;  /* 0x000000182d187210 */ /* 0x000fe20007f3e0ff */
[----:B------:R-:W-:Y:S01]  /*4a80*/  IMAD.WIDE.U32 R32, R36, UR5, R2 ;  /* 0x0000000524207c25 */ /* 0x000fe2000f8e0002 */
[----:B------:R-:W-:Y:S01]  /*4a90*/  SEL R44, R35, RZ, !P0 ;  /* 0x000000ff232c7207 */ /* 0x000fe20004000000 */
[----:B------:R-:W-:Y:S01]  /*4aa0*/  ULDC.64 UR6, c[0x0][0x858] ;  /* 0x0002160000067ab9 */ /* 0x000fe20000000a00 */
[----:B------:R-:W-:Y:S01]  /*4ab0*/  LEA.HI.X.SX32 R25, R45, R25, 0x1, P1 ;  /* 0x000000192d197211 */ /* 0x000fe200008f0eff */
[----:B------:R-:W-:Y:S01]  /*4ac0*/  IMAD.IADD R33, R33, 0x1, R37 ;  /* 0x0000000121217824 */ /* 0x000fe200078e0225 */
[----:B------:R-:W-:Y:S01]  /*4ad0*/  ISETP.GE.AND P1, PT, R34, R46, PT ;  /* 0x0000002e2200720c */ /* 0x000fe20003f26270 */
[----:B------:R-:W-:Y:S01]  /*4ae0*/  IMAD R34, R44, UR6, RZ ;  /* 0x000000062c227c24 */ /* 0x000fe2000f8e02ff */
[----:B------:R-:W-:Y:S01]  /*4af0*/  SEL R47, R120, RZ, !P0 ;  /* 0x000000ff782f7207 */ /* 0x000fe20004000000 */
[----:B------:R-:W-:Y:S01]  /*4b00*/  BSSY B0, `(.L_x_542) ;  /* 0x0000012000007945 */ /* 0x000fe20003800000 */
[----:B------:R-:W-:Y:S01]  /*4b10*/  ISETP.GE.OR P0, PT, R2, UR8, P4 ;  /* 0x0000000802007c0c */ /* 0x000fe2000a706670 */
[----:B------:R-:W-:-:S04]  /*4b20*/  IMAD.WIDE R24, R38, 0x60, R24 ;  /* 0x0000006026187825 */ /* 0x000fc800078e0218 */
[C---:B------:R-:W-:Y:S02]  /*4b30*/  IMAD R41, R47.reuse, UR7, R34 ;  /* 0x000000072f297c24 */ /* 0x040fe4000f8e0222 */
[----:B------:R-:W-:-:S04]  /*4b40*/  IMAD.WIDE.U32 R32, R47, UR6, R32 ;  /* 0x000000062f207c25 */ /* 0x000fc8000f8e0020 */
[----:B------:R-:W-:Y:S01]  /*4b50*/  IMAD.IADD R41, R33, 0x1, R41 ;  /* 0x0000000121297824 */ /* 0x000fe200078e0229 */
[----:B--2---:R-:W-:Y:S06]  /*4b60*/  @P6 BRA `(.L_x_543) ;  /* 0x00000000002c6947 */ /* 0x004fec0003800000 */
[----:B------:R-:W2:Y:S01]  /*4b70*/  LDS.128 R36, [R0+0x9000] ;  /* 0x0090000000247984 */ /* 0x000ea20000000c00 */
[----:B------:R-:W-:Y:S01]  /*4b80*/  ULDC.64 UR6, c[0x0][0x848] ;  /* 0x0002120000067ab9 */ /* 0x000fe20000000a00 */
[----:B------:R-:W-:Y:S02]  /*4b90*/  IMAD.MOV.U32 R40, RZ, RZ, R32 ;  /* 0x000000ffff287224 */ /* 0x000fe400078e0020 */
[----:B------:R-:W-:Y:S02]  /*4ba0*/  IMAD R43, R25, UR6, RZ ;  /* 0x00000006192b7c24 */ /* 0x000fe4000f8e02ff */
[----:B------:R-:W-:-:S04]  /*4bb0*/  IMAD.WIDE.U32 R34, R24, UR6, R40 ;  /* 0x0000000618227c25 */ /* 0x000fc8000f8e0028 */
[----:B------:R-:W-:Y:S01]  /*4bc0*/  IMAD R43, R24, UR7, R43 ;  /* 0x00000007182b7c24 */ /* 0x000fe2000f8e022b */
[----:B------:R-:W-:Y:S02]  /*4bd0*/  ULDC.64 UR6, c[0x0][0x830] ;  /* 0x00020c0000067ab9 */ /* 0x000fe40000000a00 */
[----:B------:R-:W-:Y:S01]  /*4be0*/  LEA R42, P6, R34, UR6, 0x1 ;  /* 0x00000006222a7c11 */ /* 0x000fe2000f8c08ff */
[----:B------:R-:W-:-:S05]  /*4bf0*/  IMAD.IADD R35, R35, 0x1, R43 ;  /* 0x0000000123237824 */ /* 0x000fca00078e022b */
[----:B------:R-:W-:-:S05]  /*4c00*/  LEA.HI.X R43, R34, UR7, R35, 0x1, P6 ;  /* 0x00000007222b7c11 */ /* 0x000fca000b0f0c23 */
[----:B--2---:R2:W-:Y:S02]  /*4c10*/  STG.E.128 desc[UR38][R42.64], R36 ;  /* 0x000000242a007986 */ /* 0x0045e4000c101d26 */
.L_x_543:
[----:B------:R-:W-:Y:S05]  /*4c20*/  BSYNC B0 ;  /* 0x0000000000007941 */ /* 0x000fea0003800000 */
.L_x_542:
[----:B------:R-:W-:Y:S04]  /*4c30*/  BSSY B0, `(.L_x_544) ;  /* 0x000000f000007945 */ /* 0x000fe80003800000 */
[----:B------:R-:W-:Y:S05]  /*4c40*/  @P0 BRA `(.L_x_545) ;  /* 0x0000000000340947 */ /* 0x000fea0003800000 */
[----:B--2---:R-:W-:Y:S01]  /*4c50*/  IADD3 R37, P0, R24, 0x10, RZ ;  /* 0x0000001018257810 */ /* 0x004fe20007f1e0ff */
[----:B------:R-:W-:Y:S01]  /*4c60*/  ULDC.64 UR6, c[0x0][0x848] ;  /* 0x0002120000067ab9 */ /* 0x000fe20000000a00 */
[----:B------:R-:W-:-:S03]  /*4c70*/  IMAD.MOV.U32 R35, RZ, RZ, R41 ;  /* 0x000000ffff237224 */ /* 0x000fc600078e0029 */
[----:B------:R-:W-:-:S04]  /*4c80*/  IMAD.X R34, RZ, RZ, R25, P0 ;  /* 0x000000ffff227224 */ /* 0x000fc800000e0619 */
[----:B------:R-:W-:Y:S02]  /*4c90*/  IMAD R36, R34, UR6, RZ ;  /* 0x0000000622247c24 */ /* 0x000fe4000f8e02ff */
[----:B------:R-:W-:-:S04]  /*4ca0*/  IMAD.MOV.U32 R34, RZ, RZ, R32 ;  /* 0x000000ffff227224 */ /* 0x000fc800078e0020 */
[----:B------:R-:W-:-:S04]  /*4cb0*/  IMAD.WIDE.U32 R34, R37, UR6, R34 ;  /* 0x0000000625227c25 */ /* 0x000fc8000f8e0022 */
[----:B------:R-:W-:Y:S01]  /*4cc0*/  IMAD R37, R37, UR7, R36 ;  /* 0x0000000725257c24 */ /* 0x000fe2000f8e0224 */
[----:B------:R-:W-:Y:S02]  /*4cd0*/  ULDC.64 UR6, c[0x0][0x830] ;  /* 0x00020c0000067ab9 */ /* 0x000fe40000000a00 */
[----:B------:R-:W-:Y:S01]  /*4ce0*/  LEA R36, P0, R34, UR6, 0x1 ;  /* 0x0000000622247c11 */ /* 0x000fe2000f8008ff */
[----:B------:R-:W-:-:S05]  /*4cf0*/  IMAD.IADD R35, R35, 0x1, R37 ;  /* 0x0000000123237824 */ /* 0x000fca00078e0225 */
[----:B------:R-:W-:-:S05]  /*4d00*/  LEA.HI.X R37, R34, UR7, R35, 0x1, P0 ;  /* 0x0000000722257c11 */ /* 0x000fca00080f0c23 */
[----:B------:R2:W-:Y:S02]  /*4d10*/  STG.E.128 desc[UR38][R36.64], R28 ;  /* 0x0000001c24007986 */ /* 0x0005e4000c101d26 */
.L_x_545:
[----:B------:R-:W-:Y:S05]  /*4d20*/  BSYNC B0 ;  /* 0x0000000000007941 */ /* 0x000fea0003800000 */
.L_x_544:
[----:B--2---:R2:W1:Y:S01]  /*4d30*/  LDS.128 R28, [R0+0xa000] ;  /* 0x00a00000001c7984 */ /* 0x0044620000000c00 */
[C---:B------:R-:W-:Y:S01]  /*4d40*/  ISETP.GE.OR P6, PT, R2.reuse, UR8, P5 ;  /* 0x0000000802007c0c */ /* 0x040fe2000afc6670 */
[----:B------:R-:W-:Y:S01]  /*4d50*/  BSSY B0, `(.L_x_546) ;  /* 0x0000010000007945 */ /* 0x000fe20003800000 */
[----:B------:R-:W-:-:S11]  /*4d60*/  ISETP.GE.OR P0, PT, R2, UR8, P2 ;  /* 0x0000000802007c0c */ /* 0x000fd60009706670 */
[----:B--2---:R-:W-:Y:S05]  /*4d70*/  @P6 BRA `(.L_x_547) ;  /* 0x0000000000346947 */ /* 0x004fea0003800000 */
[----:B------:R-:W-:Y:S01]  /*4d80*/  IADD3 R37, P6, R24, 0x20, RZ ;  /* 0x0000002018257810 */ /* 0x000fe20007fde0ff */
        /* <DEDUP_REMOVED lines=11> */
[----:B-1----:R2:W-:Y:S02]  /*4e40*/  STG.E.128 desc[UR38][R36.64], R28 ;  /* 0x0000001c24007986 */ /* 0x0025e4000c101d26 */
.L_x_547:
[----:B------:R-:W-:Y:S05]  /*4e50*/  BSYNC B0 ;  /* 0x0000000000007941 */ /* 0x000fea0003800000 */
.L_x_546:
[----:B-12---:R1:W2:Y:S01]  /*4e60*/  LDS.128 R28, [R0+0xa800] ;  /* 0x00a80000001c7984 */ /* 0x0062a20000000c00 */
[----:B------:R-:W-:Y:S01]  /*4e70*/  BSSY B0, `(.L_x_548) ;  /* 0x0000010000007945 */ /* 0x000fe20003800000 */
[----:B------:R-:W-:-:S03]  /*4e80*/  VIADD R45, R45, 0x50 ;  /* 0x000000502d2d7836 */ /* 0x000fc60000000000 */
[----:B------:R-:W-:Y:S05]  /*4e90*/  @P0 BRA `(.L_x_549) ;  /* 0x0000000000340947 */ /* 0x000fea0003800000 */
        /* <DEDUP_REMOVED lines=12> */
[----:B--2---:R2:W-:Y:S02]  /*4f60*/  STG.E.128 desc[UR38][R36.64], R28 ;  /* 0x0000001c24007986 */ /* 0x0045e4000c101d26 */
.L_x_549:
[----:B------:R-:W-:Y:S05]  /*4f70*/  BSYNC B0 ;  /* 0x0000000000007941 */ /* 0x000fea0003800000 */
.L_x_548:
[----:B--2---:R2:W1:Y:S01]  /*4f80*/  LDS.128 R28, [R0+0xb000] ;  /* 0x00b00000001c7984 */ /* 0x0044620000000c00 */
[----:B------:R-:W-:Y:S01]  /*4f90*/  ISETP.GE.OR P6, PT, R2, UR8, P1 ;  /* 0x0000000802007c0c */ /* 0x000fe20008fc6670 */
[----:B------:R-:W-:Y:S01]  /*4fa0*/  BSSY B0, `(.L_x_550) ;  /* 0x0000010000007945 */ /* 0x000fe20003800000 */
[----:B------:R-:W-:-:S11]  /*4fb0*/  ISETP.GE.AND P0, PT, R45, R46, PT ;  /* 0x0000002e2d00720c */ /* 0x000fd60003f06270 */
        /* <DEDUP_REMOVED lines=14> */
.L_x_551:
[----:B------:R-:W-:Y:S05]  /*50a0*/  BSYNC B0 ;  /* 0x0000000000007941 */ /* 0x000fea0003800000 */
.L_x_550:
[----:B-1----:R-:W-:Y:S01]  /*50b0*/  IMAD R28, R26, UR4, RZ ;  /* 0x000000041a1c7c24 */ /* 0x002fe2000f8e02ff */
[----:B------:R-:W-:Y:S01]  /*50c0*/  ISETP.GE.OR P6, PT, R2, UR8, P0 ;  /* 0x0000000802007c0c */ /* 0x000fe200087c6670 */
[----:B------:R-:W-:Y:S01]  /*50d0*/  BSSY B0, `(.L_x_552) ;  /* 0x0000012000007945 */ /* 0x000fe20003800000 */
[----:B------:R-:W-:-:S04]  /*50e0*/  IMAD.WIDE.U32 R34, R26, UR5, R2 ;  /* 0x000000051a227c25 */ /* 0x000fc8000f8e0002 */
[----:B------:R-:W-:Y:S02]  /*50f0*/  IMAD R37, R27, UR5, R28 ;  /* 0x000000051b257c24 */ /* 0x000fe4000f8e021c */
[----:B------:R1:W1:Y:S05]  /*5100*/  LDS.128 R28, [R0+0xb800] ;  /* 0x00b80000001c7984 */ /* 0x00026a0000000c00 */
        /* <DEDUP_REMOVED lines=14> */
.L_x_553:
[----:B------:R-:W-:Y:S05]  /*51f0*/  BSYNC B0 ;  /* 0x0000000000007941 */ /* 0x000fea0003800000 */
.L_x_552:
[----:B-1----:R1:W1:Y:S01]  /*5200*/  LDS.128 R28, [R0] ;  /* 0x00000000001c7984 */ /* 0x0022620000000c00 */
[----:B------:R-:W-:Y:S01]  /*5210*/  ULDC UR6, c[0x0][0x80c] ;  /* 0x0002030000067ab9 */ /* 0x000fe20000000800 */
[----:B------:R-:W-:Y:S01]  /*5220*/  ULDC.64 UR4, c[0x0][0x828] ;  /* 0x00020a0000047ab9 */ /* 0x000fe20000000a00 */
[----:B------:R-:W-:Y:S01]  /*5230*/  ISETP.GE.OR P3, PT, R2, UR6, P3 ;  /* 0x0000000602007c0c */ /* 0x000fe20009f66670 */
[----:B------:R-:W-:Y:S01]  /*5240*/  IMAD.IADD R35, R35, 0x1, R37 ;  /* 0x0000000123237824 */ /* 0x000fe200078e0225 */
[----:B------:R-:W-:Y:S01]  /*5250*/  BSSY B0, `(.L_x_554) ;  /* 0x0000015000007945 */ /* 0x000fe20003800000 */
[----:B------:R-:W-:Y:S01]  /*5260*/  IMAD R3, R44, UR4, RZ ;  /* 0x000000042c037c24 */ /* 0x000fe2000f8e02ff */
[C---:B------:R-:W-:Y:S01]  /*5270*/  ISETP.GE.OR P4, PT, R2.reuse, UR6, P4 ;  /* 0x0000000602007c0c */ /* 0x040fe2000a786670 */
[C---:B------:R-:W-:Y:S01]  /*5280*/  IMAD.WIDE.U32 R34, R47.reuse, UR4, R34 ;  /* 0x000000042f227c25 */ /* 0x040fe2000f8e0022 */
[C---:B------:R-:W-:Y:S02]  /*5290*/  ISETP.GE.OR P5, PT, R2.reuse, UR6, P5 ;  /* 0x0000000602007c0c */ /* 0x040fe4000afa6670 */
[C---:B------:R-:W-:Y:S01]  /*52a0*/  ISETP.GE.OR P2, PT, R2.reuse, UR6, P2 ;  /* 0x0000000602007c0c */ /* 0x040fe20009746670 */
[----:B------:R-:W-:Y:S01]  /*52b0*/  IMAD R3, R47, UR5, R3 ;  /* 0x000000052f037c24 */ /* 0x000fe2000f8e0203 */
[----:B------:R-:W-:-:S02]  /*52c0*/  ISETP.GE.OR P1, PT, R2, UR6, P1 ;  /* 0x0000000602007c0c */ /* 0x000fc40008f26670 */
[----:B------:R-:W-:Y:S01]  /*52d0*/  ISETP.GE.OR P0, PT, R2, UR6, P0 ;  /* 0x0000000602007c0c */ /* 0x000fe20008706670 */
[----:B------:R-:W-:Y:S01]  /*52e0*/  IMAD.IADD R27, R35, 0x1, R3 ;  /* 0x00000001231b7824 */ /* 0x000fe200078e0203 */
[----:B------:R-:W-:Y:S11]  /*52f0*/  @P3 BRA `(.L_x_555) ;  /* 0x0000000000283947 */ /* 0x000ff60003800000 */
        /* <DEDUP_REMOVED lines=9> */
[----:B-1----:R1:W-:Y:S02]  /*5390*/  STG.E.128 desc[UR38][R32.64], R28 ;  /* 0x0000001c20007986 */ /* 0x0023e4000c101d26 */
.L_x_555:
[----:B------:R-:W-:Y:S05]  /*53a0*/  BSYNC B0 ;  /* 0x0000000000007941 */ /* 0x000fea0003800000 */
.L_x_554:
[----:B------:R-:W-:Y:S04]  /*53b0*/  BSSY B0, `(.L_x_556) ;  /* 0x000000f000007945 */ /* 0x000fe80003800000 */
[----:B------:R-:W-:Y:S05]  /*53c0*/  @P4 BRA `(.L_x_557) ;  /* 0x0000000000344947 */ /* 0x000fea0003800000 */
[----:B-1----:R-:W-:Y:S01]  /*53d0*/  IADD3 R29, P3, R24, 0x10, RZ ;  /* 0x00000010181d7810 */ /* 0x002fe20007f7e0ff */
[----:B------:R-:W-:Y:S01]  /*53e0*/  ULDC.64 UR4, c[0x0][0x818] ;  /* 0x0002060000047ab9 */ /* 0x000fe20000000a00 */
[----:B------:R-:W-:Y:S02]  /*53f0*/  IMAD.MOV.U32 R2, RZ, RZ, R34 ;  /* 0x000000ffff027224 */ /* 0x000fe400078e0022 */
[----:B------:R-:W-:Y:S02]  /*5400*/  IMAD.MOV.U32 R3, RZ, RZ, R27 ;  /* 0x000000ffff037224 */ /* 0x000fe400078e001b */
[----:B--2---:R-:W-:Y:S02]  /*5410*/  IMAD.X R0, RZ, RZ, R25, P3 ;  /* 0x000000ffff007224 */ /* 0x004fe400018e0619 */
[----:B------:R-:W-:-:S04]  /*5420*/  IMAD.WIDE.U32 R2, R29, UR4, R2 ;  /* 0x000000041d027c25 */ /* 0x000fc8000f8e0002 */
[----:B------:R-:W-:-:S04]  /*5430*/  IMAD R0, R0, UR4, RZ ;  /* 0x0000000400007c24 */ /* 0x000fc8000f8e02ff */
[----:B------:R-:W-:Y:S01]  /*5440*/  IMAD R29, R29, UR5, R0 ;  /* 0x000000051d1d7c24 */ /* 0x000fe2000f8e0200 */
[----:B------:R-:W-:Y:S02]  /*5450*/  ULDC.64 UR4, c[0x0][0x800] ;  /* 0x0002000000047ab9 */ /* 0x000fe40000000a00 */
[----:B------:R-:W-:Y:S01]  /*5460*/  LEA R28, P3, R2, UR4, 0x1 ;  /* 0x00000004021c7c11 */ /* 0x000fe2000f8608ff */
[----:B------:R-:W-:-:S05]  /*5470*/  IMAD.IADD R3, R3, 0x1, R29 ;  /* 0x0000000103037824 */ /* 0x000fca00078e021d */
[----:B------:R-:W-:-:S05]  /*5480*/  LEA.HI.X R29, R2, UR5, R3, 0x1, P3 ;  /* 0x00000005021d7c11 */ /* 0x000fca00098f0c03 */
[----:B---3--:R1:W-:Y:S02]  /*5490*/  STG.E.128 desc[UR38][R28.64], R4 ;  /* 0x000000041c007986 */ /* 0x0083e4000c101d26 */
.L_x_557:
[----:B------:R-:W-:Y:S05]  /*54a0*/  BSYNC B0 ;  /* 0x0000000000007941 */ /* 0x000fea0003800000 */
.L_x_556:
[----:B------:R-:W-:Y:S04]  /*54b0*/  BSSY B0, `(.L_x_558) ;  /* 0x000000f000007945 */ /* 0x000fe80003800000 */
[----:B------:R-:W-:Y:S05]  /*54c0*/  @P5 BRA `(.L_x_559) ;  /* 0x0000000000345947 */ /* 0x000fea0003800000 */
[----:B-1-3--:R-:W-:Y:S01]  /*54d0*/  IADD3 R5, P3, R24, 0x20, RZ ;  /* 0x0000002018057810 */ /* 0x00afe20007f7e0ff */
        /* <DEDUP_REMOVED lines=11> */
[----:B----4-:R1:W-:Y:S02]  /*5590*/  STG.E.128 desc[UR38][R4.64], R8 ;  /* 0x0000000804007986 */ /* 0x0103e4000c101d26 */
.L_x_559:
[----:B------:R-:W-:Y:S05]  /*55a0*/  BSYNC B0 ;  /* 0x0000000000007941 */ /* 0x000fea0003800000 */
.L_x_558:
        /* <DEDUP_REMOVED lines=14> */
[----:B------:R1:W-:Y:S02]  /*5690*/  STG.E.128 desc[UR38][R4.64], R12 ;  /* 0x0000000c04007986 */ /* 0x0003e4000c101d26 */
.L_x_561:
[----:B------:R-:W-:Y:S05]  /*56a0*/  BSYNC B0 ;  /* 0x0000000000007941 */ /* 0x000fea0003800000 */
.L_x_560:
        /* <DEDUP_REMOVED lines=15> */
.L_x_563:
[----:B------:R-:W-:Y:S05]  /*57a0*/  BSYNC B0 ;  /* 0x0000000000007941 */ /* 0x000fea0003800000 */
.L_x_562:
        /* <DEDUP_REMOVED lines=13> */
[----:B------:R1:W-:Y:S01]  /*5880*/  STG.E.128 desc[UR38][R4.64], R20 ;  /* 0x0000001404007986 */ /* 0x0003e2000c101d26 */
[----:B------:R-:W-:Y:S05]  /*5890*/  BRA `(.L_x_516) ;  /* 0x0000004800b87947 */ /* 0x000fea0003800000 */
.L_x_540:
[----:B------:R-:W3:Y:S01]  /*58a0*/  LDL R16, [R1+0x8] ;  /* 0x0000080001107983 */ /* 0x000ee20000100800 */
[----:B------:R-:W4:Y:S08]  /*58b0*/  LDC.64 R4, c[0x0][0x870] ;  /* 0x00021c00ff047b82 */ /* 0x000f300000000a00 */
[----:B-12---:R-:W3:Y:S01]  /*58c0*/  LDC.64 R2, c[0x0][0x870] ;  /* 0x00021c00ff027b82 */ /* 0x006ee20000000a00 */
[----:B------:R-:W-:Y:S01]  /*58d0*/  ULDC UR4, c[0x0][0x808] ;  /* 0x0002020000047ab9 */ /* 0x000fe20000000800 */
[----:B------:R-:W1:Y:S06]  /*58e0*/  S2R R13, SR_CTAID.X ;  /* 0x00000000000d7919 */ /* 0x000e6c0000002500 */
[----:B------:R-:W2:Y:S01]  /*58f0*/  LDC.64 R14, c[0x0][0x820] ;  /* 0x00020800ff0e7b82 */ /* 0x000ea20000000a00 */
[----:B----4-:R-:W-:-:S04]  /*5900*/  ISETP.NE.U32.AND P0, PT, R4, RZ, PT ;  /* 0x000000ff0400720c */ /* 0x010fc80003f05070 */
[----:B------:R-:W-:Y:S01]  /*5910*/  ISETP.NE.AND.EX P0, PT, R5, RZ, PT, P0 ;  /* 0x000000ff0500720c */ /* 0x000fe20003f05300 */
[----:B------:R-:W-:Y:S02]  /*5920*/  IMAD.U32 R0, RZ, RZ, UR4 ;  /* 0x00000004ff007e24 */ /* 0x000fe4000f8e00ff */
[----:B---3--:R-:W-:Y:S02]  /*5930*/  IMAD.WIDE R4, R16, 0x4, R2 ;  /* 0x0000000410047825 */ /* 0x008fe400078e0202 */
[----:B------:R-:W3:Y:S08]  /*5940*/  LDC.64 R2, c[0x0][0x878] ;  /* 0x00021e00ff027b82 */ /* 0x000ef00000000a00 */
[----:B------:R-:W4:Y:S01]  /*5950*/  @P0 LDG.E R9, desc[UR38][R4.64] ;  /* 0x0000002604090981 */ /* 0x000f22000c1e1900 */
[----:B---3--:R-:W-:-:S04]  /*5960*/  ISETP.NE.U32.AND P1, PT, R2, RZ, PT ;  /* 0x000000ff0200720c */ /* 0x008fc80003f25070 */
[----:B------:R-:W-:-:S13]  /*5970*/  ISETP.NE.AND.EX P1, PT, R3, RZ, PT, P1 ;  /* 0x000000ff0300720c */ /* 0x000fda0003f25310 */
[----:B------:R-:W3:Y:S02]  /*5980*/  @P1 LDC.64 R2, c[0x0][0x878] ;  /* 0x00021e00ff021b82 */ /* 0x000ee40000000a00 */
[----:B---3--:R-:W-:-:S05]  /*5990*/  @P1 IMAD.WIDE R6, R16, 0x4, R2 ;  /* 0x0000000410061825 */ /* 0x008fca00078e0202 */
[----:B------:R3:W5:Y:S01]  /*59a0*/  @P1 LDG.E R0, desc[UR38][R6.64] ;  /* 0x0000002606001981 */ /* 0x000762000c1e1900 */
[----:B------:R-:W1:Y:S01]  /*59b0*/  S2UR UR4, SR_CTAID.Y ;  /* 0x00000000000479c3 */ /* 0x000e620000002600 */
[----:B------:R-:W2:Y:S02]  /*59c0*/  S2R R2, SR_TID.X ;  /* 0x0000000000027919 */ /* 0x000ea40000002100 */
[----:B--2---:R-:W-:Y:S01]  /*59d0*/  VIADD R8, R2, 0xffffff80 ;  /* 0xffffff8002087836 */ /* 0x004fe20000000000 */
[----:B------:R-:W-:-:S03]  /*59e0*/  CS2R R2, SRZ ;  /* 0x0000000000027805 */ /* 0x000fc6000001ff00 */
[----:B------:R-:W-:-:S05]  /*59f0*/  IMAD.HI R10, R8, 0x2aaaaaab, RZ ;  /* 0x2aaaaaab080a7827 */ /* 0x000fca00078e02ff */
[----:B------:R-:W-:-:S04]  /*5a00*/  SHF.R.U32.HI R11, RZ, 0x1f, R10 ;  /* 0x0000001fff0b7819 */ /* 0x000fc8000001160a */
[----:B------:R-:W-:Y:S02]  /*5a10*/  LEA.HI.SX32 R17, R10, R11, 0x1e ;  /* 0x0000000b0a117211 */ /* 0x000fe400078ff2ff */
[--C-:B----4-:R-:W-:Y:S01]  /*5a20*/  @P0 SHF.R.S32.HI R3, RZ, 0x1f, R9.reuse ;  /* 0x0000001fff030819 */ /* 0x110fe20000011409 */
[----:B------:R-:W-:Y:S01]  /*5a30*/  @P0 IMAD.MOV.U32 R2, RZ, RZ, R9 ;  /* 0x000000ffff020224 */ /* 0x000fe200078e0009 */
[----:B-1-3--:R-:W-:Y:S06]  /*5a40*/  @P1 BRA `(.L_x_564) ;  /* 0x0000000000101947 */ /* 0x00afec0003800000 */
[----:B------:R-:W-:Y:S05]  /*5a50*/  @!P0 BRA `(.L_x_564) ;  /* 0x00000000000c8947 */ /* 0x000fea0003800000 */
[----:B------:R-:W2:Y:S04]  /*5a60*/  LDG.E R7, desc[UR38][R4.64] ;  /* 0x0000002604077981 */ /* 0x000ea8000c1e1900 */
[----:B-----5:R-:W2:Y:S02]  /*5a70*/  LDG.E R0, desc[UR38][R4.64+0x4] ;  /* 0x0000042604007981 */ /* 0x020ea4000c1e1900 */
[----:B--2---:R-:W-:-:S07]  /*5a80*/  IMAD.IADD R0, R0, 0x1, -R7 ;  /* 0x0000000100007824 */ /* 0x004fce00078e0a07 */
.L_x_564:
[----:B------:R-:W-:Y:S01]  /*5a90*/  IMAD R8, R17, -0x18, R8 ;  /* 0xffffffe811087824 */ /* 0x000fe200078e0208 */
[----:B------:R-:W-:Y:S01]  /*5aa0*/  USHF.R.S32.HI UR5, URZ, 0x1f, UR4 ;  /* 0x0000001f3f057899 */ /* 0x000fe20008011404 */
[----:B-----5:R-:W-:Y:S01]  /*5ab0*/  IMAD R12, R13, -0x60, R0 ;  /* 0xffffffa00d0c7824 */ /* 0x020fe200078e0200 */
[----:B------:R-:W1:Y:S01]  /*5ac0*/  LDC.64 R18, c[0x0][0x850] ;  /* 0x00021400ff127b82 */ /* 0x000e620000000a00 */
[C---:B------:R-:W-:Y:S01]  /*5ad0*/  VIADD R5, R17.reuse, 0x10 ;  /* 0x0000001011057836 */ /* 0x040fe20000000000 */
[----:B------:R-:W-:Y:S01]  /*5ae0*/  ULDC UR8, c[0x0][0x80c] ;  /* 0x0002030000087ab9 */ /* 0x000fe20000000800 */
[----:B------:R-:W-:Y:S01]  /*5af0*/  IMAD.SHL.U32 R10, R8, 0x8, RZ ;  /* 0x00000008080a7824 */ /* 0x000fe200078e00ff */
[-C--:B------:R-:W-:Y:S01]  /*5b00*/  ISETP.GE.AND P3, PT, R17, R12.reuse, PT ;  /* 0x0000000c1100720c */ /* 0x080fe20003f66270 */
[C---:B------:R-:W-:Y:S01]  /*5b10*/  IMAD R0, R14.reuse, UR5, RZ ;  /* 0x000000050e007c24 */ /* 0x040fe2000f8e02ff */
[-C--:B------:R-:W-:Y:S01]  /*5b20*/  ISETP.GE.AND P4, PT, R5, R12.reuse, PT ;  /* 0x0000000c0500720c */ /* 0x080fe20003f86270 */
[----:B------:R-:W-:Y:S01]  /*5b30*/  VIADD R5, R17, 0x20 ;  /* 0x0000002011057836 */ /* 0x000fe20000000000 */
[----:B------:R-:W-:Y:S01]  /*5b40*/  SHF.R.S32.HI R11, RZ, 0x1f, R10 ;  /* 0x0000001fff0b7819 */ /* 0x000fe2000001140a */
[----:B------:R-:W-:Y:S01]  /*5b50*/  IMAD R15, R15, UR4, R0 ;  /* 0x000000040f0f7c24 */ /* 0x000fe2000f8e0200 */
[----:B------:R-:W-:Y:S01]  /*5b60*/  SHF.R.S32.HI R0, RZ, 0x1f, R16 ;  /* 0x0000001fff007819 */ /* 0x000fe20000011410 */
[----:B------:R-:W-:Y:S01]  /*5b70*/  VIADD R7, R17, 0x30 ;  /* 0x0000003011077836 */ /* 0x000fe20000000000 */
[-C--:B------:R-:W-:Y:S01]  /*5b80*/  ISETP.GE.AND P5, PT, R5, R12.reuse, PT ;  /* 0x0000000c0500720c */ /* 0x080fe20003fa6270 */
[----:B------:R-:W-:Y:S01]  /*5b90*/  IMAD.WIDE.U32 R4, R14, UR4, R10 ;  /* 0x000000040e047c25 */ /* 0x000fe2000f8e000a */
[----:B------:R-:W-:Y:S01]  /*5ba0*/  ISETP.GE.OR P6, PT, R10, UR8, P3 ;  /* 0x000000080a007c0c */ /* 0x000fe20009fc6670 */
[----:B------:R-:W-:Y:S01]  /*5bb0*/  ULDC.64 UR6, c[0x0][0x828] ;  /* 0x00020a0000067ab9 */ /* 0x000fe20000000a00 */
[----:B------:R-:W-:Y:S01]  /*5bc0*/  SEL R14, R0, RZ, !P0 ;  /* 0x000000ff000e7207 */ /* 0x000fe20004000000 */
[----:B------:R-:W-:Y:S01]  /*5bd0*/  IMAD.IADD R5, R5, 0x1, R15 ;  /* 0x0000000105057824 */ /* 0x000fe200078e020f */
[----:B------:R-:W-:Y:S01]  /*5be0*/  ISETP.GE.AND P2, PT, R7, R12, PT ;  /* 0x0000000c0700720c */ /* 0x000fe20003f46270 */
[C---:B------:R-:W-:Y:S01]  /*5bf0*/  VIADD R7, R17.reuse, 0x40 ;  /* 0x0000004011077836 */ /* 0x040fe20000000000 */
[C---:B------:R-:W-:Y:S01]  /*5c00*/  IADD3 R2, P1, R17.reuse, R2, RZ ;  /* 0x0000000211027210 */ /* 0x040fe20007f3e0ff */
[----:B------:R-:W-:Y:S01]  /*5c10*/  IMAD R0, R14, UR6, RZ ;  /* 0x000000060e007c24 */ /* 0x000fe2000f8e02ff */
[----:B------:R-:W-:Y:S01]  /*5c20*/  SEL R15, R16, RZ, !P0 ;  /* 0x000000ff100f7207 */ /* 0x000fe20004000000 */
[----:B------:R-:W-:Y:S01]  /*5c30*/  BSSY B0, `(.L_x_565) ;  /* 0x0000013000007945 */ /* 0x000fe20003800000 */
[----:B------:R-:W-:-:S02]  /*5c40*/  LEA.HI.X.SX32 R3, R17, R3, 0x1, P1 ;  /* 0x0000000311037211 */ /* 0x000fc400008f0eff */
[----:B------:R-:W-:Y:S01]  /*5c50*/  ISETP.GE.AND P1, PT, R7, R12, PT ;  /* 0x0000000c0700720c */ /* 0x000fe20003f26270 */
[C---:B------:R-:W-:Y:S01]  /*5c60*/  IMAD R7, R15.reuse, UR7, R0 ;  /* 0x000000070f077c24 */ /* 0x040fe2000f8e0200 */
[----:B------:R-:W-:Y:S01]  /*5c70*/  ISETP.GE.OR P0, PT, R10, UR8, P4 ;  /* 0x000000080a007c0c */ /* 0x000fe2000a706670 */
[----:B------:R-:W-:-:S04]  /*5c80*/  IMAD.WIDE.U32 R8, R15, UR6, R4 ;  /* 0x000000060f087c25 */ /* 0x000fc8000f8e0004 */
[----:B------:R-:W-:-:S04]  /*5c90*/  IMAD.WIDE R2, R13, 0x60, R2 ;  /* 0x000000600d027825 */ /* 0x000fc800078e0202 */
[----:B------:R-:W-:Y:S01]  /*5ca0*/  IMAD.IADD R7, R9, 0x1, R7 ;  /* 0x0000000109077824 */ /* 0x000fe200078e0207 */
[----:B------:R-:W-:Y:S06]  /*5cb0*/  @P6 BRA `(.L_x_566) ;  /* 0x0000000000286947 */ /* 0x000fec0003800000 */
        /* <DEDUP_REMOVED lines=9> */
[----:B------:R2:W-:Y:S02]  /*5d50*/  STG.E.128 desc[UR38][R20.64], RZ ;  /* 0x000000ff14007986 */ /* 0x0005e4000c101d26 */
.L_x_566:
[----:B------:R-:W-:Y:S05]  /*5d60*/  BSYNC B0 ;  /* 0x0000000000007941 */ /* 0x000fea0003800000 */
.L_x_565:
[----:B------:R-:W-:Y:S01]  /*5d70*/  BSSY B0, `(.L_x_567) ;  /* 0x0000010000007945 */ /* 0x000fe20003800000 */
[----:B------:R-:W-:-:S03]  /*5d80*/  ISETP.GE.OR P6, PT, R10, UR8, P5 ;  /* 0x000000080a007c0c */ /* 0x000fc6000afc6670 */
[----:B------:R-:W-:Y:S10]  /*5d90*/  @P0 BRA `(.L_x_568) ;  /* 0x0000000000340947 */ /* 0x000ff40003800000 */
[----:B------:R-:W-:Y:S01]  /*5da0*/  IADD3 R13, P0, R2, 0x10, RZ ;  /* 0x00000010020d7810 */ /* 0x000fe20007f1e0ff */
[----:B------:R-:W-:Y:S01]  /*5db0*/  ULDC.64 UR6, c[0x0][0x818] ;  /* 0x0002060000067ab9 */ /* 0x000fe20000000a00 */
[----:B------:R-:W-:Y:S02]  /*5dc0*/  IMAD.MOV.U32 R4, RZ, RZ, R8 ;  /* 0x000000ffff047224 */ /* 0x000fe400078e0008 */
[----:B------:R-:W-:Y:S02]  /*5dd0*/  IMAD.MOV.U32 R5, RZ, RZ, R7 ;  /* 0x000000ffff057224 */ /* 0x000fe400078e0007 */
[----:B------:R-:W-:Y:S02]  /*5de0*/  IMAD.X R0, RZ, RZ, R3, P0 ;  /* 0x000000ffff007224 */ /* 0x000fe400000e0603 */
[----:B------:R-:W-:-:S04]  /*5df0*/  IMAD.WIDE.U32 R4, R13, UR6, R4 ;  /* 0x000000060d047c25 */ /* 0x000fc8000f8e0004 */
[----:B------:R-:W-:-:S04]  /*5e00*/  IMAD R0, R0, UR6, RZ ;  /* 0x0000000600007c24 */ /* 0x000fc8000f8e02ff */
[----:B------:R-:W-:Y:S01]  /*5e10*/  IMAD R13, R13, UR7, R0 ;  /* 0x000000070d0d7c24 */ /* 0x000fe2000f8e0200 */
[----:B------:R-:W-:Y:S02]  /*5e20*/  ULDC.64 UR6, c[0x0][0x800] ;  /* 0x0002000000067ab9 */ /* 0x000fe40000000a00 */
[----:B--2---:R-:W-:Y:S01]  /*5e30*/  LEA R20, P0, R4, UR6, 0x1 ;  /* 0x0000000604147c11 */ /* 0x004fe2000f8008ff */
[----:B------:R-:W-:-:S05]  /*5e40*/  IMAD.IADD R5, R5, 0x1, R13 ;  /* 0x0000000105057824 */ /* 0x000fca00078e020d */
[----:B------:R-:W-:-:S05]  /*5e50*/  LEA.HI.X R21, R4, UR7, R5, 0x1, P0 ;  /* 0x0000000704157c11 */ /* 0x000fca00080f0c05 */
[----:B------:R3:W-:Y:S02]  /*5e60*/  STG.E.128 desc[UR38][R20.64], RZ ;  /* 0x000000ff14007986 */ /* 0x0007e4000c101d26 */
.L_x_568:
[----:B------:R-:W-:Y:S05]  /*5e70*/  BSYNC B0 ;  /* 0x0000000000007941 */ /* 0x000fea0003800000 */
.L_x_567:
        /* <DEDUP_REMOVED lines=12> */
[----:B--23--:R-:W-:Y:S01]  /*5f40*/  LEA R20, P6, R4, UR6, 0x1 ;  /* 0x0000000604147c11 */ /* 0x00cfe2000f8c08ff */
[----:B------:R-:W-:-:S05]  /*5f50*/  IMAD.IADD R5, R5, 0x1, R13 ;  /* 0x0000000105057824 */ /* 0x000fca00078e020d */
[----:B------:R-:W-:-:S05]  /*5f60*/  LEA.HI.X R21, R4, UR7, R5, 0x1, P6 ;  /* 0x0000000704157c11 */ /* 0x000fca000b0f0c05 */
[----:B------:R4:W-:Y:S02]  /*5f70*/  STG.E.128 desc[UR38][R20.64], RZ ;  /* 0x000000ff14007986 */ /* 0x0009e4000c101d26 */
.L_x_570:
[----:B------:R-:W-:Y:S05]  /*5f80*/  BSYNC B0 ;  /* 0x0000000000007941 */ /* 0x000fea0003800000 */
.L_x_569:
[----:B------:R-:W-:Y:S01]  /*5f90*/  BSSY B0, `(.L_x_571) ;  /* 0x0000011000007945 */ /* 0x000fe20003800000 */
[----:B------:R-:W-:Y:S01]  /*5fa0*/  ISETP.GE.OR P6, PT, R10, UR8, P1 ;  /* 0x000000080a007c0c */ /* 0x000fe20008fc6670 */
[----:B------:R-:W-:Y:S02]  /*5fb0*/  VIADD R17, R17, 0x50 ;  /* 0x0000005011117836 */ /* 0x000fe40000000000 */
        /* <DEDUP_REMOVED lines=10> */
[----:B--234-:R-:W-:Y:S01]  /*6060*/  LEA R20, P0, R4, UR6, 0x1 ;  /* 0x0000000604147c11 */ /* 0x01cfe2000f8008ff */
[----:B------:R-:W-:-:S05]  /*6070*/  IMAD.IADD R5, R5, 0x1, R13 ;  /* 0x0000000105057824 */ /* 0x000fca00078e020d */
[----:B------:R-:W-:-:S05]  /*6080*/  LEA.HI.X R21, R4, UR7, R5, 0x1, P0 ;  /* 0x0000000704157c11 */ /* 0x000fca00080f0c05 */
[----:B------:R2:W-:Y:S02]  /*6090*/  STG.E.128 desc[UR38][R20.64], RZ ;  /* 0x000000ff14007986 */ /* 0x0005e4000c101d26 */
.L_x_572:
[----:B------:R-:W-:Y:S05]  /*60a0*/  BSYNC B0 ;  /* 0x0000000000007941 */ /* 0x000fea0003800000 */
.L_x_571:
[----:B------:R-:W-:Y:S01]  /*60b0*/  BSSY B0, `(.L_x_573) ;  /* 0x0000010000007945 */ /* 0x000fe20003800000 */
[----:B------:R-:W-:-:S03]  /*60c0*/  ISETP.GE.AND P0, PT, R17, R12, PT ;  /* 0x0000000c1100720c */ /* 0x000fc60003f06270 */
        /* <DEDUP_REMOVED lines=10> */
[----:B------:R-:W-:Y:S01]  /*6170*/  LEA R12, P6, R4, UR6, 0x1 ;  /* 0x00000006040c7c11 */ /* 0x000fe2000f8c08ff */
[----:B------:R-:W-:-:S05]  /*6180*/  IMAD.IADD R5, R5, 0x1, R13 ;  /* 0x0000000105057824 */ /* 0x000fca00078e020d */
[----:B------:R-:W-:-:S05]  /*6190*/  LEA.HI.X R13, R4, UR7, R5, 0x1, P6 ;  /* 0x00000007040d7c11 */ /* 0x000fca000b0f0c05 */
[----:B------:R1:W-:Y:S02]  /*61a0*/  STG.E.128 desc[UR38][R12.64], RZ ;  /* 0x000000ff0c007986 */ /* 0x0003e4000c101d26 */
.L_x_574:
[----:B------:R-:W-:Y:S05]  /*61b0*/  BSYNC B0 ;  /* 0x0000000000007941 */ /* 0x000fea0003800000 */
.L_x_573:
[----:B------:R-:W-:Y:S01]  /*61c0*/  ISETP.GE.OR P6, PT, R10, UR8, P0 ;  /* 0x000000080a007c0c */ /* 0x000fe200087c6670 */
[C---:B-1----:R-:W-:Y:S01]  /*61d0*/  IMAD R0, R18.reuse, UR5, RZ ;  /* 0x0000000512007c24 */ /* 0x042fe2000f8e02ff */
[----:B------:R-:W-:Y:S01]  /*61e0*/  ULDC UR8, c[0x0][0x83c] ;  /* 0x00020f0000087ab9 */ /* 0x000fe20000000800 */
[----:B------:R-:W-:Y:S01]  /*61f0*/  BSSY B0, `(.L_x_575) ;  /* 0x0000011000007945 */ /* 0x000fe20003800000 */
[----:B------:R-:W-:-:S04]  /*6200*/  IMAD.WIDE.U32 R12, R18, UR4, R10 ;  /* 0x00000004120c7c25 */ /* 0x000fc8000f8e000a */
[----:B------:R-:W-:-:S05]  /*6210*/  IMAD R19, R19, UR4, R0 ;  /* 0x0000000413137c24 */ /* 0x000fca000f8e0200 */
[----:B------:R-:W-:Y:S05]  /*6220*/  @P6 BRA `(.L_x_576) ;  /* 0x0000000000346947 */ /* 0x000fea0003800000 */
        /* <DEDUP_REMOVED lines=13> */
.L_x_576:
[----:B------:R-:W-:Y:S05]  /*6300*/  BSYNC B0 ;  /* 0x0000000000007941 */ /* 0x000fea0003800000 */
.L_x_575:
[----:B------:R-:W-:Y:S01]  /*6310*/  ISETP.GE.OR P3, PT, R10, UR8, P3 ;  /* 0x000000080a007c0c */ /* 0x000fe20009f66670 */
[----:B------:R-:W-:Y:S01]  /*6320*/  ULDC.64 UR4, c[0x0][0x858] ;  /* 0x0002160000047ab9 */ /* 0x000fe20000000a00 */
[----:B------:R-:W-:Y:S01]  /*6330*/  IMAD.IADD R13, R13, 0x1, R19 ;  /* 0x000000010d0d7824 */ /* 0x000fe200078e0213 */
[----:B------:R-:W-:Y:S01]  /*6340*/  BSSY B0, `(.L_x_577) ;  /* 0x0000015000007945 */ /* 0x000fe20003800000 */
[----:B------:R-:W-:Y:S01]  /*6350*/  IMAD R0, R14, UR4, RZ ;  /* 0x000000040e007c24 */ /* 0x000fe2000f8e02ff */
[C---:B------:R-:W-:Y:S01]  /*6360*/  ISETP.GE.OR P4, PT, R10.reuse, UR8, P4 ;  /* 0x000000080a007c0c */ /* 0x040fe2000a786670 */
[C---:B------:R-:W-:Y:S01]  /*6370*/  IMAD.WIDE.U32 R8, R15.reuse, UR4, R12 ;  /* 0x000000040f087c25 */ /* 0x040fe2000f8e000c */
[C---:B------:R-:W-:Y:S02]  /*6380*/  ISETP.GE.OR P5, PT, R10.reuse, UR8, P5 ;  /* 0x000000080a007c0c */ /* 0x040fe4000afa6670 */
[C---:B------:R-:W-:Y:S01]  /*6390*/  ISETP.GE.OR P2, PT, R10.reuse, UR8, P2 ;  /* 0x000000080a007c0c */ /* 0x040fe20009746670 */
[----:B-1----:R-:W-:Y:S01]  /*63a0*/  IMAD R7, R15, UR5, R0 ;  /* 0x000000050f077c24 */ /* 0x002fe2000f8e0200 */
        /* <DEDUP_REMOVED lines=14> */
.L_x_578:
[----:B------:R-:W-:Y:S05]  /*6490*/  BSYNC B0 ;  /* 0x0000000000007941 */ /* 0x000fea0003800000 */
.L_x_577:
[----:B------:R-:W-:Y:S04]  /*64a0*/  BSSY B0, `(.L_x_579) ;  /* 0x000000f000007945 */ /* 0x000fe80003800000 */
[----:B------:R-:W-:Y:S05]  /*64b0*/  @P4 BRA `(.L_x_580) ;  /* 0x0000000000344947 */ /* 0x000fea0003800000 */
[----:B-1----:R-:W-:Y:S01]  /*64c0*/  IADD3 R11, P3, R2, 0x10, RZ ;  /* 0x00000010020b7810 */ /* 0x002fe20007f7e0ff */
        /* <DEDUP_REMOVED lines=12> */
.L_x_580:
[----:B------:R-:W-:Y:S05]  /*6590*/  BSYNC B0 ;  /* 0x0000000000007941 */ /* 0x000fea0003800000 */
.L_x_579:
        /* <DEDUP_REMOVED lines=15> */
.L_x_582:
[----:B------:R-:W-:Y:S05]  /*6690*/  BSYNC B0 ;  /* 0x0000000000007941 */ /* 0x000fea0003800000 */
.L_x_581:
        /* <DEDUP_REMOVED lines=15> */
.L_x_584:
[----:B------:R-:W-:Y:S05]  /*6790*/  BSYNC B0 ;  /* 0x0000000000007941 */ /* 0x000fea0003800000 */
.L_x_583:
        /* <DEDUP_REMOVED lines=15> */
.L_x_586:
[----:B------:R-:W-:Y:S05]  /*6890*/  BSYNC B0 ;  /* 0x0000000000007941 */ /* 0x000fea0003800000 */
.L_x_585:
[----:B------:R-:W-:Y:S05]  /*68a0*/  @P0 BRA `(.L_x_516) ;  /* 0x0000003800b40947 */ /* 0x000fea0003800000 */
[----:B------:R-:W-:Y:S01]  /*68b0*/  IADD3 R5, P0, R2, 0x50, RZ ;  /* 0x0000005002057810 */ /* 0x000fe20007f1e0ff */
[----:B------:R-:W-:Y:S01]  /*68c0*/  ULDC.64 UR4, c[0x0][0x848] ;  /* 0x0002120000047ab9 */ /* 0x000fe20000000a00 */
[----:B------:R-:W-:-:S03]  /*68d0*/  IMAD.MOV.U32 R2, RZ, RZ, R8 ;  /* 0x000000ffff027224 */ /* 0x000fc600078e0008 */
[----:B------:R-:W-:Y:S02]  /*68e0*/  IMAD.X R0, RZ, RZ, R3, P0 ;  /* 0x000000ffff007224 */ /* 0x000fe400000e0603 */
        /* <DEDUP_REMOVED lines=8> */
[----:B------:R1:W-:Y:S01]  /*6970*/  STG.E.128 desc[UR38][R4.64], RZ ;  /* 0x000000ff04007986 */ /* 0x0003e2000c101d26 */
[----:B------:R-:W-:Y:S05]  /*6980*/  BRA `(.L_x_516) ;  /* 0x00000038007c7947 */ /* 0x000fea0003800000 */
.L_x_511:
[----:B------:R-:W-:-:S08]  /*6990*/  NOP ;  /* 0x0000000000007918 */ /* 0x000fd00000000000 */
[----:B------:R-:W1:-:S00]  /*69a0*/  USETMAXREG.DEALLOC.CTAPOOL 0x20 ;  /* 0x00000020000079c8 */ /* 0x000e4000080e0500 */
[----:B-1----:R-:W-:-:S06]  /*69b0*/  LOP3.LUT R0, R0, 0x3, RZ, 0xc0, !PT ;  /* 0x0000000300007812 */ /* 0x002fcc00078ec0ff */
[----:B------:R-:W1:Y:S02]  /*69c0*/  SHFL.IDX PT, R0, R0, RZ, 0x1f ;  /* 0x00001fff00007589 */ /* 0x000e6400000e0000 */
[----:B-1----:R-:W-:-:S13]  /*69d0*/  ISETP.NE.AND P0, PT, R0, RZ, PT ;  /* 0x000000ff0000720c */ /* 0x002fda0003f05270 */
[----:B------:R-:W-:Y:S05]  /*69e0*/  @!P0 BRA `(.L_x_587) ;  /* 0x0000001000dc8947 */ /* 0x000fea0003800000 */
[----:B------:R-:W-:-:S13]  /*69f0*/  ISETP.NE.AND P0, PT, R0, 0x1, PT ;  /* 0x000000010000780c */ /* 0x000fda0003f05270 */
[----:B------:R-:W-:Y:S05]  /*6a00*/  @P0 BRA `(.L_x_516) ;  /* 0x00000038005c0947 */ /* 0x000fea0003800000 */
[----:B------:R-:W-:Y:S01]  /*6a10*/  ULDC.64 UR4, c[0x0][0x8d8] ;  /* 0x0002360000047ab9 */ /* 0x000fe20000000a00 */
[----:B------:R-:W1:Y:S01]  /*6a20*/  S2UR UR12, SR_CTAID.Z ;  /* 0x00000000000c79c3 */ /* 0x000e620000002700 */
[----:B------:R-:W-:-:S04]  /*6a30*/  ISETP.NE.U32.AND P0, PT, RZ, UR4, PT ;  /* 0x00000004ff007c0c */ /* 0x000fc8000bf05070 */
[----:B------:R-:W-:-:S13]  /*6a40*/  ISETP.NE.AND.EX P0, PT, RZ, UR5, PT, P0 ;  /* 0x00000005ff007c0c */ /* 0x000fda000bf05300 */
[----:B------:R-:W-:Y:S05]  /*6a50*/  @!P0 BRA `(.L_x_588) ;  /* 0x00000000001c8947 */ /* 0x000fea0003800000 */
[----:B------:R-:W-:Y:S02]  /*6a60*/  ULDC.64 UR4, c[0x0][0x8d8] ;  /* 0x0002360000047ab9 */ /* 0x000fe40000000a00 */
[----:B-1----:R-:W-:-:S06]  /*6a70*/  UIMAD.WIDE UR4, UR12, 0x4, UR4 ;  /* 0x000000040c0478a5 */ /* 0x002fcc000f8e0204 */
[----:B------:R-:W-:Y:S02]  /*6a80*/  IMAD.U32 R2, RZ, RZ, UR4 ;  /* 0x00000004ff027e24 */ /* 0x000fe4000f8e00ff */
[----:B------:R-:W-:-:S05]  /*6a90*/  IMAD.U32 R3, RZ, RZ, UR5 ;  /* 0x00000005ff037e24 */ /* 0x000fca000f8e00ff */
[----:B------:R-:W2:Y:S02]  /*6aa0*/  LDG.E R2, desc[UR38][R2.64] ;  /* 0x0000002602027981 */ /* 0x000ea4000c1e1900 */
[----:B--2---:R-:W-:Y:S01]  /*6ab0*/  R2UR UR5, R2 ;  /* 0x00000000020572ca */ /* 0x004fe200000e0000 */
[----:B------:R-:W-:-:S14]  /*6ac0*/  BRA `(.L_x_589) ;  /* 0x0000000000387947 */ /* 0x000fdc0003800000 */
.L_x_588:
[----:B------:R-:W-:Y:S02]  /*6ad0*/  ULDC.64 UR4, c[0x0][0x8d0] ;  /* 0x0002340000047ab9 */ /* 0x000fe40000000a00 */
[----:B------:R-:W-:-:S04]  /*6ae0*/  ISETP.NE.U32.AND P0, PT, RZ, UR4, PT ;  /* 0x00000004ff007c0c */ /* 0x000fc8000bf05070 */
[----:B------:R-:W-:-:S13]  /*6af0*/  ISETP.NE.AND.EX P0, PT, RZ, UR5, PT, P0 ;  /* 0x00000005ff007c0c */ /* 0x000fda000bf05300 */
[----:B------:R-:W-:Y:S05]  /*6b00*/  @!P0 BRA `(.L_x_590) ;  /* 0x0000000000248947 */ /* 0x000fea0003800000 */
[----:B------:R-:W-:Y:S02]  /*6b10*/  ULDC.64 UR4, c[0x0][0x8d0] ;  /* 0x0002340000047ab9 */ /* 0x000fe40000000a00 */
[----:B-1----:R-:W-:-:S06]  /*6b20*/  UIMAD.WIDE UR4, UR12, 0x4, UR4 ;  /* 0x000000040c0478a5 */ /* 0x002fcc000f8e0204 */
[----:B------:R-:W-:Y:S02]  /*6b30*/  IMAD.U32 R2, RZ, RZ, UR4 ;  /* 0x00000004ff027e24 */ /* 0x000fe4000f8e00ff */
[----:B------:R-:W-:-:S05]  /*6b40*/  IMAD.U32 R3, RZ, RZ, UR5 ;  /* 0x00000005ff037e24 */ /* 0x000fca000f8e00ff */
[----:B------:R-:W2:Y:S04]  /*6b50*/  LDG.E R0, desc[UR38][R2.64] ;  /* 0x0000002602007981 */ /* 0x000ea8000c1e1900 */
[----:B------:R-:W2:Y:S02]  /*6b60*/  LDG.E R5, desc[UR38][R2.64+0x4] ;  /* 0x0000042602057981 */ /* 0x000ea4000c1e1900 */
[----:B--2---:R-:W-:-:S05]  /*6b70*/  IMAD.IADD R0, R5, 0x1, -R0 ;  /* 0x0000000105007824 */ /* 0x004fca00078e0a00 */
[----:B------:R-:W-:Y:S01]  /*6b80*/  R2UR UR5, R0 ;  /* 0x00000000000572ca */ /* 0x000fe200000e0000 */
[----:B------:R-:W-:-:S14]  /*6b90*/  BRA `(.L_x_589) ;  /* 0x0000000000047947 */ /* 0x000fdc0003800000 */
.L_x_590:
[----:B------:R-:W-:-:S05]  /*6ba0*/  ULDC UR5, c[0x0][0x8bc] ;  /* 0x00022f0000057ab9 */ /* 0x000fca0000000800 */
.L_x_589:
[----:B------:R-:W2:Y:S02]  /*6bb0*/  S2UR UR4, SR_CTAID.X ;  /* 0x00000000000479c3 */ /* 0x000ea40000002500 */
[----:B--2---:R-:W-:-:S04]  /*6bc0*/  UIMAD UR4, UR4, 0x60, URZ ;  /* 0x00000060040478a4 */ /* 0x004fc8000f8e023f */
[----:B------:R-:W-:-:S04]  /*6bd0*/  UISETP.GE.AND UP0, UPT, UR4, UR5, UPT ;  /* 0x000000050400728c */ /* 0x000fc8000bf06270 */
[----:B-1----:R-:W-:-:S06]  /*6be0*/  USEL UR12, UR12, 0xffffffff, !UP0 ;  /* 0xffffffff0c0c7887 */ /* 0x002fcc000c000000 */
[----:B------:R-:W-:-:S13]  /*6bf0*/  ISETP.LE.AND P0, PT, RZ, UR12, PT ;  /* 0x0000000cff007c0c */ /* 0x000fda000bf03270 */
[----:B------:R-:W-:Y:S05]  /*6c00*/  @!P0 BRA `(.L_x_516) ;  /* 0x0000003400dc8947 */ /* 0x000fea0003800000 */
[----:B------:R-:W-:Y:S02]  /*6c10*/  ULDC.64 UR4, c[0x0][0x770] ;  /* 0x0001dc0000047ab9 */ /* 0x000fe40000000a00 */
[----:B------:R-:W-:-:S04]  /*6c20*/  UISETP.NE.U32.AND UP0, UPT, UR4, URZ, UPT ;  /* 0x0000003f0400728c */ /* 0x000fc8000bf05070 */
[----:B------:R-:W-:-:S03]  /*6c30*/  UISETP.NE.AND.EX UP0, UPT, UR5, URZ, UPT, UP0 ;  /* 0x0000003f0500728c */ /* 0x000fc6000bf05300 */
[----:B------:R-:W-:Y:S02]  /*6c40*/  ULDC.64 UR4, c[0x0][0x770] ;  /* 0x0001dc0000047ab9 */ /* 0x000fe40000000a00 */
[----:B------:R-:W-:Y:S01]  /*6c50*/  UIMAD.WIDE UR4, UR12, 0x4, UR4 ;  /* 0x000000040c0478a5 */ /* 0x000fe2000f8e0204 */
[----:B------:R-:W-:-:S05]  /*6c60*/  PLOP3.LUT P0, PT, PT, PT, UP0, 0x80, 0x0 ;  /* 0x000000000000781c */ /* 0x000fca0003f0f008 */
[----:B------:R-:W-:Y:S02]  /*6c70*/  IMAD.U32 R2, RZ, RZ, UR4 ;  /* 0x00000004ff027e24 */ /* 0x000fe4000f8e00ff */
[----:B------:R-:W-:Y:S01]  /*6c80*/  IMAD.U32 R3, RZ, RZ, UR5 ;  /* 0x00000005ff037e24 */ /* 0x000fe2000f8e00ff */
[----:B------:R-:W-:-:S05]  /*6c90*/  ULDC.64 UR4, c[0x0][0x780] ;  /* 0x0001e00000047ab9 */ /* 0x000fca0000000a00 */
[----:B------:R-:W2:Y:S01]  /*6ca0*/  @P0 LDG.E R6, desc[UR38][R2.64] ;  /* 0x0000002602060981 */ /* 0x000ea2000c1e1900 */
[----:B------:R-:W-:Y:S01]  /*6cb0*/  UISETP.NE.U32.AND UP1, UPT, UR4, URZ, UPT ;  /* 0x0000003f0400728c */ /* 0x000fe2000bf25070 */
[----:B------:R-:W-:-:S03]  /*6cc0*/  ULDC UR6, c[0x0][0x280] ;  /* 0x0000a00000067ab9 */ /* 0x000fc60000000800 */
[----:B------:R-:W-:Y:S01]  /*6cd0*/  UISETP.NE.AND.EX UP1, UPT, UR5, URZ, UPT, UP1 ;  /* 0x0000003f0500728c */ /* 0x000fe2000bf25310 */
[----:B------:R-:W-:-:S05]  /*6ce0*/  IMAD.U32 R0, RZ, RZ, UR6 ;  /* 0x00000006ff007e24 */ /* 0x000fca000f8e00ff */
[----:B------:R-:W-:-:S05]  /*6cf0*/  PLOP3.LUT P1, PT, PT, PT, UP1, 0x80, 0x0 ;  /* 0x000000000000781c */ /* 0x000fca0003f2f018 */
[----:B------:R-:W-:Y:S02]  /*6d00*/  @UP1 ULDC.64 UR4, c[0x0][0x780] ;  /* 0x0001e00000041ab9 */ /* 0x000fe40000000a00 */
[----:B------:R-:W-:-:S06]  /*6d10*/  @UP1 UIMAD.WIDE UR4, UR12, 0x4, UR4 ;  /* 0x000000040c0418a5 */ /* 0x000fcc000f8e0204 */
[----:B------:R-:W-:Y:S02]  /*6d20*/  IMAD.U32 R4, RZ, RZ, UR4 ;  /* 0x00000004ff047e24 */ /* 0x000fe4000f8e00ff */
[----:B------:R-:W-:-:S05]  /*6d30*/  IMAD.U32 R5, RZ, RZ, UR5 ;  /* 0x00000005ff057e24 */ /* 0x000fca000f8e00ff */
[----:B------:R1:W5:Y:S01]  /*6d40*/  @P1 LDG.E R0, desc[UR38][R4.64] ;  /* 0x0000002604001981 */ /* 0x000362000c1e1900 */
[----:B------:R-:W-:Y:S01]  /*6d50*/  PLOP3.LUT P2, PT, PT, PT, UP0, 0x80, 0x0 ;  /* 0x000000000000781c */ /* 0x000fe20003f4f008 */
[----:B------:R-:W3:Y:S02]  /*6d60*/  S2UR UR13, SR_CTAID.Y ;  /* 0x00000000000d79c3 */ /* 0x000ee40000002600 */
[----:B---3--:R-:W-:-:S10]  /*6d70*/  USHF.R.S32.HI UR7, URZ, 0x1f, UR13 ;  /* 0x0000001f3f077899 */ /* 0x008fd4000801140d */
[----:B--2---:R-:W-:-:S13]  /*6d80*/  @P2 R2UR UR4, R6 ;  /* 0x00000000060422ca */ /* 0x004fda00000e0000 */
[----:B------:R-:W-:-:S04]  /*6d90*/  @UP0 ULEA UR4, UR12, UR4, 0x6 ;  /* 0x000000040c040291 */ /* 0x000fc8000f8e303f */
[----:B------:R-:W-:-:S04]  /*6da0*/  @UP0 USHF.R.S32.HI UR5, URZ, 0x1f, UR4 ;  /* 0x0000001f3f050899 */ /* 0x000fc80008011404 */
[----:B------:R-:W-:-:S04]  /*6db0*/  @UP0 ULEA.HI UR5, UR5, UR4, URZ, 0x6 ;  /* 0x0000000405050291 */ /* 0x000fc8000f8f303f */
[----:B------:R-:W-:-:S04]  /*6dc0*/  @UP0 USHF.R.S32.HI UR5, URZ, 0x6, UR5 ;  /* 0x000000063f050899 */ /* 0x000fc80008011405 */
[----:B------:R-:W-:Y:S01]  /*6dd0*/  @UP0 UIMAD UR6, UR5, 0x3000, URZ ;  /* 0x00003000050608a4 */ /* 0x000fe2000f8e023f */
[----:B-1----:R-:W-:Y:S11]  /*6de0*/  @P1 BRA `(.L_x_591) ;  /* 0x0000000000101947 */ /* 0x002ff60003800000 */
[----:B------:R-:W-:Y:S05]  /*6df0*/  @!P0 BRA `(.L_x_591) ;  /* 0x00000000000c8947 */ /* 0x000fea0003800000 */
[----:B------:R-:W2:Y:S04]  /*6e00*/  LDG.E R5, desc[UR38][R2.64] ;  /* 0x0000002602057981 */ /* 0x000ea8000c1e1900 */
[----:B-----5:R-:W2:Y:S02]  /*6e10*/  LDG.E R0, desc[UR38][R2.64+0x4] ;  /* 0x0000042602007981 */ /* 0x020ea4000c1e1900 */
[----:B--2---:R-:W-:-:S07]  /*6e20*/  IMAD.IADD R0, R0, 0x1, -R5 ;  /* 0x0000000100007824 */ /* 0x004fce00078e0a05 */
.L_x_591:
[----:B-----5:R-:W-:Y:S01]  /*6e30*/  ISETP.GE.AND P0, PT, R0, 0x1, PT ;  /* 0x000000010000780c */ /* 0x020fe20003f06270 */
[----:B------:R-:W-:Y:S01]  /*6e40*/  @UP0 USHF.R.S32.HI UR8, URZ, 0x1f, UR6 ;  /* 0x0000001f3f080899 */ /* 0x000fe20008011406 */
[----:B------:R-:W-:Y:S01]  /*6e50*/  UMOV UR4, URZ ;  /* 0x0000003f00047c82 */ /* 0x000fe20008000000 */
[----:B------:R-:W-:Y:S01]  /*6e60*/  UMOV UR5, URZ ;  /* 0x0000003f00057c82 */ /* 0x000fe20008000000 */
[----:B------:R-:W-:-:S04]  /*6e70*/  @UP0 UMOV UR4, UR6 ;  /* 0x0000000600040c82 */ /* 0x000fc80008000000 */
[----:B------:R-:W-:-:S05]  /*6e80*/  @UP0 UMOV UR5, UR8 ;  /* 0x0000000800050c82 */ /* 0x000fca0008000000 */
[----:B------:R-:W-:Y:S05]  /*6e90*/  @!P0 BRA `(.L_x_516) ;  /* 0x0000003400388947 */ /* 0x000fea0003800000 */
[----:B------:R-:W-:Y:S01]  /*6ea0*/  ULDC.64 UR8, c[0x0][0x2d8] ;  /* 0x0000b60000087ab9 */ /* 0x000fe20000000a00 */
[C---:B------:R-:W-:Y:S01]  /*6eb0*/  VIADD R2, R0.reuse, 0x3f ;  /* 0x0000003f00027836 */ /* 0x040fe20000000000 */
[----:B------:R-:W-:Y:S01]  /*6ec0*/  UIMAD UR7, UR7, UR8, URZ ;  /* 0x00000008070772a4 */ /* 0x000fe2000f8e023f */
[----:B------:R-:W-:Y:S01]  /*6ed0*/  ISETP.GE.AND P1, PT, R0, 0x41, PT ;  /* 0x000000410000780c */ /* 0x000fe20003f26270 */
[----:B------:R-:W-:Y:S02]  /*6ee0*/  USHF.R.S32.HI UR6, URZ, 0x1f, UR12 ;  /* 0x0000001f3f067899 */ /* 0x000fe4000801140c */
[----:B------:R-:W-:Y:S01]  /*6ef0*/  UIMAD.WIDE.U32 UR10, UR13, UR8, URZ ;  /* 0x000000080d0a72a5 */ /* 0x000fe2000f8e003f */
[----:B------:R-:W-:Y:S01]  /*6f00*/  SHF.R.S32.HI R3, RZ, 0x1f, R2 ;  /* 0x0000001fff037819 */ /* 0x000fe20000011402 */
[----:B------:R-:W-:Y:S02]  /*6f10*/  UIMAD UR7, UR13, UR9, UR7 ;  /* 0x000000090d0772a4 */ /* 0x000fe4000f8e0207 */
[----:B------:R-:W-:Y:S01]  /*6f20*/  UIADD3 UR8, UP1, UR4, UR10, URZ ;  /* 0x0000000a04087290 */ /* 0x000fe2000ff3e03f */
[----:B------:R-:W-:Y:S01]  /*6f30*/  LEA.HI R3, R3, R2, RZ, 0x6 ;  /* 0x0000000203037211 */ /* 0x000fe200078f30ff */
[----:B------:R-:W-:-:S02]  /*6f40*/  UIADD3 UR7, UR11, UR7, URZ ;  /* 0x000000070b077290 */ /* 0x000fc4000fffe03f */
[----:B------:R-:W-:Y:S01]  /*6f50*/  USEL UR6, UR6, URZ, !UP0 ;  /* 0x0000003f06067287 */ /* 0x000fe2000c000000 */
[----:B------:R-:W-:Y:S01]  /*6f60*/  SHF.R.S32.HI R3, RZ, 0x6, R3 ;  /* 0x00000006ff037819 */ /* 0x000fe20000011403 */
[----:B------:R-:W-:Y:S01]  /*6f70*/  ULDC.64 UR14, c[0x0][0x2e0] ;  /* 0x0000b800000e7ab9 */ /* 0x000fe20000000a00 */
[----:B------:R-:W-:Y:S02]  /*6f80*/  USEL UR13, UR12, URZ, !UP0 ;  /* 0x0000003f0c0d7287 */ /* 0x000fe4000c000000 */
[----:B------:R-:W-:Y:S01]  /*6f90*/  UIADD3.X UR9, UR5, UR7, URZ, UP1, !UPT ;  /* 0x0000000705097290 */ /* 0x000fe20008ffe43f */
[----:B------:R-:W-:Y:S01]  /*6fa0*/  VIMNMX R3, R3, 0x1, !PT ;  /* 0x0000000103037848 */ /* 0x000fe20007fe0100 */
[----:B------:R-:W-:Y:S02]  /*6fb0*/  UIMAD UR6, UR6, UR14, URZ ;  /* 0x0000000e060672a4 */ /* 0x000fe4000f8e023f */
[----:B------:R-:W-:Y:S01]  /*6fc0*/  UIMAD.WIDE.U32 UR8, UR13, UR14, UR8 ;  /* 0x0000000e0d0872a5 */ /* 0x000fe2000f8e0008 */
[----:B------:R-:W-:Y:S01]  /*6fd0*/  LOP3.LUT R2, R3, 0x1, RZ, 0xc0, !PT ;  /* 0x0000000103027812 */ /* 0x000fe200078ec0ff */
[----:B------:R-:W-:Y:S01]  /*6fe0*/  UIMAD UR12, UR13, UR15, UR6 ;  /* 0x0000000f0d0c72a4 */ /* 0x000fe2000f8e0206 */
[----:B------:R-:W-:-:S03]  /*6ff0*/  ELECT P0, URZ, PT ;  /* 0x00000000003f782f */ /* 0x000fc60003800000 */
[----:B------:R-:W-:Y:S01]  /*7000*/  UIADD3 UR21, UR9, UR12, URZ ;  /* 0x0000000c09157290 */ /* 0x000fe2000fffe03f */
[----:B------:R-:W-:Y:S01]  /*7010*/  UMOV UR6, URZ ;  /* 0x0000003f00067c82 */ /* 0x000fe20008000000 */
[----:B------:R-:W-:Y:S10]  /*7020*/  @!P1 BRA `(.L_x_592) ;  /* 0x0000000800309947 */ /* 0x000ff40003800000 */
[----:B------:R-:W-:Y:S01]  /*7030*/  UMOV UR6, UR10 ;  /* 0x0000000a00067c82 */ /* 0x000fe20008000000 */
[----:B------:R-:W-:Y:S01]  /*7040*/  ULDC.64 UR10, c[0x0][0x2c0] ;  /* 0x0000b000000a7ab9 */ /* 0x000fe20000000a00 */
[----:B------:R-:W-:Y:S01]  /*7050*/  UIMAD.WIDE.U32 UR6, UR13, UR14, UR6 ;  /* 0x0000000e0d0672a5 */ /* 0x000fe2000f8e0006 */
[----:B------:R-:W-:Y:S01]  /*7060*/  IMAD.IADD R0, R3, 0x1, -R2 ;  /* 0x0000000103007824 */ /* 0x000fe200078e0a02 */
[----:B------:R-:W-:Y:S02]  /*7070*/  ULDC.64 UR24, c[0x0][0x2c0] ;  /* 0x0000b00000187ab9 */ /* 0x000fe40000000a00 */
[----:B------:R-:W-:-:S04]  /*7080*/  UIADD3 UR19, UP0, UR4, UR6, URZ ;  /* 0x0000000604137290 */ /* 0x000fc8000ff1e03f */
[----:B------:R-:W-:Y:S02]  /*7090*/  UIADD3.X UR4, UR5, UR12, UR7, UP0, !UPT ;  /* 0x0000000c05047290 */ /* 0x000fe400087fe407 */
[----:B------:R-:W-:Y:S01]  /*70a0*/  ULEA UR18, UP0, UR19, UR10, 0x2 ;  /* 0x0000000a13127291 */ /* 0x000fe2000f80103f */
[----:B------:R-:W-:-:S03]  /*70b0*/  UMOV UR5, URZ ;  /* 0x0000003f00057c82 */ /* 0x000fc60008000000 */
[----:B------:R-:W-:Y:S02]  /*70c0*/  ULEA.HI.X UR19, UR19, UR11, UR4, 0x2, UP0 ;  /* 0x0000000b13137291 */ /* 0x000fe400080f1404 */
[----:B------:R-:W-:Y:S02]  /*70d0*/  UIADD3 UR10, UP0, UR18, 0x4000, URZ ;  /* 0x00004000120a7890 */ /* 0x000fe4000ff1e03f */
[----:B------:R-:W-:Y:S02]  /*70e0*/  UIADD3 UR12, UP1, UR18, 0x8000, URZ ;  /* 0x00008000120c7890 */ /* 0x000fe4000ff3e03f */
[----:B------:R-:W-:Y:S02]  /*70f0*/  UIADD3 UR14, UP2, UR18, 0xc000, URZ ;  /* 0x0000c000120e7890 */ /* 0x000fe4000ff5e03f */
[----:B------:R-:W-:Y:S02]  /*7100*/  UIADD3 UR16, UP3, UR18, 0x10000, URZ ;  /* 0x0001000012107890 */ /* 0x000fe4000ff7e03f */
[----:B------:R-:W-:-:S02]  /*7110*/  UIADD3 UR18, UP4, UR18, 0x14000, URZ ;  /* 0x0001400012127890 */ /* 0x000fc4000ff9e03f */
[----:B------:R-:W-:Y:S02]  /*7120*/  UIADD3.X UR11, URZ, UR19, URZ, UP0, !UPT ;  /* 0x000000133f0b7290 */ /* 0x000fe400087fe43f */
[----:B------:R-:W-:Y:S02]  /*7130*/  UIADD3.X UR13, URZ, UR19, URZ, UP1, !UPT ;  /* 0x000000133f0d7290 */ /* 0x000fe40008ffe43f */
[----:B------:R-:W-:Y:S02]  /*7140*/  UIADD3.X UR15, URZ, UR19, URZ, UP2, !UPT ;  /* 0x000000133f0f7290 */ /* 0x000fe400097fe43f */
[----:B------:R-:W-:Y:S02]  /*7150*/  UIADD3.X UR17, URZ, UR19, URZ, UP3, !UPT ;  /* 0x000000133f117290 */ /* 0x000fe40009ffe43f */
[----:B------:R-:W-:Y:S01]  /*7160*/  UIADD3.X UR19, URZ, UR19, URZ, UP4, !UPT ;  /* 0x000000133f137290 */ /* 0x000fe2000a7fe43f */
[----:B------:R-:W-:-:S11]  /*7170*/  UMOV UR4, URZ ;  /* 0x0000003f00047c82 */ /* 0x000fd60008000000 */
.L_x_613:
        /* <DEDUP_REMOVED lines=23> */
.L_x_594:
[----:B------:R-:W-:Y:S05]  /*72f0*/  BSYNC B0 ;  /* 0x0000000000007941 */ /* 0x000fea0003800000 */
.L_x_593:
        /* <DEDUP_REMOVED lines=12> */
.L_x_596:
[----:B------:R-:W-:Y:S05]  /*73c0*/  BSYNC B0 ;  /* 0x0000000000007941 */ /* 0x000fea0003800000 */
.L_x_595:
        /* <DEDUP_REMOVED lines=13> */
.L_x_598:
[----:B------:R-:W-:Y:S05]  /*74a0*/  BSYNC B0 ;  /* 0x0000000000007941 */ /* 0x000fea0003800000 */
.L_x_597:
[----:B------:R-:W-:Y:S06]  /*74b0*/  BAR.ARV 0xa, 0xa0 ;  /* 0x0282800000007b1d */ /* 0x000fec0000002000 */
[----:B------:R-:W-:Y:S04]  /*74c0*/  BSSY B0, `(.L_x_599) ;  /* 0x0000003000007945 */ /* 0x000fe80003800000 */
[----:B------:R-:W-:Y:S05]  /*74d0*/  @!P0 BRA `(.L_x_600) ;  /* 0x0000000000048947 */ /* 0x000fea0003800000 */
[----:B------:R-:W-:-:S04]  /*74e0*/  DEPBAR.LE SB0, 0x1 ;  /* 0x000080400000791a */ /* 0x000fc80000000000 */
.L_x_600:
[----:B------:R-:W-:Y:S05]  /*74f0*/  BSYNC B0 ;  /* 0x0000000000007941 */ /* 0x000fea0003800000 */
.L_x_599:
[----:B------:R-:W-:Y:S06]  /*7500*/  BAR.ARV 0xb, 0xa0 ;  /* 0x02c2800000007b1d */ /* 0x000fec0000002000 */
[----:B------:R-:W-:Y:S04]  /*7510*/  BSSY B0, `(.L_x_601) ;  /* 0x0000003000007945 */ /* 0x000fe80003800000 */
[----:B------:R-:W-:Y:S05]  /*7520*/  @!P0 BRA `(.L_x_602) ;  /* 0x0000000000048947 */ /* 0x000fea0003800000 */
[----:B------:R-:W-:-:S04]  /*7530*/  DEPBAR.LE SB0, 0x0 ;  /* 0x000080000000791a */ /* 0x000fc80000000000 */
.L_x_602:
[----:B------:R-:W-:Y:S05]  /*7540*/  BSYNC B0 ;  /* 0x0000000000007941 */ /* 0x000fea0003800000 */
.L_x_601:
        /* <DEDUP_REMOVED lines=13> */
.L_x_604:
[----:B------:R-:W-:Y:S05]  /*7620*/  BSYNC B0 ;  /* 0x0000000000007941 */ /* 0x000fea0003800000 */
.L_x_603:
        /* <DEDUP_REMOVED lines=12> */
.L_x_606:
[----:B------:R-:W-:Y:S05]  /*76f0*/  BSYNC B0 ;  /* 0x0000000000007941 */ /* 0x000fea0003800000 */
.L_x_605:
        /* <DEDUP_REMOVED lines=13> */
.L_x_608:
[----:B------:R-:W-:Y:S05]  /*77d0*/  BSYNC B0 ;  /* 0x0000000000007941 */ /* 0x000fea0003800000 */
.L_x_607:
[----:B------:R-:W-:Y:S06]  /*77e0*/  BAR.ARV 0xa, 0xa0 ;  /* 0x0282800000007b1d */ /* 0x000fec0000002000 */
[----:B------:R-:W-:Y:S04]  /*77f0*/  BSSY B0, `(.L_x_609) ;  /* 0x0000003000007945 */ /* 0x000fe80003800000 */
[----:B------:R-:W-:Y:S05]  /*7800*/  @!P0 BRA `(.L_x_610) ;  /* 0x0000000000048947 */ /* 0x000fea0003800000 */
[----:B------:R-:W-:-:S04]  /*7810*/  DEPBAR.LE SB0, 0x1 ;  /* 0x000080400000791a */ /* 0x000fc80000000000 */
.L_x_610:
[----:B------:R-:W-:Y:S05]  /*7820*/  BSYNC B0 ;  /* 0x0000000000007941 */ /* 0x000fea0003800000 */
.L_x_609:
[----:B------:R-:W-:Y:S01]  /*7830*/  VIADD R0, R0, 0xfffffffe ;  /* 0xfffffffe00007836 */ /* 0x000fe20000000000 */
[----:B------:R-:W-:Y:S06]  /*7840*/  BAR.ARV 0xb, 0xa0 ;  /* 0x02c2800000007b1d */ /* 0x000fec0000002000 */
[----:B------:R-:W-:Y:S01]  /*7850*/  BSSY B0, `(.L_x_611) ;  /* 0x0000004000007945 */ /* 0x000fe20003800000 */
[----:B------:R-:W-:-:S03]  /*7860*/  ISETP.NE.AND P1, PT, R0, RZ, PT ;  /* 0x000000ff0000720c */ /* 0x000fc60003f25270 */
[----:B------:R-:W-:Y:S10]  /*7870*/  @!P0 BRA `(.L_x_612) ;  /* 0x0000000000048947 */ /* 0x000ff40003800000 */
[----:B------:R-:W-:-:S04]  /*7880*/  DEPBAR.LE SB0, 0x0 ;  /* 0x000080000000791a */ /* 0x000fc80000000000 */
.L_x_612:
[----:B------:R-:W-:Y:S05]  /*7890*/  BSYNC B0 ;  /* 0x0000000000007941 */ /* 0x000fea0003800000 */
.L_x_611:
[----:B------:R-:W-:Y:S06]  /*78a0*/  BAR.ARV 0xc, 0xa0 ;  /* 0x0302800000007b1d */ /* 0x000fec0000002000 */
[----:B------:R-:W-:Y:S02]  /*78b0*/  UIADD3 UR5, UR5, 0x2, URZ ;  /* 0x0000000205057890 */ /* 0x000fe4000fffe03f */
[----:B------:R-:W-:Y:S01]  /*78c0*/  UIADD3 UR4, UR4, 0x1, URZ ;  /* 0x0000000104047890 */ /* 0x000fe2000fffe03f */
[----:B------:R-:W-:Y:S11]  /*78d0*/  @P1 BRA `(.L_x_613) ;  /* 0xfffffff800281947 */ /* 0x000ff6000383ffff */
[----:B------:R-:W-:-:S12]  /*78e0*/  UIADD3 UR6, UR20, 0x6000, URZ ;  /* 0x0000600014067890 */ /* 0x000fd8000fffe03f */
.L_x_592:
        /* <DEDUP_REMOVED lines=10> */
[----:B------:R-:W-:Y:S01]  /*7990*/  ULEA UR4, UP0, UR11, UR4, 0x2 ;  /* 0x000000040b047291 */ /* 0x000fe2000f80103f */
[----:B------:R-:W-:-:S03]  /*79a0*/  UMOV UR13, 0x14f00000 ;  /* 0x14f00000000d7882 */ /* 0x000fc60000000000 */
[----:B------:R-:W-:-:S03]  /*79b0*/  ULEA.HI.X UR5, UR11, UR5, UR12, 0x2, UP0 ;  /* 0x000000050b057291 */ /* 0x000fc600080f140c */
[----:B------:R-:W-:Y:S01]  /*79c0*/  UMOV UR12, 0x0 ;  /* 0x00000000000c7882 */ /* 0x000fe20000000000 */
[----:B-1----:R-:W-:-:S03]  /*79d0*/  ULEA UR7, UR10, UR7, 0x18 ;  /* 0x000000070a077291 */ /* 0x002fc6000f8ec03f */
[----:B------:R-:W-:Y:S01]  /*79e0*/  UMOV UR10, 0x400 ;  /* 0x00000400000a7882 */ /* 0x000fe20000000000 */
[----:B------:R-:W-:-:S09]  /*79f0*/  UIADD3 UR7, UR7, 0x12000, URZ ;  /* 0x0001200007077890 */ /* 0x000fd2000fffe03f */
[----:B------:R1:W-:Y:S02]  /*7a00*/  UBLKRED.G.S.ADD.F32.RN [UR4], [UR7], UR10, desc[UR12] ;  /* 0x00000c04070073bb */ /* 0x0003e400080a140a */
[----:B-1----:R0:W-:Y:S02]  /*7a10*/  UTMACMDFLUSH ;  /* 0x00000000000079b7 */ /* 0x0021e40000000000 */
.L_x_615:
[----:B------:R-:W-:Y:S05]  /*7a20*/  BSYNC B0 ;  /* 0x0000000000007941 */ /* 0x000fea0003800000 */
.L_x_614:
[----:B------:R-:W-:Y:S06]  /*7a30*/  BAR.SYNC.DEFER_BLOCKING 0xe, 0xa0 ;  /* 0x0382800000007b1d */ /* 0x000fec0000010000 */
[----:B------:R-:W-:Y:S04]  /*7a40*/  BSSY B0, `(.L_x_616) ;  /* 0x0000011000007945 */ /* 0x000fe80003800000 */
[----:B------:R-:W-:Y:S05]  /*7a50*/  @!P0 BRA `(.L_x_617) ;  /* 0x00000000003c8947 */ /* 0x000fea0003800000 */
[----:B------:R-:W1:Y:S01]  /*7a60*/  S2UR UR7, SR_CgaCtaId ;  /* 0x00000000000779c3 */ /* 0x000e620000008800 */
[----:B------:R-:W-:Y:S01]  /*7a70*/  UIADD3 UR4, UR6, 0x1000, URZ ;  /* 0x0000100006047890 */ /* 0x000fe2000fffe03f */
[----:B------:R-:W-:Y:S01]  /*7a80*/  UMOV UR5, 0x400 ;  /* 0x0000040000057882 */ /* 0x000fe20000000000 */
[----:B------:R-:W-:Y:S02]  /*7a90*/  ULDC.64 UR10, c[0x0][0x2c0] ;  /* 0x0000b000000a7ab9 */ /* 0x000fe40000000a00 */
[----:B------:R-:W-:Y:S01]  /*7aa0*/  UIADD3 UR12, UP0, UR4, UR8, URZ ;  /* 0x00000008040c7290 */ /* 0x000fe2000ff1e03f */
[----:B------:R-:W-:Y:S01]  /*7ab0*/  UMOV UR13, 0x14f00000 ;  /* 0x14f00000000d7882 */ /* 0x000fe20000000000 */
[----:B-1----:R-:W-:Y:S02]  /*7ac0*/  ULEA UR7, UR7, UR5, 0x18 ;  /* 0x0000000507077291 */ /* 0x002fe4000f8ec03f */
[----:B------:R-:W-:Y:S02]  /*7ad0*/  ULEA.HI.X.SX32 UR5, UR4, UR21, 0x1, UP0 ;  /* 0x0000001504057291 */ /* 0x000fe400080f0e3f */
[----:B------:R-:W-:-:S02]  /*7ae0*/  ULEA UR4, UP0, UR12, UR10, 0x2 ;  /* 0x0000000a0c047291 */ /* 0x000fc4000f80103f */
[----:B------:R-:W-:Y:S02]  /*7af0*/  UIADD3 UR7, UR7, 0x16000, URZ ;  /* 0x0001600007077890 */ /* 0x000fe4000fffe03f */
[----:B------:R-:W-:Y:S01]  /*7b00*/  ULEA.HI.X UR5, UR12, UR11, UR5, 0x2, UP0 ;  /* 0x0000000b0c057291 */ /* 0x000fe200080f1405 */
[----:B------:R-:W-:Y:S02]  /*7b10*/  UMOV UR10, 0x400 ;  /* 0x00000400000a7882 */ /* 0x000fe40000000000 */
[----:B------:R-:W-:-:S06]  /*7b20*/  UMOV UR12, 0x0 ;  /* 0x00000000000c7882 */ /* 0x000fcc0000000000 */
[----:B------:R1:W-:Y:S02]  /*7b30*/  UBLKRED.G.S.ADD.F32.RN [UR4], [UR7], UR10, desc[UR12] ;  /* 0x00000c04070073bb */ /* 0x0003e400080a140a */
[----:B-1----:R0:W-:Y:S02]  /*7b40*/  UTMACMDFLUSH ;  /* 0x00000000000079b7 */ /* 0x0021e40000000000 */
.L_x_617:
[----:B------:R-:W-:Y:S05]  /*7b50*/  BSYNC B0 ;  /* 0x0000000000007941 */ /* 0x000fea0003800000 */
.L_x_616:
        /* <DEDUP_REMOVED lines=16> */
[----:B------:R1:W-:Y:S01]  /*7c60*/  UBLKRED.G.S.ADD.F32.RN [UR4], [UR7], UR10, desc[UR12] ;  /* 0x00000c04070073bb */ /* 0x0003e200080a140a */
[----:B------:R0:W-:Y:S01]  /*7c70*/  UTMACMDFLUSH ;  /* 0x00000000000079b7 */ /* 0x0001e20000000000 */
[----:B-1----:R-:W-:-:S04]  /*7c80*/  DEPBAR.LE SB0, 0x2 ;  /* 0x000080800000791a */ /* 0x002fc80000000000 */
.L_x_619:
[----:B------:R-:W-:Y:S05]  /*7c90*/  BSYNC B0 ;  /* 0x0000000000007941 */ /* 0x000fea0003800000 */
.L_x_618:
[----:B------:R-:W-:Y:S06]  /*7ca0*/  BAR.ARV 0xa, 0xa0 ;  /* 0x0282800000007b1d */ /* 0x000fec0000002000 */
[----:B------:R-:W-:Y:S04]  /*7cb0*/  BSSY B0, `(.L_x_620) ;  /* 0x0000003000007945 */ /* 0x000fe80003800000 */
[----:B------:R-:W-:Y:S05]  /*7cc0*/  @!P0 BRA `(.L_x_621) ;  /* 0x0000000000048947 */ /* 0x000fea0003800000 */
[----:B------:R-:W-:-:S04]  /*7cd0*/  DEPBAR.LE SB0, 0x1 ;  /* 0x000080400000791a */ /* 0x000fc80000000000 */
.L_x_621:
[----:B------:R-:W-:Y:S05]  /*7ce0*/  BSYNC B0 ;  /* 0x0000000000007941 */ /* 0x000fea0003800000 */
.L_x_620:
[----:B------:R-:W-:Y:S06]  /*7cf0*/  BAR.ARV 0xb, 0xa0 ;  /* 0x02c2800000007b1d */ /* 0x000fec0000002000 */
[----:B------:R-:W-:Y:S04]  /*7d00*/  BSSY B0, `(.L_x_622) ;  /* 0x0000003000007945 */ /* 0x000fe80003800000 */
[----:B------:R-:W-:Y:S05]  /*7d10*/  @!P0 BRA `(.L_x_623) ;  /* 0x0000000000048947 */ /* 0x000fea0003800000 */
[----:B------:R-:W-:-:S04]  /*7d20*/  DEPBAR.LE SB0, 0x0 ;  /* 0x000080000000791a */ /* 0x000fc80000000000 */
.L_x_623:
[----:B------:R-:W-:Y:S05]  /*7d30*/  BSYNC B0 ;  /* 0x0000000000007941 */ /* 0x000fea0003800000 */
.L_x_622:
[----:B------:R-:W-:Y:S06]  /*7d40*/  BAR.ARV 0xc, 0xa0 ;  /* 0x0302800000007b1d */ /* 0x000fec0000002000 */
[----:B------:R-:W-:Y:S05]  /*7d50*/  BRA `(.L_x_516) ;  /* 0x0000002400887947 */ /* 0x000fea0003800000 */
.L_x_587:
[----:B------:R-:W-:Y:S01]  /*7d60*/  ULDC.64 UR4, c[0x0][0x8d8] ;  /* 0x0002360000047ab9 */ /* 0x000fe20000000a00 */
[----:B------:R-:W1:Y:S01]  /*7d70*/  S2R R11, SR_CTAID.Z ;  /* 0x00000000000b7919 */ /* 0x000e620000002700 */
[----:B------:R-:W-:Y:S01]  /*7d80*/  ISETP.NE.U32.AND P0, PT, RZ, UR4, PT ;  /* 0x00000004ff007c0c */ /* 0x000fe2000bf05070 */
[----:B------:R-:W2:Y:S03]  /*7d90*/  S2UR UR28, SR_CTAID.Y ;  /* 0x00000000001c79c3 */ /* 0x000ea60000002600 */
[----:B------:R-:W-:-:S13]  /*7da0*/  ISETP.NE.AND.EX P0, PT, RZ, UR5, PT, P0 ;  /* 0x00000005ff007c0c */ /* 0x000fda000bf05300 */
[----:B------:R-:W-:Y:S05]  /*7db0*/  @!P0 BRA `(.L_x_624) ;  /* 0x0000000000108947 */ /* 0x000fea0003800000 */
[----:B------:R-:W1:Y:S02]  /*7dc0*/  LDC.64 R2, c[0x0][0x8d8] ;  /* 0x00023600ff027b82 */ /* 0x000e640000000a00 */
[----:B-1----:R-:W-:-:S05]  /*7dd0*/  IMAD.WIDE R2, R11, 0x4, R2 ;  /* 0x000000040b027825 */ /* 0x002fca00078e0202 */
[----:B------:R1:W5:Y:S01]  /*7de0*/  LDG.E R0, desc[UR38][R2.64] ;  /* 0x0000002602007981 */ /* 0x000362000c1e1900 */
[----:B------:R-:W-:Y:S05]  /*7df0*/  BRA `(.L_x_625) ;  /* 0x00000000002c7947 */ /* 0x000fea0003800000 */
.L_x_624:
[----:B------:R-:W-:Y:S02]  /*7e00*/  ULDC.64 UR4, c[0x0][0x8d0] ;  /* 0x0002340000047ab9 */ /* 0x000fe40000000a00 */
[----:B------:R-:W-:-:S04]  /*7e10*/  ISETP.NE.U32.AND P0, PT, RZ, UR4, PT ;  /* 0x00000004ff007c0c */ /* 0x000fc8000bf05070 */
[----:B------:R-:W-:-:S13]  /*7e20*/  ISETP.NE.AND.EX P0, PT, RZ, UR5, PT, P0 ;  /* 0x00000005ff007c0c */ /* 0x000fda000bf05300 */
[----:B------:R-:W-:Y:S05]  /*7e30*/  @!P0 BRA `(.L_x_626) ;  /* 0x0000000000188947 */ /* 0x000fea0003800000 */
[----:B------:R-:W1:Y:S02]  /*7e40*/  LDC.64 R2, c[0x0][0x8d0] ;  /* 0x00023400ff027b82 */ /* 0x000e640000000a00 */
[----:B-1----:R-:W-:-:S05]  /*7e50*/  IMAD.WIDE R2, R11, 0x4, R2 ;  /* 0x000000040b027825 */ /* 0x002fca00078e0202 */
[----:B------:R-:W3:Y:S04]  /*7e60*/  LDG.E R0, desc[UR38][R2.64] ;  /* 0x0000002602007981 */ /* 0x000ee8000c1e1900 */
[----:B------:R-:W3:Y:S02]  /*7e70*/  LDG.E R5, desc[UR38][R2.64+0x4] ;  /* 0x0000042602057981 */ /* 0x000ee4000c1e1900 */
[----:B---3--:R-:W-:Y:S01]  /*7e80*/  IMAD.IADD R0, R5, 0x1, -R0 ;  /* 0x0000000105007824 */ /* 0x008fe200078e0a00 */
[----:B------:R-:W-:Y:S06]  /*7e90*/  BRA `(.L_x_625) ;  /* 0x0000000000047947 */ /* 0x000fec0003800000 */
.L_x_626:
[----:B------:R-:W3:Y:S02]  /*7ea0*/  LDC R0, c[0x0][0x8bc] ;  /* 0x00022f00ff007b82 */ /* 0x000ee40000000800 */
.L_x_625:
[----:B------:R-:W4:Y:S01]  /*7eb0*/  S2R R9, SR_CTAID.X ;  /* 0x0000000000097919 */ /* 0x000f220000002500 */
[----:B------:R-:W-:Y:S02]  /*7ec0*/  IMAD.MOV.U32 R5, RZ, RZ, RZ ;  /* 0x000000ffff057224 */ /* 0x000fe400078e00ff */
[----:B------:R-:W-:Y:S02]  /*7ed0*/  IMAD.MOV.U32 R4, RZ, RZ, 0x1 ;  /* 0x00000001ff047424 */ /* 0x000fe400078e00ff */
[----:B----4-:R-:W-:-:S05]  /*7ee0*/  IMAD R9, R9, 0x60, RZ ;  /* 0x0000006009097824 */ /* 0x010fca00078e02ff */
[----:B---3-5:R-:W-:Y:S01]  /*7ef0*/  ISETP.GE.AND P0, PT, R9, R0, PT ;  /* 0x000000000900720c */ /* 0x028fe20003f06270 */
[----:B------:R-:W-:-:S03]  /*7f00*/  IMAD.MOV.U32 R0, RZ, RZ, 0x1 ;  /* 0x00000001ff007424 */ /* 0x000fc600078e00ff */
[----:B-1----:R-:W-:-:S04]  /*7f10*/  SEL R11, R11, 0xffffffff, !P0 ;  /* 0xffffffff0b0b7807 */ /* 0x002fc80004000000 */
[----:B------:R-:W-:-:S13]  /*7f20*/  ISETP.GE.AND P0, PT, R11, RZ, PT ;  /* 0x000000ff0b00720c */ /* 0x000fda0003f06270 */
[----:B------:R-:W-:Y:S05]  /*7f30*/  @!P0 BRA `(.L_x_627) ;  /* 0x0000002000908947 */ /* 0x000fea0003800000 */
[----:B------:R-:W1:Y:S08]  /*7f40*/  LDC.64 R4, c[0x0][0x778] ;  /* 0x0001de00ff047b82 */ /* 0x000e700000000a00 */
[----:B------:R-:W3:Y:S08]  /*7f50*/  LDC.64 R6, c[0x0][0x780] ;  /* 0x0001e000ff067b82 */ /* 0x000ef00000000a00 */
[----:B------:R-:W4:Y:S01]  /*7f60*/  LDC.64 R12, c[0x0][0x770] ;  /* 0x0001dc00ff0c7b82 */ /* 0x000f220000000a00 */
[----:B-1----:R-:W-:-:S07]  /*7f70*/  ISETP.NE.U32.AND P0, PT, R4, RZ, PT ;  /* 0x000000ff0400720c */ /* 0x002fce0003f05070 */
[----:B------:R-:W1:Y:S01]  /*7f80*/  LDC.64 R2, c[0x0][0x770] ;  /* 0x0001dc00ff027b82 */ /* 0x000e620000000a00 */
[----:B------:R-:W-:Y:S02]  /*7f90*/  ISETP.NE.AND.EX P0, PT, R5, RZ, PT, P0 ;  /* 0x000000ff0500720c */ /* 0x000fe40003f05300 */
[----:B---3--:R-:W-:-:S04]  /*7fa0*/  ISETP.NE.U32.AND P2, PT, R6, RZ, PT ;  /* 0x000000ff0600720c */ /* 0x008fc80003f45070 */
[----:B------:R-:W-:Y:S02]  /*7fb0*/  ISETP.NE.AND.EX P2, PT, R7, RZ, PT, P2 ;  /* 0x000000ff0700720c */ /* 0x000fe40003f45320 */
[----:B----4-:R-:W-:-:S05]  /*7fc0*/  ISETP.NE.U32.AND P1, PT, R12, RZ, PT ;  /* 0x000000ff0c00720c */ /* 0x010fca0003f25070 */
[----:B------:R-:W3:Y:S01]  /*7fd0*/  @P0 LDC.64 R4, c[0x0][0x778] ;  /* 0x0001de00ff040b82 */ /* 0x000ee20000000a00 */
[----:B------:R-:W-:-:S07]  /*7fe0*/  ISETP.NE.AND.EX P1, PT, R13, RZ, PT, P1 ;  /* 0x000000ff0d00720c */ /* 0x000fce0003f25310 */
[----:B------:R-:W4:Y:S01]  /*7ff0*/  @P2 LDC.64 R6, c[0x0][0x780] ;  /* 0x0001e000ff062b82 */ /* 0x000f220000000a00 */
[----:B-1----:R-:W-:-:S05]  /*8000*/  IMAD.WIDE R2, R11, 0x4, R2 ;  /* 0x000000040b027825 */ /* 0x002fca00078e0202 */
[----:B------:R-:W2:Y:S01]  /*8010*/  @P1 LDG.E R18, desc[UR38][R2.64] ;  /* 0x0000002602121981 */ /* 0x000ea2000c1e1900 */
[----:B------:R-:W-:Y:S01]  /*8020*/  IMAD.MOV.U32 R10, RZ, RZ, RZ ;  /* 0x000000ffff0a7224 */ /* 0x000fe200078e00ff */
[----:B------:R-:W-:Y:S02]  /*8030*/  ULDC UR4, c[0x0][0x280] ;  /* 0x0000a00000047ab9 */ /* 0x000fe40000000800 */
[----:B------:R-:W2:Y:S01]  /*8040*/  @P1 LDG.E R14, desc[UR38][R2.64] ;  /* 0x00000026020e1981 */ /* 0x000ea2000c1e1900 */
[----:B---3--:R-:W-:-:S04]  /*8050*/  @P0 IMAD.WIDE R4, R11, 0x4, R4 ;  /* 0x000000040b040825 */ /* 0x008fc800078e0204 */
[----:B------:R-:W-:Y:S01]  /*8060*/  IMAD.U32 R8, RZ, RZ, UR4 ;  /* 0x00000004ff087e24 */ /* 0x000fe2000f8e00ff */
[----:B------:R4:W5:Y:S02]  /*8070*/  @P0 LDG.E R10, desc[UR38][R4.64] ;  /* 0x00000026040a0981 */ /* 0x000964000c1e1900 */
[----:B----4-:R-:W-:-:S05]  /*8080*/  @P2 IMAD.WIDE R4, R11, 0x4, R6 ;  /* 0x000000040b042825 */ /* 0x010fca00078e0206 */
[----:B------:R1:W5:Y:S01]  /*8090*/  @P2 LDG.E R8, desc[UR38][R4.64] ;  /* 0x0000002604082981 */ /* 0x000362000c1e1900 */
[----:B------:R-:W-:Y:S01]  /*80a0*/  VOTEU.ANY UP0, P1 ;  /* 0x00000000003f7886 */ /* 0x000fe20000800100 */
[----:B--2---:R-:W-:Y:S01]  /*80b0*/  @P1 IMAD R6, R11, 0x40, R18 ;  /* 0x000000400b061824 */ /* 0x004fe200078e0212 */
[----:B------:R-:W-:-:S04]  /*80c0*/  @P1 R2UR UR4, R14 ;  /* 0x000000000e0412ca */ /* 0x000fc800000e0000 */
[----:B------:R-:W-:-:S04]  /*80d0*/  @P1 SHF.R.S32.HI R7, RZ, 0x1f, R6 ;  /* 0x0000001fff071819 */ /* 0x000fc80000011406 */
[----:B------:R-:W-:-:S04]  /*80e0*/  @P1 LEA.HI R7, R7, R6, RZ, 0x6 ;  /* 0x0000000607071211 */ /* 0x000fc800078f30ff */
[----:B------:R-:W-:Y:S01]  /*80f0*/  @P1 LOP3.LUT R7, R7, 0xffffffc0, RZ, 0xc0, !PT ;  /* 0xffffffc007071812 */ /* 0x000fe200078ec0ff */
[----:B-1----:R-:W-:Y:S06]  /*8100*/  @P2 BRA `(.L_x_628) ;  /* 0x0000000000102947 */ /* 0x002fec0003800000 */
[----:B------:R-:W-:Y:S05]  /*8110*/  @!P1 BRA `(.L_x_628) ;  /* 0x00000000000c9947 */ /* 0x000fea0003800000 */
[----:B------:R-:W2:Y:S04]  /*8120*/  LDG.E R5, desc[UR38][R2.64] ;  /* 0x0000002602057981 */ /* 0x000ea8000c1e1900 */
[----:B-----5:R-:W2:Y:S02]  /*8130*/  LDG.E R8, desc[UR38][R2.64+0x4] ;  /* 0x0000042602087981 */ /* 0x020ea4000c1e1900 */
[----:B--2---:R-:W-:-:S07]  /*8140*/  IMAD.IADD R8, R8, 0x1, -R5 ;  /* 0x0000000108087824 */ /* 0x004fce00078e0a05 */
.L_x_628:
[----:B-----5:R-:W-:Y:S01]  /*8150*/  ISETP.GE.AND P2, PT, R8, 0x1, PT ;  /* 0x000000010800780c */ /* 0x020fe20003f46270 */
[----:B------:R-:W-:Y:S01]  /*8160*/  UMOV UR43, URZ ;  /* 0x0000003f002b7c82 */ /* 0x000fe20008000000 */
[----:B------:R-:W-:Y:S01]  /*8170*/  @UP0 UMOV UR43, UR4 ;  /* 0x00000004002b0c82 */ /* 0x000fe20008000000 */
[----:B------:R-:W-:Y:S01]  /*8180*/  CS2R R2, SRZ ;  /* 0x0000000000027805 */ /* 0x000fe2000001ff00 */
[----:B------:R-:W-:Y:S01]  /*8190*/  IMAD.MOV.U32 R5, RZ, RZ, RZ ;  /* 0x000000ffff057224 */ /* 0x000fe200078e00ff */
[--C-:B------:R-:W-:Y:S01]  /*81a0*/  @P1 SHF.R.S32.HI R3, RZ, 0x1f, R7.reuse ;  /* 0x0000001fff031819 */ /* 0x100fe20000011407 */
[----:B------:R-:W-:Y:S02]  /*81b0*/  IMAD.MOV.U32 R4, RZ, RZ, 0x1 ;  /* 0x00000001ff047424 */ /* 0x000fe400078e00ff */
[----:B------:R-:W-:-:S05]  /*81c0*/  @P1 IMAD.MOV.U32 R2, RZ, RZ, R7 ;  /* 0x000000ffff021224 */ /* 0x000fca00078e0007 */
[----:B------:R-:W-:Y:S05]  /*81d0*/  @!P2 BRA `(.L_x_627) ;  /* 0x0000001c00e8a947 */ /* 0x000fea0003800000 */
[----:B------:R-:W1:Y:S01]  /*81e0*/  S2R R15, SR_CTAID.Y ;  /* 0x00000000000f7919 */ /* 0x000e620000002600 */
[----:B------:R-:W2:Y:S01]  /*81f0*/  LDC.64 R18, c[0x0][0x718] ;  /* 0x0001c600ff127b82 */ /* 0x000ea20000000a00 */
[----:B------:R-:W-:Y:S01]  /*8200*/  ISETP.NE.U32.AND P1, PT, R12, RZ, PT ;  /* 0x000000ff0c00720c */ /* 0x000fe20003f25070 */
[----:B------:R-:W-:Y:S01]  /*8210*/  IMAD.MOV.U32 R7, RZ, RZ, R3 ;  /* 0x000000ffff077224 */ /* 0x000fe200078e0003 */
[----:B------:R-:W-:Y:S01]  /*8220*/  R2UR UR37, R11 ;  /* 0x000000000b2572ca */ /* 0x000fe200000e0000 */
[----:B------:R-:W-:Y:S01]  /*8230*/  ULDC UR4, c[0x0][0x2e8] ;  /* 0x0000ba0000047ab9 */ /* 0x000fe20000000800 */
[----:B------:R-:W-:Y:S01]  /*8240*/  ISETP.NE.AND.EX P1, PT, R13, RZ, PT, P1 ;  /* 0x000000ff0d00720c */ /* 0x000fe20003f25310 */
[----:B------:R-:W-:Y:S01]  /*8250*/  VOTEU.ANY UP1, P0 ;  /* 0x00000000003f7886 */ /* 0x000fe20000020100 */
[----:B------:R-:W-:Y:S01]  /*8260*/  SHF.R.S32.HI R11, RZ, 0x1f, R11 ;  /* 0x0000001fff0b7819 */ /* 0x000fe2000001140b */
[----:B------:R-:W3:Y:S01]  /*8270*/  LDC.64 R4, c[0x0][0x720] ;  /* 0x0001c800ff047b82 */ /* 0x000ee20000000a00 */
[----:B------:R-:W-:-:S02]  /*8280*/  R2UR UR35, R9 ;  /* 0x00000000092372ca */ /* 0x000fc400000e0000 */
[----:B------:R-:W-:Y:S02]  /*8290*/  ELECT P0, URZ, PT ;  /* 0x00000000003f782f */ /* 0x000fe40003800000 */
[----:B------:R-:W-:Y:S01]  /*82a0*/  SEL R11, R11, RZ, !P1 ;  /* 0x000000ff0b0b7207 */ /* 0x000fe20004800000 */
[----:B------:R-:W-:Y:S01]  /*82b0*/  UMOV UR36, UR28 ;  /* 0x0000001c00247c82 */ /* 0x000fe20008000000 */
[----:B------:R-:W-:Y:S01]  /*82c0*/  R2UR UR8, R10 ;  /* 0x000000000a0872ca */ /* 0x000fe200000e0000 */
[----:B------:R-:W-:Y:S01]  /*82d0*/  BSSY B0, `(.L_x_627) ;  /* 0x00001ea000007945 */ /* 0x000fe20003800000 */
[----:B------:R-:W4:Y:S01]  /*82e0*/  LDC.64 R12, c[0x0][0x700] ;  /* 0x0001c000ff0c7b82 */ /* 0x000f220000000a00 */
[----:B------:R-:W-:Y:S01]  /*82f0*/  VOTEU.ANY UP0, P1 ;  /* 0x00000000003f7886 */ /* 0x000fe20000800100 */
[----:B------:R-:W-:Y:S02]  /*8300*/  USEL UR29, UR37, URZ, !UP0 ;  /* 0x0000003f251d7287 */ /* 0x000fe4000c000000 */
[----:B------:R-:W-:-:S02]  /*8310*/  UISETP.NE.AND UP0, UPT, UR4, 0x1, UPT ;  /* 0x000000010400788c */ /* 0x000fc4000bf05270 */
[----:B------:R-:W-:-:S05]  /*8320*/  USEL UR37, UR37, URZ, !UP1 ;  /* 0x0000003f25257287 */ /* 0x000fca000c800000 */
[----:B------:R-:W-:Y:S01]  /*8330*/  UIADD3 UR35, UR35, UR8, URZ ;  /* 0x0000000823237290 */ /* 0x000fe2000fffe03f */
[----:B-1----:R-:W-:Y:S01]  /*8340*/  SHF.R.S32.HI R15, RZ, 0x1f, R15 ;  /* 0x0000001fff0f7819 */ /* 0x002fe2000001140f */
[----:B---3--:R-:W-:Y:S02]  /*8350*/  IMAD R14, R11, R4, RZ ;  /* 0x000000040b0e7224 */ /* 0x008fe400078e02ff */
[----:B------:R-:W-:Y:S01]  /*8360*/  @UP0 ULDC UR6, c[0x0][0x2ec] ;  /* 0x0000bb0000060ab9 */ /* 0x000fe20000000800 */
[----:B------:R-:W-:Y:S01]  /*8370*/  @UP0 ULDC UR8, c[0x0][0x2f0] ;  /* 0x0000bc0000080ab9 */ /* 0x000fe20000000800 */
[----:B------:R-:W-:Y:S01]  /*8380*/  UIMAD.WIDE.U32 UR6, UR28, UR6, URZ ;  /* 0x000000061c0672a5 */ /* 0x000fe2000f8e003f */
[----:B--2---:R-:W-:Y:S02]  /*8390*/  IMAD R6, R15, R18, RZ ;  /* 0x000000120f067224 */ /* 0x004fe400078e02ff */
[----:B------:R-:W-:Y:S01]  /*83a0*/  IMAD R17, R5, UR29, R14 ;  /* 0x0000001d05117c24 */ /* 0x000fe2000f8e020e */
[----:B------:R-:W-:Y:S01]  /*83b0*/  @UP0 USHF.R.U32.HI UR36, URZ, UR8, UR7 ;  /* 0x000000083f240299 */ /* 0x000fe20008011607 */
[----:B------:R-:W-:-:S02]  /*83c0*/  IMAD R19, R19, UR28, R6 ;  /* 0x0000001c13137c24 */ /* 0x000fc4000f8e0206 */
[----:B------:R-:W-:-:S04]  /*83d0*/  IMAD.MOV.U32 R6, RZ, RZ, R2 ;  /* 0x000000ffff067224 */ /* 0x000fc800078e0002 */
[----:B------:R-:W-:-:S04]  /*83e0*/  IMAD.WIDE.U32 R2, R18, UR28, R6 ;  /* 0x0000001c12027c25 */ /* 0x000fc8000f8e0006 */
[----:B------:R-:W-:Y:S02]  /*83f0*/  IMAD.IADD R3, R3, 0x1, R19 ;  /* 0x0000000103037824 */ /* 0x000fe400078e0213 */
[----:B------:R-:W-:Y:S02]  /*8400*/  IMAD.WIDE.U32 R2, R4, UR29, R2 ;  /* 0x0000001d04027c25 */ /* 0x000fe4000f8e0002 */
[----:B------:R-:W1:Y:S02]  /*8410*/  LDC.64 R4, c[0x0][0x730] ;  /* 0x0001cc00ff047b82 */ /* 0x000e640000000a00 */
[----:B------:R-:W-:Y:S01]  /*8420*/  IMAD.IADD R3, R3, 0x1, R17 ;  /* 0x0000000103037824 */ /* 0x000fe200078e0211 */
[----:B----4-:R-:W-:-:S04]  /*8430*/  LEA R12, P1, R2, R12, 0x2 ;  /* 0x0000000c020c7211 */ /* 0x010fc800078210ff */
[----:B------:R-:W-:Y:S02]  /*8440*/  LEA.HI.X R13, R2, R13, R3, 0x2, P1 ;  /* 0x0000000d020d7211 */ /* 0x000fe400008f1403 */
[----:B------:R-:W2:Y:S01]  /*8450*/  LDC.64 R2, c[0x0][0x738] ;  /* 0x0001ce00ff027b82 */ /* 0x000ea20000000a00 */
[----:B------:R-:W-:Y:S02]  /*8460*/  R2UR UR4, R12 ;  /* 0x000000000c0472ca */ /* 0x000fe400000e0000 */
[----:B------:R-:W-:Y:S01]  /*8470*/  R2UR UR5, R13 ;  /* 0x000000000d0572ca */ /* 0x000fe200000e0000 */
[----:B-1----:R-:W-:Y:S02]  /*8480*/  IMAD R10, R15, R4, RZ ;  /* 0x000000040f0a7224 */ /* 0x002fe400078e02ff */
[----:B------:R-:W-:-:S04]  /*8490*/  IMAD.WIDE.U32 R6, R4, UR28, R6 ;  /* 0x0000001c04067c25 */ /* 0x000fc8000f8e0006 */
[----:B------:R-:W-:Y:S02]  /*84a0*/  IMAD R5, R5, UR28, R10 ;  /* 0x0000001c05057c24 */ /* 0x000fe4000f8e020a */
[----:B--2---:R-:W-:Y:S02]  /*84b0*/  IMAD R4, R11, R2, RZ ;  /* 0x000000020b047224 */ /* 0x004fe400078e02ff */
[----:B------:R-:W-:Y:S02]  /*84c0*/  IMAD.IADD R7, R7, 0x1, R5 ;  /* 0x0000000107077824 */ /* 0x000fe400078e0205 */
[----:B------:R-:W-:Y:S02]  /*84d0*/  IMAD R3, R3, UR29, R4 ;  /* 0x0000001d03037c24 */ /* 0x000fe4000f8e0204 */
[----:B------:R-:W-:-:S04]  /*84e0*/  IMAD.WIDE.U32 R6, R2, UR29, R6 ;  /* 0x0000001d02067c25 */ /* 0x000fc8000f8e0006 */
[----:B------:R-:W-:Y:S02]  /*84f0*/  IMAD.MOV.U32 R5, RZ, RZ, RZ ;  /* 0x000000ffff057224 */ /* 0x000fe400078e00ff */
[----:B------:R-:W-:Y:S01]  /*8500*/  IMAD.MOV.U32 R4, RZ, RZ, 0x1 ;  /* 0x00000001ff047424 */ /* 0x000fe200078e00ff */
[----:B------:R-:W-:Y:S06]  /*8510*/  @!P0 BRA `(.L_x_629) ;  /* 0x0000001c00148947 */ /* 0x000fec0003800000 */
[----:B------:R-:W1:Y:S01]  /*8520*/  S2R R5, SR_CgaCtaId ;  /* 0x0000000000057919 */ /* 0x000e620000008800 */
[----:B------:R-:W-:Y:S01]  /*8530*/  IMAD.MOV.U32 R11, RZ, RZ, 0x1 ;  /* 0x00000001ff0b7424 */ /* 0x000fe200078e00ff */
[----:B------:R-:W-:Y:S01]  /*8540*/  MOV R12, 0x400 ;  /* 0x00000400000c7802 */ /* 0x000fe20000000f00 */
[----:B------:R-:W2:Y:S03]  /*8550*/  S2R R20, SR_TID.X ;  /* 0x0000000000147919 */ /* 0x000ea60000002100 */
[----:B------:R-:W-:Y:S02]  /*8560*/  SHF.L.U32 R11, R11, 0x1f, RZ ;  /* 0x0000001f0b0b7819 */ /* 0x000fe400000006ff */
[----:B-1----:R-:W-:-:S04]  /*8570*/  LEA R12, R5, R12, 0x18 ;  /* 0x0000000c050c7211 */ /* 0x002fc800078ec0ff */
[----:B------:R-:W1:Y:S01]  /*8580*/  SYNCS.PHASECHK.TRANS64.TRYWAIT P1, [R12+URZ+0x36420], R11 ;  /* 0x0364200b0c0075a7 */ /* 0x000e62000802017f */
[----:B--2---:R-:W-:Y:S01]  /*8590*/  LOP3.LUT P0, RZ, R20, 0x7f, RZ, 0xc0, !PT ;  /* 0x0000007f14ff7812 */ /* 0x004fe2000780c0ff */
[----:B-1----:R-:W-:-:S12]  /*85a0*/  @!P1 BRA `(.L_x_630) ;  /* 0x0000001c00dc9947 */ /* 0x002fd80003800000 */
.L_x_657:
[----:B------:R-:W-:Y:S02]  /*85b0*/  IMAD.IADD R10, R7, 0x1, R3 ;  /* 0x00000001070a7824 */ /* 0x000fe400078e0203 */
[----:B------:R-:W-:Y:S01]  /*85c0*/  IMAD.MOV.U32 R0, RZ, RZ, 0x1 ;  /* 0x00000001ff007424 */ /* 0x000fe200078e00ff */
[----:B------:R-:W-:Y:S06]  /*85d0*/  @P0 BRA `(.L_x_631) ;  /* 0x0000000000180947 */ /* 0x000fec0003800000 */
[----:B------:R-:W2:Y:S01]  /*85e0*/  S2R R2, SR_TID.X ;  /* 0x0000000000027919 */ /* 0x000ea20000002100 */
[----:B------:R-:W-:-:S04]  /*85f0*/  IMAD.MOV.U32 R3, RZ, RZ, 0x6100 ;  /* 0x00006100ff037424 */ /* 0x000fc800078e00ff */
[----:B------:R3:W-:Y:S01]  /*8600*/  SYNCS.ARRIVE.TRANS64 RZ, [R12+URZ+0x36410], R3 ;  /* 0x036410030cff79a7 */ /* 0x0007e2000800003f */
[----:B--2---:R-:W-:-:S13]  /*8610*/  LOP3.LUT P1, RZ, R2, 0x1f, RZ, 0xc0, !PT ;  /* 0x0000001f02ff7812 */ /* 0x004fda000782c0ff */
[----:B---3--:R-:W-:Y:S05]  /*8620*/  @!P1 BRA `(.L_x_631) ;  /* 0x0000000000049947 */ /* 0x008fea0003800000 */
[----:B------:R-:W-:Y:S01]  /*8630*/  BPT.TRAP 0x1 ;  /* 0x000000040000795c */ /* 0x000fe20000300000 */
.L_x_631:
[----:B------:R-:W2:Y:S01]  /*8640*/  LDC.64 R14, c[0x0][0x198] ;  /* 0x00006600ff0e7b82 */ /* 0x000ea20000000a00 */
[----:B------:R-:W-:Y:S01]  /*8650*/  R2UR UR32, R12 ;  /* 0x000000000c2072ca */ /* 0x000fe200000e0000 */
[----:B------:R-:W-:Y:S01]  /*8660*/  UMOV UR30, 0x0 ;  /* 0x00000000001e7882 */ /* 0x000fe20000000000 */
[----:B------:R-:W-:Y:S01]  /*8670*/  UMOV UR31, 0x14f00000 ;  /* 0x14f00000001f7882 */ /* 0x000fe20000000000 */
[----:B------:R-:W-:Y:S01]  /*8680*/  UMOV UR42, URZ ;  /* 0x0000003f002a7c82 */ /* 0x000fe20008000000 */
[----:B------:R-:W-:Y:S01]  /*8690*/  UMOV UR44, UR28 ;  /* 0x0000001c002c7c82 */ /* 0x000fe20008000000 */
[----:B------:R-:W-:Y:S01]  /*86a0*/  UMOV UR45, UR29 ;  /* 0x0000001d002d7c82 */ /* 0x000fe20008000000 */
[----:B------:R-:W-:Y:S01]  /*86b0*/  UMOV UR10, 0x40 ;  /* 0x00000040000a7882 */ /* 0x000fe20000000000 */
[----:B------:R-:W-:Y:S01]  /*86c0*/  UMOV UR11, UR43 ;  /* 0x0000002b000b7c82 */ /* 0x000fe20008000000 */
[----:B------:R-:W-:Y:S01]  /*86d0*/  UMOV UR12, UR28 ;  /* 0x0000001c000c7c82 */ /* 0x000fe20008000000 */
[----:B------:R-:W-:Y:S01]  /*86e0*/  UMOV UR13, UR29 ;  /* 0x0000001d000d7c82 */ /* 0x000fe20008000000 */
[----:B------:R-:W-:Y:S01]  /*86f0*/  UMOV UR26, 0x80 ;  /* 0x00000080001a7882 */ /* 0x000fe20000000000 */
[----:B------:R-:W-:Y:S01]  /*8700*/  UMOV UR27, UR43 ;  /* 0x0000002b001b7c82 */ /* 0x000fe20008000000 */
[----:B------:R-:W-:Y:S01]  /*8710*/  UMOV UR18, 0x10 ;  /* 0x0000001000127882 */ /* 0x000fe20000000000 */
[----:B------:R-:W-:Y:S01]  /*8720*/  UIADD3 UR40, UR32, 0x1e000, URZ ;  /* 0x0001e00020287890 */ /* 0x000fe2000fffe03f */
[----:B------:R-:W-:Y:S01]  /*8730*/  IMAD.MOV.U32 R9, RZ, RZ, 0x1 ;  /* 0x00000001ff097424 */ /* 0x000fe200078e00ff */
[----:B------:R-:W-:-:S02]  /*8740*/  UIADD3 UR41, UR32, 0x36410, URZ ;  /* 0x0003641020297890 */ /* 0x000fc4000fffe03f */
[----:B------:R-:W-:Y:S02]  /*8750*/  UIADD3 UR8, UR32, 0x20000, URZ ;  /* 0x0002000020087890 */ /* 0x000fe4000fffe03f */
[----:B------:R-:W-:Y:S02]  /*8760*/  UIADD3 UR24, UR32, 0x22000, URZ ;  /* 0x0002200020187890 */ /* 0x000fe4000fffe03f */
[----:B------:R-:W-:Y:S01]  /*8770*/  UIADD3 UR33, UR32, 0x36400, URZ ;  /* 0x0003640020217890 */ /* 0x000fe2000fffe03f */
[----:B--2---:R-:W-:Y:S01]  /*8780*/  IMAD.MOV.U32 R13, RZ, RZ, R14 ;  /* 0x000000ffff0d7224 */ /* 0x004fe200078e000e */
[----:B------:R-:W-:Y:S01]  /*8790*/  UMOV UR9, UR41 ;  /* 0x0000002900097c82 */ /* 0x000fe20008000000 */
[----:B------:R-:W-:Y:S01]  /*87a0*/  IMAD.MOV.U32 R14, RZ, RZ, R15 ;  /* 0x000000ffff0e7224 */ /* 0x000fe200078e000f */
[----:B------:R-:W-:Y:S01]  /*87b0*/  UMOV UR25, UR41 ;  /* 0x0000002900197c82 */ /* 0x000fe20008000000 */
[----:B------:R-:W-:Y:S01]  /*87c0*/  UIADD3 UR56, UR32, 0x3000, URZ ;  /* 0x0000300020387890 */ /* 0x000fe2000fffe03f */
[C---:B------:R-:W-:Y:S01]  /*87d0*/  IADD3 R3, P2, R13.reuse, 0x2f0, RZ ;  /* 0x000002f00d037810 */ /* 0x040fe20007f5e0ff */
[----:B------:R-:W-:Y:S01]  /*87e0*/  UMOV UR6, 0x0 ;  /* 0x0000000000067882 */ /* 0x000fe20000000000 */
[----:B------:R-:W-:Y:S01]  /*87f0*/  IADD3 R2, P1, R13, 0xf0, RZ ;  /* 0x000000f00d027810 */ /* 0x000fe20007f3e0ff */
[----:B------:R-:W-:Y:S01]  /*8800*/  UMOV UR7, 0x10000000 ;  /* 0x1000000000077882 */ /* 0x000fe20000000000 */
[----:B------:R-:W-:Y:S01]  /*8810*/  R2UR UR22, R3 ;  /* 0x00000000031672ca */ /* 0x000fe200000e0000 */
[----:B------:R-:W-:Y:S01]  /*8820*/  UMOV UR34, UR42 ;  /* 0x0000002a00227c82 */ /* 0x000fe20008000000 */
[----:B------:R-:W-:Y:S01]  /*8830*/  R2UR UR16, R2 ;  /* 0x00000000021072ca */ /* 0x000fe200000e0000 */
[--C-:B------:R-:W-:Y:S01]  /*8840*/  IMAD.X R3, RZ, RZ, R14.reuse, P1 ;  /* 0x000000ffff037224 */ /* 0x100fe200008e060e */
[----:B------:R-:W-:Y:S01]  /*8850*/  IADD3 R4, P3, R13, 0x3f0, RZ ;  /* 0x000003f00d047810 */ /* 0x000fe20007f7e0ff */
[----:B------:R-:W-:Y:S01]  /*8860*/  UIADD3 UR48, UR32, 0x6000, URZ ;  /* 0x0000600020307890 */ /* 0x000fe2000fffe03f */
[----:B------:R-:W-:Y:S01]  /*8870*/  ISETP.GE.AND P1, PT, R8, 0x41, PT ;  /* 0x000000410800780c */ /* 0x000fe20003f26270 */
[----:B------:R-:W-:Y:S01]  /*8880*/  UMOV UR58, 0x40 ;  /* 0x00000040003a7882 */ /* 0x000fe20000000000 */
[----:B------:R-:W-:Y:S01]  /*8890*/  R2UR UR17, R3 ;  /* 0x00000000031172ca */ /* 0x000fe200000e0000 */
[--C-:B------:R-:W-:Y:S01]  /*88a0*/  IMAD.X R5, RZ, RZ, R14.reuse, P3 ;  /* 0x000000ffff057224 */ /* 0x100fe200018e060e */
[----:B------:R-:W-:Y:S01]  /*88b0*/  R2UR UR14, R4 ;  /* 0x00000000040e72ca */ /* 0x000fe200000e0000 */
[----:B------:R-:W-:Y:S01]  /*88c0*/  IMAD.X R4, RZ, RZ, R14, P2 ;  /* 0x000000ffff047224 */ /* 0x000fe200010e060e */
[----:B------:R-:W-:Y:S01]  /*88d0*/  UMOV UR59, UR35 ;  /* 0x00000023003b7c82 */ /* 0x000fe20008000000 */
[----:B------:R-:W-:Y:S01]  /*88e0*/  UMOV UR60, UR36 ;  /* 0x00000024003c7c82 */ /* 0x000fe20008000000 */
[----:B------:R-:W-:Y:S01]  /*88f0*/  R2UR UR15, R5 ;  /* 0x00000000050f72ca */ /* 0x000fe200000e0000 */
[----:B------:R-:W-:Y:S01]  /*8900*/  IMAD.MOV.U32 R5, RZ, RZ, 0x12000 ;  /* 0x00012000ff057424 */ /* 0x000fe200078e00ff */
[----:B------:R-:W-:Y:S01]  /*8910*/  R2UR UR23, R4 ;  /* 0x00000000041772ca */ /* 0x000fe200000e0000 */
[----:B------:R-:W-:Y:S01]  /*8920*/  UMOV UR61, UR37 ;  /* 0x00000025003d7c82 */ /* 0x000fe20008000000 */
[----:B------:R-:W-:Y:S01]  /*8930*/  UMOV UR57, UR33 ;  /* 0x0000002100397c82 */ /* 0x000fe20008000000 */
[----:B------:R-:W-:Y:S01]  /*8940*/  UMOV UR50, 0x80 ;  /* 0x0000008000327882 */ /* 0x000fe20000000000 */
[----:B------:R-:W-:Y:S01]  /*8950*/  UMOV UR51, UR35 ;  /* 0x0000002300337c82 */ /* 0x000fe20008000000 */
[----:B------:R2:W-:Y:S01]  /*8960*/  UTMALDG.4D [UR40], [UR16], desc[UR30] ;  /* 0x00001e28100075b4 */ /* 0x0005e20008019000 */
[----:B------:R-:W-:Y:S01]  /*8970*/  UMOV UR52, UR36 ;  /* 0x0000002400347c82 */ /* 0x000fe20008000000 */
[----:B------:R-:W-:Y:S01]  /*8980*/  UMOV UR53, UR37 ;  /* 0x0000002500357c82 */ /* 0x000fe20008000000 */
[----:B------:R-:W-:Y:S01]  /*8990*/  UMOV UR49, UR33 ;  /* 0x0000002100317c82 */ /* 0x000fe20008000000 */
[----:B------:R-:W-:Y:S01]  /*89a0*/  UMOV UR19, UR35 ;  /* 0x0000002300137c82 */ /* 0x000fe20008000000 */
[----:B------:R-:W-:Y:S01]  /*89b0*/  UMOV UR20, UR36 ;  /* 0x0000002400147c82 */ /* 0x000fe20008000000 */
[----:B------:R-:W-:Y:S01]  /*89c0*/  UMOV UR21, UR37 ;  /* 0x0000002500157c82 */ /* 0x000fe20008000000 */
[----:B------:R-:W-:Y:S01]  /*89d0*/  IMAD.MOV.U32 R4, RZ, RZ, 0x1 ;  /* 0x00000001ff047424 */ /* 0x000fe200078e00ff */
[----:B------:R3:W-:Y:S01]  /*89e0*/  UTMALDG.4D [UR8], [UR16], desc[UR30] ;  /* 0x00001e08100075b4 */ /* 0x0007e20008019000 */
[----:B------:R4:W-:Y:S01]  /*89f0*/  UTMALDG.4D [UR24], [UR16], desc[UR30] ;  /* 0x00001e18100075b4 */ /* 0x0009e20008019000 */
[----:B--2---:R-:W-:-:S02]  /*8a00*/  UIADD3 UR40, UR32, 0x30000, URZ ;  /* 0x0003000020287890 */ /* 0x004fc4000fffe03f */
[----:B---3--:R-:W-:-:S07]  /*8a10*/  UIADD3 UR8, UR32, 0xc000, URZ ;  /* 0x0000c00020087890 */ /* 0x008fce000fffe03f */
[----:B------:R2:W-:Y:S01]  /*8a20*/  UBLKCP.S.G [UR40], [UR4], UR18 ;  /* 0x00000028040073ba */ /* 0x0005e20008000212 */
[----:B------:R3:W-:Y:S01]  /*8a30*/  SYNCS.ARRIVE.TRANS64 RZ, [R12+URZ+0x36400], R5 ;  /* 0x036400050cff79a7 */ /* 0x0007e2000800003f */
[----:B------:R-:W-:Y:S01]  /*8a40*/  UMOV UR11, UR35 ;  /* 0x00000023000b7c82 */ /* 0x000fe20008000000 */
[----:B------:R-:W-:Y:S01]  /*8a50*/  UMOV UR12, UR36 ;  /* 0x00000024000c7c82 */ /* 0x000fe20008000000 */
[----:B------:R-:W-:Y:S01]  /*8a60*/  UMOV UR13, UR37 ;  /* 0x00000025000d7c82 */ /* 0x000fe20008000000 */
[----:B------:R-:W-:Y:S01]  /*8a70*/  UMOV UR9, UR33 ;  /* 0x0000002100097c82 */ /* 0x000fe20008000000 */
[----:B----4-:R-:W-:Y:S02]  /*8a80*/  UIADD3 UR16, UR32, 0x9000, URZ ;  /* 0x0000900020107890 */ /* 0x010fe4000fffe03f */
[----:B------:R4:W-:Y:S01]  /*8a90*/  UTMALDG.4D [UR32], [UR22], desc[UR6] ;  /* 0x00000620160075b4 */ /* 0x0009e20008019000 */
[----:B------:R-:W-:Y:S01]  /*8aa0*/  UMOV UR17, UR33 ;  /* 0x0000002100117c82 */ /* 0x000fe20008000000 */
[----:B---3--:R-:W-:Y:S01]  /*8ab0*/  IMAD.MOV.U32 R5, RZ, RZ, RZ ;  /* 0x000000ffff057224 */ /* 0x008fe200078e00ff */
[----:B------:R3:W-:Y:S01]  /*8ac0*/  UTMALDG.4D [UR56], [UR22], desc[UR6] ;  /* 0x00000638160075b4 */ /* 0x0007e20008019000 */
[----:B--2---:R-:W-:Y:S01]  /*8ad0*/  UMOV UR18, UR42 ;  /* 0x0000002a00127c82 */ /* 0x004fe20008000000 */
[----:B------:R3:W-:Y:S02]  /*8ae0*/  UTMALDG.4D [UR48], [UR22], desc[UR6] ;  /* 0x00000630160075b4 */ /* 0x0007e40008019000 */
[----:B------:R3:W-:Y:S01]  /*8af0*/  UTMALDG.4D [UR16], [UR14], desc[UR6] ;  /* 0x000006100e0075b4 */ /* 0x0007e20008019000 */
[----:B----4-:R-:W-:Y:S01]  /*8b00*/  UIADD3 UR32, UR32, 0xf000, URZ ;  /* 0x0000f00020207890 */ /* 0x010fe2000fffe03f */
[----:B------:R-:W-:Y:S01]  /*8b10*/  UMOV UR34, 0x80 ;  /* 0x0000008000227882 */ /* 0x000fe20000000000 */
[----:B------:R3:W-:Y:S07]  /*8b20*/  UTMALDG.4D [UR8], [UR14], desc[UR6] ;  /* 0x000006080e0075b4 */ /* 0x0007ee0008019000 */
[----:B------:R3:W-:Y:S02]  /*8b30*/  UTMALDG.4D [UR32], [UR14], desc[UR6] ;  /* 0x000006200e0075b4 */ /* 0x0007e40008019000 */
[----:B---3--:R-:W-:Y:S05]  /*8b40*/  @!P1 BRA `(.L_x_632) ;  /* 0x0000001000b09947 */ /* 0x008fea0003800000 */
[----:B------:R-:W2:Y:S01]  /*8b50*/  S2R R15, SR_TID.X ;  /* 0x00000000000f7919 */ /* 0x000ea20000002100 */
[C---:B------:R-:W-:Y:S01]  /*8b60*/  VIADD R0, R8.reuse, 0x3f ;  /* 0x0000003f08007836 */ /* 0x040fe20000000000 */
[----:B------:R-:W-:Y:S01]  /*8b70*/  ISETP.GE.AND P1, PT, R8, 0x81, PT ;  /* 0x000000810800780c */ /* 0x000fe20003f26270 */
[----:B------:R-:W-:-:S03]  /*8b80*/  IMAD.MOV.U32 R9, RZ, RZ, 0x1 ;  /* 0x00000001ff097424 */ /* 0x000fc600078e00ff */
[----:B------:R-:W-:-:S04]  /*8b90*/  SHF.R.S32.HI R5, RZ, 0x1f, R0 ;  /* 0x0000001fff057819 */ /* 0x000fc80000011400 */
[----:B------:R-:W-:Y:S01]  /*8ba0*/  LEA.HI R5, R5, R0, RZ, 0x6 ;  /* 0x0000000005057211 */ /* 0x000fe200078f30ff */
[----:B------:R-:W-:-:S03]  /*8bb0*/  IMAD.MOV.U32 R0, RZ, RZ, 0x1 ;  /* 0x00000001ff007424 */ /* 0x000fc600078e00ff */
[----:B------:R-:W-:-:S04]  /*8bc0*/  LEA.HI.SX32 R5, R5, 0xffffffff, 0x1a ;  /* 0xffffffff05057811 */ /* 0x000fc800078fd2ff */
[----:B------:R-:W-:Y:S01]  /*8bd0*/  VIMNMX R20, R5, 0x1, !PT ;  /* 0x0000000105147848 */ /* 0x000fe20007fe0100 */
[----:B------:R-:W-:-:S03]  /*8be0*/  IMAD.MOV.U32 R5, RZ, RZ, RZ ;  /* 0x000000ffff057224 */ /* 0x000fc600078e00ff */
[----:B------:R-:W-:Y:S02]  /*8bf0*/  LOP3.LUT R17, R20, 0x1, RZ, 0xc0, !PT ;  /* 0x0000000114117812 */ /* 0x000fe400078ec0ff */
[----:B--2---:R-:W-:Y:S01]  /*8c00*/  LOP3.LUT R8, R15, 0x1f, RZ, 0xc0, !PT ;  /* 0x0000001f0f087812 */ /* 0x004fe200078ec0ff */
[----:B------:R-:W-:Y:S01]  /*8c10*/  IMAD.MOV.U32 R15, RZ, RZ, RZ ;  /* 0x000000ffff0f7224 */ /* 0x000fe200078e00ff */
[----:B------:R-:W-:Y:S06]  /*8c20*/  @!P1 BRA `(.L_x_633) ;  /* 0x0000000c00009947 */ /* 0x000fec0003800000 */
[----:B------:R-:W-:Y:S02]  /*8c30*/  IMAD.IADD R20, R20, 0x1, -R17 ;  /* 0x0000000114147824 */ /* 0x000fe400078e0a11 */
[----:B------:R-:W-:Y:S02]  /*8c40*/  IMAD.MOV.U32 R15, RZ, RZ, RZ ;  /* 0x000000ffff0f7224 */ /* 0x000fe400078e00ff */
[----:B------:R-:W-:-:S07]  /*8c50*/  IMAD.MOV.U32 R0, RZ, RZ, 0x1 ;  /* 0x00000001ff007424 */ /* 0x000fce00078e00ff */
.L_x_642:
[----:B-1----:R-:W-:-:S05]  /*8c60*/  IMAD.MOV.U32 R11, RZ, RZ, 0x1 ;  /* 0x00000001ff0b7424 */ /* 0x002fca00078e00ff */
[----:B------:R-:W-:-:S04]  /*8c70*/  SHF.L.U32 R11, R11, 0x1f, RZ ;  /* 0x0000001f0b0b7819 */ /* 0x000fc800000006ff */
[----:B------:R-:W1:Y:S02]  /*8c80*/  SYNCS.PHASECHK.TRANS64.TRYWAIT P1, [R12+URZ+0x36438], R11 ;  /* 0x0364380b0c0075a7 */ /* 0x000e64000802017f */
[----:B-1234-:R-:W-:Y:S05]  /*8c90*/  @!P1 BRA `(.L_x_634) ;  /* 0x0000001800349947 */ /* 0x01efea0003800000 */
.L_x_658:
[----:B------:R-:W-:Y:S05]  /*8ca0*/  @P0 BRA `(.L_x_635) ;  /* 0x0000000000140947 */ /* 0x000fea0003800000 */
[----:B------:R-:W-:Y:S01]  /*8cb0*/  ISETP.NE.AND P1, PT, R8, RZ, PT ;  /* 0x000000ff0800720c */ /* 0x000fe20003f25270 */
[----:B------:R-:W-:-:S04]  /*8cc0*/  IMAD.MOV.U32 R3, RZ, RZ, 0x6100 ;  /* 0x00006100ff037424 */ /* 0x000fc800078e00ff */
[----:B------:R2:W-:Y:S08]  /*8cd0*/  SYNCS.ARRIVE.TRANS64 RZ, [R12+URZ+0x36430], R3 ;  /* 0x036430030cff79a7 */ /* 0x0005f0000800003f */
[----:B------:R-:W-:Y:S05]  /*8ce0*/  @!P1 BRA `(.L_x_635) ;  /* 0x0000000000049947 */ /* 0x000fea0003800000 */
[----:B------:R-:W-:Y:S01]  /*8cf0*/  BPT.TRAP 0x1 ;  /* 0x000000040000795c */ /* 0x000fe20000300000 */
.L_x_635:
[----:B------:R-:W3:Y:S01]  /*8d00*/  LDC.64 R18, c[0x0][0x728] ;  /* 0x0001ca00ff127b82 */ /* 0x000ee20000000a00 */
[----:B--2---:R-:W-:Y:S01]  /*8d10*/  IMAD.SHL.U32 R3, R15, 0x40, RZ ;  /* 0x000000400f037824 */ /* 0x004fe200078e00ff */
[----:B------:R-:W-:Y:S01]  /*8d20*/  UMOV UR14, 0x0 ;  /* 0x00000000000e7882 */ /* 0x000fe20000000000 */
[C---:B------:R-:W-:Y:S01]  /*8d30*/  VIADD R21, R12.reuse, 0x36430 ;  /* 0x000364300c157836 */ /* 0x040fe20000000000 */
[----:B------:R-:W-:Y:S01]  /*8d40*/  UMOV UR15, 0x14f00000 ;  /* 0x14f00000000f7882 */ /* 0x000fe20000000000 */
[C---:B------:R-:W-:Y:S01]  /*8d50*/  VIADD R24, R12.reuse, 0x2e000 ;  /* 0x0002e0000c187836 */ /* 0x040fe20000000000 */
[C---:B------:R-:W-:Y:S01]  /*8d60*/  IADD3 R2, P1, R3.reuse, R6, RZ ;  /* 0x0000000603027210 */ /* 0x040fe20007f3e0ff */
[----:B------:R-:W-:Y:S01]  /*8d70*/  VIADD R25, R12, 0x30200 ;  /* 0x000302000c197836 */ /* 0x000fe20000000000 */
[----:B------:R-:W2:Y:S01]  /*8d80*/  LDC.64 R22, c[0x0][0x198] ;  /* 0x00006600ff167b82 */ /* 0x000ea20000000a00 */
[C---:B------:R-:W-:Y:S01]  /*8d90*/  R2UR UR27, R3.reuse ;  /* 0x00000000031b72ca */ /* 0x040fe200000e0000 */
[----:B------:R-:W-:Y:S01]  /*8da0*/  UMOV UR26, URZ ;  /* 0x0000003f001a7c82 */ /* 0x000fe20008000000 */
[----:B------:R-:W-:Y:S01]  /*8db0*/  LEA.HI.X.SX32 R4, R3, R10, 0x1, P1 ;  /* 0x0000000a03047211 */ /* 0x000fe200008f0eff */
[----:B------:R-:W-:Y:S01]  /*8dc0*/  UMOV UR18, 0x40 ;  /* 0x0000004000127882 */ /* 0x000fe20000000000 */
        /* <DEDUP_REMOVED lines=8> */
[----:B------:R-:W-:Y:S01]  /*8e50*/  SHF.L.U32 R27, R0, 0x1f, RZ ;  /* 0x0000001f001b7819 */ /* 0x000fe200000006ff */
[----:B------:R-:W-:Y:S01]  /*8e60*/  UIADD3 UR27, UR27, UR43, URZ ;  /* 0x0000002b1b1b7290 */ /* 0x000fe2000fffe03f */
[----:B---3--:R-:W-:Y:S01]  /*8e70*/  LEA R5, P1, R2, R18, 0x2 ;  /* 0x0000001202057211 */ /* 0x008fe200078210ff */
[----:B------:R-:W-:-:S02]  /*8e80*/  UMOV UR22, 0x10 ;  /* 0x0000001000167882 */ /* 0x000fc40000000000 */
[----:B------:R-:W-:Y:S01]  /*8e90*/  UMOV UR17, UR25 ;  /* 0x0000001900117c82 */ /* 0x000fe20008000000 */
[----:B------:R-:W-:Y:S01]  /*8ea0*/  UMOV UR9, UR25 ;  /* 0x0000001900097c82 */ /* 0x000fe20008000000 */
[----:B------:R-:W-:Y:S01]  /*8eb0*/  LEA.HI.X R2, R2, R19, R4, 0x2, P1 ;  /* 0x0000001302027211 */ /* 0x000fe200008f1404 */
[----:B------:R-:W-:Y:S01]  /*8ec0*/  UMOV UR19, UR27 ;  /* 0x0000001b00137c82 */ /* 0x000fe20008000000 */
[----:B------:R-:W-:Y:S01]  /*8ed0*/  R2UR UR30, R5 ;  /* 0x00000000051e72ca */ /* 0x000fe200000e0000 */
[----:B------:R-:W-:Y:S01]  /*8ee0*/  UMOV UR11, UR27 ;  /* 0x0000001b000b7c82 */ /* 0x000fe20008000000 */
[----:B--2---:R-:W-:Y:S01]  /*8ef0*/  IMAD.MOV.U32 R13, RZ, RZ, R22 ;  /* 0x000000ffff0d7224 */ /* 0x004fe200078e0016 */
[----:B------:R-:W-:Y:S01]  /*8f00*/  R2UR UR31, R2 ;  /* 0x00000000021f72ca */ /* 0x000fe200000e0000 */
[----:B------:R-:W-:Y:S01]  /*8f10*/  IMAD.MOV.U32 R14, RZ, RZ, R23 ;  /* 0x000000ffff0e7224 */ /* 0x000fe200078e0017 */
[----:B------:R-:W-:Y:S01]  /*8f20*/  UMOV UR33, UR25 ;  /* 0x0000001900217c82 */ /* 0x000fe20008000000 */
[C---:B------:R-:W-:Y:S01]  /*8f30*/  VIADD R22, R12.reuse, 0x2a000 ;  /* 0x0002a0000c167836 */ /* 0x040fe20000000000 */
[----:B------:R-:W-:Y:S01]  /*8f40*/  IADD3 R4, P1, R13, 0x1f0, RZ ;  /* 0x000001f00d047810 */ /* 0x000fe20007f3e0ff */
[----:B------:R-:W-:-:S03]  /*8f50*/  VIADD R23, R12, 0x2c000 ;  /* 0x0002c0000c177836 */ /* 0x000fc60000000000 */
[----:B------:R-:W-:Y:S01]  /*8f60*/  R2UR UR24, R22 ;  /* 0x00000000161872ca */ /* 0x000fe200000e0000 */
[----:B------:R-:W-:Y:S01]  /*8f70*/  IMAD.X R5, RZ, RZ, R14, P1 ;  /* 0x000000ffff057224 */ /* 0x000fe200008e060e */
[----:B------:R-:W-:Y:S02]  /*8f80*/  R2UR UR6, R4 ;  /* 0x00000000040672ca */ /* 0x000fe400000e0000 */
[----:B------:R-:W-:Y:S02]  /*8f90*/  R2UR UR16, R23 ;  /* 0x00000000171072ca */ /* 0x000fe400000e0000 */
[----:B------:R-:W-:-:S13]  /*8fa0*/  R2UR UR7, R5 ;  /* 0x00000000050772ca */ /* 0x000fda00000e0000 */
[----:B------:R2:W-:Y:S01]  /*8fb0*/  UTMALDG.4D [UR24], [UR6], desc[UR14] ;  /* 0x00000e18060075b4 */ /* 0x0005e20008019000 */
[----:B------:R2:W-:Y:S01]  /*8fc0*/  UTMALDG.4D [UR16], [UR6], desc[UR14] ;  /* 0x00000e10060075b4 */ /* 0x0005e20008019000 */
[----:B------:R2:W-:Y:S01]  /*8fd0*/  UTMALDG.4D [UR8], [UR6], desc[UR14] ;  /* 0x00000e08060075b4 */ /* 0x0005e20008019000 */
[----:B------:R2:W-:Y:S01]  /*8fe0*/  UBLKCP.S.G [UR32], [UR30], UR22 ;  /* 0x000000201e0073ba */ /* 0x0005e20008000216 */
[----:B------:R-:W3:Y:S02]  /*8ff0*/  SYNCS.PHASECHK.TRANS64.TRYWAIT P1, [R12+URZ+0x36428], R27 ;  /* 0x0364281b0c0075a7 */ /* 0x000ee4000802017f */
[----:B--23--:R-:W-:Y:S05]  /*9000*/  @!P1 BRA `(.L_x_636) ;  /* 0x00000014006c9947 */ /* 0x00cfea0003800000 */
.L_x_659:
[----:B------:R-:W-:Y:S05]  /*9010*/  @P0 BRA `(.L_x_637) ;  /* 0x0000000000140947 */ /* 0x000fea0003800000 */
[----:B------:R-:W-:Y:S01]  /*9020*/  ISETP.NE.AND P1, PT, R8, RZ, PT ;  /* 0x000000ff0800720c */ /* 0x000fe20003f25270 */
[----:B--2---:R-:W-:-:S04]  /*9030*/  IMAD.MOV.U32 R27, RZ, RZ, 0x6100 ;  /* 0x00006100ff1b7424 */ /* 0x004fc800078e00ff */
[----:B------:R3:W-:Y:S08]  /*9040*/  SYNCS.ARRIVE.TRANS64 RZ, [R12+URZ+0x36418], R27 ;  /* 0x0364181b0cff79a7 */ /* 0x0007f0000800003f */
[----:B------:R-:W-:Y:S05]  /*9050*/  @!P1 BRA `(.L_x_637) ;  /* 0x0000000000049947 */ /* 0x000fea0003800000 */
[----:B------:R-:W-:Y:S01]  /*9060*/  BPT.TRAP 0x1 ;  /* 0x000000040000795c */ /* 0x000fe20000300000 */
.L_x_637:
[----:B------:R-:W-:Y:S01]  /*9070*/  VIADD R26, R3, 0x40 ;  /* 0x00000040031a7836 */ /* 0x000fe20000000000 */
[----:B------:R-:W-:Y:S01]  /*9080*/  IADD3 R2, P1, R13, 0xf0, RZ ;  /* 0x000000f00d027810 */ /* 0x000fe20007f3e0ff */
[----:B------:R-:W-:Y:S01]  /*9090*/  UMOV UR22, 0x0 ;  /* 0x0000000000167882 */ /* 0x000fe20000000000 */
[----:B------:R-:W-:Y:S01]  /*90a0*/  R2UR UR24, R12 ;  /* 0x000000000c1872ca */ /* 0x000fe200000e0000 */
[C---:B--23--:R-:W-:Y:S01]  /*90b0*/  VIADD R27, R26.reuse, UR43 ;  /* 0x0000002b1a1b7c36 */ /* 0x04cfe20008000000 */
[----:B------:R-:W-:Y:S01]  /*90c0*/  R2UR UR6, R26 ;  /* 0x000000001a0672ca */ /* 0x000fe200000e0000 */
[----:B------:R-:W-:Y:S01]  /*90d0*/  IMAD.X R3, RZ, RZ, R14, P1 ;  /* 0x000000ffff037224 */ /* 0x000fe200008e060e */
        /* <DEDUP_REMOVED lines=9> */
[----:B------:R-:W-:Y:S01]  /*9170*/  UIADD3 UR16, UR24, 0x24000, URZ ;  /* 0x0002400018107890 */ /* 0x000fe2000fffe03f */
[----:B------:R-:W-:Y:S01]  /*9180*/  SHF.L.U32 R28, RZ, 0x1f, RZ ;  /* 0x0000001fff1c7819 */ /* 0x000fe200000006ff */
[----:B------:R-:W-:-:S02]  /*9190*/  UIADD3 UR17, UR24, 0x36418, URZ ;  /* 0x0003641818117890 */ /* 0x000fc4000fffe03f */
[----:B------:R-:W-:Y:S02]  /*91a0*/  UIADD3 UR8, UR24, 0x26000, URZ ;  /* 0x0002600018087890 */ /* 0x000fe4000fffe03f */
[----:B------:R-:W-:Y:S02]  /*91b0*/  UIADD3 UR30, UR24, 0x30100, URZ ;  /* 0x00030100181e7890 */ /* 0x000fe4000fffe03f */
[----:B------:R-:W-:Y:S02]  /*91c0*/  UIADD3 UR24, UR24, 0x28000, URZ ;  /* 0x0002800018187890 */ /* 0x000fe4000fffe03f */
[----:B------:R-:W-:Y:S01]  /*91d0*/  UIMAD.WIDE UR6, UR6, 0x4, UR4 ;  /* 0x00000004060678a5 */ /* 0x000fe2000f8e0204 */
        /* <DEDUP_REMOVED lines=11> */
[----:B------:R2:W-:Y:S01]  /*9290*/  UBLKCP.S.G [UR30], [UR6], UR32 ;  /* 0x0000001e060073ba */ /* 0x0005e20008000220 */
[----:B------:R-:W3:Y:S02]  /*92a0*/  SYNCS.PHASECHK.TRANS64.TRYWAIT P1, [R12+URZ+0x36438], R28 ;  /* 0x0364381c0c0075a7 */ /* 0x000ee4000802017f */
[----:B--23--:R-:W-:Y:S05]  /*92b0*/  @!P1 BRA `(.L_x_638) ;  /* 0x0000001000d49947 */ /* 0x00cfea0003800000 */
.L_x_660:
[----:B--2---:R-:W-:Y:S01]  /*92c0*/  SHF.R.S32.HI R28, RZ, 0x1f, R26 ;  /* 0x0000001fff1c7819 */ /* 0x004fe2000001141a */
[----:B------:R-:W-:Y:S06]  /*92d0*/  @P0 BRA `(.L_x_639) ;  /* 0x0000000000140947 */ /* 0x000fec0003800000 */
[----:B------:R-:W-:Y:S01]  /*92e0*/  ISETP.NE.AND P1, PT, R8, RZ, PT ;  /* 0x000000ff0800720c */ /* 0x000fe20003f25270 */
[----:B------:R-:W-:-:S04]  /*92f0*/  IMAD.MOV.U32 R29, RZ, RZ, 0x6100 ;  /* 0x00006100ff1d7424 */ /* 0x000fc800078e00ff */
[----:B------:R2:W-:Y:S08]  /*9300*/  SYNCS.ARRIVE.TRANS64 RZ, [R12+URZ+0x36430], R29 ;  /* 0x0364301d0cff79a7 */ /* 0x0005f0000800003f */
[----:B------:R-:W-:Y:S05]  /*9310*/  @!P1 BRA `(.L_x_639) ;  /* 0x0000000000049947 */ /* 0x000fea0003800000 */
[----:B------:R-:W-:Y:S01]  /*9320*/  BPT.TRAP 0x1 ;  /* 0x000000040000795c */ /* 0x000fe20000300000 */
.L_x_639:
[----:B------:R-:W-:Y:S01]  /*9330*/  IADD3 R26, P1, R26, R6, RZ ;  /* 0x000000061a1a7210 */ /* 0x000fe20007f3e0ff */
[----:B------:R-:W-:Y:S01]  /*9340*/  UMOV UR14, 0x0 ;  /* 0x00000000000e7882 */ /* 0x000fe20000000000 */
[----:B------:R-:W-:Y:S01]  /*9350*/  R2UR UR25, R21 ;  /* 0x00000000151972ca */ /* 0x000fe200000e0000 */
[----:B------:R-:W-:Y:S01]  /*9360*/  UMOV UR15, 0x14f00000 ;  /* 0x14f00000000f7882 */ /* 0x000fe20000000000 */
[----:B------:R-:W-:Y:S01]  /*9370*/  R2UR UR27, R27 ;  /* 0x000000001b1b72ca */ /* 0x000fe200000e0000 */
[----:B------:R-:W-:Y:S01]  /*9380*/  IMAD.X R28, R28, 0x1, R10, P1 ;  /* 0x000000011c1c7824 */ /* 0x000fe200008e060a */
[----:B------:R-:W-:Y:S01]  /*9390*/  LEA R18, P1, R26, R18, 0x2 ;  /* 0x000000121a127211 */ /* 0x000fe200078210ff */
[----:B------:R-:W-:Y:S01]  /*93a0*/  UMOV UR26, URZ ;  /* 0x0000003f001a7c82 */ /* 0x000fe20008000000 */
[----:B------:R-:W-:Y:S01]  /*93b0*/  R2UR UR24, R22 ;  /* 0x00000000161872ca */ /* 0x000fe200000e0000 */
[----:B------:R-:W-:Y:S01]  /*93c0*/  UMOV UR18, 0x40 ;  /* 0x0000004000127882 */ /* 0x000fe20000000000 */
[----:B------:R-:W-:Y:S01]  /*93d0*/  LEA.HI.X R19, R26, R19, R28, 0x2, P1 ;  /* 0x000000131a137211 */ /* 0x000fe200008f141c */
[----:B------:R-:W-:Y:S01]  /*93e0*/  UMOV UR20, UR28 ;  /* 0x0000001c00147c82 */ /* 0x000fe20008000000 */
[----:B------:R-:W-:Y:S01]  /*93f0*/  R2UR UR6, R4 ;  /* 0x00000000040672ca */ /* 0x000fe200000e0000 */
        /* <DEDUP_REMOVED lines=22> */
[----:B------:R-:W4:Y:S02]  /*9560*/  SYNCS.PHASECHK.TRANS64.TRYWAIT P1, [R12+URZ+0x36420], R5 ;  /* 0x036420050c0075a7 */ /* 0x000f24000802017f */
[----:B---34-:R-:W-:Y:S05]  /*9570*/  @!P1 BRA `(.L_x_640) ;  /* 0x0000001000389947 */ /* 0x018fea0003800000 */
.L_x_662:
[----:B------:R-:W-:Y:S05]  /*9580*/  @P0 BRA `(.L_x_641) ;  /* 0x0000000000140947 */ /* 0x000fea0003800000 */
[----:B------:R-:W-:Y:S01]  /*9590*/  ISETP.NE.AND P1, PT, R8, RZ, PT ;  /* 0x000000ff0800720c */ /* 0x000fe20003f25270 */
[----:B---3--:R-:W-:-:S04]  /*95a0*/  IMAD.MOV.U32 R5, RZ, RZ, 0x6100 ;  /* 0x00006100ff057424 */ /* 0x008fc800078e00ff */
[----:B------:R4:W-:Y:S08]  /*95b0*/  SYNCS.ARRIVE.TRANS64 RZ, [R12+URZ+0x36410], R5 ;  /* 0x036410050cff79a7 */ /* 0x0009f0000800003f */
[----:B------:R-:W-:Y:S05]  /*95c0*/  @!P1 BRA `(.L_x_641) ;  /* 0x0000000000049947 */ /* 0x000fea0003800000 */
[----:B------:R-:W-:Y:S01]  /*95d0*/  BPT.TRAP 0x1 ;  /* 0x000000040000795c */ /* 0x000fe20000300000 */
.L_x_641:
        /* <DEDUP_REMOVED lines=18> */
[----:B------:R-:W-:Y:S02]  /*9700*/  UIADD3 UR19, UR32, UR43, URZ ;  /* 0x0000002b20137290 */ /* 0x000fe4000fffe03f */
[----:B------:R-:W-:Y:S02]  /*9710*/  UIADD3 UR8, UR24, 0x20000, URZ ;  /* 0x0002000018087890 */ /* 0x000fe4000fffe03f */
[----:B------:R-:W-:-:S02]  /*9720*/  UIADD3 UR40, UR24, 0x30000, URZ ;  /* 0x0003000018287890 */ /* 0x000fc4000fffe03f */
        /* <DEDUP_REMOVED lines=9> */
[----:B------:R-:W-:Y:S01]  /*97c0*/  UMOV UR41, UR17 ;  /* 0x0000001100297c82 */ /* 0x000fe20008000000 */
[----:B------:R1:W-:Y:S01]  /*97d0*/  UTMALDG.4D [UR8], [UR14], desc[UR22] ;  /* 0x000016080e0075b4 */ /* 0x0003e20008019000 */
[----:B------:R-:W-:Y:S01]  /*97e0*/  UMOV UR31, 0x10 ;  /* 0x00000010001f7882 */ /* 0x000fe20000000000 */
[----:B------:R1:W-:Y:S01]  /*97f0*/  UTMALDG.4D [UR24], [UR14], desc[UR22] ;  /* 0x000016180e0075b4 */ /* 0x0003e20008019000 */
[----:B------:R1:W-:Y:S02]  /*9800*/  UBLKCP.S.G [UR40], [UR6], UR31 ;  /* 0x00000028060073ba */ /* 0x0003e4000800021f */
[----:B-1----:R-:W-:Y:S05]  /*9810*/  @P1 BRA `(.L_x_642) ;  /* 0xfffffff400101947 */ /* 0x002fea000383ffff */
[----:B---34-:R-:W-:-:S07]  /*9820*/  IMAD.U32 R5, RZ, RZ, UR32 ;  /* 0x00000020ff057e24 */ /* 0x018fce000f8e00ff */
.L_x_633:
[----:B------:R-:W-:Y:S01]  /*9830*/  ISETP.NE.AND P1, PT, R17, RZ, PT ;  /* 0x000000ff1100720c */ /* 0x000fe20003f25270 */
[----:B------:R-:W-:-:S12]  /*9840*/  IMAD.MOV.U32 R4, RZ, RZ, 0x1 ;  /* 0x00000001ff047424 */ /* 0x000fd800078e00ff */
[----:B------:R-:W-:Y:S05]  /*9850*/  @!P1 BRA `(.L_x_632) ;  /* 0x00000004006c9947 */ /* 0x000fea0003800000 */
[----:B------:R-:W3:Y:S02]  /*9860*/  SYNCS.PHASECHK.TRANS64.TRYWAIT P1, [R12+URZ+0x36438], R11 ;  /* 0x0364380b0c0075a7 */ /* 0x000ee4000802017f */
[----:B---3--:R-:W-:Y:S05]  /*9870*/  @!P1 BRA `(.L_x_643) ;  /* 0x0000000c00909947 */ /* 0x008fea0003800000 */
.L_x_663:
[----:B------:R-:W-:Y:S05]  /*9880*/  @P0 BRA `(.L_x_644) ;  /* 0x0000000000140947 */ /* 0x000fea0003800000 */
[----:B------:R-:W-:Y:S01]  /*9890*/  ISETP.NE.AND P1, PT, R8, RZ, PT ;  /* 0x000000ff0800720c */ /* 0x000fe20003f25270 */
[----:B------:R-:W-:-:S04]  /*98a0*/  IMAD.MOV.U32 R5, RZ, RZ, 0x6100 ;  /* 0x00006100ff057424 */ /* 0x000fc800078e00ff */
[----:B------:R4:W-:Y:S08]  /*98b0*/  SYNCS.ARRIVE.TRANS64 RZ, [R12+URZ+0x36430], R5 ;  /* 0x036430050cff79a7 */ /* 0x0009f0000800003f */
[----:B------:R-:W-:Y:S05]  /*98c0*/  @!P1 BRA `(.L_x_644) ;  /* 0x0000000000049947 */ /* 0x000fea0003800000 */
[----:B------:R-:W-:Y:S01]  /*98d0*/  BPT.TRAP 0x1 ;  /* 0x000000040000795c */ /* 0x000fe20000300000 */
.L_x_644:
[----:B----4-:R-:W4:Y:S01]  /*98e0*/  LDC.64 R4, c[0x0][0x728] ;  /* 0x0001ca00ff047b82 */ /* 0x010f220000000a00 */
        /* <DEDUP_REMOVED lines=17> */
[----:B------:R-:W-:Y:S02]  /*9a00*/  UIADD3 UR19, UR19, UR43, URZ ;  /* 0x0000002b13137290 */ /* 0x000fe4000fffe03f */
[----:B------:R-:W-:Y:S01]  /*9a10*/  UIADD3 UR8, UR24, 0x2c000, URZ ;  /* 0x0002c00018087890 */ /* 0x000fe2000fffe03f */
[C---:B----4-:R-:W-:Y:S01]  /*9a20*/  LEA R4, P2, R9.reuse, R4, 0x2 ;  /* 0x0000000409047211 */ /* 0x050fe200078410ff */
[----:B------:R-:W-:Y:S01]  /*9a30*/  UIADD3 UR24, UR24, 0x2e000, URZ ;  /* 0x0002e00018187890 */ /* 0x000fe2000fffe03f */
[----:B------:R-:W-:Y:S02]  /*9a40*/  UMOV UR9, UR17 ;  /* 0x0000001100097c82 */ /* 0x000fe40008000000 */
[----:B------:R-:W-:Y:S01]  /*9a50*/  LEA.HI.X R5, R9, R5, R18, 0x2, P2 ;  /* 0x0000000509057211 */ /* 0x000fe200010f1412 */
[----:B------:R-:W-:Y:S01]  /*9a60*/  UMOV UR11, UR19 ;  /* 0x00000013000b7c82 */ /* 0x000fe20008000000 */
[----:B------:R-:W-:Y:S01]  /*9a70*/  IADD3 R9, P1, R13, 0x1f0, RZ ;  /* 0x000001f00d097810 */ /* 0x000fe20007f3e0ff */
[----:B------:R-:W-:Y:S01]  /*9a80*/  UMOV UR25, UR17 ;  /* 0x0000001100197c82 */ /* 0x000fe20008000000 */
[----:B------:R-:W-:Y:S01]  /*9a90*/  R2UR UR30, R4 ;  /* 0x00000000041e72ca */ /* 0x000fe200000e0000 */
[----:B------:R-:W-:Y:S01]  /*9aa0*/  UMOV UR27, UR19 ;  /* 0x00000013001b7c82 */ /* 0x000fe20008000000 */
[----:B------:R-:W-:Y:S01]  /*9ab0*/  R2UR UR6, R9 ;  /* 0x00000000090672ca */ /* 0x000fe200000e0000 */
[----:B------:R-:W-:Y:S01]  /*9ac0*/  IMAD.X R9, RZ, RZ, R14, P1 ;  /* 0x000000ffff097224 */ /* 0x000fe200008e060e */
[----:B------:R-:W-:Y:S01]  /*9ad0*/  R2UR UR31, R5 ;  /* 0x00000000051f72ca */ /* 0x000fe200000e0000 */
[----:B------:R-:W-:Y:S01]  /*9ae0*/  UMOV UR33, UR17 ;  /* 0x0000001100217c82 */ /* 0x000fe20008000000 */
[----:B------:R-:W-:Y:S01]  /*9af0*/  SHF.L.U32 R5, R0, 0x1f, RZ ;  /* 0x0000001f00057819 */ /* 0x000fe200000006ff */
[----:B------:R-:W-:Y:S01]  /*9b00*/  UMOV UR22, 0x10 ;  /* 0x0000001000167882 */ /* 0x000fe20000000000 */
[----:B------:R-:W-:-:S13]  /*9b10*/  R2UR UR7, R9 ;  /* 0x00000000090772ca */ /* 0x000fda00000e0000 */
[----:B------:R4:W-:Y:S01]  /*9b20*/  UTMALDG.4D [UR16], [UR6], desc[UR14] ;  /* 0x00000e10060075b4 */ /* 0x0009e20008019000 */
[----:B------:R4:W-:Y:S01]  /*9b30*/  UTMALDG.4D [UR8], [UR6], desc[UR14] ;  /* 0x00000e08060075b4 */ /* 0x0009e20008019000 */
[----:B------:R4:W-:Y:S01]  /*9b40*/  UTMALDG.4D [UR24], [UR6], desc[UR14] ;  /* 0x00000e18060075b4 */ /* 0x0009e20008019000 */
[----:B------:R4:W-:Y:S01]  /*9b50*/  UBLKCP.S.G [UR32], [UR30], UR22 ;  /* 0x000000201e0073ba */ /* 0x0009e20008000216 */
[----:B------:R-:W5:Y:S02]  /*9b60*/  SYNCS.PHASECHK.TRANS64.TRYWAIT P1, [R12+URZ+0x36428], R5 ;  /* 0x036428050c0075a7 */ /* 0x000f64000802017f */
[----:B----45:R-:W-:Y:S05]  /*9b70*/  @!P1 BRA `(.L_x_645) ;  /* 0x0000000800e49947 */ /* 0x030fea0003800000 */
.L_x_664:
[----:B------:R-:W-:Y:S01]  /*9b80*/  IMAD.MOV.U32 R4, RZ, RZ, RZ ;  /* 0x000000ffff047224 */ /* 0x000fe200078e00ff */
[----:B------:R-:W-:Y:S06]  /*9b90*/  @P0 BRA `(.L_x_646) ;  /* 0x0000000000140947 */ /* 0x000fec0003800000 */
[----:B------:R-:W-:Y:S01]  /*9ba0*/  ISETP.NE.AND P1, PT, R8, RZ, PT ;  /* 0x000000ff0800720c */ /* 0x000fe20003f25270 */
[----:B----4-:R-:W-:-:S04]  /*9bb0*/  IMAD.MOV.U32 R5, RZ, RZ, 0x6100 ;  /* 0x00006100ff057424 */ /* 0x010fc800078e00ff */
[----:B------:R4:W-:Y:S08]  /*9bc0*/  SYNCS.ARRIVE.TRANS64 RZ, [R12+URZ+0x36418], R5 ;  /* 0x036418050cff79a7 */ /* 0x0009f0000800003f */
[----:B------:R-:W-:Y:S05]  /*9bd0*/  @!P1 BRA `(.L_x_646) ;  /* 0x0000000000049947 */ /* 0x000fea0003800000 */
[----:B------:R-:W-:Y:S01]  /*9be0*/  BPT.TRAP 0x1 ;  /* 0x000000040000795c */ /* 0x000fe20000300000 */
.L_x_646:
        /* <DEDUP_REMOVED lines=17> */
[----:B------:R-:W-:Y:S02]  /*9d00*/  UIADD3 UR19, UR30, UR43, URZ ;  /* 0x0000002b1e137290 */ /* 0x000fe4000fffe03f */
[----:B----4-:R-:W-:Y:S01]  /*9d10*/  IMAD.U32 R5, RZ, RZ, UR30 ;  /* 0x0000001eff057e24 */ /* 0x010fe2000f8e00ff */
        /* <DEDUP_REMOVED lines=8> */
[----:B------:R-:W-:Y:S01]  /*9da0*/  UMOV UR27, UR19 ;  /* 0x00000013001b7c82 */ /* 0x000fe20008000000 */
[----:B------:R-:W-:Y:S01]  /*9db0*/  UMOV UR33, UR17 ;  /* 0x0000001100217c82 */ /* 0x000fe20008000000 */
[----:B------:R-:W-:Y:S01]  /*9dc0*/  UMOV UR31, 0x10 ;  /* 0x00000010001f7882 */ /* 0x000fe20000000000 */
[----:B------:R4:W-:Y:S01]  /*9dd0*/  UTMALDG.4D [UR8], [UR14], desc[UR22] ;  /* 0x000016080e0075b4 */ /* 0x0009e20008019000 */
[----:B------:R4:W-:Y:S01]  /*9de0*/  UTMALDG.4D [UR24], [UR14], desc[UR22] ;  /* 0x000016180e0075b4 */ /* 0x0009e20008019000 */
[----:B------:R4:W-:Y:S02]  /*9df0*/  UBLKCP.S.G [UR32], [UR6], UR31 ;  /* 0x00000020060073ba */ /* 0x0009e4000800021f */
[----:B----4-:R-:W-:Y:S01]  /*9e00*/  NOP ;  /* 0x0000000000007918 */ /* 0x010fe20000000000 */
.L_x_632:
[----:B------:R-:W-:-:S04]  /*9e10*/  SHF.L.U32 R3, R4, 0x1f, RZ ;  /* 0x0000001f04037819 */ /* 0x000fc800000006ff */
[----:B------:R-:W4:Y:S02]  /*9e20*/  SYNCS.PHASECHK.TRANS64.TRYWAIT P1, [R12+URZ+0x36438], R3 ;  /* 0x036438030c0075a7 */ /* 0x000f24000802017f */
[----:B----4-:R-:W-:Y:S05]  /*9e30*/  @!P1 BRA `(.L_x_647) ;  /* 0x0000000800489947 */ /* 0x010fea0003800000 */
.L_x_665:
[----:B------:R-:W-:Y:S05]  /*9e40*/  @P0 BRA `(.L_x_648) ;  /* 0x0000000000180947 */ /* 0x000fea0003800000 */
[----:B------:R-:W5:Y:S01]  /*9e50*/  S2R R2, SR_TID.X ;  /* 0x0000000000027919 */ /* 0x000f620000002100 */
[----:B----4-:R-:W-:-:S04]  /*9e60*/  IMAD.MOV.U32 R3, RZ, RZ, 0x6100 ;  /* 0x00006100ff037424 */ /* 0x010fc800078e00ff */
[----:B------:R4:W-:Y:S01]  /*9e70*/  SYNCS.ARRIVE.TRANS64 RZ, [R12+URZ+0x36430], R3 ;  /* 0x036430030cff79a7 */ /* 0x0009e2000800003f */
[----:B-----5:R-:W-:-:S13]  /*9e80*/  LOP3.LUT P0, RZ, R2, 0x1f, RZ, 0xc0, !PT ;  /* 0x0000001f02ff7812 */ /* 0x020fda000780c0ff */
[----:B----4-:R-:W-:Y:S05]  /*9e90*/  @!P0 BRA `(.L_x_648) ;  /* 0x0000000000048947 */ /* 0x010fea0003800000 */
[----:B------:R-:W-:Y:S01]  /*9ea0*/  BPT.TRAP 0x1 ;  /* 0x000000040000795c */ /* 0x000fe20000300000 */
.L_x_648:
[----:B----4-:R-:W4:Y:S01]  /*9eb0*/  LDC.64 R2, c[0x0][0x728] ;  /* 0x0001ca00ff027b82 */ /* 0x010f220000000a00 */
[----:B------:R-:W-:Y:S01]  /*9ec0*/  IADD3 R13, P1, R13, 0x1f0, RZ ;  /* 0x000001f00d0d7810 */ /* 0x000fe20007f3e0ff */
[----:B------:R-:W-:Y:S01]  /*9ed0*/  UMOV UR14, 0x0 ;  /* 0x00000000000e7882 */ /* 0x000fe20000000000 */
[C---:B------:R-:W-:Y:S01]  /*9ee0*/  IADD3 R6, P0, R5.reuse, R6, RZ ;  /* 0x0000000605067210 */ /* 0x040fe20007f1e0ff */
[----:B------:R-:W-:Y:S01]  /*9ef0*/  UMOV UR15, 0x14f00000 ;  /* 0x14f00000000f7882 */ /* 0x000fe20000000000 */
[----:B------:R-:W-:Y:S01]  /*9f00*/  R2UR UR24, R12 ;  /* 0x000000000c1872ca */ /* 0x000fe200000e0000 */
[----:B------:R-:W-:Y:S01]  /*9f10*/  IMAD.X R14, RZ, RZ, R14, P1 ;  /* 0x000000ffff0e7224 */ /* 0x000fe200008e060e */
[C---:B------:R-:W-:Y:S01]  /*9f20*/  R2UR UR19, R5.reuse ;  /* 0x00000000051372ca */ /* 0x040fe200000e0000 */
[----:B------:R-:W-:Y:S01]  /*9f30*/  UMOV UR18, URZ ;  /* 0x0000003f00127c82 */ /* 0x000fe20008000000 */
[----:B------:R-:W-:Y:S01]  /*9f40*/  LEA.HI.X.SX32 R5, R5, R10, 0x1, P0 ;  /* 0x0000000a05057211 */ /* 0x000fe200000f0eff */
        /* <DEDUP_REMOVED lines=10> */
[----:B------:R-:W-:-:S02]  /*9ff0*/  UIADD3 UR19, UR19, UR43, URZ ;  /* 0x0000002b13137290 */ /* 0x000fc4000fffe03f */
[----:B------:R-:W-:Y:S01]  /*a000*/  UIADD3 UR16, UR24, 0x2a000, URZ ;  /* 0x0002a00018107890 */ /* 0x000fe2000fffe03f */
[C---:B----4-:R-:W-:Y:S01]  /*a010*/  LEA R2, P0, R6.reuse, R2, 0x2 ;  /* 0x0000000206027211 */ /* 0x050fe200078010ff */
[----:B------:R-:W-:Y:S02]  /*a020*/  UIADD3 UR32, UR24, 0x30200, URZ ;  /* 0x0003020018207890 */ /* 0x000fe4000fffe03f */
[----:B------:R-:W-:Y:S01]  /*a030*/  UIADD3 UR8, UR24, 0x2c000, URZ ;  /* 0x0002c00018087890 */ /* 0x000fe2000fffe03f */
[----:B------:R-:W-:Y:S01]  /*a040*/  LEA.HI.X R3, R6, R3, R5, 0x2, P0 ;  /* 0x0000000306037211 */ /* 0x000fe200000f1405 */
[----:B------:R-:W-:Y:S01]  /*a050*/  UIADD3 UR24, UR24, 0x2e000, URZ ;  /* 0x0002e00018187890 */ /* 0x000fe2000fffe03f */
[----:B------:R-:W-:Y:S01]  /*a060*/  R2UR UR30, R2 ;  /* 0x00000000021e72ca */ /* 0x000fe200000e0000 */
[----:B------:R-:W-:Y:S01]  /*a070*/  UMOV UR9, UR17 ;  /* 0x0000001100097c82 */ /* 0x000fe20008000000 */
[----:B------:R-:W-:Y:S01]  /*a080*/  R2UR UR31, R3 ;  /* 0x00000000031f72ca */ /* 0x000fe200000e0000 */
[----:B------:R-:W-:Y:S01]  /*a090*/  UMOV UR11, UR19 ;  /* 0x00000013000b7c82 */ /* 0x000fe20008000000 */
        /* <DEDUP_REMOVED lines=12> */
[----:B----4-:R-:W-:-:S03]  /*a160*/  NOP ;  /* 0x0000000000007918 */ /* 0x010fc60000000000 */
.L_x_629:
[----:B------:R-:W-:Y:S05]  /*a170*/  BSYNC B0 ;  /* 0x0000000000007941 */ /* 0x000fea0003800000 */
.L_x_627:
[----:B------:R-:W-:-:S03]  /*a180*/  UMOV UR6, 0xffffffff ;  /* 0xffffffff00067882 */ /* 0x000fc60000000000 */
[----:B------:R-:W-:Y:S05]  /*a190*/  BRA.DIV UR6, `(.L_x_649) ;  /* 0x0000000606847947 */ /* 0x000fea000b800000 */
[----:B------:R-:W-:-:S13]  /*a1a0*/  ELECT P6, URZ, PT ;  /* 0x00000000003f782f */ /* 0x000fda00038c0000 */
.L_x_668:
[----:B------:R-:W-:Y:S05]  /*a1b0*/  @!P6 BRA `(.L_x_516) ;  /* 0x000000000070e947 */ /* 0x000fea0003800000 */
[----:B------:R-:W-:-:S04]  /*a1c0*/  LOP3.LUT R16, R16, 0x2, RZ, 0xfc, !PT ;  /* 0x0000000210107812 */ /* 0x000fc800078efcff */
[----:B------:R-:W-:-:S13]  /*a1d0*/  ISETP.NE.AND P2, PT, R16, 0x3, PT ;  /* 0x000000031000780c */ /* 0x000fda0003f45270 */
[----:B------:R-:W-:Y:S05]  /*a1e0*/  @!P2 BRA `(.L_x_650) ;  /* 0x000000000004a947 */ /* 0x000fea0003800000 */
[----:B--2---:R-:W-:Y:S01]  /*a1f0*/  BPT.TRAP 0x1 ;  /* 0x000000040000795c */ /* 0x004fe20000300000 */
.L_x_650:
[----:B------:R-:W4:Y:S01]  /*a200*/  S2R R3, SR_CgaCtaId ;  /* 0x0000000000037919 */ /* 0x000f220000008800 */
[----:B------:R-:W-:Y:S02]  /*a210*/  MOV R2, 0x400 ;  /* 0x0000040000027802 */ /* 0x000fe40000000f00 */
[----:B------:R-:W-:Y:S02]  /*a220*/  SHF.L.U32 R6, R0, 0x1f, RZ ;  /* 0x0000001f00067819 */ /* 0x000fe400000006ff */
[----:B----4-:R-:W-:-:S05]  /*a230*/  LEA R9, R3, R2, 0x18 ;  /* 0x0000000203097211 */ /* 0x010fca00078ec0ff */
[----:B------:R-:W-:-:S04]  /*a240*/  VIADD R2, R9, 0x36420 ;  /* 0x0003642009027836 */ /* 0x000fc80000000000 */
[C---:B------:R-:W-:Y:S02]  /*a250*/  IMAD R7, R5.reuse, 0x8, R2 ;  /* 0x0000000805077824 */ /* 0x040fe400078e0202 */
[----:B------:R-:W-:Y:S02]  /*a260*/  VIADD R5, R5, 0x1 ;  /* 0x0000000105057836 */ /* 0x000fe40000000000 */
[----:B------:R-:W4:Y:S03]  /*a270*/  SYNCS.PHASECHK.TRANS64.TRYWAIT P0, [R7+URZ], R6 ;  /* 0x00000006070075a7 */ /* 0x000f26000800017f */
[----:B------:R-:W-:-:S04]  /*a280*/  ISETP.NE.AND P1, PT, R5, 0x2, PT ;  /* 0x000000020500780c */ /* 0x000fc80003f25270 */
[----:B------:R-:W-:Y:S02]  /*a290*/  SEL R3, RZ, 0x1, P1 ;  /* 0x00000001ff037807 */ /* 0x000fe40000800000 */
[----:B------:R-:W-:Y:S02]  /*a2a0*/  SEL R5, R5, RZ, P1 ;  /* 0x000000ff05057207 */ /* 0x000fe40000800000 */
[----:B------:R-:W-:-:S03]  /*a2b0*/  LOP3.LUT R0, R0, R3, RZ, 0x3c, !PT ;  /* 0x0000000300007212 */ /* 0x000fc600078e3cff */
[----:B------:R-:W-:Y:S01]  /*a2c0*/  IMAD R5, R5, 0x8, R2 ;  /* 0x0000000805057824 */ /* 0x000fe200078e0202 */
[----:B------:R-:W-:Y:S01]  /*a2d0*/  SHF.L.U32 R0, R0, 0x1f, RZ ;  /* 0x0000001f00007819 */ /* 0x000fe200000006ff */
[----:B----4-:R-:W-:Y:S06]  /*a2e0*/  @!P0 BRA `(.L_x_651) ;  /* 0x0000000400508947 */ /* 0x010fec0003800000 */
.L_x_669:
[----:B------:R-:W5:Y:S02]  /*a2f0*/  SYNCS.PHASECHK.TRANS64.TRYWAIT P0, [R5+URZ], R0 ;  /* 0x00000000050075a7 */ /* 0x000f64000800017f */
[----:B-----5:R-:W-:Y:S05]  /*a300*/  @!P0 BRA `(.L_x_652) ;  /* 0x00000004005c8947 */ /* 0x020fea0003800000 */
.L_x_670:
[----:B------:R-:W-:Y:S05]  /*a310*/  @!P2 BRA `(.L_x_653) ;  /* 0x000000000004a947 */ /* 0x000fea0003800000 */
[----:B--2---:R-:W-:Y:S01]  /*a320*/  BPT.TRAP 0x1 ;  /* 0x000000040000795c */ /* 0x004fe20000300000 */
.L_x_653:
[----:B------:R-:W-:-:S07]  /*a330*/  SHF.L.U32 R4, R4, 0x1f, RZ ;  /* 0x0000001f04047819 */ /* 0x000fce00000006ff */
.L_x_654:
[----:B------:R1:W1:Y:S02]  /*a340*/  SYNCS.PHASECHK.TRANS64.TRYWAIT P0, [R9+URZ+0x36438], R4 ;  /* 0x03643804090075a7 */ /* 0x000264000800017f */
[----:B-1----:R-:W-:Y:S05]  /*a350*/  @!P0 NANOSLEEP.SYNCS 0x989680 ;  /* 0x009896800000895d */ /* 0x002fea0003900000 */
[----:B------:R-:W1:Y:S02]  /*a360*/  @!P0 SYNCS.PHASECHK.TRANS64 P0, [R9+URZ+0x36438], R4 ;  /* 0x03643804090085a7 */ /* 0x000e64000800007f */
[----:B-1----:R-:W-:Y:S05]  /*a370*/  @!P0 BRA `(.L_x_654) ;  /* 0xfffffffc00f08947 */ /* 0x002fea000383ffff */
.L_x_516:
[----:B--2---:R-:W-:Y:S05]  /*a380*/  BSYNC B6 ;  /* 0x0000000000067941 */ /* 0x004fea0003800000 */
.L_x_510:
[----:B------:R-:W-:Y:S05]  /*a390*/  EXIT ;  /* 0x000000000000794d */ /* 0x000fea0003800000 */
.L_x_526:
[----:B------:R-:W-:Y:S02]  /*a3a0*/  IMAD.MOV.U32 R12, RZ, RZ, RZ ;  /* 0x000000ffff0c7224 */ /* 0x000fe400078e00ff */
[----:B------:R-:W-:Y:S02]  /*a3b0*/  IMAD.MOV.U32 R11, RZ, RZ, 0x1f ;  /* 0x0000001fff0b7424 */ /* 0x000fe400078e00ff */
[----:B------:R-:W-:-:S07]  /*a3c0*/  IMAD.MOV.U32 R15, RZ, RZ, -0x1 ;  /* 0xffffffffff0f7424 */ /* 0x000fce00078e00ff */
[----:B------:R-:W-:Y:S05]  /*a3d0*/  WARPSYNC.COLLECTIVE R15, `(.L_x_655) ;  /* 0x000000000f087348 */ /* 0x000fea0003c00000 */
[----:B------:R1:W2:Y:S02]  /*a3e0*/  SHFL.IDX P6, R14, R13, R12, R11 ;  /* 0x0000000c0d0e7389 */ /* 0x0002a400000c000b */
[----:B-12---:R-:W-:Y:S01]  /*a3f0*/  ENDCOLLECTIVE ;  /* 0x000000000000791b */ /* 0x006fe20003800000 */
.L_x_655:
[----:B------:R-:W-:Y:S05]  /*a400*/  BRA `(.L_x_656) ;  /* 0xffffff6c00947947 */ /* 0x000fea000383ffff */
.L_x_528:
[----:B--2---:R-:W-:-:S04]  /*a410*/  IMAD.U32 R7, RZ, RZ, UR36 ;  /* 0x00000024ff077e24 */ /* 0x004fc8000f8e00ff */
[----:B------:R2:W3:Y:S03]  /*a420*/  SYNCS.PHASECHK.TRANS64.TRYWAIT P0, [R7+URZ+0x36400], R11 ;  /* 0x0364000b070075a7 */ /* 0x0004e6000800017f */
[----:B---3--:R-:W-:Y:S05]  /*a430*/  @!P0 NANOSLEEP.SYNCS 0x989680 ;  /* 0x009896800000895d */ /* 0x008fea0003900000 */
[----:B------:R-:W3:Y:S02]  /*a440*/  @!P0 SYNCS.PHASECHK.TRANS64 P0, [R7+URZ+0x36400], R11 ;  /* 0x0364000b070085a7 */ /* 0x000ee4000800007f */
[----:B---3--:R-:W-:Y:S05]  /*a450*/  @!P0 BRA `(.L_x_528) ;  /* 0xfffffffc00ec8947 */ /* 0x008fea000383ffff */
[----:B------:R-:W-:Y:S05]  /*a460*/  BRA `(.L_x_527) ;  /* 0xffffff6c00e47947 */ /* 0x000fea000383ffff */
.L_x_532:
[----:B--2---:R2:W3:Y:S02]  /*a470*/  SYNCS.PHASECHK.TRANS64.TRYWAIT P1, [R4+URZ+0x36410], R11 ;  /* 0x0364100b040075a7 */ /* 0x0044e4000802017f */
[----:B---3--:R-:W-:Y:S05]  /*a480*/  @!P1 NANOSLEEP.SYNCS 0x989680 ;  /* 0x009896800000995d */ /* 0x008fea0003900000 */
[----:B------:R-:W3:Y:S02]  /*a490*/  @!P1 SYNCS.PHASECHK.TRANS64 P1, [R4+URZ+0x36410], R11 ;  /* 0x0364100b040095a7 */ /* 0x000ee4000802007f */
[----:B---3--:R-:W-:Y:S05]  /*a4a0*/  @!P1 BRA `(.L_x_532) ;  /* 0xfffffffc00f09947 */ /* 0x008fea000383ffff */
[----:B------:R-:W-:Y:S05]  /*a4b0*/  BRA `(.L_x_531) ;  /* 0xffffff74008c7947 */ /* 0x000fea000383ffff */
.L_x_536:
[----:B--2---:R-:W-:-:S04]  /*a4c0*/  IMAD.U32 R120, RZ, RZ, UR36 ;  /* 0x00000024ff787e24 */ /* 0x004fc8000f8e00ff */
[----:B------:R2:W3:Y:S03]  /*a4d0*/  SYNCS.PHASECHK.TRANS64.TRYWAIT P1, [R120+URZ+0x36430], R15 ;  /* 0x0364300f780075a7 */ /* 0x0004e6000802017f */
[----:B---3--:R-:W-:Y:S05]  /*a4e0*/  @!P1 NANOSLEEP.SYNCS 0x989680 ;  /* 0x009896800000995d */ /* 0x008fea0003900000 */
[----:B------:R-:W3:Y:S02]  /*a4f0*/  @!P1 SYNCS.PHASECHK.TRANS64 P1, [R120+URZ+0x36430], R15 ;  /* 0x0364300f780095a7 */ /* 0x000ee4000802007f */
[----:B---3--:R-:W-:Y:S05]  /*a500*/  @!P1 BRA `(.L_x_536) ;  /* 0xfffffffc00ec9947 */ /* 0x008fea000383ffff */
[----:B------:R-:W-:Y:S05]  /*a510*/  BRA `(.L_x_535) ;  /* 0xffffff7c00a87947 */ /* 0x000fea000383ffff */
.L_x_630:
[----:B-1----:R1:W2:Y:S02]  /*a520*/  SYNCS.PHASECHK.TRANS64.TRYWAIT P1, [R12+URZ+0x36420], R11 ;  /* 0x0364200b0c0075a7 */ /* 0x0022a4000802017f */
[----:B--2---:R-:W-:Y:S05]  /*a530*/  @!P1 NANOSLEEP.SYNCS 0x989680 ;  /* 0x009896800000995d */ /* 0x004fea0003900000 */
[----:B------:R-:W2:Y:S02]  /*a540*/  @!P1 SYNCS.PHASECHK.TRANS64 P1, [R12+URZ+0x36420], R11 ;  /* 0x0364200b0c0095a7 */ /* 0x000ea4000802007f */
[----:B--2---:R-:W-:Y:S05]  /*a550*/  @!P1 BRA `(.L_x_630) ;  /* 0xfffffffc00f09947 */ /* 0x004fea000383ffff */
[----:B------:R-:W-:Y:S05]  /*a560*/  BRA `(.L_x_657) ;  /* 0xffffffe000107947 */ /* 0x000fea000383ffff */
.L_x_634:
[----:B-1----:R1:W2:Y:S02]  /*a570*/  SYNCS.PHASECHK.TRANS64.TRYWAIT P1, [R12+URZ+0x36438], R11 ;  /* 0x0364380b0c0075a7 */ /* 0x0022a4000802017f */
[----:B--2---:R-:W-:Y:S05]  /*a580*/  @!P1 NANOSLEEP.SYNCS 0x989680 ;  /* 0x009896800000995d */ /* 0x004fea0003900000 */
[----:B------:R-:W2:Y:S02]  /*a590*/  @!P1 SYNCS.PHASECHK.TRANS64 P1, [R12+URZ+0x36438], R11 ;  /* 0x0364380b0c0095a7 */ /* 0x000ea4000802007f */
[----:B--2---:R-:W-:Y:S05]  /*a5a0*/  @!P1 BRA `(.L_x_634) ;  /* 0xfffffffc00f09947 */ /* 0x004fea000383ffff */
[----:B------:R-:W-:Y:S05]  /*a5b0*/  BRA `(.L_x_658) ;  /* 0xffffffe400b87947 */ /* 0x000fea000383ffff */
.L_x_636:
[----:B--2---:R2:W3:Y:S02]  /*a5c0*/  SYNCS.PHASECHK.TRANS64.TRYWAIT P1, [R12+URZ+0x36428], R27 ;  /* 0x0364281b0c0075a7 */ /* 0x0044e4000802017f */
[----:B---3--:R-:W-:Y:S05]  /*a5d0*/  @!P1 NANOSLEEP.SYNCS 0x989680 ;  /* 0x009896800000995d */ /* 0x008fea0003900000 */
[----:B------:R-:W3:Y:S02]  /*a5e0*/  @!P1 SYNCS.PHASECHK.TRANS64 P1, [R12+URZ+0x36428], R27 ;  /* 0x0364281b0c0095a7 */ /* 0x000ee4000802007f */
[----:B---3--:R-:W-:Y:S05]  /*a5f0*/  @!P1 BRA `(.L_x_636) ;  /* 0xfffffffc00f09947 */ /* 0x008fea000383ffff */
[----:B------:R-:W-:Y:S05]  /*a600*/  BRA `(.L_x_659) ;  /* 0xffffffe800807947 */ /* 0x000fea000383ffff */
.L_x_638:
[----:B--2---:R2:W3:Y:S02]  /*a610*/  SYNCS.PHASECHK.TRANS64.TRYWAIT P1, [R12+URZ+0x36438], R28 ;  /* 0x0364381c0c0075a7 */ /* 0x0044e4000802017f */
[----:B---3--:R-:W-:Y:S05]  /*a620*/  @!P1 NANOSLEEP.SYNCS 0x989680 ;  /* 0x009896800000995d */ /* 0x008fea0003900000 */
[----:B------:R-:W3:Y:S02]  /*a630*/  @!P1 SYNCS.PHASECHK.TRANS64 P1, [R12+URZ+0x36438], R28 ;  /* 0x0364381c0c0095a7 */ /* 0x000ee4000802007f */
[----:B---3--:R-:W-:Y:S05]  /*a640*/  @!P1 BRA `(.L_x_638) ;  /* 0xfffffffc00f09947 */ /* 0x008fea000383ffff */
[----:B------:R-:W-:Y:S05]  /*a650*/  BRA `(.L_x_660) ;  /* 0xffffffec00187947 */ /* 0x000fea000383ffff */
.L_x_640:
[----:B------:R-:W-:-:S07]  /*a660*/  SHF.L.U32 R5, R0, 0x1f, RZ ;  /* 0x0000001f00057819 */ /* 0x000fce00000006ff */
.L_x_661:
[----:B---3--:R3:W4:Y:S02]  /*a670*/  SYNCS.PHASECHK.TRANS64.TRYWAIT P1, [R12+URZ+0x36420], R5 ;  /* 0x036420050c0075a7 */ /* 0x008724000802017f */
[----:B----4-:R-:W-:Y:S05]  /*a680*/  @!P1 NANOSLEEP.SYNCS 0x989680 ;  /* 0x009896800000995d */ /* 0x010fea0003900000 */
[----:B------:R-:W4:Y:S02]  /*a690*/  @!P1 SYNCS.PHASECHK.TRANS64 P1, [R12+URZ+0x36420], R5 ;  /* 0x036420050c0095a7 */ /* 0x000f24000802007f */
[----:B----4-:R-:W-:Y:S05]  /*a6a0*/  @!P1 BRA `(.L_x_661) ;  /* 0xfffffffc00f09947 */ /* 0x010fea000383ffff */
[----:B------:R-:W-:Y:S05]  /*a6b0*/  BRA `(.L_x_662) ;  /* 0xffffffec00b07947 */ /* 0x000fea000383ffff */
.L_x_643:
[----:B---3--:R3:W4:Y:S02]  /*a6c0*/  SYNCS.PHASECHK.TRANS64.TRYWAIT P1, [R12+URZ+0x36438], R11 ;  /* 0x0364380b0c0075a7 */ /* 0x008724000802017f */
[----:B----4-:R-:W-:Y:S05]  /*a6d0*/  @!P1 NANOSLEEP.SYNCS 0x989680 ;  /* 0x009896800000995d */ /* 0x010fea0003900000 */
[----:B------:R-:W4:Y:S02]  /*a6e0*/  @!P1 SYNCS.PHASECHK.TRANS64 P1, [R12+URZ+0x36438], R11 ;  /* 0x0364380b0c0095a7 */ /* 0x000f24000802007f */
[----:B----4-:R-:W-:Y:S05]  /*a6f0*/  @!P1 BRA `(.L_x_643) ;  /* 0xfffffffc00f09947 */ /* 0x010fea000383ffff */
[----:B------:R-:W-:Y:S05]  /*a700*/  BRA `(.L_x_663) ;  /* 0xfffffff0005c7947 */ /* 0x000fea000383ffff */
.L_x_645:
[----:B----4-:R4:W1:Y:S02]  /*a710*/  SYNCS.PHASECHK.TRANS64.TRYWAIT P1, [R12+URZ+0x36428], R5 ;  /* 0x036428050c0075a7 */ /* 0x010864000802017f */
[----:B-1----:R-:W-:Y:S05]  /*a720*/  @!P1 NANOSLEEP.SYNCS 0x989680 ;  /* 0x009896800000995d */ /* 0x002fea0003900000 */
[----:B------:R-:W1:Y:S02]  /*a730*/  @!P1 SYNCS.PHASECHK.TRANS64 P1, [R12+URZ+0x36428], R5 ;  /* 0x036428050c0095a7 */ /* 0x000e64000802007f */
[----:B-1----:R-:W-:Y:S05]  /*a740*/  @!P1 BRA `(.L_x_645) ;  /* 0xfffffffc00f09947 */ /* 0x002fea000383ffff */
[----:B------:R-:W-:Y:S05]  /*a750*/  BRA `(.L_x_664) ;  /* 0xfffffff400087947 */ /* 0x000fea000383ffff */
.L_x_647:
[----:B----4-:R4:W1:Y:S02]  /*a760*/  SYNCS.PHASECHK.TRANS64.TRYWAIT P1, [R12+URZ+0x36438], R3 ;  /* 0x036438030c0075a7 */ /* 0x010864000802017f */
[----:B-1----:R-:W-:Y:S05]  /*a770*/  @!P1 NANOSLEEP.SYNCS 0x989680 ;  /* 0x009896800000995d */ /* 0x002fea0003900000 */
[----:B------:R-:W1:Y:S02]  /*a780*/  @!P1 SYNCS.PHASECHK.TRANS64 P1, [R12+URZ+0x36438], R3 ;  /* 0x036438030c0095a7 */ /* 0x000e64000802007f */
[----:B-1----:R-:W-:Y:S05]  /*a790*/  @!P1 BRA `(.L_x_647) ;  /* 0xfffffffc00f09947 */ /* 0x002fea000383ffff */
[----:B------:R-:W-:Y:S05]  /*a7a0*/  BRA `(.L_x_665) ;  /* 0xfffffff400a47947 */ /* 0x000fea000383ffff */
.L_x_649:
[----:B------:R-:W-:Y:S01]  /*a7b0*/  BSSY B0, `(.L_x_666) ;  /* 0x0000006000007945 */ /* 0x000fe20003800000 */
[----:B------:R-:W-:-:S07]  /*a7c0*/  IMAD.MOV.U32 R15, RZ, RZ, -0x1 ;  /* 0xffffffffff0f7424 */ /* 0x000fce00078e00ff */
[----:B-123--:R-:W-:Y:S05]  /*a7d0*/  WARPSYNC.COLLECTIVE R15, `(.L_x_667) ;  /* 0x000000000f0c7348 */ /* 0x00efea0003c00000 */
[----:B------:R-:W-:Y:S02]  /*a7e0*/  ELECT P6, UR62, PT ;  /* 0x00000000003e782f */ /* 0x000fe400038c0000 */
[----:B------:R-:W-:Y:S01]  /*a7f0*/  MOV R14, UR62 ;  /* 0x0000003e000e7c02 */ /* 0x000fe20008000f00 */
[----:B-123--:R-:W-:Y:S10]  /*a800*/  ENDCOLLECTIVE ;  /* 0x000000000000791b */ /* 0x00eff40003800000 */
.L_x_667:
[----:B------:R-:W-:Y:S05]  /*a810*/  BSYNC B0 ;  /* 0x0000000000007941 */ /* 0x000fea0003800000 */
.L_x_666:
[----:B------:R-:W-:Y:S05]  /*a820*/  BRA `(.L_x_668) ;  /* 0xfffffff800607947 */ /* 0x000fea000383ffff */
.L_x_651:
[----:B----4-:R4:W1:Y:S02]  /*a830*/  SYNCS.PHASECHK.TRANS64.TRYWAIT P0, [R7+URZ], R6 ;  /* 0x00000006070075a7 */ /* 0x010864000800017f */
[----:B-1----:R-:W-:Y:S05]  /*a840*/  @!P0 NANOSLEEP.SYNCS 0x989680 ;  /* 0x009896800000895d */ /* 0x002fea0003900000 */
[----:B------:R-:W1:Y:S02]  /*a850*/  @!P0 SYNCS.PHASECHK.TRANS64 P0, [R7+URZ], R6 ;  /* 0x00000006070085a7 */ /* 0x000e64000800007f */
[----:B-1----:R-:W-:Y:S05]  /*a860*/  @!P0 BRA `(.L_x_651) ;  /* 0xfffffffc00f08947 */ /* 0x002fea000383ffff */
[----:B------:R-:W-:Y:S05]  /*a870*/  BRA `(.L_x_669) ;  /* 0xfffffff8009c7947 */ /* 0x000fea000383ffff */
.L_x_652:
[----:B------:R1:W1:Y:S02]  /*a880*/  SYNCS.PHASECHK.TRANS64.TRYWAIT P0, [R5+URZ], R0 ;  /* 0x00000000050075a7 */ /* 0x000264000800017f */
[----:B-1----:R-:W-:Y:S05]  /*a890*/  @!P0 NANOSLEEP.SYNCS 0x989680 ;  /* 0x009896800000895d */ /* 0x002fea0003900000 */
[----:B------:R-:W1:Y:S02]  /*a8a0*/  @!P0 SYNCS.PHASECHK.TRANS64 P0, [R5+URZ], R0 ;  /* 0x00000000050085a7 */ /* 0x000e64000800007f */
[----:B-1----:R-:W-:Y:S05]  /*a8b0*/  @!P0 BRA `(.L_x_652) ;  /* 0xfffffffc00f08947 */ /* 0x002fea000383ffff */
[----:B------:R-:W-:Y:S05]  /*a8c0*/  BRA `(.L_x_670) ;  /* 0xfffffff800907947 */ /* 0x000fea000383ffff */
.L_x_671:
        /* <DEDUP_REMOVED lines=11> */
.L_x_7653:


//--------------------- .text._ZN7cutlass13device_kernelIN5flash11enable_sm90INS1_16FlashAttnBwdSm90INS1_25CollectiveMainloopBwdSm90ILi2ELi1ELi1EN4cute5tupleIJNS5_1CILi1EEES8_S8_EEENS6_IJNS7_ILi64EEENS7_ILi96EEENS7_ILi192EEEEEENS_10bfloat16_tEfNS_4arch4Sm90ELb0ELb0ELb1ELb1ELb1ELb0ELb1ELb0ELi3ELi1ELi1ELi1ELb0EEENS1_21CollectiveEpilogueBwdISD_SE_SG_Li384ELb1ELb1ELi3EEENS1_19SingleTileSchedulerILb1ELb0ELb0ELi96EEEEEEEEEvNT_6ParamsE --------------------------
	.section	.text._ZN7cutlass13device_kernelIN5flash11enable_sm90INS1_16FlashAttnBwdSm90INS1_25CollectiveMainloopBwdSm90ILi2ELi1ELi1EN4cute5tupleIJNS5_1CILi1EEES8_S8_EEENS6_IJNS7_ILi64EEENS7_ILi96EEENS7_ILi192EEEEEENS_10bfloat16_tEfNS_4arch4Sm90ELb0ELb0ELb1ELb1ELb1ELb0ELb1ELb0ELi3ELi1ELi1ELi1ELb0EEENS1_21CollectiveEpilogueBwdISD_SE_SG_Li384ELb1ELb1ELi3EEENS1_19SingleTileSchedulerILb1ELb0ELb0ELi96EEEEEEEEEvNT_6ParamsE,"ax",@progbits
	.align	128
.text._ZN7cutlass13device_kernelIN5flash11enable_sm90INS1_16FlashAttnBwdSm90INS1_25CollectiveMainloopBwdSm90ILi2ELi1ELi1EN4cute5tupleIJNS5_1CILi1EEES8_S8_EEENS6_IJNS7_ILi64EEENS7_ILi96EEENS7_ILi192EEEEEENS_10bfloat16_tEfNS_4arch4Sm90ELb0ELb0ELb1ELb1ELb1ELb0ELb1ELb0ELi3ELi1ELi1ELi1ELb0EEENS1_21CollectiveEpilogueBwdISD_SE_SG_Li384ELb1ELb1ELi3EEENS1_19SingleTileSchedulerILb1ELb0ELb0ELi96EEEEEEEEEvNT_6ParamsE:
        .type           _ZN7cutlass13device_kernelIN5flash11enable_sm90INS1_16FlashAttnBwdSm90INS1_25CollectiveMainloopBwdSm90ILi2ELi1ELi1EN4cute5tupleIJNS5_1CILi1EEES8_S8_EEENS6_IJNS7_ILi64EEENS7_ILi96EEENS7_ILi192EEEEEENS_10bfloat16_tEfNS_4arch4Sm90ELb0ELb0ELb1ELb1ELb1ELb0ELb1ELb0ELi3ELi1ELi1ELi1ELb0EEENS1_21CollectiveEpilogueBwdISD_SE_SG_Li384ELb1ELb1ELi3EEENS1_19SingleTileSchedulerILb1ELb0ELb0ELi96EEEEEEEEEvNT_6ParamsE,@function
        .size           _ZN7cutlass13device_kernelIN5flash11enable_sm90INS1_16FlashAttnBwdSm90INS1_25CollectiveMainloopBwdSm90ILi2ELi1ELi1EN4cute5tupleIJNS5_1CILi1EEES8_S8_EEENS6_IJNS7_ILi64EEENS7_ILi96EEENS7_ILi192EEEEEENS_10bfloat16_tEfNS_4arch4Sm90ELb0ELb0ELb1ELb1ELb1ELb0ELb1ELb0ELi3ELi1ELi1ELi1ELb0EEENS1_21CollectiveEpilogueBwdISD_SE_SG_Li384ELb1ELb1ELi3EEENS1_19SingleTileSchedulerILb1ELb0ELb0ELi96EEEEEEEEEvNT_6ParamsE,(.L_x_7654 - _ZN7cutlass13device_kernelIN5flash11enable_sm90INS1_16FlashAttnBwdSm90INS1_25CollectiveMainloopBwdSm90ILi2ELi1ELi1EN4cute5tupleIJNS5_1CILi1EEES8_S8_EEENS6_IJNS7_ILi64EEENS7_ILi96EEENS7_ILi192EEEEEENS_10bfloat16_tEfNS_4arch4Sm90ELb0ELb0ELb1ELb1ELb1ELb0ELb1ELb0ELi3ELi1ELi1ELi1ELb0EEENS1_21CollectiveEpilogueBwdISD_SE_SG_Li384ELb1ELb1ELi3EEENS1_19SingleTileSchedulerILb1ELb0ELb0ELi96EEEEEEEEEvNT_6ParamsE)
        .other          _ZN7cutlass13device_kernelIN5flash11enable_sm90INS1_16FlashAttnBwdSm90INS1_25CollectiveMainloopBwdSm90ILi2ELi1ELi1EN4cute5tupleIJNS5_1CILi1EEES8_S8_EEENS6_IJNS7_ILi64EEENS7_ILi96EEENS7_ILi192EEEEEENS_10bfloat16_tEfNS_4arch4Sm90ELb0ELb0ELb1ELb1ELb1ELb0ELb1ELb0ELi3ELi1ELi1ELi1ELb0EEENS1_21CollectiveEpilogueBwdISD_SE_SG_Li384ELb1ELb1ELi3EEENS1_19SingleTileSchedulerILb1ELb0ELb0ELi96EEEEEEEEEvNT_6ParamsE,@"STO_CUDA_ENTRY STV_DEFAULT"
_ZN7cutlass13device_kernelIN5flash11enable_sm90INS1_16FlashAttnBwdSm90INS1_25CollectiveMainloopBwdSm90ILi2ELi1ELi1EN4cute5tupleIJNS5_1CILi1EEES8_S8_EEENS6_IJNS7_ILi64EEENS7_ILi96EEENS7_ILi192EEEEEENS_10bfloat16_tEfNS_4arch4Sm90ELb0ELb0ELb1ELb1ELb1ELb0ELb1ELb0ELi3ELi1ELi1ELi1ELb0EEENS1_21CollectiveEpilogueBwdISD_SE_SG_Li384ELb1ELb1ELi3EEENS1_19SingleTileSchedulerILb1ELb0ELb0ELi96EEEEEEEEEvNT_6ParamsE:
        /* <DEDUP_REMOVED lines=23> */
.L_x_673:
[----:B------:R-:W-:Y:S05]  /*0170*/  BSYNC B0 ;  /* 0x0000000000007941 */ /* 0x000fea0003800000 */
.L_x_672:
        /* <DEDUP_REMOVED lines=34> */
.L_x_674:
        /* <DEDUP_REMOVED lines=20> */
.L_x_675:
        /* <DEDUP_REMOVED lines=8> */
.L_x_678:
        /* <DEDUP_REMOVED lines=21> */
.L_x_679:
        /* <DEDUP_REMOVED lines=10> */
.L_x_681:
[----:B------:R-:W2:Y:S02]  /*0750*/  LDC R0, c[0x0][0x8bc] ;  /* 0x00022f00ff007b82 */ /* 0x000ea40000000800 */
.L_x_680:
        /* <DEDUP_REMOVED lines=15> */
.L_x_683:
        /* <DEDUP_REMOVED lines=10> */
.L_x_684:
        /* <DEDUP_REMOVED lines=8> */
.L_x_685:
        /* <DEDUP_REMOVED lines=9> */
.L_x_686:
        /* <DEDUP_REMOVED lines=76> */
.L_x_689:
        /* <DEDUP_REMOVED lines=15> */
.L_x_688:
        /* <DEDUP_REMOVED lines=20> */
.L_x_691:
        /* <DEDUP_REMOVED lines=15> */
.L_x_690:
        /* <DEDUP_REMOVED lines=8> */
.L_x_838:
        /* <DEDUP_REMOVED lines=26> */
.L_x_693:
        /* <DEDUP_REMOVED lines=100> */
.L_x_705:
[----:B------:R-:W-:-:S13]  /*1a40*/  ISETP.NE.AND P0, PT, R9, 0x3, PT ;  /* 0x000000030900780c */ /* 0x000fda0003f05270 */
[----:B------:R-:W-:Y:S05]  /*1a50*/  @!P0 BRA `(.L_x_695) ;  /* 0x0000000000048947 */ /* 0x000fea0003800000 */
[----:B------:R-:W-:Y:S01]  /*1a60*/  BPT.TRAP 0x1 ;  /* 0x000000040000795c */ /* 0x000fe20000300000 */
.L_x_695:
[----:B------:R-:W-:Y:S02]  /*1a70*/  LEA R4, R3, UR36, 0x3 ;  /* 0x0000002403047c11 */ /* 0x000fe4000f8e18ff */
[----:B------:R-:W-:-:S04]  /*1a80*/  SHF.L.U32 R11, R7, 0x1f, RZ ;  /* 0x0000001f070b7819 */ /* 0x000fc800000006ff */
[----:B------:R1:W2:Y:S01]  /*1a90*/  SYNCS.PHASECHK.TRANS64.TRYWAIT P1, [R4+URZ+0x36410], R11 ;  /* 0x0364100b040075a7 */ /* 0x0002a2000802017f */
[----:B------:R-:W-:Y:S05]  /*1aa0*/  @!P0 BRA `(.L_x_696) ;  /* 0x0000000000048947 */ /* 0x000fea0003800000 */
[----:B------:R-:W-:Y:S01]  /*1ab0*/  BPT.TRAP 0x1 ;  /* 0x000000040000795c */ /* 0x000fe20000300000 */
.L_x_696:
[----:B--2---:R-:W-:Y:S05]  /*1ac0*/  @P1 BRA `(.L_x_697) ;  /* 0x0000000000081947 */ /* 0x004fea0003800000 */
[----:B------:R-:W2:Y:S02]  /*1ad0*/  SYNCS.PHASECHK.TRANS64.TRYWAIT P1, [R4+URZ+0x36410], R11 ;  /* 0x0364100b040075a7 */ /* 0x000ea4000802017f */
[----:B--2---:R-:W-:Y:S05]  /*1ae0*/  @!P1 BRA `(.L_x_698) ;  /* 0x0000009000549947 */ /* 0x004fea0003800000 */
.L_x_697:
        /* <DEDUP_REMOVED lines=104> */
.L_x_699:
[----:B------:R-:W-:-:S04]  /*2170*/  SHF.L.U32 R15, R6, 0x1f, RZ ;  /* 0x0000001f060f7819 */ /* 0x000fc800000006ff */
[----:B------:R1:W1:Y:S01]  /*2180*/  SYNCS.PHASECHK.TRANS64.TRYWAIT P1, [UR36+0x36430], R15 ;  /* 0x0364300fff0075a7 */ /* 0x0002620008020164 */
[----:B------:R-:W-:Y:S05]  /*2190*/  @!P0 BRA `(.L_x_700) ;  /* 0x0000000000048947 */ /* 0x000fea0003800000 */
[----:B------:R-:W-:Y:S01]  /*21a0*/  BPT.TRAP 0x1 ;  /* 0x000000040000795c */ /* 0x000fe20000300000 */
.L_x_700:
        /* <DEDUP_REMOVED lines=33> */
.L_x_701:
        /* <DEDUP_REMOVED lines=340> */
.L_x_703:
        /* <DEDUP_REMOVED lines=60> */
.L_x_704:
        /* <DEDUP_REMOVED lines=63> */
.L_x_687:
        /* <DEDUP_REMOVED lines=129> */
.L_x_707:
        /* <DEDUP_REMOVED lines=54> */
.L_x_709:
[----:B------:R-:W-:Y:S05]  /*4c20*/  BSYNC B0 ;  /* 0x0000000000007941 */ /* 0x000fea0003800000 */
.L_x_708:
        /* <DEDUP_REMOVED lines=15> */
.L_x_711:
[----:B------:R-:W-:Y:S05]  /*4d20*/  BSYNC B0 ;  /* 0x0000000000007941 */ /* 0x000fea0003800000 */
.L_x_710:
        /* <DEDUP_REMOVED lines=18> */
.L_x_713:
[----:B------:R-:W-:Y:S05]  /*4e50*/  BSYNC B0 ;  /* 0x0000000000007941 */ /* 0x000fea0003800000 */
.L_x_712:
        /* <DEDUP_REMOVED lines=17> */
.L_x_715:
[----:B------:R-:W-:Y:S05]  /*4f70*/  BSYNC B0 ;  /* 0x0000000000007941 */ /* 0x000fea0003800000 */
.L_x_714:
        /* <DEDUP_REMOVED lines=18> */
.L_x_717:
[----:B------:R-:W-:Y:S05]  /*50a0*/  BSYNC B0 ;  /* 0x0000000000007941 */ /* 0x000fea0003800000 */
.L_x_716:
        /* <DEDUP_REMOVED lines=20> */
.L_x_719:
[----:B------:R-:W-:Y:S05]  /*51f0*/  BSYNC B0 ;  /* 0x0000000000007941 */ /* 0x000fea0003800000 */
.L_x_718:
        /* <DEDUP_REMOVED lines=26> */
.L_x_721:
[----:B------:R-:W-:Y:S05]  /*53a0*/  BSYNC B0 ;  /* 0x0000000000007941 */ /* 0x000fea0003800000 */
.L_x_720:
        /* <DEDUP_REMOVED lines=15> */
.L_x_723:
[----:B------:R-:W-:Y:S05]  /*54a0*/  BSYNC B0 ;  /* 0x0000000000007941 */ /* 0x000fea0003800000 */
.L_x_722:
        /* <DEDUP_REMOVED lines=15> */
.L_x_725:
[----:B------:R-:W-:Y:S05]  /*55a0*/  BSYNC B0 ;  /* 0x0000000000007941 */ /* 0x000fea0003800000 */
.L_x_724:
        /* <DEDUP_REMOVED lines=15> */
.L_x_727:
[----:B------:R-:W-:Y:S05]  /*56a0*/  BSYNC B0 ;  /* 0x0000000000007941 */ /* 0x000fea0003800000 */
.L_x_726:
        /* <DEDUP_REMOVED lines=15> */
.L_x_729:
[----:B------:R-:W-:Y:S05]  /*57a0*/  BSYNC B0 ;  /* 0x0000000000007941 */ /* 0x000fea0003800000 */
.L_x_728:
        /* <DEDUP_REMOVED lines=15> */
.L_x_706:
        /* <DEDUP_REMOVED lines=31> */
.L_x_730:
        /* <DEDUP_REMOVED lines=45> */
.L_x_732:
[----:B------:R-:W-:Y:S05]  /*5d60*/  BSYNC B0 ;  /* 0x0000000000007941 */ /* 0x000fea0003800000 */
.L_x_731:
        /* <DEDUP_REMOVED lines=16> */
.L_x_734:
[----:B------:R-:W-:Y:S05]  /*5e70*/  BSYNC B0 ;  /* 0x0000000000007941 */ /* 0x000fea0003800000 */
.L_x_733:
        /* <DEDUP_REMOVED lines=16> */
.L_x_736:
[----:B------:R-:W-:Y:S05]  /*5f80*/  BSYNC B0 ;  /* 0x0000000000007941 */ /* 0x000fea0003800000 */
.L_x_735:
        /* <DEDUP_REMOVED lines=17> */
.L_x_738:
[----:B------:R-:W-:Y:S05]  /*60a0*/  BSYNC B0 ;  /* 0x0000000000007941 */ /* 0x000fea0003800000 */
.L_x_737:
        /* <DEDUP_REMOVED lines=16> */
.L_x_740:
[----:B------:R-:W-:Y:S05]  /*61b0*/  BSYNC B0 ;  /* 0x0000000000007941 */ /* 0x000fea0003800000 */
.L_x_739:
        /* <DEDUP_REMOVED lines=20> */
.L_x_742:
[----:B------:R-:W-:Y:S05]  /*6300*/  BSYNC B0 ;  /* 0x0000000000007941 */ /* 0x000fea0003800000 */
.L_x_741:
        /* <DEDUP_REMOVED lines=24> */
.L_x_744:
[----:B------:R-:W-:Y:S05]  /*6490*/  BSYNC B0 ;  /* 0x0000000000007941 */ /* 0x000fea0003800000 */
.L_x_743:
        /* <DEDUP_REMOVED lines=15> */
.L_x_746:
[----:B------:R-:W-:Y:S05]  /*6590*/  BSYNC B0 ;  /* 0x0000000000007941 */ /* 0x000fea0003800000 */
.L_x_745:
        /* <DEDUP_REMOVED lines=15> */
.L_x_748:
[----:B------:R-:W-:Y:S05]  /*6690*/  BSYNC B0 ;  /* 0x0000000000007941 */ /* 0x000fea0003800000 */
.L_x_747:
        /* <DEDUP_REMOVED lines=15> */
.L_x_750:
[----:B------:R-:W-:Y:S05]  /*6790*/  BSYNC B0 ;  /* 0x0000000000007941 */ /* 0x000fea0003800000 */
.L_x_749:
        /* <DEDUP_REMOVED lines=15> */
.L_x_752:
[----:B------:R-:W-:Y:S05]  /*6890*/  BSYNC B0 ;  /* 0x0000000000007941 */ /* 0x000fea0003800000 */
.L_x_751:
        /* <DEDUP_REMOVED lines=15> */
.L_x_677:
        /* <DEDUP_REMOVED lines=9> */
[----:B------:R-:W1:Y:S01]  /*6a20*/  S2UR UR18, SR_CTAID.X ;  /* 0x00000000001279c3 */ /* 0x000e620000002500 */
[----:B------:R-:W-:-:S04]  /*6a30*/  ISETP.NE.U32.AND P0, PT, RZ, UR4, PT ;  /* 0x00000004ff007c0c */ /* 0x000fc8000bf05070 */
[----:B------:R-:W-:-:S03]  /*6a40*/  ISETP.NE.AND.EX P0, PT, RZ, UR5, PT, P0 ;  /* 0x00000005ff007c0c */ /* 0x000fc6000bf05300 */
[----:B------:R-:W2:Y:S10]  /*6a50*/  S2UR UR11, SR_CTAID.Z ;  /* 0x00000000000b79c3 */ /* 0x000eb40000002700 */
[----:B------:R-:W-:Y:S05]  /*6a60*/  @!P0 BRA `(.L_x_754) ;  /* 0x00000000001c8947 */ /* 0x000fea0003800000 */
[----:B------:R-:W-:Y:S02]  /*6a70*/  ULDC.64 UR4, c[0x0][0x8d8] ;  /* 0x0002360000047ab9 */ /* 0x000fe40000000a00 */
[----:B--2---:R-:W-:-:S06]  /*6a80*/  UIMAD.WIDE UR4, UR11, 0x4, UR4 ;  /* 0x000000040b0478a5 */ /* 0x004fcc000f8e0204 */
[----:B------:R-:W-:Y:S02]  /*6a90*/  IMAD.U32 R2, RZ, RZ, UR4 ;  /* 0x00000004ff027e24 */ /* 0x000fe4000f8e00ff */
[----:B------:R-:W-:-:S05]  /*6aa0*/  IMAD.U32 R3, RZ, RZ, UR5 ;  /* 0x00000005ff037e24 */ /* 0x000fca000f8e00ff */
[----:B------:R-:W2:Y:S02]  /*6ab0*/  LDG.E R2, desc[UR38][R2.64] ;  /* 0x0000002602027981 */ /* 0x000ea4000c1e1900 */
[----:B--2---:R-:W-:Y:S01]  /*6ac0*/  R2UR UR4, R2 ;  /* 0x00000000020472ca */ /* 0x004fe200000e0000 */
[----:B------:R-:W-:-:S14]  /*6ad0*/  BRA `(.L_x_755) ;  /* 0x0000000000387947 */ /* 0x000fdc0003800000 */
.L_x_754:
[----:B------:R-:W-:Y:S02]  /*6ae0*/  ULDC.64 UR4, c[0x0][0x8d0] ;  /* 0x0002340000047ab9 */ /* 0x000fe40000000a00 */
[----:B------:R-:W-:-:S04]  /*6af0*/  ISETP.NE.U32.AND P0, PT, RZ, UR4, PT ;  /* 0x00000004ff007c0c */ /* 0x000fc8000bf05070 */
[----:B------:R-:W-:-:S13]  /*6b00*/  ISETP.NE.AND.EX P0, PT, RZ, UR5, PT, P0 ;  /* 0x00000005ff007c0c */ /* 0x000fda000bf05300 */
[----:B------:R-:W-:Y:S05]  /*6b10*/  @!P0 BRA `(.L_x_756) ;  /* 0x0000000000248947 */ /* 0x000fea0003800000 */
[----:B------:R-:W-:Y:S02]  /*6b20*/  ULDC.64 UR4, c[0x0][0x8d0] ;  /* 0x0002340000047ab9 */ /* 0x000fe40000000a00 */
[----:B--2---:R-:W-:-:S06]  /*6b30*/  UIMAD.WIDE UR4, UR11, 0x4, UR4 ;  /* 0x000000040b0478a5 */ /* 0x004fcc000f8e0204 */
[----:B------:R-:W-:Y:S02]  /*6b40*/  IMAD.U32 R2, RZ, RZ, UR4 ;  /* 0x00000004ff027e24 */ /* 0x000fe4000f8e00ff */
[----:B------:R-:W-:-:S05]  /*6b50*/  IMAD.U32 R3, RZ, RZ, UR5 ;  /* 0x00000005ff037e24 */ /* 0x000fca000f8e00ff */
[----:B------:R-:W2:Y:S04]  /*6b60*/  LDG.E R0, desc[UR38][R2.64] ;  /* 0x0000002602007981 */ /* 0x000ea8000c1e1900 */
[----:B------:R-:W2:Y:S02]  /*6b70*/  LDG.E R5, desc[UR38][R2.64+0x4] ;  /* 0x0000042602057981 */ /* 0x000ea4000c1e1900 */
[----:B--2---:R-:W-:-:S05]  /*6b80*/  IMAD.IADD R0, R5, 0x1, -R0 ;  /* 0x0000000105007824 */ /* 0x004fca00078e0a00 */
[----:B------:R-:W-:Y:S01]  /*6b90*/  R2UR UR4, R0 ;  /* 0x00000000000472ca */ /* 0x000fe200000e0000 */
[----:B------:R-:W-:-:S14]  /*6ba0*/  BRA `(.L_x_755) ;  /* 0x0000000000047947 */ /* 0x000fdc0003800000 */
.L_x_756:
[----:B------:R-:W-:-:S05]  /*6bb0*/  ULDC UR4, c[0x0][0x8bc] ;  /* 0x00022f0000047ab9 */ /* 0x000fca0000000800 */
.L_x_755:
[----:B-1----:R-:W-:-:S04]  /*6bc0*/  UIMAD UR5, UR18, 0x60, URZ ;  /* 0x00000060120578a4 */ /* 0x002fc8000f8e023f */
[----:B------:R-:W-:-:S04]  /*6bd0*/  UISETP.GE.AND UP0, UPT, UR5, UR4, UPT ;  /* 0x000000040500728c */ /* 0x000fc8000bf06270 */
[----:B--2---:R-:W-:-:S06]  /*6be0*/  USEL UR11, UR11, 0xffffffff, !UP0 ;  /* 0xffffffff0b0b7887 */ /* 0x004fcc000c000000 */
        /* <DEDUP_REMOVED lines=36> */
.L_x_757:
[----:B-----5:R-:W-:Y:S01]  /*6e30*/  ISETP.GE.AND P0, PT, R0, 0x1, PT ;  /* 0x000000010000780c */ /* 0x020fe20003f06270 */
[----:B------:R-:W-:Y:S01]  /*6e40*/  @UP0 USHF.R.S32.HI UR7, URZ, 0x1f, UR6 ;  /* 0x0000001f3f070899 */ /* 0x000fe20008011406 */
[----:B------:R-:W-:Y:S01]  /*6e50*/  UMOV UR4, URZ ;  /* 0x0000003f00047c82 */ /* 0x000fe20008000000 */
[----:B------:R-:W-:Y:S01]  /*6e60*/  UMOV UR5, URZ ;  /* 0x0000003f00057c82 */ /* 0x000fe20008000000 */
[----:B------:R-:W-:-:S04]  /*6e70*/  @UP0 UMOV UR4, UR6 ;  /* 0x0000000600040c82 */ /* 0x000fc80008000000 */
[----:B------:R-:W-:-:S05]  /*6e80*/  @UP0 UMOV UR5, UR7 ;  /* 0x0000000700050c82 */ /* 0x000fca0008000000 */
[----:B------:R-:W-:Y:S05]  /*6e90*/  @!P0 BRA `(.L_x_682) ;  /* 0x0000003c002c8947 */ /* 0x000fea0003800000 */
[----:B------:R-:W1:Y:S01]  /*6ea0*/  S2R R4, SR_TID.X ;  /* 0x0000000000047919 */ /* 0x000e620000002100 */
        /* <DEDUP_REMOVED lines=8> */
[----:B------:R-:W-:Y:S01]  /*6f30*/  USEL UR19, UR11, URZ, !UP0 ;  /* 0x0000003f0b137287 */ /* 0x000fe2000c000000 */
[----:B------:R-:W-:Y:S01]  /*6f40*/  LEA.HI R3, R3, R2, RZ, 0x6 ;  /* 0x0000000203037211 */ /* 0x000fe200078f30ff */
[----:B------:R-:W-:-:S02]  /*6f50*/  USEL UR6, UR6, URZ, !UP0 ;  /* 0x0000003f06067287 */ /* 0x000fc4000c000000 */
[----:B------:R-:W-:Y:S01]  /*6f60*/  UIADD3 UR8, UP0, UR4, UR12, URZ ;  /* 0x0000000c04087290 */ /* 0x000fe2000ff1e03f */
[----:B------:R-:W-:Y:S01]  /*6f70*/  SHF.R.S32.HI R3, RZ, 0x6, R3 ;  /* 0x00000006ff037819 */ /* 0x000fe20000011403 */
[----:B------:R-:W-:Y:S01]  /*6f80*/  UIADD3 UR14, UR13, UR7, URZ ;  /* 0x000000070d0e7290 */ /* 0x000fe2000fffe03f */
[----:B------:R-:W-:Y:S01]  /*6f90*/  ULDC UR9, c[0x0][0x288] ;  /* 0x0000a20000097ab9 */ /* 0x000fe20000000800 */
[----:B------:R-:W-:Y:S01]  /*6fa0*/  ULDC UR10, c[0x0][0x760] ;  /* 0x0001d800000a7ab9 */ /* 0x000fe20000000800 */
[----:B------:R-:W-:Y:S01]  /*6fb0*/  ULDC.64 UR16, c[0x0][0x2e0] ;  /* 0x0000b80000107ab9 */ /* 0x000fe20000000a00 */
[----:B------:R-:W-:Y:S01]  /*6fc0*/  UIMAD UR11, UR11, UR9, URZ ;  /* 0x000000090b0b72a4 */ /* 0x000fe2000f8e023f */
[----:B------:R-:W-:Y:S01]  /*6fd0*/  VIMNMX R3, R3, 0x1, !PT ;  /* 0x0000000103037848 */ /* 0x000fe20007fe0100 */
[----:B------:R-:W-:Y:S02]  /*6fe0*/  UIMAD UR7, UR9, UR10, URZ ;  /* 0x0000000a090772a4 */ /* 0x000fe4000f8e023f */
[----:B------:R-:W-:Y:S01]  /*6ff0*/  UIADD3.X UR9, UR5, UR14, URZ, UP0, !UPT ;  /* 0x0000000e05097290 */ /* 0x000fe200087fe43f */
[----:B------:R-:W-:Y:S01]  /*7000*/  LOP3.LUT R6, R3, 0x1, RZ, 0xc0, !PT ;  /* 0x0000000103067812 */ /* 0x000fe200078ec0ff */
[----:B------:R-:W-:-:S02]  /*7010*/  UIMAD UR6, UR6, UR16, URZ ;  /* 0x00000010060672a4 */ /* 0x000fc4000f8e023f */
[----:B------:R-:W-:Y:S02]  /*7020*/  UIADD3 UR10, UP0, UR11, UR15, URZ ;  /* 0x0000000f0b0a7290 */ /* 0x000fe4000ff1e03f */
[----:B------:R-:W-:Y:S01]  /*7030*/  UIMAD UR15, UR19, UR17, UR6 ;  /* 0x00000011130f72a4 */ /* 0x000fe2000f8e0206 */
[----:B-1----:R-:W-:Y:S01]  /*7040*/  LOP3.LUT R0, R4, 0x1f, RZ, 0xc0, !PT ;  /* 0x0000001f04007812 */ /* 0x002fe200078ec0ff */
[----:B------:R-:W-:Y:S02]  /*7050*/  UIMAD.WIDE.U32 UR8, UR19, UR16, UR8 ;  /* 0x00000010130872a5 */ /* 0x000fe4000f8e0008 */
[----:B------:R-:W-:Y:S01]  /*7060*/  ULEA.HI.X.SX32 UR11, UR11, UR20, 0x1, UP0 ;  /* 0x000000140b0b7291 */ /* 0x000fe200080f0e3f */
[----:B------:R-:W-:Y:S01]  /*7070*/  ELECT P0, URZ, PT ;  /* 0x00000000003f782f */ /* 0x000fe20003800000 */
[----:B------:R-:W-:Y:S01]  /*7080*/  UIADD3 UR20, UR9, UR15, URZ ;  /* 0x0000000f09147290 */ /* 0x000fe2000fffe03f */
[----:B------:R-:W-:Y:S01]  /*7090*/  UMOV UR6, URZ ;  /* 0x0000003f00067c82 */ /* 0x000fe20008000000 */
[----:B------:R-:W-:Y:S10]  /*70a0*/  @!P1 BRA `(.L_x_758) ;  /* 0x0000000c00549947 */ /* 0x000ff40003800000 */
[----:B------:R-:W-:Y:S01]  /*70b0*/  UMOV UR13, UR14 ;  /* 0x0000000e000d7c82 */ /* 0x000fe20008000000 */
[----:B------:R-:W-:Y:S01]  /*70c0*/  ULDC.64 UR22, c[0x0][0x2c0] ;  /* 0x0000b00000167ab9 */ /* 0x000fe20000000a00 */
[----:B------:R-:W-:Y:S01]  /*70d0*/  UIMAD.WIDE.U32 UR12, UR19, UR16, UR12 ;  /* 0x00000010130c72a5 */ /* 0x000fe2000f8e000c */
[----:B------:R-:W-:Y:S01]  /*70e0*/  IMAD.IADD R4, R3, 0x1, -R6 ;  /* 0x0000000103047824 */ /* 0x000fe200078e0a06 */
[----:B------:R-:W-:Y:S02]  /*70f0*/  UMOV UR6, URZ ;  /* 0x0000003f00067c82 */ /* 0x000fe40008000000 */
[----:B------:R-:W-:-:S04]  /*7100*/  UIADD3 UR17, UP0, UR4, UR12, URZ ;  /* 0x0000000c04117290 */ /* 0x000fc8000ff1e03f */
[----:B------:R-:W-:Y:S02]  /*7110*/  UIADD3.X UR4, UR5, UR15, UR13, UP0, !UPT ;  /* 0x0000000f05047290 */ /* 0x000fe400087fe40d */
[----:B------:R-:W-:-:S04]  /*7120*/  ULEA UR16, UP0, UR17, UR22, 0x2 ;  /* 0x0000001611107291 */ /* 0x000fc8000f80103f */
[----:B------:R-:W-:Y:S02]  /*7130*/  ULEA.HI.X UR17, UR17, UR23, UR4, 0x2, UP0 ;  /* 0x0000001711117291 */ /* 0x000fe400080f1404 */
[----:B------:R-:W-:Y:S01]  /*7140*/  UIADD3 UR16, UP0, UR16, 0x4000, URZ ;  /* 0x0000400010107890 */ /* 0x000fe2000ff1e03f */
[----:B------:R-:W-:-:S03]  /*7150*/  UMOV UR4, URZ ;  /* 0x0000003f00047c82 */ /* 0x000fc60008000000 */
[----:B------:R-:W-:-:S12]  /*7160*/  UIADD3.X UR17, URZ, UR17, URZ, UP0, !UPT ;  /* 0x000000113f117290 */ /* 0x000fd800087fe43f */
.L_x_791:
        /* <DEDUP_REMOVED lines=13> */
.L_x_761:
[----:B------:R-:W2:Y:S04]  /*7240*/  LDG.E.STRONG.GPU R5, desc[UR38][R2.64] ;  /* 0x0000002602057981 */ /* 0x000ea8000c1ef900 */
[----:B--2---:R-:W-:Y:S01]  /*7250*/  CCTL.IVALL ;  /* 0x00000000ff00798f */ /* 0x004fe20002000000 */
[----:B------:R-:W-:Y:S05]  /*7260*/  YIELD ;  /* 0x0000000000007946 */ /* 0x000fea0003800000 */
[----:B------:R-:W-:-:S13]  /*7270*/  ISETP.NE.AND P1, PT, R5, UR18, PT ;  /* 0x0000001205007c0c */ /* 0x000fda000bf25270 */
[----:B------:R-:W-:Y:S05]  /*7280*/  @P1 BRA `(.L_x_761) ;  /* 0xfffffffc00ec1947 */ /* 0x000fea000383ffff */
.L_x_760:
[----:B------:R-:W-:Y:S05]  /*7290*/  BSYNC B0 ;  /* 0x0000000000007941 */ /* 0x000fea0003800000 */
.L_x_759:
[----:B------:R-:W-:-:S03]  /*72a0*/  UMOV UR5, 0xffffffff ;  /* 0xffffffff00057882 */ /* 0x000fc60000000000 */
[----:B------:R-:W-:Y:S05]  /*72b0*/  BRA.DIV UR5, `(.L_x_762) ;  /* 0x0000003a058c7947 */ /* 0x000fea000b800000 */
[----:B------:R-:W-:Y:S01]  /*72c0*/  NOP ;  /* 0x0000000000007918 */ /* 0x000fe20000000000 */
.L_x_841:
        /* <DEDUP_REMOVED lines=19> */
.L_x_764:
[----:B------:R-:W-:Y:S05]  /*7400*/  BSYNC B0 ;  /* 0x0000000000007941 */ /* 0x000fea0003800000 */
.L_x_763:
        /* <DEDUP_REMOVED lines=14> */
.L_x_766:
[----:B------:R-:W-:Y:S05]  /*74f0*/  BSYNC B0 ;  /* 0x0000000000007941 */ /* 0x000fea0003800000 */
.L_x_765:
        /* <DEDUP_REMOVED lines=15> */
.L_x_768:
[----:B------:R-:W-:Y:S05]  /*75f0*/  BSYNC B0 ;  /* 0x0000000000007941 */ /* 0x000fea0003800000 */
.L_x_767:
[----:B------:R-:W-:Y:S06]  /*7600*/  BAR.ARV 0xa, 0xa0 ;  /* 0x0282800000007b1d */ /* 0x000fec0000002000 */
[----:B------:R-:W-:Y:S04]  /*7610*/  BSSY B0, `(.L_x_769) ;  /* 0x0000003000007945 */ /* 0x000fe80003800000 */
[----:B------:R-:W-:Y:S05]  /*7620*/  @!P0 BRA `(.L_x_770) ;  /* 0x0000000000048947 */ /* 0x000fea0003800000 */
[----:B------:R-:W-:-:S04]  /*7630*/  DEPBAR.LE SB0, 0x1 ;  /* 0x000080400000791a */ /* 0x000fc80000000000 */
.L_x_770:
[----:B------:R-:W-:Y:S05]  /*7640*/  BSYNC B0 ;  /* 0x0000000000007941 */ /* 0x000fea0003800000 */
.L_x_769:
[----:B------:R-:W-:Y:S06]  /*7650*/  BAR.ARV 0xb, 0xa0 ;  /* 0x02c2800000007b1d */ /* 0x000fec0000002000 */
[----:B------:R-:W-:Y:S04]  /*7660*/  BSSY B0, `(.L_x_771) ;  /* 0x0000003000007945 */ /* 0x000fe80003800000 */
[----:B------:R-:W-:Y:S05]  /*7670*/  @!P0 BRA `(.L_x_772) ;  /* 0x0000000000048947 */ /* 0x000fea0003800000 */
[----:B------:R-:W-:-:S04]  /*7680*/  DEPBAR.LE SB0, 0x0 ;  /* 0x000080000000791a */ /* 0x000fc80000000000 */
.L_x_772:
[----:B------:R-:W-:Y:S05]  /*7690*/  BSYNC B0 ;  /* 0x0000000000007941 */ /* 0x000fea0003800000 */
.L_x_771:
        /* <DEDUP_REMOVED lines=19> */
.L_x_774:
[----:B------:R-:W-:Y:S05]  /*77d0*/  BSYNC B0 ;  /* 0x0000000000007941 */ /* 0x000fea0003800000 */
.L_x_773:
        /* <DEDUP_REMOVED lines=9> */
.L_x_777:
[----:B------:R-:W2:Y:S04]  /*7870*/  LDG.E.STRONG.GPU R5, desc[UR38][R2.64] ;  /* 0x0000002602057981 */ /* 0x000ea8000c1ef900 */
[----:B--2---:R-:W-:Y:S01]  /*7880*/  CCTL.IVALL ;  /* 0x00000000ff00798f */ /* 0x004fe20002000000 */
[----:B------:R-:W-:Y:S05]  /*7890*/  YIELD ;  /* 0x0000000000007946 */ /* 0x000fea0003800000 */
[----:B------:R-:W-:-:S13]  /*78a0*/  ISETP.NE.AND P1, PT, R5, UR18, PT ;  /* 0x0000001205007c0c */ /* 0x000fda000bf25270 */
[----:B------:R-:W-:Y:S05]  /*78b0*/  @P1 BRA `(.L_x_777) ;  /* 0xfffffffc00ec1947 */ /* 0x000fea000383ffff */
.L_x_776:
[----:B------:R-:W-:Y:S05]  /*78c0*/  BSYNC B0 ;  /* 0x0000000000007941 */ /* 0x000fea0003800000 */
.L_x_775:
[----:B------:R-:W-:-:S03]  /*78d0*/  UMOV UR5, 0xffffffff ;  /* 0xffffffff00057882 */ /* 0x000fc60000000000 */
[----:B------:R-:W-:Y:S05]  /*78e0*/  BRA.DIV UR5, `(.L_x_778) ;  /* 0x00000036051c7947 */ /* 0x000fea000b800000 */
[----:B------:R-:W-:Y:S01]  /*78f0*/  NOP ;  /* 0x0000000000007918 */ /* 0x000fe20000000000 */
.L_x_844:
[----:B------:R-:W-:Y:S05]  /*7900*/  WARPSYNC.ALL ;  /* 0x0000000000007948 */ /* 0x000fea0003800000 */
        /* <DEDUP_REMOVED lines=12> */
[----:B------:R1:W-:Y:S02]  /*79d0*/  UBLKRED.G.S.ADD.F32.RN [UR12], [UR5], UR19, desc[UR22] ;  /* 0x0000160c050073bb */ /* 0x0003e400080a1413 */
[----:B-1----:R0:W-:Y:S02]  /*79e0*/  UTMACMDFLUSH ;  /* 0x00000000000079b7 */ /* 0x0021e40000000000 */
.L_x_780:
[----:B------:R-:W-:Y:S05]  /*79f0*/  BSYNC B0 ;  /* 0x0000000000007941 */ /* 0x000fea0003800000 */
.L_x_779:
        /* <DEDUP_REMOVED lines=14> */
.L_x_782:
[----:B------:R-:W-:Y:S05]  /*7ae0*/  BSYNC B0 ;  /* 0x0000000000007941 */ /* 0x000fea0003800000 */
.L_x_781:
        /* <DEDUP_REMOVED lines=15> */
.L_x_784:
[----:B------:R-:W-:Y:S05]  /*7be0*/  BSYNC B0 ;  /* 0x0000000000007941 */ /* 0x000fea0003800000 */
.L_x_783:
[----:B------:R-:W-:Y:S06]  /*7bf0*/  BAR.ARV 0xa, 0xa0 ;  /* 0x0282800000007b1d */ /* 0x000fec0000002000 */
[----:B------:R-:W-:Y:S04]  /*7c00*/  BSSY B0, `(.L_x_785) ;  /* 0x0000003000007945 */ /* 0x000fe80003800000 */
[----:B------:R-:W-:Y:S05]  /*7c10*/  @!P0 BRA `(.L_x_786) ;  /* 0x0000000000048947 */ /* 0x000fea0003800000 */
[----:B------:R-:W-:-:S04]  /*7c20*/  DEPBAR.LE SB0, 0x1 ;  /* 0x000080400000791a */ /* 0x000fc80000000000 */
.L_x_786:
[----:B------:R-:W-:Y:S05]  /*7c30*/  BSYNC B0 ;  /* 0x0000000000007941 */ /* 0x000fea0003800000 */
.L_x_785:
[----:B------:R-:W-:Y:S06]  /*7c40*/  BAR.ARV 0xb, 0xa0 ;  /* 0x02c2800000007b1d */ /* 0x000fec0000002000 */
[----:B------:R-:W-:Y:S04]  /*7c50*/  BSSY B0, `(.L_x_787) ;  /* 0x0000003000007945 */ /* 0x000fe80003800000 */
[----:B------:R-:W-:Y:S05]  /*7c60*/  @!P0 BRA `(.L_x_788) ;  /* 0x0000000000048947 */ /* 0x000fea0003800000 */
[----:B------:R-:W-:-:S04]  /*7c70*/  DEPBAR.LE SB0, 0x0 ;  /* 0x000080000000791a */ /* 0x000fc80000000000 */
.L_x_788:
[----:B------:R-:W-:Y:S05]  /*7c80*/  BSYNC B0 ;  /* 0x0000000000007941 */ /* 0x000fea0003800000 */
.L_x_787:
        /* <DEDUP_REMOVED lines=19> */
.L_x_790:
[----:B------:R-:W-:Y:S05]  /*7dc0*/  BSYNC B0 ;  /* 0x0000000000007941 */ /* 0x000fea0003800000 */
.L_x_789:
[----:B------:R-:W-:Y:S02]  /*7dd0*/  UIADD3 UR6, UR6, 0x2, URZ ;  /* 0x0000000206067890 */ /* 0x000fe4000fffe03f */
[----:B------:R-:W-:Y:S01]  /*7de0*/  UIADD3 UR4, UR4, 0x1, URZ ;  /* 0x0000000104047890 */ /* 0x000fe2000fffe03f */
[----:B------:R-:W-:Y:S11]  /*7df0*/  @P3 BRA `(.L_x_791) ;  /* 0xfffffff000dc3947 */ /* 0x000ff6000383ffff */
.L_x_758:
        /* <DEDUP_REMOVED lines=13> */
.L_x_794:
[----:B------:R-:W2:Y:S04]  /*7ed0*/  LDG.E.STRONG.GPU R0, desc[UR38][R2.64] ;  /* 0x0000002602007981 */ /* 0x000ea8000c1ef900 */
[----:B--2---:R-:W-:Y:S01]  /*7ee0*/  CCTL.IVALL ;  /* 0x00000000ff00798f */ /* 0x004fe20002000000 */
[----:B------:R-:W-:Y:S05]  /*7ef0*/  YIELD ;  /* 0x0000000000007946 */ /* 0x000fea0003800000 */
[----:B------:R-:W-:-:S13]  /*7f00*/  ISETP.NE.AND P1, PT, R0, UR18, PT ;  /* 0x0000001200007c0c */ /* 0x000fda000bf25270 */
[----:B------:R-:W-:Y:S05]  /*7f10*/  @P1 BRA `(.L_x_794) ;  /* 0xfffffffc00ec1947 */ /* 0x000fea000383ffff */
.L_x_793:
[----:B------:R-:W-:Y:S05]  /*7f20*/  BSYNC B0 ;  /* 0x0000000000007941 */ /* 0x000fea0003800000 */
.L_x_792:
[----:B------:R-:W-:-:S03]  /*7f30*/  UMOV UR4, 0xffffffff ;  /* 0xffffffff00047882 */ /* 0x000fc60000000000 */
[----:B------:R-:W-:Y:S05]  /*7f40*/  BRA.DIV UR4, `(.L_x_795) ;  /* 0x0000002e04a07947 */ /* 0x000fea000b800000 */
[----:B------:R-:W-:Y:S01]  /*7f50*/  NOP ;  /* 0x0000000000007918 */ /* 0x000fe20000000000 */
.L_x_847:
        /* <DEDUP_REMOVED lines=22> */
.L_x_797:
[----:B------:R-:W-:Y:S05]  /*80c0*/  BSYNC B0 ;  /* 0x0000000000007941 */ /* 0x000fea0003800000 */
.L_x_796:
[----:B------:R-:W-:Y:S06]  /*80d0*/  BAR.SYNC.DEFER_BLOCKING 0xe, 0xa0 ;  /* 0x0382800000007b1d */ /* 0x000fec0000010000 */
[----:B------:R-:W-:Y:S04]  /*80e0*/  BSSY B0, `(.L_x_798) ;  /* 0x0000012000007945 */ /* 0x000fe80003800000 */
[----:B------:R-:W-:Y:S05]  /*80f0*/  @!P0 BRA `(.L_x_799) ;  /* 0x0000000000408947 */ /* 0x000fea0003800000 */
[----:B------:R-:W1:Y:S01]  /*8100*/  S2UR UR14, SR_CgaCtaId ;  /* 0x00000000000e79c3 */ /* 0x000e620000008800 */
[----:B------:R-:W-:Y:S01]  /*8110*/  R2UR UR4, R6 ;  /* 0x00000000060472ca */ /* 0x000fe200000e0000 */
[----:B------:R-:W-:Y:S01]  /*8120*/  UMOV UR5, 0x400 ;  /* 0x0000040000057882 */ /* 0x000fe20000000000 */
[----:B------:R-:W-:Y:S01]  /*8130*/  ULDC.64 UR12, c[0x0][0x2c0] ;  /* 0x0000b000000c7ab9 */ /* 0x000fe20000000a00 */
[----:B------:R-:W-:Y:S01]  /*8140*/  UMOV UR16, 0x0 ;  /* 0x0000000000107882 */ /* 0x000fe20000000000 */
[----:B------:R-:W-:-:S09]  /*8150*/  UMOV UR17, 0x14f00000 ;  /* 0x14f0000000117882 */ /* 0x000fd20000000000 */
[----:B------:R-:W-:-:S04]  /*8160*/  UIADD3 UR4, UR4, 0x1000, URZ ;  /* 0x0000100004047890 */ /* 0x000fc8000fffe03f */
[----:B------:R-:W-:Y:S02]  /*8170*/  UIADD3 UR15, UP0, UR4, UR8, URZ ;  /* 0x00000008040f7290 */ /* 0x000fe4000ff1e03f */
[----:B-1----:R-:W-:Y:S02]  /*8180*/  ULEA UR14, UR14, UR5, 0x18 ;  /* 0x000000050e0e7291 */ /* 0x002fe4000f8ec03f */
[----:B------:R-:W-:Y:S02]  /*8190*/  ULEA.HI.X.SX32 UR5, UR4, UR20, 0x1, UP0 ;  /* 0x0000001404057291 */ /* 0x000fe400080f0e3f */
[----:B------:R-:W-:Y:S02]  /*81a0*/  ULEA UR4, UP0, UR15, UR12, 0x2 ;  /* 0x0000000c0f047291 */ /* 0x000fe4000f80103f */
[----:B------:R-:W-:Y:S02]  /*81b0*/  UIADD3 UR14, UR14, 0x16000, URZ ;  /* 0x000160000e0e7890 */ /* 0x000fe4000fffe03f */
[----:B------:R-:W-:Y:S01]  /*81c0*/  ULEA.HI.X UR5, UR15, UR13, UR5, 0x2, UP0 ;  /* 0x0000000d0f057291 */ /* 0x000fe200080f1405 */
[----:B------:R-:W-:-:S08]  /*81d0*/  UMOV UR12, 0x400 ;  /* 0x00000400000c7882 */ /* 0x000fd00000000000 */
[----:B------:R1:W-:Y:S02]  /*81e0*/  UBLKRED.G.S.ADD.F32.RN [UR4], [UR14], UR12, desc[UR16] ;  /* 0x000010040e0073bb */ /* 0x0003e400080a140c */
[----:B-1----:R0:W-:Y:S02]  /*81f0*/  UTMACMDFLUSH ;  /* 0x00000000000079b7 */ /* 0x0021e40000000000 */
.L_x_799:
[----:B------:R-:W-:Y:S05]  /*8200*/  BSYNC B0 ;  /* 0x0000000000007941 */ /* 0x000fea0003800000 */
.L_x_798:
        /* <DEDUP_REMOVED lines=17> */
[----:B------:R1:W-:Y:S01]  /*8320*/  UBLKRED.G.S.ADD.F32.RN [UR4], [UR14], UR12, desc[UR16] ;  /* 0x000010040e0073bb */ /* 0x0003e200080a140c */
[----:B------:R0:W-:Y:S01]  /*8330*/  UTMACMDFLUSH ;  /* 0x00000000000079b7 */ /* 0x0001e20000000000 */
[----:B-1----:R-:W-:-:S04]  /*8340*/  DEPBAR.LE SB0, 0x2 ;  /* 0x000080800000791a */ /* 0x002fc80000000000 */
.L_x_801:
[----:B------:R-:W-:Y:S05]  /*8350*/  BSYNC B0 ;  /* 0x0000000000007941 */ /* 0x000fea0003800000 */
.L_x_800:
[----:B------:R-:W-:Y:S06]  /*8360*/  BAR.ARV 0xa, 0xa0 ;  /* 0x0282800000007b1d */ /* 0x000fec0000002000 */
[----:B------:R-:W-:Y:S04]  /*8370*/  BSSY B0, `(.L_x_802) ;  /* 0x0000003000007945 */ /* 0x000fe80003800000 */
[----:B------:R-:W-:Y:S05]  /*8380*/  @!P0 BRA `(.L_x_803) ;  /* 0x0000000000048947 */ /* 0x000fea0003800000 */
[----:B------:R-:W-:-:S04]  /*8390*/  DEPBAR.LE SB0, 0x1 ;  /* 0x000080400000791a */ /* 0x000fc80000000000 */
.L_x_803:
[----:B------:R-:W-:Y:S05]  /*83a0*/  BSYNC B0 ;  /* 0x0000000000007941 */ /* 0x000fea0003800000 */
.L_x_802:
[----:B------:R-:W-:Y:S06]  /*83b0*/  BAR.ARV 0xb, 0xa0 ;  /* 0x02c2800000007b1d */ /* 0x000fec0000002000 */
[----:B------:R-:W-:Y:S04]  /*83c0*/  BSSY B0, `(.L_x_804) ;  /* 0x0000003000007945 */ /* 0x000fe80003800000 */
[----:B------:R-:W-:Y:S05]  /*83d0*/  @!P0 BRA `(.L_x_805) ;  /* 0x0000000000048947 */ /* 0x000fea0003800000 */
[----:B------:R-:W-:-:S04]  /*83e0*/  DEPBAR.LE SB0, 0x0 ;  /* 0x000080000000791a */ /* 0x000fc80000000000 */
.L_x_805:
[----:B------:R-:W-:Y:S05]  /*83f0*/  BSYNC B0 ;  /* 0x0000000000007941 */ /* 0x000fea0003800000 */
.L_x_804:
        /* <DEDUP_REMOVED lines=19> */
.L_x_753:
        /* <DEDUP_REMOVED lines=10> */
.L_x_806:
        /* <DEDUP_REMOVED lines=10> */
.L_x_808:
[----:B------:R-:W3:Y:S02]  /*8670*/  LDC R0, c[0x0][0x8bc] ;  /* 0x00022f00ff007b82 */ /* 0x000ee40000000800 */
.L_x_807:
[----:B------:R-:W1:Y:S01]  /*8680*/  S2R R9, SR_CTAID.X ;  /* 0x0000000000097919 */ /* 0x000e620000002500 */
[----:B------:R-:W-:Y:S02]  /*8690*/  IMAD.MOV.U32 R5, RZ, RZ, RZ ;  /* 0x000000ffff057224 */ /* 0x000fe400078e00ff */
[----:B------:R-:W-:Y:S02]  /*86a0*/  IMAD.MOV.U32 R4, RZ, RZ, 0x1 ;  /* 0x00000001ff047424 */ /* 0x000fe400078e00ff */
[----:B-1----:R-:W-:-:S05]  /*86b0*/  IMAD R9, R9, 0x60, RZ ;  /* 0x0000006009097824 */ /* 0x002fca00078e02ff */
[----:B---3-5:R-:W-:Y:S01]  /*86c0*/  ISETP.GE.AND P0, PT, R9, R0, PT ;  /* 0x000000000900720c */ /* 0x028fe20003f06270 */
[----:B------:R-:W-:-:S03]  /*86d0*/  IMAD.MOV.U32 R0, RZ, RZ, 0x1 ;  /* 0x00000001ff007424 */ /* 0x000fc600078e00ff */
[----:B------:R-:W-:-:S04]  /*86e0*/  SEL R11, R11, 0xffffffff, !P0 ;  /* 0xffffffff0b0b7807 */ /* 0x000fc80004000000 */
[----:B------:R-:W-:-:S13]  /*86f0*/  ISETP.GE.AND P0, PT, R11, RZ, PT ;  /* 0x000000ff0b00720c */ /* 0x000fda0003f06270 */
[----:B------:R-:W-:Y:S05]  /*8700*/  @!P0 BRA `(.L_x_809) ;  /* 0x0000002000908947 */ /* 0x000fea0003800000 */
[----:B------:R-:W1:Y:S08]  /*8710*/  LDC.64 R4, c[0x0][0x778] ;  /* 0x0001de00ff047b82 */ /* 0x000e700000000a00 */
[----:B------:R-:W3:Y:S08]  /*8720*/  LDC.64 R6, c[0x0][0x780] ;  /* 0x0001e000ff067b82 */ /* 0x000ef00000000a00 */
[----:B------:R-:W2:Y:S01]  /*8730*/  LDC.64 R12, c[0x0][0x770] ;  /* 0x0001dc00ff0c7b82 */ /* 0x000ea20000000a00 */
[----:B-1----:R-:W-:-:S07]  /*8740*/  ISETP.NE.U32.AND P0, PT, R4, RZ, PT ;  /* 0x000000ff0400720c */ /* 0x002fce0003f05070 */
[----:B----4-:R-:W1:Y:S01]  /*8750*/  LDC.64 R2, c[0x0][0x770] ;  /* 0x0001dc00ff027b82 */ /* 0x010e620000000a00 */
[----:B------:R-:W-:Y:S02]  /*8760*/  ISETP.NE.AND.EX P0, PT, R5, RZ, PT, P0 ;  /* 0x000000ff0500720c */ /* 0x000fe40003f05300 */
[----:B---3--:R-:W-:-:S04]  /*8770*/  ISETP.NE.U32.AND P2, PT, R6, RZ, PT ;  /* 0x000000ff0600720c */ /* 0x008fc80003f45070 */
[----:B------:R-:W-:Y:S02]  /*8780*/  ISETP.NE.AND.EX P2, PT, R7, RZ, PT, P2 ;  /* 0x000000ff0700720c */ /* 0x000fe40003f45320 */
[----:B--2---:R-:W-:-:S05]  /*8790*/  ISETP.NE.U32.AND P1, PT, R12, RZ, PT ;  /* 0x000000ff0c00720c */ /* 0x004fca0003f25070 */
[----:B------:R-:W2:Y:S01]  /*87a0*/  @P0 LDC.64 R4, c[0x0][0x778] ;  /* 0x0001de00ff040b82 */ /* 0x000ea20000000a00 */
[----:B------:R-:W-:-:S07]  /*87b0*/  ISETP.NE.AND.EX P1, PT, R13, RZ, PT, P1 ;  /* 0x000000ff0d00720c */ /* 0x000fce0003f25310 */
[----:B------:R-:W3:Y:S01]  /*87c0*/  @P2 LDC.64 R6, c[0x0][0x780] ;  /* 0x0001e000ff062b82 */ /* 0x000ee20000000a00 */
[----:B-1----:R-:W-:-:S05]  /*87d0*/  IMAD.WIDE R2, R11, 0x4, R2 ;  /* 0x000000040b027825 */ /* 0x002fca00078e0202 */
[----:B------:R-:W4:Y:S01]  /*87e0*/  @P1 LDG.E R18, desc[UR38][R2.64] ;  /* 0x0000002602121981 */ /* 0x000f22000c1e1900 */
[----:B------:R-:W-:Y:S01]  /*87f0*/  IMAD.MOV.U32 R10, RZ, RZ, RZ ;  /* 0x000000ffff0a7224 */ /* 0x000fe200078e00ff */
[----:B------:R-:W-:Y:S02]  /*8800*/  ULDC UR4, c[0x0][0x280] ;  /* 0x0000a00000047ab9 */ /* 0x000fe40000000800 */
[----:B------:R-:W4:Y:S01]  /*8810*/  @P1 LDG.E R14, desc[UR38][R2.64] ;  /* 0x00000026020e1981 */ /* 0x000f22000c1e1900 */
[----:B--2---:R-:W-:-:S04]  /*8820*/  @P0 IMAD.WIDE R4, R11, 0x4, R4 ;  /* 0x000000040b040825 */ /* 0x004fc800078e0204 */
[----:B------:R-:W-:Y:S01]  /*8830*/  IMAD.U32 R8, RZ, RZ, UR4 ;  /* 0x00000004ff087e24 */ /* 0x000fe2000f8e00ff */
[----:B------:R3:W5:Y:S02]  /*8840*/  @P0 LDG.E R10, desc[UR38][R4.64] ;  /* 0x00000026040a0981 */ /* 0x000764000c1e1900 */
[----:B---3--:R-:W-:-:S05]  /*8850*/  @P2 IMAD.WIDE R4, R11, 0x4, R6 ;  /* 0x000000040b042825 */ /* 0x008fca00078e0206 */
[----:B------:R1:W5:Y:S01]  /*8860*/  @P2 LDG.E R8, desc[UR38][R4.64] ;  /* 0x0000002604082981 */ /* 0x000362000c1e1900 */
[----:B------:R-:W-:Y:S01]  /*8870*/  VOTEU.ANY UP0, P1 ;  /* 0x00000000003f7886 */ /* 0x000fe20000800100 */
[----:B----4-:R-:W-:Y:S01]  /*8880*/  @P1 IMAD R6, R11, 0x40, R18 ;  /* 0x000000400b061824 */ /* 0x010fe200078e0212 */
        /* <DEDUP_REMOVED lines=9> */
.L_x_810:
        /* <DEDUP_REMOVED lines=70> */
.L_x_848:
        /* <DEDUP_REMOVED lines=9> */
.L_x_813:
        /* <DEDUP_REMOVED lines=98> */
.L_x_824:
[----:B-1----:R-:W-:-:S05]  /*9430*/  IMAD.MOV.U32 R11, RZ, RZ, 0x1 ;  /* 0x00000001ff0b7424 */ /* 0x002fca00078e00ff */
[----:B------:R-:W-:-:S04]  /*9440*/  SHF.L.U32 R11, R11, 0x1f, RZ ;  /* 0x0000001f0b0b7819 */ /* 0x000fc800000006ff */
[----:B------:R-:W1:Y:S02]  /*9450*/  SYNCS.PHASECHK.TRANS64.TRYWAIT P1, [R12+URZ+0x36438], R11 ;  /* 0x0364380b0c0075a7 */ /* 0x000e64000802017f */
[----:B-1234-:R-:W-:Y:S05]  /*9460*/  @!P1 BRA `(.L_x_816) ;  /* 0x0000001800889947 */ /* 0x01efea0003800000 */
.L_x_849:
[----:B------:R-:W-:Y:S05]  /*9470*/  @P0 BRA `(.L_x_817) ;  /* 0x0000000000140947 */ /* 0x000fea0003800000 */
[----:B------:R-:W-:Y:S01]  /*9480*/  ISETP.NE.AND P1, PT, R8, RZ, PT ;  /* 0x000000ff0800720c */ /* 0x000fe20003f25270 */
[----:B------:R-:W-:-:S04]  /*9490*/  IMAD.MOV.U32 R3, RZ, RZ, 0x6100 ;  /* 0x00006100ff037424 */ /* 0x000fc800078e00ff */
[----:B------:R2:W-:Y:S08]  /*94a0*/  SYNCS.ARRIVE.TRANS64 RZ, [R12+URZ+0x36430], R3 ;  /* 0x036430030cff79a7 */ /* 0x0005f0000800003f */
[----:B------:R-:W-:Y:S05]  /*94b0*/  @!P1 BRA `(.L_x_817) ;  /* 0x0000000000049947 */ /* 0x000fea0003800000 */
[----:B------:R-:W-:Y:S01]  /*94c0*/  BPT.TRAP 0x1 ;  /* 0x000000040000795c */ /* 0x000fe20000300000 */
.L_x_817:
        /* <DEDUP_REMOVED lines=49> */
.L_x_850:
[----:B------:R-:W-:Y:S05]  /*97e0*/  @P0 BRA `(.L_x_819) ;  /* 0x0000000000140947 */ /* 0x000fea0003800000 */
[----:B------:R-:W-:Y:S01]  /*97f0*/  ISETP.NE.AND P1, PT, R8, RZ, PT ;  /* 0x000000ff0800720c */ /* 0x000fe20003f25270 */
[----:B--2---:R-:W-:-:S04]  /*9800*/  IMAD.MOV.U32 R27, RZ, RZ, 0x6100 ;  /* 0x00006100ff1b7424 */ /* 0x004fc800078e00ff */
[----:B------:R3:W-:Y:S08]  /*9810*/  SYNCS.ARRIVE.TRANS64 RZ, [R12+URZ+0x36418], R27 ;  /* 0x0364181b0cff79a7 */ /* 0x0007f0000800003f */
[----:B------:R-:W-:Y:S05]  /*9820*/  @!P1 BRA `(.L_x_819) ;  /* 0x0000000000049947 */ /* 0x000fea0003800000 */
[----:B------:R-:W-:Y:S01]  /*9830*/  BPT.TRAP 0x1 ;  /* 0x000000040000795c */ /* 0x000fe20000300000 */
.L_x_819:
        /* <DEDUP_REMOVED lines=37> */
.L_x_851:
[----:B--2---:R-:W-:Y:S01]  /*9a90*/  SHF.R.S32.HI R28, RZ, 0x1f, R26 ;  /* 0x0000001fff1c7819 */ /* 0x004fe2000001141a */
[----:B------:R-:W-:Y:S06]  /*9aa0*/  @P0 BRA `(.L_x_821) ;  /* 0x0000000000140947 */ /* 0x000fec0003800000 */
[----:B------:R-:W-:Y:S01]  /*9ab0*/  ISETP.NE.AND P1, PT, R8, RZ, PT ;  /* 0x000000ff0800720c */ /* 0x000fe20003f25270 */
[----:B------:R-:W-:-:S04]  /*9ac0*/  IMAD.MOV.U32 R29, RZ, RZ, 0x6100 ;  /* 0x00006100ff1d7424 */ /* 0x000fc800078e00ff */
[----:B------:R2:W-:Y:S08]  /*9ad0*/  SYNCS.ARRIVE.TRANS64 RZ, [R12+URZ+0x36430], R29 ;  /* 0x0364301d0cff79a7 */ /* 0x0005f0000800003f */
[----:B------:R-:W-:Y:S05]  /*9ae0*/  @!P1 BRA `(.L_x_821) ;  /* 0x0000000000049947 */ /* 0x000fea0003800000 */
[----:B------:R-:W-:Y:S01]  /*9af0*/  BPT.TRAP 0x1 ;  /* 0x000000040000795c */ /* 0x000fe20000300000 */
.L_x_821:
        /* <DEDUP_REMOVED lines=37> */
.L_x_853:
[----:B------:R-:W-:Y:S05]  /*9d50*/  @P0 BRA `(.L_x_823) ;  /* 0x0000000000140947 */ /* 0x000fea0003800000 */
[----:B------:R-:W-:Y:S01]  /*9d60*/  ISETP.NE.AND P1, PT, R8, RZ, PT ;  /* 0x000000ff0800720c */ /* 0x000fe20003f25270 */
[----:B---3--:R-:W-:-:S04]  /*9d70*/  IMAD.MOV.U32 R5, RZ, RZ, 0x6100 ;  /* 0x00006100ff057424 */ /* 0x008fc800078e00ff */
[----:B------:R4:W-:Y:S08]  /*9d80*/  SYNCS.ARRIVE.TRANS64 RZ, [R12+URZ+0x36410], R5 ;  /* 0x036410050cff79a7 */ /* 0x0009f0000800003f */
[----:B------:R-:W-:Y:S05]  /*9d90*/  @!P1 BRA `(.L_x_823) ;  /* 0x0000000000049947 */ /* 0x000fea0003800000 */
[----:B------:R-:W-:Y:S01]  /*9da0*/  BPT.TRAP 0x1 ;  /* 0x000000040000795c */ /* 0x000fe20000300000 */
.L_x_823:
        /* <DEDUP_REMOVED lines=37> */
.L_x_815:
[----:B------:R-:W-:Y:S01]  /*a000*/  ISETP.NE.AND P1, PT, R17, RZ, PT ;  /* 0x000000ff1100720c */ /* 0x000fe20003f25270 */
[----:B------:R-:W-:-:S12]  /*a010*/  IMAD.MOV.U32 R4, RZ, RZ, 0x1 ;  /* 0x00000001ff047424 */ /* 0x000fd800078e00ff */
[----:B------:R-:W-:Y:S05]  /*a020*/  @!P1 BRA `(.L_x_814) ;  /* 0x00000004006c9947 */ /* 0x000fea0003800000 */
[----:B------:R-:W3:Y:S02]  /*a030*/  SYNCS.PHASECHK.TRANS64.TRYWAIT P1, [R12+URZ+0x36438], R11 ;  /* 0x0364380b0c0075a7 */ /* 0x000ee4000802017f */
[----:B---3--:R-:W-:Y:S05]  /*a040*/  @!P1 BRA `(.L_x_825) ;  /* 0x0000000c00e49947 */ /* 0x008fea0003800000 */
.L_x_854:
[----:B------:R-:W-:Y:S05]  /*a050*/  @P0 BRA `(.L_x_826) ;  /* 0x0000000000140947 */ /* 0x000fea0003800000 */
[----:B------:R-:W-:Y:S01]  /*a060*/  ISETP.NE.AND P1, PT, R8, RZ, PT ;  /* 0x000000ff0800720c */ /* 0x000fe20003f25270 */
[----:B------:R-:W-:-:S04]  /*a070*/  IMAD.MOV.U32 R5, RZ, RZ, 0x6100 ;  /* 0x00006100ff057424 */ /* 0x000fc800078e00ff */
[----:B------:R4:W-:Y:S08]  /*a080*/  SYNCS.ARRIVE.TRANS64 RZ, [R12+URZ+0x36430], R5 ;  /* 0x036430050cff79a7 */ /* 0x0009f0000800003f */
[----:B------:R-:W-:Y:S05]  /*a090*/  @!P1 BRA `(.L_x_826) ;  /* 0x0000000000049947 */ /* 0x000fea0003800000 */
[----:B------:R-:W-:Y:S01]  /*a0a0*/  BPT.TRAP 0x1 ;  /* 0x000000040000795c */ /* 0x000fe20000300000 */
.L_x_826:
        /* <DEDUP_REMOVED lines=42> */
.L_x_855:
[----:B------:R-:W-:Y:S01]  /*a350*/  IMAD.MOV.U32 R4, RZ, RZ, RZ ;  /* 0x000000ffff047224 */ /* 0x000fe200078e00ff */
[----:B------:R-:W-:Y:S06]  /*a360*/  @P0 BRA `(.L_x_828) ;  /* 0x0000000000140947 */ /* 0x000fec0003800000 */
[----:B------:R-:W-:Y:S01]  /*a370*/  ISETP.NE.AND P1, PT, R8, RZ, PT ;  /* 0x000000ff0800720c */ /* 0x000fe20003f25270 */
[----:B----4-:R-:W-:-:S04]  /*a380*/  IMAD.MOV.U32 R5, RZ, RZ, 0x6100 ;  /* 0x00006100ff057424 */ /* 0x010fc800078e00ff */
[----:B------:R4:W-:Y:S08]  /*a390*/  SYNCS.ARRIVE.TRANS64 RZ, [R12+URZ+0x36418], R5 ;  /* 0x036418050cff79a7 */ /* 0x0009f0000800003f */
[----:B------:R-:W-:Y:S05]  /*a3a0*/  @!P1 BRA `(.L_x_828) ;  /* 0x0000000000049947 */ /* 0x000fea0003800000 */
[----:B------:R-:W-:Y:S01]  /*a3b0*/  BPT.TRAP 0x1 ;  /* 0x000000040000795c */ /* 0x000fe20000300000 */
.L_x_828:
        /* <DEDUP_REMOVED lines=34> */
.L_x_814:
[----:B------:R-:W-:-:S04]  /*a5e0*/  SHF.L.U32 R3, R4, 0x1f, RZ ;  /* 0x0000001f04037819 */ /* 0x000fc800000006ff */
[----:B------:R-:W4:Y:S02]  /*a5f0*/  SYNCS.PHASECHK.TRANS64.TRYWAIT P1, [R12+URZ+0x36438], R3 ;  /* 0x036438030c0075a7 */ /* 0x000f24000802017f */
[----:B----4-:R-:W-:Y:S05]  /*a600*/  @!P1 BRA `(.L_x_829) ;  /* 0x00000008009c9947 */ /* 0x010fea0003800000 */
.L_x_856:
[----:B------:R-:W-:Y:S05]  /*a610*/  @P0 BRA `(.L_x_830) ;  /* 0x0000000000180947 */ /* 0x000fea0003800000 */
[----:B------:R-:W5:Y:S01]  /*a620*/  S2R R2, SR_TID.X ;  /* 0x0000000000027919 */ /* 0x000f620000002100 */
[----:B----4-:R-:W-:-:S04]  /*a630*/  IMAD.MOV.U32 R3, RZ, RZ, 0x6100 ;  /* 0x00006100ff037424 */ /* 0x010fc800078e00ff */
[----:B------:R4:W-:Y:S01]  /*a640*/  SYNCS.ARRIVE.TRANS64 RZ, [R12+URZ+0x36430], R3 ;  /* 0x036430030cff79a7 */ /* 0x0009e2000800003f */
[----:B-----5:R-:W-:-:S13]  /*a650*/  LOP3.LUT P0, RZ, R2, 0x1f, RZ, 0xc0, !PT ;  /* 0x0000001f02ff7812 */ /* 0x020fda000780c0ff */
[----:B----4-:R-:W-:Y:S05]  /*a660*/  @!P0 BRA `(.L_x_830) ;  /* 0x0000000000048947 */ /* 0x010fea0003800000 */
[----:B------:R-:W-:Y:S01]  /*a670*/  BPT.TRAP 0x1 ;  /* 0x000000040000795c */ /* 0x000fe20000300000 */
.L_x_830:
        /* <DEDUP_REMOVED lines=44> */
.L_x_811:
[----:B------:R-:W-:Y:S05]  /*a940*/  BSYNC B0 ;  /* 0x0000000000007941 */ /* 0x000fea0003800000 */
.L_x_809:
[----:B------:R-:W-:-:S03]  /*a950*/  UMOV UR6, 0xffffffff ;  /* 0xffffffff00067882 */ /* 0x000fc60000000000 */
[----:B------:R-:W-:Y:S05]  /*a960*/  BRA.DIV UR6, `(.L_x_831) ;  /* 0x0000000606d87947 */ /* 0x000fea000b800000 */
[----:B------:R-:W-:-:S13]  /*a970*/  ELECT P6, URZ, PT ;  /* 0x00000000003f782f */ /* 0x000fda00038c0000 */
.L_x_859:
[----:B------:R-:W-:Y:S05]  /*a980*/  @!P6 BRA `(.L_x_682) ;  /* 0x000000000070e947 */ /* 0x000fea0003800000 */
[----:B------:R-:W-:-:S04]  /*a990*/  LOP3.LUT R16, R16, 0x2, RZ, 0xfc, !PT ;  /* 0x0000000210107812 */ /* 0x000fc800078efcff */
[----:B------:R-:W-:-:S13]  /*a9a0*/  ISETP.NE.AND P2, PT, R16, 0x3, PT ;  /* 0x000000031000780c */ /* 0x000fda0003f45270 */
[----:B------:R-:W-:Y:S05]  /*a9b0*/  @!P2 BRA `(.L_x_832) ;  /* 0x000000000004a947 */ /* 0x000fea0003800000 */
[----:B--2---:R-:W-:Y:S01]  /*a9c0*/  BPT.TRAP 0x1 ;  /* 0x000000040000795c */ /* 0x004fe20000300000 */
.L_x_832:
[----:B----4-:R-:W4:Y:S01]  /*a9d0*/  S2R R3, SR_CgaCtaId ;  /* 0x0000000000037919 */ /* 0x010f220000008800 */
        /* <DEDUP_REMOVED lines=14> */
.L_x_860:
[----:B------:R-:W5:Y:S02]  /*aac0*/  SYNCS.PHASECHK.TRANS64.TRYWAIT P0, [R5+URZ], R0 ;  /* 0x00000000050075a7 */ /* 0x000f64000800017f */
[----:B-----5:R-:W-:Y:S05]  /*aad0*/  @!P0 BRA `(.L_x_834) ;  /* 0x0000000400b08947 */ /* 0x020fea0003800000 */
.L_x_861:
[----:B------:R-:W-:Y:S05]  /*aae0*/  @!P2 BRA `(.L_x_835) ;  /* 0x000000000004a947 */ /* 0x000fea0003800000 */
[----:B--2---:R-:W-:Y:S01]  /*aaf0*/  BPT.TRAP 0x1 ;  /* 0x000000040000795c */ /* 0x004fe20000300000 */
.L_x_835:
[----:B------:R-:W-:-:S07]  /*ab00*/  SHF.L.U32 R4, R4, 0x1f, RZ ;  /* 0x0000001f04047819 */ /* 0x000fce00000006ff */
.L_x_836:
[----:B------:R1:W1:Y:S02]  /*ab10*/  SYNCS.PHASECHK.TRANS64.TRYWAIT P0, [R9+URZ+0x36438], R4 ;  /* 0x03643804090075a7 */ /* 0x000264000800017f */
[----:B-1----:R-:W-:Y:S05]  /*ab20*/  @!P0 NANOSLEEP.SYNCS 0x989680 ;  /* 0x009896800000895d */ /* 0x002fea0003900000 */
[----:B------:R-:W1:Y:S02]  /*ab30*/  @!P0 SYNCS.PHASECHK.TRANS64 P0, [R9+URZ+0x36438], R4 ;  /* 0x03643804090085a7 */ /* 0x000e64000800007f */
[----:B-1----:R-:W-:Y:S05]  /*ab40*/  @!P0 BRA `(.L_x_836) ;  /* 0xfffffffc00f08947 */ /* 0x002fea000383ffff */
.L_x_682:
[----:B--2---:R-:W-:Y:S05]  /*ab50*/  BSYNC B6 ;  /* 0x0000000000067941 */ /* 0x004fea0003800000 */
.L_x_676:
[----:B------:R-:W-:Y:S05]  /*ab60*/  EXIT ;  /* 0x000000000000794d */ /* 0x000fea0003800000 */
.L_x_692:
[----:B------:R-:W-:Y:S02]  /*ab70*/  IMAD.MOV.U32 R12, RZ, RZ, RZ ;  /* 0x000000ffff0c7224 */ /* 0x000fe400078e00ff */
[----:B------:R-:W-:Y:S02]  /*ab80*/  IMAD.MOV.U32 R11, RZ, RZ, 0x1f ;  /* 0x0000001fff0b7424 */ /* 0x000fe400078e00ff */
[----:B------:R-:W-:-:S07]  /*ab90*/  IMAD.MOV.U32 R15, RZ, RZ, -0x1 ;  /* 0xffffffffff0f7424 */ /* 0x000fce00078e00ff */
[----:B------:R-:W-:Y:S05]  /*aba0*/  WARPSYNC.COLLECTIVE R15, `(.L_x_837) ;  /* 0x000000000f087348 */ /* 0x000fea0003c00000 */
[----:B------:R1:W2:Y:S02]  /*abb0*/  SHFL.IDX P6, R14, R13, R12, R11 ;  /* 0x0000000c0d0e7389 */ /* 0x0002a400000c000b */
[----:B-12---:R-:W-:Y:S01]  /*abc0*/  ENDCOLLECTIVE ;  /* 0x000000000000791b */ /* 0x006fe20003800000 */
.L_x_837:
[----:B------:R-:W-:Y:S05]  /*abd0*/  BRA `(.L_x_838) ;  /* 0xffffff6400a07947 */ /* 0x000fea000383ffff */
.L_x_694:
[----:B--2---:R-:W-:-:S04]  /*abe0*/  IMAD.U32 R7, RZ, RZ, UR36 ;  /* 0x00000024ff077e24 */ /* 0x004fc8000f8e00ff */
[----:B------:R2:W3:Y:S03]  /*abf0*/  SYNCS.PHASECHK.TRANS64.TRYWAIT P0, [R7+URZ+0x36400], R11 ;  /* 0x0364000b070075a7 */ /* 0x0004e6000800017f */
[----:B---3--:R-:W-:Y:S05]  /*ac00*/  @!P0 NANOSLEEP.SYNCS 0x989680 ;  /* 0x009896800000895d */ /* 0x008fea0003900000 */
[----:B------:R-:W3:Y:S02]  /*ac10*/  @!P0 SYNCS.PHASECHK.TRANS64 P0, [R7+URZ+0x36400], R11 ;  /* 0x0364000b070085a7 */ /* 0x000ee4000800007f */
[----:B---3--:R-:W-:Y:S05]  /*ac20*/  @!P0 BRA `(.L_x_694) ;  /* 0xfffffffc00ec8947 */ /* 0x008fea000383ffff */
[----:B------:R-:W-:Y:S05]  /*ac30*/  BRA `(.L_x_693) ;  /* 0xffffff6400f07947 */ /* 0x000fea000383ffff */
.L_x_698:
[----:B--2---:R2:W3:Y:S02]  /*ac40*/  SYNCS.PHASECHK.TRANS64.TRYWAIT P1, [R4+URZ+0x36410], R11 ;  /* 0x0364100b040075a7 */ /* 0x0044e4000802017f */
[----:B---3--:R-:W-:Y:S05]  /*ac50*/  @!P1 NANOSLEEP.SYNCS 0x989680 ;  /* 0x009896800000995d */ /* 0x008fea0003900000 */
[----:B------:R-:W3:Y:S02]  /*ac60*/  @!P1 SYNCS.PHASECHK.TRANS64 P1, [R4+URZ+0x36410], R11 ;  /* 0x0364100b040095a7 */ /* 0x000ee4000802007f */
[----:B---3--:R-:W-:Y:S05]  /*ac70*/  @!P1 BRA `(.L_x_698) ;  /* 0xfffffffc00f09947 */ /* 0x008fea000383ffff */
[----:B------:R-:W-:Y:S05]  /*ac80*/  BRA `(.L_x_697) ;  /* 0xffffff6c00987947 */ /* 0x000fea000383ffff */
.L_x_702:
[----:B--2---:R-:W-:-:S04]  /*ac90*/  IMAD.U32 R120, RZ, RZ, UR36 ;  /* 0x00000024ff787e24 */ /* 0x004fc8000f8e00ff */
[----:B------:R2:W3:Y:S03]  /*aca0*/  SYNCS.PHASECHK.TRANS64.TRYWAIT P1, [R120+URZ+0x36430], R15 ;  /* 0x0364300f780075a7 */ /* 0x0004e6000802017f */
[----:B---3--:R-:W-:Y:S05]  /*acb0*/  @!P1 NANOSLEEP.SYNCS 0x989680 ;  /* 0x009896800000995d */ /* 0x008fea0003900000 */
[----:B------:R-:W3:Y:S02]  /*acc0*/  @!P1 SYNCS.PHASECHK.TRANS64 P1, [R120+URZ+0x36430], R15 ;  /* 0x0364300f780095a7 */ /* 0x000ee4000802007f */
[----:B---3--:R-:W-:Y:S05]  /*acd0*/  @!P1 BRA `(.L_x_702) ;  /* 0xfffffffc00ec9947 */ /* 0x008fea000383ffff */
[----:B------:R-:W-:Y:S05]  /*ace0*/  BRA `(.L_x_701) ;  /* 0xffffff7400b47947 */ /* 0x000fea000383ffff */
.L_x_762:
[----:B------:R-:W-:Y:S01]  /*acf0*/  BSSY B0, `(.L_x_839) ;  /* 0x0000005000007945 */ /* 0x000fe20003800000 */
[----:B------:R-:W-:-:S07]  /*ad00*/  IMAD.MOV.U32 R15, RZ, RZ, -0x1 ;  /* 0xffffffffff0f7424 */ /* 0x000fce00078e00ff */
[----:B------:R-:W-:Y:S05]  /*ad10*/  WARPSYNC.COLLECTIVE R15, `(.L_x_840) ;  /* 0x000000000f087348 */ /* 0x000fea0003c00000 */
[----:B------:R-:W-:Y:S01]  /*ad20*/  NOP ;  /* 0x0000000000007918 */ /* 0x000fe20000000000 */
[----:B------:R-:W-:Y:S01]  /*ad30*/  ENDCOLLECTIVE ;  /* 0x000000000000791b */ /* 0x000fe20003800000 */
.L_x_840:
[----:B------:R-:W-:Y:S05]  /*ad40*/  BSYNC B0 ;  /* 0x0000000000007941 */ /* 0x000fea0003800000 */
.L_x_839:
[----:B------:R-:W-:Y:S05]  /*ad50*/  BRA `(.L_x_841) ;  /* 0xffffffc4005c7947 */ /* 0x000fea000383ffff */
.L_x_778:
[----:B------:R-:W-:Y:S01]  /*ad60*/  BSSY B0, `(.L_x_842) ;  /* 0x0000005000007945 */ /* 0x000fe20003800000 */
[----:B------:R-:W-:-:S07]  /*ad70*/  IMAD.MOV.U32 R15, RZ, RZ, -0x1 ;  /* 0xffffffffff0f7424 */ /* 0x000fce00078e00ff */
[----:B------:R-:W-:Y:S05]  /*ad80*/  WARPSYNC.COLLECTIVE R15, `(.L_x_843) ;  /* 0x000000000f087348 */ /* 0x000fea0003c00000 */
[----:B------:R-:W-:Y:S01]  /*ad90*/  NOP ;  /* 0x0000000000007918 */ /* 0x000fe20000000000 */
[----:B------:R-:W-:Y:S01]  /*ada0*/  ENDCOLLECTIVE ;  /* 0x000000000000791b */ /* 0x000fe20003800000 */
.L_x_843:
[----:B------:R-:W-:Y:S05]  /*adb0*/  BSYNC B0 ;  /* 0x0000000000007941 */ /* 0x000fea0003800000 */
.L_x_842:
[----:B------:R-:W-:Y:S05]  /*adc0*/  BRA `(.L_x_844) ;  /* 0xffffffc800cc7947 */ /* 0x000fea000383ffff */
.L_x_795:
[----:B------:R-:W-:Y:S01]  /*add0*/  BSSY B0, `(.L_x_845) ;  /* 0x0000005000007945 */ /* 0x000fe20003800000 */
[----:B------:R-:W-:-:S07]  /*ade0*/  IMAD.MOV.U32 R15, RZ, RZ, -0x1 ;  /* 0xffffffffff0f7424 */ /* 0x000fce00078e00ff */
[----:B------:R-:W-:Y:S05]  /*adf0*/  WARPSYNC.COLLECTIVE R15, `(.L_x_846) ;  /* 0x000000000f087348 */ /* 0x000fea0003c00000 */
[----:B------:R-:W-:Y:S01]  /*ae00*/  NOP ;  /* 0x0000000000007918 */ /* 0x000fe20000000000 */
[----:B------:R-:W-:Y:S01]  /*ae10*/  ENDCOLLECTIVE ;  /* 0x000000000000791b */ /* 0x000fe20003800000 */
.L_x_846:
[----:B------:R-:W-:Y:S05]  /*ae20*/  BSYNC B0 ;  /* 0x0000000000007941 */ /* 0x000fea0003800000 */
.L_x_845:
[----:B------:R-:W-:Y:S05]  /*ae30*/  BRA `(.L_x_847) ;  /* 0xffffffd000487947 */ /* 0x000fea000383ffff */
.L_x_812:
[----:B-1----:R1:W2:Y:S02]  /*ae40*/  SYNCS.PHASECHK.TRANS64.TRYWAIT P1, [R12+URZ+0x36420], R11 ;  /* 0x0364200b0c0075a7 */ /* 0x0022a4000802017f */
[----:B--2---:R-:W-:Y:S05]  /*ae50*/  @!P1 NANOSLEEP.SYNCS 0x989680 ;  /* 0x009896800000995d */ /* 0x004fea0003900000 */
[----:B------:R-:W2:Y:S02]  /*ae60*/  @!P1 SYNCS.PHASECHK.TRANS64 P1, [R12+URZ+0x36420], R11 ;  /* 0x0364200b0c0095a7 */ /* 0x000ea4000802007f */
[----:B--2---:R-:W-:Y:S05]  /*ae70*/  @!P1 BRA `(.L_x_812) ;  /* 0xfffffffc00f09947 */ /* 0x004fea000383ffff */
[----:B------:R-:W-:Y:S05]  /*ae80*/  BRA `(.L_x_848) ;  /* 0xffffffdc00bc7947 */ /* 0x000fea000383ffff */
.L_x_816:
[----:B-1----:R1:W2:Y:S02]  /*ae90*/  SYNCS.PHASECHK.TRANS64.TRYWAIT P1, [R12+URZ+0x36438], R11 ;  /* 0x0364380b0c0075a7 */ /* 0x0022a4000802017f */
[----:B--2---:R-:W-:Y:S05]  /*aea0*/  @!P1 NANOSLEEP.SYNCS 0x989680 ;  /* 0x009896800000995d */ /* 0x004fea0003900000 */
[----:B------:R-:W2:Y:S02]  /*aeb0*/  @!P1 SYNCS.PHASECHK.TRANS64 P1, [R12+URZ+0x36438], R11 ;  /* 0x0364380b0c0095a7 */ /* 0x000ea4000802007f */
[----:B--2---:R-:W-:Y:S05]  /*aec0*/  @!P1 BRA `(.L_x_816) ;  /* 0xfffffffc00f09947 */ /* 0x004fea000383ffff */
[----:B------:R-:W-:Y:S05]  /*aed0*/  BRA `(.L_x_849) ;  /* 0xffffffe400647947 */ /* 0x000fea000383ffff */
.L_x_818:
[----:B--2---:R2:W3:Y:S02]  /*aee0*/  SYNCS.PHASECHK.TRANS64.TRYWAIT P1, [R12+URZ+0x36428], R27 ;  /* 0x0364281b0c0075a7 */ /* 0x0044e4000802017f */
[----:B---3--:R-:W-:Y:S05]  /*aef0*/  @!P1 NANOSLEEP.SYNCS 0x989680 ;  /* 0x009896800000995d */ /* 0x008fea0003900000 */
[----:B------:R-:W3:Y:S02]  /*af00*/  @!P1 SYNCS.PHASECHK.TRANS64 P1, [R12+URZ+0x36428], R27 ;  /* 0x0364281b0c0095a7 */ /* 0x000ee4000802007f */
[----:B---3--:R-:W-:Y:S05]  /*af10*/  @!P1 BRA `(.L_x_818) ;  /* 0xfffffffc00f09947 */ /* 0x008fea000383ffff */
[----:B------:R-:W-:Y:S05]  /*af20*/  BRA `(.L_x_850) ;  /* 0xffffffe8002c7947 */ /* 0x000fea000383ffff */
.L_x_820:
[----:B--2---:R2:W3:Y:S02]  /*af30*/  SYNCS.PHASECHK.TRANS64.TRYWAIT P1, [R12+URZ+0x36438], R28 ;  /* 0x0364381c0c0075a7 */ /* 0x0044e4000802017f */
[----:B---3--:R-:W-:Y:S05]  /*af40*/  @!P1 NANOSLEEP.SYNCS 0x989680 ;  /* 0x009896800000995d */ /* 0x008fea0003900000 */
[----:B------:R-:W3:Y:S02]  /*af50*/  @!P1 SYNCS.PHASECHK.TRANS64 P1, [R12+URZ+0x36438], R28 ;  /* 0x0364381c0c0095a7 */ /* 0x000ee4000802007f */
[----:B---3--:R-:W-:Y:S05]  /*af60*/  @!P1 BRA `(.L_x_820) ;  /* 0xfffffffc00f09947 */ /* 0x008fea000383ffff */
[----:B------:R-:W-:Y:S05]  /*af70*/  BRA `(.L_x_851) ;  /* 0xffffffe800c47947 */ /* 0x000fea000383ffff */
.L_x_822:
[----:B------:R-:W-:-:S07]  /*af80*/  SHF.L.U32 R5, R0, 0x1f, RZ ;  /* 0x0000001f00057819 */ /* 0x000fce00000006ff */
.L_x_852:
[----:B---3--:R3:W4:Y:S02]  /*af90*/  SYNCS.PHASECHK.TRANS64.TRYWAIT P1, [R12+URZ+0x36420], R5 ;  /* 0x036420050c0075a7 */ /* 0x008724000802017f */
[----:B----4-:R-:W-:Y:S05]  /*afa0*/  @!P1 NANOSLEEP.SYNCS 0x989680 ;  /* 0x009896800000995d */ /* 0x010fea0003900000 */
[----:B------:R-:W4:Y:S02]  /*afb0*/  @!P1 SYNCS.PHASECHK.TRANS64 P1, [R12+URZ+0x36420], R5 ;  /* 0x036420050c0095a7 */ /* 0x000f24000802007f */
[----:B----4-:R-:W-:Y:S05]  /*afc0*/  @!P1 BRA `(.L_x_852) ;  /* 0xfffffffc00f09947 */ /* 0x010fea000383ffff */
[----:B------:R-:W-:Y:S05]  /*afd0*/  BRA `(.L_x_853) ;  /* 0xffffffec005c7947 */ /* 0x000fea000383ffff */
.L_x_825:
[----:B---3--:R3:W4:Y:S02]  /*afe0*/  SYNCS.PHASECHK.TRANS64.TRYWAIT P1, [R12+URZ+0x36438], R11 ;  /* 0x0364380b0c0075a7 */ /* 0x008724000802017f */
[----:B----4-:R-:W-:Y:S05]  /*aff0*/  @!P1 NANOSLEEP.SYNCS 0x989680 ;  /* 0x009896800000995d */ /* 0x010fea0003900000 */
[----:B------:R-:W4:Y:S02]  /*b000*/  @!P1 SYNCS.PHASECHK.TRANS64 P1, [R12+URZ+0x36438], R11 ;  /* 0x0364380b0c0095a7 */ /* 0x000f24000802007f */
[----:B----4-:R-:W-:Y:S05]  /*b010*/  @!P1 BRA `(.L_x_825) ;  /* 0xfffffffc00f09947 */ /* 0x010fea000383ffff */
[----:B------:R-:W-:Y:S05]  /*b020*/  BRA `(.L_x_854) ;  /* 0xfffffff000087947 */ /* 0x000fea000383ffff */
.L_x_827:
[----:B----4-:R4:W1:Y:S02]  /*b030*/  SYNCS.PHASECHK.TRANS64.TRYWAIT P1, [R12+URZ+0x36428], R5 ;  /* 0x036428050c0075a7 */ /* 0x010864000802017f */
[----:B-1----:R-:W-:Y:S05]  /*b040*/  @!P1 NANOSLEEP.SYNCS 0x989680 ;  /* 0x009896800000995d */ /* 0x002fea0003900000 */
[----:B------:R-:W1:Y:S02]  /*b050*/  @!P1 SYNCS.PHASECHK.TRANS64 P1, [R12+URZ+0x36428], R5 ;  /* 0x036428050c0095a7 */ /* 0x000e64000802007f */
[----:B-1----:R-:W-:Y:S05]  /*b060*/  @!P1 BRA `(.L_x_827) ;  /* 0xfffffffc00f09947 */ /* 0x002fea000383ffff */
[----:B------:R-:W-:Y:S05]  /*b070*/  BRA `(.L_x_855) ;  /* 0xfffffff000b47947 */ /* 0x000fea000383ffff */
.L_x_829:
[----:B----4-:R4:W1:Y:S02]  /*b080*/  SYNCS.PHASECHK.TRANS64.TRYWAIT P1, [R12+URZ+0x36438], R3 ;  /* 0x036438030c0075a7 */ /* 0x010864000802017f */
[----:B-1----:R-:W-:Y:S05]  /*b090*/  @!P1 NANOSLEEP.SYNCS 0x989680 ;  /* 0x009896800000995d */ /* 0x002fea0003900000 */
[----:B------:R-:W1:Y:S02]  /*b0a0*/  @!P1 SYNCS.PHASECHK.TRANS64 P1, [R12+URZ+0x36438], R3 ;  /* 0x036438030c0095a7 */ /* 0x000e64000802007f */
[----:B-1----:R-:W-:Y:S05]  /*b0b0*/  @!P1 BRA `(.L_x_829) ;  /* 0xfffffffc00f09947 */ /* 0x002fea000383ffff */
[----:B------:R-:W-:Y:S05]  /*b0c0*/  BRA `(.L_x_856) ;  /* 0xfffffff400507947 */ /* 0x000fea000383ffff */
.L_x_831:
[----:B------:R-:W-:Y:S01]  /*b0d0*/  BSSY B0, `(.L_x_857) ;  /* 0x0000006000007945 */ /* 0x000fe20003800000 */
[----:B------:R-:W-:-:S07]  /*b0e0*/  IMAD.MOV.U32 R15, RZ, RZ, -0x1 ;  /* 0xffffffffff0f7424 */ /* 0x000fce00078e00ff */
[----:B-1234-:R-:W-:Y:S05]  /*b0f0*/  WARPSYNC.COLLECTIVE R15, `(.L_x_858) ;  /* 0x000000000f0c7348 */ /* 0x01efea0003c00000 */
[----:B------:R-:W-:Y:S02]  /*b100*/  ELECT P6, UR62, PT ;  /* 0x00000000003e782f */ /* 0x000fe400038c0000 */
[----:B------:R-:W-:Y:S01]  /*b110*/  MOV R14, UR62 ;  /* 0x0000003e000e7c02 */ /* 0x000fe20008000f00 */
[----:B-1234-:R-:W-:Y:S10]  /*b120*/  ENDCOLLECTIVE ;  /* 0x000000000000791b */ /* 0x01eff40003800000 */
.L_x_858:
[----:B------:R-:W-:Y:S05]  /*b130*/  BSYNC B0 ;  /* 0x0000000000007941 */ /* 0x000fea0003800000 */
.L_x_857:
[----:B------:R-:W-:Y:S05]  /*b140*/  BRA `(.L_x_859) ;  /* 0xfffffff8000c7947 */ /* 0x000fea000383ffff */
.L_x_833:
[----:B----4-:R4:W1:Y:S02]  /*b150*/  SYNCS.PHASECHK.TRANS64.TRYWAIT P0, [R7+URZ], R6 ;  /* 0x00000006070075a7 */ /* 0x010864000800017f */
[----:B-1----:R-:W-:Y:S05]  /*b160*/  @!P0 NANOSLEEP.SYNCS 0x989680 ;  /* 0x009896800000895d */ /* 0x002fea0003900000 */
[----:B------:R-:W1:Y:S02]  /*b170*/  @!P0 SYNCS.PHASECHK.TRANS64 P0, [R7+URZ], R6 ;  /* 0x00000006070085a7 */ /* 0x000e64000800007f */
[----:B-1----:R-:W-:Y:S05]  /*b180*/  @!P0 BRA `(.L_x_833) ;  /* 0xfffffffc00f08947 */ /* 0x002fea000383ffff */
[----:B------:R-:W-:Y:S05]  /*b190*/  BRA `(.L_x_860) ;  /* 0xfffffff800487947 */ /* 0x000fea000383ffff */
.L_x_834:
[----:B------:R1:W1:Y:S02]  /*b1a0*/  SYNCS.PHASECHK.TRANS64.TRYWAIT P0, [R5+URZ], R0 ;  /* 0x00000000050075a7 */ /* 0x000264000800017f */
[----:B-1----:R-:W-:Y:S05]  /*b1b0*/  @!P0 NANOSLEEP.SYNCS 0x989680 ;  /* 0x009896800000895d */ /* 0x002fea0003900000 */
[----:B------:R-:W1:Y:S02]  /*b1c0*/  @!P0 SYNCS.PHASECHK.TRANS64 P0, [R5+URZ], R0 ;  /* 0x00000000050085a7 */ /* 0x000e64000800007f */
[----:B-1----:R-:W-:Y:S05]  /*b1d0*/  @!P0 BRA `(.L_x_834) ;  /* 0xfffffffc00f08947 */ /* 0x002fea000383ffff */
[----:B------:R-:W-:Y:S05]  /*b1e0*/  BRA `(.L_x_861) ;  /* 0xfffffff8003c7947 */ /* 0x000fea000383ffff */
.L_x_862:
        /* <DEDUP_REMOVED lines=9> */
.L_x_7654:


//--------------------- .text._ZN7cutlass13device_kernelIN5flash11enable_sm90INS1_16FlashAttnBwdSm90INS1_25CollectiveMainloopBwdSm90ILi2ELi1ELi1EN4cute5tupleIJNS5_1CILi1EEES8_S8_EEENS6_IJNS7_ILi64EEENS7_ILi96EEENS7_ILi192EEEEEENS_10bfloat16_tEfNS_4arch4Sm90ELb0ELb0ELb1ELb1ELb0ELb0ELb1ELb0ELi3ELi1ELi1ELi1ELb0EEENS1_24CollectiveEpilogueBwdGQAISD_fSG_Li384ELb1ELb0EEENS1_19SingleTileSchedulerILb1ELb0ELb0ELi96EEEEEEEEEvNT_6ParamsE --------------------------
	.section	.text._ZN7cutlass13device_kernelIN5flash11enable_sm90INS1_16FlashAttnBwdSm90INS1_25CollectiveMainloopBwdSm90ILi2ELi1ELi1EN4cute5tupleIJNS5_1CILi1EEES8_S8_EEENS6_IJNS7_ILi64EEENS7_ILi96EEENS7_ILi192EEEEEENS_10bfloat16_tEfNS_4arch4Sm90ELb0ELb0ELb1ELb1ELb0ELb0ELb1ELb0ELi3ELi1ELi1ELi1ELb0EEENS1_24CollectiveEpilogueBwdGQAISD_fSG_Li384ELb1ELb0EEENS1_19SingleTileSchedulerILb1ELb0ELb0ELi96EEEEEEEEEvNT_6ParamsE,"ax",@progbits
	.align	128
.text._ZN7cutlass13device_kernelIN5flash11enable_sm90INS1_16FlashAttnBwdSm90INS1_25CollectiveMainloopBwdSm90ILi2ELi1ELi1EN4cute5tupleIJNS5_1CILi1EEES8_S8_EEENS6_IJNS7_ILi64EEENS7_ILi96EEENS7_ILi192EEEEEENS_10bfloat16_tEfNS_4arch4Sm90ELb0ELb0ELb1ELb1ELb0ELb0ELb1ELb0ELi3ELi1ELi1ELi1ELb0EEENS1_24CollectiveEpilogueBwdGQAISD_fSG_Li384ELb1ELb0EEENS1_19SingleTileSchedulerILb1ELb0ELb0ELi96EEEEEEEEEvNT_6ParamsE:
        .type           _ZN7cutlass13device_kernelIN5flash11enable_sm90INS1_16FlashAttnBwdSm90INS1_25CollectiveMainloopBwdSm90ILi2ELi1ELi1EN4cute5tupleIJNS5_1CILi1EEES8_S8_EEENS6_IJNS7_ILi64EEENS7_ILi96EEENS7_ILi192EEEEEENS_10bfloat16_tEfNS_4arch4Sm90ELb0ELb0ELb1ELb1ELb0ELb0ELb1ELb0ELi3ELi1ELi1ELi1ELb0EEENS1_24CollectiveEpilogueBwdGQAISD_fSG_Li384ELb1ELb0EEENS1_19SingleTileSchedulerILb1ELb0ELb0ELi96EEEEEEEEEvNT_6ParamsE,@function
        .size           _ZN7cutlass13device_kernelIN5flash11enable_sm90INS1_16FlashAttnBwdSm90INS1_25CollectiveMainloopBwdSm90ILi2ELi1ELi1EN4cute5tupleIJNS5_1CILi1EEES8_S8_EEENS6_IJNS7_ILi64EEENS7_ILi96EEENS7_ILi192EEEEEENS_10bfloat16_tEfNS_4arch4Sm90ELb0ELb0ELb1ELb1ELb0ELb0ELb1ELb0ELi3ELi1ELi1ELi1ELb0EEENS1_24CollectiveEpilogueBwdGQAISD_fSG_Li384ELb1ELb0EEENS1_19SingleTileSchedulerILb1ELb0ELb0ELi96EEEEEEEEEvNT_6ParamsE,(.L_x_7655 - _ZN7cutlass13device_kernelIN5flash11enable_sm90INS1_16FlashAttnBwdSm90INS1_25CollectiveMainloopBwdSm90ILi2ELi1ELi1EN4cute5tupleIJNS5_1CILi1EEES8_S8_EEENS6_IJNS7_ILi64EEENS7_ILi96EEENS7_ILi192EEEEEENS_10bfloat16_tEfNS_4arch4Sm90ELb0ELb0ELb1ELb1ELb0ELb0ELb1ELb0ELi3ELi1ELi1ELi1ELb0EEENS1_24CollectiveEpilogueBwdGQAISD_fSG_Li384ELb1ELb0EEENS1_19SingleTileSchedulerILb1ELb0ELb0ELi96EEEEEEEEEvNT_6ParamsE)
        .other          _ZN7cutlass13device_kernelIN5flash11enable_sm90INS1_16FlashAttnBwdSm90INS1_25CollectiveMainloopBwdSm90ILi2ELi1ELi1EN4cute5tupleIJNS5_1CILi1EEES8_S8_EEENS6_IJNS7_ILi64EEENS7_ILi96EEENS7_ILi192EEEEEENS_10bfloat16_tEfNS_4arch4Sm90ELb0ELb0ELb1ELb1ELb0ELb0ELb1ELb0ELi3ELi1ELi1ELi1ELb0EEENS1_24CollectiveEpilogueBwdGQAISD_fSG_Li384ELb1ELb0EEENS1_19SingleTileSchedulerILb1ELb0ELb0ELi96EEEEEEEEEvNT_6ParamsE,@"STO_CUDA_ENTRY STV_DEFAULT"
_ZN7cutlass13device_kernelIN5flash11enable_sm90INS1_16FlashAttnBwdSm90INS1_25CollectiveMainloopBwdSm90ILi2ELi1ELi1EN4cute5tupleIJNS5_1CILi1EEES8_S8_EEENS6_IJNS7_ILi64EEENS7_ILi96EEENS7_ILi192EEEEEENS_10bfloat16_tEfNS_4arch4Sm90ELb0ELb0ELb1ELb1ELb0ELb0ELb1ELb0ELi3ELi1ELi1ELi1ELb0EEENS1_24CollectiveEpilogueBwdGQAISD_fSG_Li384ELb1ELb0EEENS1_19SingleTileSchedulerILb1ELb0ELb0ELi96EEEEEEEEEvNT_6ParamsE:
        /* <DEDUP_REMOVED lines=23> */
.L_x_864:
[----:B------:R-:W-:Y:S05]  /*0170*/  BSYNC B0 ;  /* 0x0000000000007941 */ /* 0x000fea0003800000 */
.L_x_863:
        /* <DEDUP_REMOVED lines=34> */
.L_x_865:
        /* <DEDUP_REMOVED lines=20> */
.L_x_866:
        /* <DEDUP_REMOVED lines=8> */
.L_x_869:
        /* <DEDUP_REMOVED lines=21> */
.L_x_870:
        /* <DEDUP_REMOVED lines=10> */
.L_x_872:
[----:B------:R-:W2:Y:S02]  /*0750*/  LDC R0, c[0x0][0x8c4] ;  /* 0x00023100ff007b82 */ /* 0x000ea40000000800 */
.L_x_871:
        /* <DEDUP_REMOVED lines=15> */
.L_x_874:
        /* <DEDUP_REMOVED lines=10> */
.L_x_875:
        /* <DEDUP_REMOVED lines=8> */
.L_x_876:
        /* <DEDUP_REMOVED lines=9> */
.L_x_877:
        /* <DEDUP_REMOVED lines=76> */
.L_x_880:
        /* <DEDUP_REMOVED lines=15> */
.L_x_879:
        /* <DEDUP_REMOVED lines=20> */
.L_x_882:
        /* <DEDUP_REMOVED lines=15> */
.L_x_881:
        /* <DEDUP_REMOVED lines=8> */
.L_x_970:
        /* <DEDUP_REMOVED lines=26> */
.L_x_884:
        /* <DEDUP_REMOVED lines=100> */
.L_x_896:
[----:B------:R-:W-:-:S13]  /*1a40*/  ISETP.NE.AND P0, PT, R9, 0x3, PT ;  /* 0x000000030900780c */ /* 0x000fda0003f05270 */
[----:B------:R-:W-:Y:S05]  /*1a50*/  @!P0 BRA `(.L_x_886) ;  /* 0x0000000000048947 */ /* 0x000fea0003800000 */
[----:B------:R-:W-:Y:S01]  /*1a60*/  BPT.TRAP 0x1 ;  /* 0x000000040000795c */ /* 0x000fe20000300000 */
.L_x_886:
[----:B------:R-:W-:Y:S02]  /*1a70*/  LEA R4, R3, UR36, 0x3 ;  /* 0x0000002403047c11 */ /* 0x000fe4000f8e18ff */
[----:B------:R-:W-:-:S04]  /*1a80*/  SHF.L.U32 R11, R7, 0x1f, RZ ;  /* 0x0000001f070b7819 */ /* 0x000fc800000006ff */
[----:B------:R1:W2:Y:S01]  /*1a90*/  SYNCS.PHASECHK.TRANS64.TRYWAIT P1, [R4+URZ+0x36410], R11 ;  /* 0x0364100b040075a7 */ /* 0x0002a2000802017f */
[----:B------:R-:W-:Y:S05]  /*1aa0*/  @!P0 BRA `(.L_x_887) ;  /* 0x0000000000048947 */ /* 0x000fea0003800000 */
[----:B------:R-:W-:Y:S01]  /*1ab0*/  BPT.TRAP 0x1 ;  /* 0x000000040000795c */ /* 0x000fe20000300000 */
.L_x_887:
[----:B--2---:R-:W-:Y:S05]  /*1ac0*/  @P1 BRA `(.L_x_888) ;  /* 0x0000000000081947 */ /* 0x004fea0003800000 */
[----:B------:R-:W2:Y:S02]  /*1ad0*/  SYNCS.PHASECHK.TRANS64.TRYWAIT P1, [R4+URZ+0x36410], R11 ;  /* 0x0364100b040075a7 */ /* 0x000ea4000802017f */
[----:B--2---:R-:W-:Y:S05]  /*1ae0*/  @!P1 BRA `(.L_x_889) ;  /* 0x0000006800649947 */ /* 0x004fea0003800000 */
.L_x_888:
        /* <DEDUP_REMOVED lines=104> */
.L_x_890:
[----:B------:R-:W-:-:S04]  /*2170*/  SHF.L.U32 R15, R6, 0x1f, RZ ;  /* 0x0000001f060f7819 */ /* 0x000fc800000006ff */
[----:B------:R1:W1:Y:S01]  /*2180*/  SYNCS.PHASECHK.TRANS64.TRYWAIT P1, [UR36+0x36430], R15 ;  /* 0x0364300fff0075a7 */ /* 0x0002620008020164 */
[----:B------:R-:W-:Y:S05]  /*2190*/  @!P0 BRA `(.L_x_891) ;  /* 0x0000000000048947 */ /* 0x000fea0003800000 */
[----:B------:R-:W-:Y:S01]  /*21a0*/  BPT.TRAP 0x1 ;  /* 0x000000040000795c */ /* 0x000fe20000300000 */
.L_x_891:
        /* <DEDUP_REMOVED lines=33> */
.L_x_892:
        /* <DEDUP_REMOVED lines=340> */
.L_x_894:
        /* <DEDUP_REMOVED lines=60> */
.L_x_895:
        /* <DEDUP_REMOVED lines=63> */
.L_x_878:
[----:B------:R-:W-:Y:S05]  /*40b0*/  @P0 BRA `(.L_x_873) ;  /* 0x0000004000b40947 */ /* 0x000fea0003800000 */
[----:B------:R-:W3:Y:S01]  /*40c0*/  LDL.LU R120, [R1+0x8] ;  /* 0x0000080001787983 */ /* 0x000ee20000300800 */
[----:B-12---:R-:W1:Y:S01]  /*40d0*/  LDC.64 R2, c[0x0][0x878] ;  /* 0x00021e00ff027b82 */ /* 0x006e620000000a00 */
[----:B------:R-:W2:Y:S01]  /*40e0*/  S2R R0, SR_TID.X ;  /* 0x0000000000007919 */ /* 0x000ea20000002100 */
[----:B------:R-:W4:Y:S06]  /*40f0*/  S2R R6, SR_CTAID.Y ;  /* 0x0000000000067919 */ /* 0x000f2c0000002600 */
[----:B------:R-:W5:Y:S01]  /*4100*/  S2UR UR5, SR_CgaCtaId ;  /* 0x00000000000579c3 */ /* 0x000f620000008800 */
[----:B------:R-:W4:Y:S07]  /*4110*/  S2R R10, SR_CTAID.X ;  /* 0x00000000000a7919 */ /* 0x000f2e0000002500 */
[----:B------:R-:W4:Y:S01]  /*4120*/  LDC.64 R12, c[0x0][0x818] ;  /* 0x00020600ff0c7b82 */ /* 0x000f220000000a00 */
[----:B-1----:R-:W-:-:S07]  /*4130*/  ISETP.NE.U32.AND P0, PT, R2, RZ, PT ;  /* 0x000000ff0200720c */ /* 0x002fce0003f05070 */
[----:B------:R-:W1:Y:S01]  /*4140*/  LDC.64 R16, c[0x0][0x840] ;  /* 0x00021000ff107b82 */ /* 0x000e620000000a00 */
[----:B------:R-:W-:-:S07]  /*4150*/  ISETP.NE.AND.EX P0, PT, R3, RZ, PT, P0 ;  /* 0x000000ff0300720c */ /* 0x000fce0003f05300 */
[----:B------:R-:W5:Y:S08]  /*4160*/  LDC R2, c[0x0][0x850] ;  /* 0x00021400ff027b82 */ /* 0x000f700000000800 */
[----:B------:R-:W3:Y:S01]  /*4170*/  @P0 LDC.64 R4, c[0x0][0x878] ;  /* 0x00021e00ff040b82 */ /* 0x000ee20000000a00 */
[----:B------:R-:W-:-:S07]  /*4180*/  UMOV UR4, 0x400 ;  /* 0x0000040000047882 */ /* 0x000fce0000000000 */
[----:B------:R-:W1:Y:S08]  /*4190*/  LDC.64 R14, c[0x0][0x820] ;  /* 0x00020800ff0e7b82 */ /* 0x000e700000000a00 */
[----:B------:R-:W1:Y:S08]  /*41a0*/  LDC.64 R18, c[0x0][0x848] ;  /* 0x00021200ff127b82 */ /* 0x000e700000000a00 */
[----:B------:R-:W1:Y:S08]  /*41b0*/  LDC.64 R20, c[0x0][0x800] ;  /* 0x00020000ff147b82 */ /* 0x000e700000000a00 */
[----:B------:R-:W1:Y:S01]  /*41c0*/  LDC.64 R22, c[0x0][0x828] ;  /* 0x00020a00ff167b82 */ /* 0x000e620000000a00 */
[----:B---3--:R-:W-:-:S06]  /*41d0*/  @P0 IMAD.WIDE R4, R120, 0x4, R4 ;  /* 0x0000000478040825 */ /* 0x008fcc00078e0204 */
[----:B------:R-:W3:Y:S01]  /*41e0*/  @P0 LDG.E R4, desc[UR38][R4.64] ;  /* 0x0000002604040981 */ /* 0x000ee2000c1e1900 */
[----:B------:R-:W-:Y:S01]  /*41f0*/  BAR.SYNC.DEFER_BLOCKING 0x1, 0x180 ;  /* 0x0046000000007b1d */ /* 0x000fe20000010000 */
[----:B-----5:R-:W-:Y:S01]  /*4200*/  ISETP.NE.AND P1, PT, R2, 0x1, PT ;  /* 0x000000010200780c */ /* 0x020fe20003f25270 */
[----:B--2---:R-:W-:Y:S01]  /*4210*/  VIADD R2, R0, 0xffffff80 ;  /* 0xffffff8000027836 */ /* 0x004fe20000000000 */
[----:B------:R-:W-:-:S03]  /*4220*/  ULEA UR4, UR5, UR4, 0x18 ;  /* 0x0000000405047291 */ /* 0x000fc6000f8ec03f */
[----:B------:R-:W-:Y:S01]  /*4230*/  BSSY B0, `(.L_x_897) ;  /* 0x0000052000007945 */ /* 0x000fe20003800000 */
[----:B------:R-:W-:-:S04]  /*4240*/  SHF.R.S32.HI R3, RZ, 0x1f, R2 ;  /* 0x0000001fff037819 */ /* 0x000fc80000011402 */
[----:B------:R-:W-:-:S03]  /*4250*/  LEA.HI R7, R3, R2, RZ, 0x7 ;  /* 0x0000000203077211 */ /* 0x000fc600078f38ff */
[----:B------:R-:W2:Y:S01]  /*4260*/  @P1 LDC R9, c[0x0][0x854] ;  /* 0x00021500ff091b82 */ /* 0x000ea20000000800 */
[----:B------:R-:W-:Y:S02]  /*4270*/  LOP3.LUT R3, R7, 0x3fffff80, RZ, 0xc0, !PT ;  /* 0x3fffff8007037812 */ /* 0x000fe400078ec0ff */
[----:B------:R-:W-:-:S03]  /*4280*/  SHF.R.S32.HI R8, RZ, 0x7, R7 ;  /* 0x00000007ff087819 */ /* 0x000fc60000011407 */
[----:B------:R-:W-:Y:S02]  /*4290*/  IMAD.IADD R3, R2, 0x1, -R3 ;  /* 0x0000000102037824 */ /* 0x000fe400078e0a03 */
[----:B------:R-:W5:Y:S02]  /*42a0*/  @P1 LDC R11, c[0x0][0x858] ;  /* 0x00021600ff0b1b82 */ /* 0x000f640000000800 */
[----:B------:R-:W-:Y:S02]  /*42b0*/  IMAD R7, R8, 0x600, R3 ;  /* 0x0000060008077824 */ /* 0x000fe400078e0203 */
[----:B----4-:R-:W-:Y:S02]  /*42c0*/  IMAD.MOV.U32 R3, RZ, RZ, R6 ;  /* 0x000000ffff037224 */ /* 0x010fe400078e0006 */
[----:B------:R-:W-:-:S05]  /*42d0*/  IMAD.SHL.U32 R7, R7, 0x4, RZ ;  /* 0x0000000407077824 */ /* 0x000fca00078e00ff */
[----:B------:R-:W-:Y:S01]  /*42e0*/  LEA R8, R7, UR4, 0x2 ;  /* 0x0000000407087c11 */ /* 0x000fe2000f8e10ff */
[----:B------:R-:W-:-:S04]  /*42f0*/  IMAD R7, R10, 0x4800, RZ ;  /* 0x000048000a077824 */ /* 0x000fc800078e02ff */
        /* <DEDUP_REMOVED lines=17> */
[----:B-1----:R-:W1:Y:S01]  /*4410*/  FENCE.VIEW.ASYNC.S ;  /* 0x00000000000073c6 */ /* 0x002e620000000000 */
[----:B---3--:R-:W-:-:S04]  /*4420*/  @P0 IMAD R4, R120, 0x60, R4 ;  /* 0x0000006078040824 */ /* 0x008fc800078e0204 */
[----:B------:R-:W-:-:S04]  /*4430*/  @P0 IMAD.HI R5, R4, 0x2aaaaaab, RZ ;  /* 0x2aaaaaab04050827 */ /* 0x000fc800078e02ff */
[----:B--2---:R-:W-:Y:S01]  /*4440*/  @P1 IMAD.HI.U32 R4, R6, R9, RZ ;  /* 0x0000000906041227 */ /* 0x004fe200078e00ff */
[----:B------:R-:W-:-:S04]  /*4450*/  @P0 SHF.R.U32.HI R6, RZ, 0x1f, R5 ;  /* 0x0000001fff060819 */ /* 0x000fc80000011605 */
[----:B------:R-:W-:Y:S02]  /*4460*/  @P0 LEA.HI.SX32 R6, R5, R6, 0x1c ;  /* 0x0000000605060211 */ /* 0x000fe400078fe2ff */
[----:B-----5:R-:W-:-:S03]  /*4470*/  @P1 SHF.R.U32.HI R3, RZ, R11, R4 ;  /* 0x0000000bff031219 */ /* 0x020fc60000011604 */
[----:B------:R-:W-:Y:S01]  /*4480*/  @P0 IMAD R4, R6, 0x4800, RZ ;  /* 0x0000480006040824 */ /* 0x000fe200078e02ff */
[----:B------:R-:W-:-:S04]  /*4490*/  SHF.R.S32.HI R9, RZ, 0x1f, R3 ;  /* 0x0000001fff097819 */ /* 0x000fc80000011403 */
[----:B------:R-:W-:Y:S02]  /*44a0*/  @P0 SHF.R.S32.HI R5, RZ, 0x1f, R4 ;  /* 0x0000001fff050819 */ /* 0x000fe40000011404 */
[----:B------:R-:W-:Y:S01]  /*44b0*/  @!P0 CS2R R4, SRZ ;  /* 0x0000000000048805 */ /* 0x000fe2000001ff00 */
[----:B------:R-:W-:Y:S01]  /*44c0*/  IMAD R10, R9, R16, RZ ;  /* 0x00000010090a7224 */ /* 0x000fe200078e02ff */
[----:B-1----:R-:W-:Y:S04]  /*44d0*/  BAR.SYNC.DEFER_BLOCKING 0x1, 0x180 ;  /* 0x0046000000007b1d */ /* 0x002fe80000010000 */
[----:B------:R-:W-:Y:S01]  /*44e0*/  IADD3 R6, P1, R7, R4, RZ ;  /* 0x0000000407067210 */ /* 0x000fe20007f3e0ff */
[----:B------:R-:W-:Y:S01]  /*44f0*/  IMAD R4, R9, R12, RZ ;  /* 0x0000000c09047224 */ /* 0x000fe200078e02ff */
[----:B------:R-:W-:-:S02]  /*4500*/  SEL R9, R120, RZ, !P0 ;  /* 0x000000ff78097207 */ /* 0x000fc40004000000 */
[----:B------:R-:W-:Y:S01]  /*4510*/  LEA.HI.X.SX32 R7, R7, R5, 0x1, P1 ;  /* 0x0000000507077211 */ /* 0x000fe200008f0eff */
[C---:B------:R-:W-:Y:S02]  /*4520*/  IMAD R11, R3.reuse, R13, R4 ;  /* 0x0000000d030b7224 */ /* 0x040fe400078e0204 */
[C---:B------:R-:W-:Y:S02]  /*4530*/  IMAD R13, R3.reuse, R17, R10 ;  /* 0x00000011030d7224 */ /* 0x040fe400078e020a */
[----:B------:R-:W-:-:S04]  /*4540*/  IMAD.WIDE.U32 R4, R3, R12, R6 ;  /* 0x0000000c03047225 */ /* 0x000fc800078e0006 */
[----:B------:R-:W-:Y:S01]  /*4550*/  IMAD.WIDE.U32 R6, R3, R16, R6 ;  /* 0x0000001003067225 */ /* 0x000fe200078e0006 */
[----:B------:R-:W-:-:S03]  /*4560*/  SHF.R.S32.HI R3, RZ, 0x1f, R120 ;  /* 0x0000001fff037819 */ /* 0x000fc60000011478 */
[----:B------:R-:W-:Y:S01]  /*4570*/  IMAD.IADD R5, R5, 0x1, R11 ;  /* 0x0000000105057824 */ /* 0x000fe200078e020b */
[----:B------:R-:W-:Y:S01]  /*4580*/  SEL R3, R3, RZ, !P0 ;  /* 0x000000ff03037207 */ /* 0x000fe20004000000 */
[----:B------:R-:W-:Y:S01]  /*4590*/  IMAD.IADD R7, R7, 0x1, R13 ;  /* 0x0000000107077824 */ /* 0x000fe200078e020d */
[----:B------:R-:W-:Y:S01]  /*45a0*/  ISETP.NE.AND P0, PT, R2, RZ, PT ;  /* 0x000000ff0200720c */ /* 0x000fe20003f05270 */
[----:B------:R-:W-:-:S04]  /*45b0*/  IMAD.WIDE.U32 R4, R9, R14, R4 ;  /* 0x0000000e09047225 */ /* 0x000fc800078e0004 */
[C---:B------:R-:W-:Y:S01]  /*45c0*/  IMAD R10, R3.reuse, R14, RZ ;  /* 0x0000000e030a7224 */ /* 0x040fe200078e02ff */
[----:B------:R-:W-:Y:S01]  /*45d0*/  LEA R20, P1, R4, R20, 0x2 ;  /* 0x0000001404147211 */ /* 0x000fe200078210ff */
[-C--:B------:R-:W-:Y:S02]  /*45e0*/  IMAD R12, R3, R18.reuse, RZ ;  /* 0x00000012030c7224 */ /* 0x080fe400078e02ff */
[----:B------:R-:W-:-:S04]  /*45f0*/  IMAD.WIDE.U32 R6, R9, R18, R6 ;  /* 0x0000001209067225 */ /* 0x000fc800078e0006 */
[C---:B------:R-:W-:Y:S01]  /*4600*/  IMAD R3, R9.reuse, R15, R10 ;  /* 0x0000000f09037224 */ /* 0x040fe200078e020a */
[----:B------:R-:W-:Y:S01]  /*4610*/  LEA R22, P2, R6, R22, 0x2 ;  /* 0x0000001606167211 */ /* 0x000fe200078410ff */
[----:B------:R-:W-:Y:S02]  /*4620*/  IMAD R9, R9, R19, R12 ;  /* 0x0000001309097224 */ /* 0x000fe400078e020c */
[----:B------:R-:W-:Y:S02]  /*4630*/  IMAD.IADD R3, R5, 0x1, R3 ;  /* 0x0000000105037824 */ /* 0x000fe400078e0203 */
[----:B------:R-:W-:-:S03]  /*4640*/  IMAD.IADD R2, R7, 0x1, R9 ;  /* 0x0000000107027824 */ /* 0x000fc600078e0209 */
[----:B------:R-:W-:Y:S02]  /*4650*/  LEA.HI.X R3, R4, R21, R3, 0x2, P1 ;  /* 0x0000001504037211 */ /* 0x000fe400008f1403 */
[----:B------:R-:W-:Y:S01]  /*4660*/  LEA.HI.X R2, R6, R23, R2, 0x2, P2 ;  /* 0x0000001706027211 */ /* 0x000fe200010f1402 */
[----:B----4-:R-:W-:Y:S06]  /*4670*/  @P0 BRA `(.L_x_898) ;  /* 0x0000000000340947 */ /* 0x010fec0003800000 */
[----:B------:R-:W-:Y:S01]  /*4680*/  R2UR UR6, R22 ;  /* 0x00000000160672ca */ /* 0x000fe200000e0000 */
[----:B------:R-:W-:Y:S01]  /*4690*/  UMOV UR5, 0x1200 ;  /* 0x0000120000057882 */ /* 0x000fe20000000000 */
[----:B------:R-:W-:Y:S01]  /*46a0*/  R2UR UR7, R2 ;  /* 0x00000000020772ca */ /* 0x000fe200000e0000 */
[----:B------:R-:W-:Y:S01]  /*46b0*/  UMOV UR8, 0x0 ;  /* 0x0000000000087882 */ /* 0x000fe20000000000 */
[----:B------:R-:W-:Y:S01]  /*46c0*/  PLOP3.LUT P0, PT, PT, PT, PT, 0x80, 0x0 ;  /* 0x000000000000781c */ /* 0x000fe20003f0f070 */
[----:B------:R-:W-:-:S12]  /*46d0*/  UMOV UR9, 0x14f00000 ;  /* 0x14f0000000097882 */ /* 0x000fd80000000000 */
.L_x_899:
[----:B------:R-:W-:Y:S01]  /*46e0*/  @P0 ELECT P1, URZ, PT ;  /* 0x00000000003f082f */ /* 0x000fe20003820000 */
[----:B------:R1:W-:-:S12]  /*46f0*/  UBLKRED.G.S.ADD.F32.RN [UR6], [UR4], UR5, desc[UR8] ;  /* 0x00000806040073bb */ /* 0x0003d800080a1405 */
[----:B------:R-:W-:Y:S02]  /*4700*/  @P1 PLOP3.LUT P0, PT, P1, PT, PT, 0x8, 0x0 ;  /* 0x000000000000181c */ /* 0x000fe40000f0e170 */
[----:B------:R-:W-:-:S11]  /*4710*/  PLOP3.LUT P1, PT, PT, PT, PT, 0x8, 0x0 ;  /* 0x000000000000781c */ /* 0x000fd60003f2e170 */
[----:B-1----:R-:W-:Y:S05]  /*4720*/  @P0 BRA.U.ANY `(.L_x_899) ;  /* 0xfffffffd00ec0947 */ /* 0x002fea000393ffff */
[----:B------:R0:W-:Y:S01]  /*4730*/  UTMACMDFLUSH ;  /* 0x00000000000079b7 */ /* 0x0001e20000000000 */
[----:B------:R-:W-:-:S04]  /*4740*/  DEPBAR.LE SB0, 0x0 ;  /* 0x000080000000791a */ /* 0x000fc80000000000 */
.L_x_898:
[----:B------:R-:W-:Y:S05]  /*4750*/  BSYNC B0 ;  /* 0x0000000000007941 */ /* 0x000fea0003800000 */
.L_x_897:
[----:B------:R-:W-:Y:S01]  /*4760*/  BAR.SYNC.DEFER_BLOCKING 0x1, 0x180 ;  /* 0x0046000000007b1d */ /* 0x000fe20000010000 */
[----:B------:R-:W-:-:S05]  /*4770*/  ISETP.NE.AND P0, PT, R0, 0x80, PT ;  /* 0x000000800000780c */ /* 0x000fca0003f05270 */
        /* <DEDUP_REMOVED lines=26> */
.L_x_900:
        /* <DEDUP_REMOVED lines=8> */
.L_x_868:
        /* <DEDUP_REMOVED lines=20> */
.L_x_902:
        /* <DEDUP_REMOVED lines=13> */
.L_x_904:
[----:B------:R-:W-:-:S05]  /*4bb0*/  ULDC UR5, c[0x0][0x8c4] ;  /* 0x0002310000057ab9 */ /* 0x000fca0000000800 */
.L_x_903:
        /* <DEDUP_REMOVED lines=40> */
.L_x_905:
        /* <DEDUP_REMOVED lines=53> */
.L_x_927:
        /* <DEDUP_REMOVED lines=23> */
.L_x_908:
[----:B------:R-:W-:Y:S05]  /*5300*/  BSYNC B0 ;  /* 0x0000000000007941 */ /* 0x000fea0003800000 */
.L_x_907:
        /* <DEDUP_REMOVED lines=12> */
.L_x_910:
[----:B------:R-:W-:Y:S05]  /*53d0*/  BSYNC B0 ;  /* 0x0000000000007941 */ /* 0x000fea0003800000 */
.L_x_909:
        /* <DEDUP_REMOVED lines=13> */
.L_x_912:
[----:B------:R-:W-:Y:S05]  /*54b0*/  BSYNC B0 ;  /* 0x0000000000007941 */ /* 0x000fea0003800000 */
.L_x_911:
[----:B------:R-:W-:Y:S06]  /*54c0*/  BAR.ARV 0xa, 0xa0 ;  /* 0x0282800000007b1d */ /* 0x000fec0000002000 */
[----:B------:R-:W-:Y:S04]  /*54d0*/  BSSY B0, `(.L_x_913) ;  /* 0x0000003000007945 */ /* 0x000fe80003800000 */
[----:B------:R-:W-:Y:S05]  /*54e0*/  @!P0 BRA `(.L_x_914) ;  /* 0x0000000000048947 */ /* 0x000fea0003800000 */
[----:B------:R-:W-:-:S04]  /*54f0*/  DEPBAR.LE SB0, 0x1 ;  /* 0x000080400000791a */ /* 0x000fc80000000000 */
.L_x_914:
[----:B------:R-:W-:Y:S05]  /*5500*/  BSYNC B0 ;  /* 0x0000000000007941 */ /* 0x000fea0003800000 */
.L_x_913:
[----:B------:R-:W-:Y:S06]  /*5510*/  BAR.ARV 0xb, 0xa0 ;  /* 0x02c2800000007b1d */ /* 0x000fec0000002000 */
[----:B------:R-:W-:Y:S04]  /*5520*/  BSSY B0, `(.L_x_915) ;  /* 0x0000003000007945 */ /* 0x000fe80003800000 */
[----:B------:R-:W-:Y:S05]  /*5530*/  @!P0 BRA `(.L_x_916) ;  /* 0x0000000000048947 */ /* 0x000fea0003800000 */
[----:B------:R-:W-:-:S04]  /*5540*/  DEPBAR.LE SB0, 0x0 ;  /* 0x000080000000791a */ /* 0x000fc80000000000 */
.L_x_916:
[----:B------:R-:W-:Y:S05]  /*5550*/  BSYNC B0 ;  /* 0x0000000000007941 */ /* 0x000fea0003800000 */
.L_x_915:
        /* <DEDUP_REMOVED lines=13> */
.L_x_918:
[----:B------:R-:W-:Y:S05]  /*5630*/  BSYNC B0 ;  /* 0x0000000000007941 */ /* 0x000fea0003800000 */
.L_x_917:
        /* <DEDUP_REMOVED lines=12> */
.L_x_920:
[----:B------:R-:W-:Y:S05]  /*5700*/  BSYNC B0 ;  /* 0x0000000000007941 */ /* 0x000fea0003800000 */
.L_x_919:
        /* <DEDUP_REMOVED lines=13> */
.L_x_922:
[----:B------:R-:W-:Y:S05]  /*57e0*/  BSYNC B0 ;  /* 0x0000000000007941 */ /* 0x000fea0003800000 */
.L_x_921:
[----:B------:R-:W-:Y:S06]  /*57f0*/  BAR.ARV 0xa, 0xa0 ;  /* 0x0282800000007b1d */ /* 0x000fec0000002000 */
[----:B------:R-:W-:Y:S04]  /*5800*/  BSSY B0, `(.L_x_923) ;  /* 0x0000003000007945 */ /* 0x000fe80003800000 */
[----:B------:R-:W-:Y:S05]  /*5810*/  @!P0 BRA `(.L_x_924) ;  /* 0x0000000000048947 */ /* 0x000fea0003800000 */
[----:B------:R-:W-:-:S04]  /*5820*/  DEPBAR.LE SB0, 0x1 ;  /* 0x000080400000791a */ /* 0x000fc80000000000 */
.L_x_924:
[----:B------:R-:W-:Y:S05]  /*5830*/  BSYNC B0 ;  /* 0x0000000000007941 */ /* 0x000fea0003800000 */
.L_x_923:
[----:B------:R-:W-:Y:S01]  /*5840*/  VIADD R0, R0, 0xfffffffe ;  /* 0xfffffffe00007836 */ /* 0x000fe20000000000 */
[----:B------:R-:W-:Y:S06]  /*5850*/  BAR.ARV 0xb, 0xa0 ;  /* 0x02c2800000007b1d */ /* 0x000fec0000002000 */
[----:B------:R-:W-:Y:S01]  /*5860*/  BSSY B0, `(.L_x_925) ;  /* 0x0000004000007945 */ /* 0x000fe20003800000 */
[----:B------:R-:W-:-:S03]  /*5870*/  ISETP.NE.AND P1, PT, R0, RZ, PT ;  /* 0x000000ff0000720c */ /* 0x000fc60003f25270 */
[----:B------:R-:W-:Y:S10]  /*5880*/  @!P0 BRA `(.L_x_926) ;  /* 0x0000000000048947 */ /* 0x000ff40003800000 */
[----:B------:R-:W-:-:S04]  /*5890*/  DEPBAR.LE SB0, 0x0 ;  /* 0x000080000000791a */ /* 0x000fc80000000000 */
.L_x_926:
[----:B------:R-:W-:Y:S05]  /*58a0*/  BSYNC B0 ;  /* 0x0000000000007941 */ /* 0x000fea0003800000 */
.L_x_925:
[----:B------:R-:W-:Y:S06]  /*58b0*/  BAR.ARV 0xc, 0xa0 ;  /* 0x0302800000007b1d */ /* 0x000fec0000002000 */
[----:B------:R-:W-:Y:S02]  /*58c0*/  UIADD3 UR5, UR5, 0x2, URZ ;  /* 0x0000000205057890 */ /* 0x000fe4000fffe03f */
[----:B------:R-:W-:Y:S01]  /*58d0*/  UIADD3 UR4, UR4, 0x1, URZ ;  /* 0x0000000104047890 */ /* 0x000fe2000fffe03f */
[----:B------:R-:W-:Y:S11]  /*58e0*/  @P1 BRA `(.L_x_927) ;  /* 0xfffffff800281947 */ /* 0x000ff6000383ffff */
[----:B------:R-:W-:-:S12]  /*58f0*/  UIADD3 UR6, UR20, 0x6000, URZ ;  /* 0x0000600014067890 */ /* 0x000fd8000fffe03f */
.L_x_906:
        /* <DEDUP_REMOVED lines=19> */
.L_x_929:
[----:B------:R-:W-:Y:S05]  /*5a30*/  BSYNC B0 ;  /* 0x0000000000007941 */ /* 0x000fea0003800000 */
.L_x_928:
        /* <DEDUP_REMOVED lines=18> */
.L_x_931:
[----:B------:R-:W-:Y:S05]  /*5b60*/  BSYNC B0 ;  /* 0x0000000000007941 */ /* 0x000fea0003800000 */
.L_x_930:
        /* <DEDUP_REMOVED lines=19> */
.L_x_933:
[----:B------:R-:W-:Y:S05]  /*5ca0*/  BSYNC B0 ;  /* 0x0000000000007941 */ /* 0x000fea0003800000 */
.L_x_932:
[----:B------:R-:W-:Y:S06]  /*5cb0*/  BAR.ARV 0xa, 0xa0 ;  /* 0x0282800000007b1d */ /* 0x000fec0000002000 */
[----:B------:R-:W-:Y:S04]  /*5cc0*/  BSSY B0, `(.L_x_934) ;  /* 0x0000003000007945 */ /* 0x000fe80003800000 */
[----:B------:R-:W-:Y:S05]  /*5cd0*/  @!P0 BRA `(.L_x_935) ;  /* 0x0000000000048947 */ /* 0x000fea0003800000 */
[----:B------:R-:W-:-:S04]  /*5ce0*/  DEPBAR.LE SB0, 0x1 ;  /* 0x000080400000791a */ /* 0x000fc80000000000 */
.L_x_935:
[----:B------:R-:W-:Y:S05]  /*5cf0*/  BSYNC B0 ;  /* 0x0000000000007941 */ /* 0x000fea0003800000 */
.L_x_934:
[----:B------:R-:W-:Y:S06]  /*5d00*/  BAR.ARV 0xb, 0xa0 ;  /* 0x02c2800000007b1d */ /* 0x000fec0000002000 */
[----:B------:R-:W-:Y:S04]  /*5d10*/  BSSY B0, `(.L_x_936) ;  /* 0x0000003000007945 */ /* 0x000fe80003800000 */
[----:B------:R-:W-:Y:S05]  /*5d20*/  @!P0 BRA `(.L_x_937) ;  /* 0x0000000000048947 */ /* 0x000fea0003800000 */
[----:B------:R-:W-:-:S04]  /*5d30*/  DEPBAR.LE SB0, 0x0 ;  /* 0x000080000000791a */ /* 0x000fc80000000000 */
.L_x_937:
[----:B------:R-:W-:Y:S05]  /*5d40*/  BSYNC B0 ;  /* 0x0000000000007941 */ /* 0x000fea0003800000 */
.L_x_936:
[----:B------:R-:W-:Y:S06]  /*5d50*/  BAR.ARV 0xc, 0xa0 ;  /* 0x0302800000007b1d */ /* 0x000fec0000002000 */
[----:B------:R-:W-:Y:S05]  /*5d60*/  BRA `(.L_x_873) ;  /* 0x0000002400887947 */ /* 0x000fea0003800000 */
.L_x_901:
        /* <DEDUP_REMOVED lines=10> */
.L_x_938:
        /* <DEDUP_REMOVED lines=10> */
.L_x_940:
[----:B------:R-:W3:Y:S02]  /*5eb0*/  LDC R0, c[0x0][0x8c4] ;  /* 0x00023100ff007b82 */ /* 0x000ee40000000800 */
.L_x_939:
        /* <DEDUP_REMOVED lines=42> */
.L_x_942:
        /* <DEDUP_REMOVED lines=70> */
.L_x_971:
        /* <DEDUP_REMOVED lines=9> */
.L_x_945:
        /* <DEDUP_REMOVED lines=98> */
.L_x_956:
[----:B-1----:R-:W-:-:S05]  /*6c70*/  IMAD.MOV.U32 R11, RZ, RZ, 0x1 ;  /* 0x00000001ff0b7424 */ /* 0x002fca00078e00ff */
[----:B------:R-:W-:-:S04]  /*6c80*/  SHF.L.U32 R11, R11, 0x1f, RZ ;  /* 0x0000001f0b0b7819 */ /* 0x000fc800000006ff */
[----:B------:R-:W1:Y:S02]  /*6c90*/  SYNCS.PHASECHK.TRANS64.TRYWAIT P1, [R12+URZ+0x36438], R11 ;  /* 0x0364380b0c0075a7 */ /* 0x000e64000802017f */
[----:B-1234-:R-:W-:Y:S05]  /*6ca0*/  @!P1 BRA `(.L_x_948) ;  /* 0x0000001800349947 */ /* 0x01efea0003800000 */
.L_x_972:
[----:B------:R-:W-:Y:S05]  /*6cb0*/  @P0 BRA `(.L_x_949) ;  /* 0x0000000000140947 */ /* 0x000fea0003800000 */
[----:B------:R-:W-:Y:S01]  /*6cc0*/  ISETP.NE.AND P1, PT, R8, RZ, PT ;  /* 0x000000ff0800720c */ /* 0x000fe20003f25270 */
[----:B------:R-:W-:-:S04]  /*6cd0*/  IMAD.MOV.U32 R3, RZ, RZ, 0x6100 ;  /* 0x00006100ff037424 */ /* 0x000fc800078e00ff */
[----:B------:R2:W-:Y:S08]  /*6ce0*/  SYNCS.ARRIVE.TRANS64 RZ, [R12+URZ+0x36430], R3 ;  /* 0x036430030cff79a7 */ /* 0x0005f0000800003f */
[----:B------:R-:W-:Y:S05]  /*6cf0*/  @!P1 BRA `(.L_x_949) ;  /* 0x0000000000049947 */ /* 0x000fea0003800000 */
[----:B------:R-:W-:Y:S01]  /*6d00*/  BPT.TRAP 0x1 ;  /* 0x000000040000795c */ /* 0x000fe20000300000 */
.L_x_949:
        /* <DEDUP_REMOVED lines=49> */
.L_x_973:
[----:B------:R-:W-:Y:S05]  /*7020*/  @P0 BRA `(.L_x_951) ;  /* 0x0000000000140947 */ /* 0x000fea0003800000 */
[----:B------:R-:W-:Y:S01]  /*7030*/  ISETP.NE.AND P1, PT, R8, RZ, PT ;  /* 0x000000ff0800720c */ /* 0x000fe20003f25270 */
[----:B--2---:R-:W-:-:S04]  /*7040*/  IMAD.MOV.U32 R27, RZ, RZ, 0x6100 ;  /* 0x00006100ff1b7424 */ /* 0x004fc800078e00ff */
[----:B------:R3:W-:Y:S08]  /*7050*/  SYNCS.ARRIVE.TRANS64 RZ, [R12+URZ+0x36418], R27 ;  /* 0x0364181b0cff79a7 */ /* 0x0007f0000800003f */
[----:B------:R-:W-:Y:S05]  /*7060*/  @!P1 BRA `(.L_x_951) ;  /* 0x0000000000049947 */ /* 0x000fea0003800000 */
[----:B------:R-:W-:Y:S01]  /*7070*/  BPT.TRAP 0x1 ;  /* 0x000000040000795c */ /* 0x000fe20000300000 */
.L_x_951:
        /* <DEDUP_REMOVED lines=37> */
.L_x_974:
[----:B--2---:R-:W-:Y:S01]  /*72d0*/  SHF.R.S32.HI R28, RZ, 0x1f, R26 ;  /* 0x0000001fff1c7819 */ /* 0x004fe2000001141a */
[----:B------:R-:W-:Y:S06]  /*72e0*/  @P0 BRA `(.L_x_953) ;  /* 0x0000000000140947 */ /* 0x000fec0003800000 */
[----:B------:R-:W-:Y:S01]  /*72f0*/  ISETP.NE.AND P1, PT, R8, RZ, PT ;  /* 0x000000ff0800720c */ /* 0x000fe20003f25270 */
[----:B------:R-:W-:-:S04]  /*7300*/  IMAD.MOV.U32 R29, RZ, RZ, 0x6100 ;  /* 0x00006100ff1d7424 */ /* 0x000fc800078e00ff */
[----:B------:R2:W-:Y:S08]  /*7310*/  SYNCS.ARRIVE.TRANS64 RZ, [R12+URZ+0x36430], R29 ;  /* 0x0364301d0cff79a7 */ /* 0x0005f0000800003f */
[----:B------:R-:W-:Y:S05]  /*7320*/  @!P1 BRA `(.L_x_953) ;  /* 0x0000000000049947 */ /* 0x000fea0003800000 */
[----:B------:R-:W-:Y:S01]  /*7330*/  BPT.TRAP 0x1 ;  /* 0x000000040000795c */ /* 0x000fe20000300000 */
.L_x_953:
        /* <DEDUP_REMOVED lines=37> */
.L_x_976:
[----:B------:R-:W-:Y:S05]  /*7590*/  @P0 BRA `(.L_x_955) ;  /* 0x0000000000140947 */ /* 0x000fea0003800000 */
[----:B------:R-:W-:Y:S01]  /*75a0*/  ISETP.NE.AND P1, PT, R8, RZ, PT ;  /* 0x000000ff0800720c */ /* 0x000fe20003f25270 */
[----:B---3--:R-:W-:-:S04]  /*75b0*/  IMAD.MOV.U32 R5, RZ, RZ, 0x6100 ;  /* 0x00006100ff057424 */ /* 0x008fc800078e00ff */
[----:B------:R4:W-:Y:S08]  /*75c0*/  SYNCS.ARRIVE.TRANS64 RZ, [R12+URZ+0x36410], R5 ;  /* 0x036410050cff79a7 */ /* 0x0009f0000800003f */
[----:B------:R-:W-:Y:S05]  /*75d0*/  @!P1 BRA `(.L_x_955) ;  /* 0x0000000000049947 */ /* 0x000fea0003800000 */
[----:B------:R-:W-:Y:S01]  /*75e0*/  BPT.TRAP 0x1 ;  /* 0x000000040000795c */ /* 0x000fe20000300000 */
.L_x_955:
        /* <DEDUP_REMOVED lines=37> */
.L_x_947:
[----:B------:R-:W-:Y:S01]  /*7840*/  ISETP.NE.AND P1, PT, R17, RZ, PT ;  /* 0x000000ff1100720c */ /* 0x000fe20003f25270 */
[----:B------:R-:W-:-:S12]  /*7850*/  IMAD.MOV.U32 R4, RZ, RZ, 0x1 ;  /* 0x00000001ff047424 */ /* 0x000fd800078e00ff */
[----:B------:R-:W-:Y:S05]  /*7860*/  @!P1 BRA `(.L_x_946) ;  /* 0x00000004006c9947 */ /* 0x000fea0003800000 */
[----:B------:R-:W3:Y:S02]  /*7870*/  SYNCS.PHASECHK.TRANS64.TRYWAIT P1, [R12+URZ+0x36438], R11 ;  /* 0x0364380b0c0075a7 */ /* 0x000ee4000802017f */
[----:B---3--:R-:W-:Y:S05]  /*7880*/  @!P1 BRA `(.L_x_957) ;  /* 0x0000000c00909947 */ /* 0x008fea0003800000 */
.L_x_977:
[----:B------:R-:W-:Y:S05]  /*7890*/  @P0 BRA `(.L_x_958) ;  /* 0x0000000000140947 */ /* 0x000fea0003800000 */
[----:B------:R-:W-:Y:S01]  /*78a0*/  ISETP.NE.AND P1, PT, R8, RZ, PT ;  /* 0x000000ff0800720c */ /* 0x000fe20003f25270 */
[----:B------:R-:W-:-:S04]  /*78b0*/  IMAD.MOV.U32 R5, RZ, RZ, 0x6100 ;  /* 0x00006100ff057424 */ /* 0x000fc800078e00ff */
[----:B------:R4:W-:Y:S08]  /*78c0*/  SYNCS.ARRIVE.TRANS64 RZ, [R12+URZ+0x36430], R5 ;  /* 0x036430050cff79a7 */ /* 0x0009f0000800003f */
[----:B------:R-:W-:Y:S05]  /*78d0*/  @!P1 BRA `(.L_x_958) ;  /* 0x0000000000049947 */ /* 0x000fea0003800000 */
[----:B------:R-:W-:Y:S01]  /*78e0*/  BPT.TRAP 0x1 ;  /* 0x000000040000795c */ /* 0x000fe20000300000 */
.L_x_958:
        /* <DEDUP_REMOVED lines=42> */
.L_x_978:
[----:B------:R-:W-:Y:S01]  /*7b90*/  IMAD.MOV.U32 R4, RZ, RZ, RZ ;  /* 0x000000ffff047224 */ /* 0x000fe200078e00ff */
[----:B------:R-:W-:Y:S06]  /*7ba0*/  @P0 BRA `(.L_x_960) ;  /* 0x0000000000140947 */ /* 0x000fec0003800000 */
[----:B------:R-:W-:Y:S01]  /*7bb0*/  ISETP.NE.AND P1, PT, R8, RZ, PT ;  /* 0x000000ff0800720c */ /* 0x000fe20003f25270 */
[----:B----4-:R-:W-:-:S04]  /*7bc0*/  IMAD.MOV.U32 R5, RZ, RZ, 0x6100 ;  /* 0x00006100ff057424 */ /* 0x010fc800078e00ff */
[----:B------:R4:W-:Y:S08]  /*7bd0*/  SYNCS.ARRIVE.TRANS64 RZ, [R12+URZ+0x36418], R5 ;  /* 0x036418050cff79a7 */ /* 0x0009f0000800003f */
[----:B------:R-:W-:Y:S05]  /*7be0*/  @!P1 BRA `(.L_x_960) ;  /* 0x0000000000049947 */ /* 0x000fea0003800000 */
[----:B------:R-:W-:Y:S01]  /*7bf0*/  BPT.TRAP 0x1 ;  /* 0x000000040000795c */ /* 0x000fe20000300000 */
.L_x_960:
        /* <DEDUP_REMOVED lines=34> */
.L_x_946:
[----:B------:R-:W-:-:S04]  /*7e20*/  SHF.L.U32 R3, R4, 0x1f, RZ ;  /* 0x0000001f04037819 */ /* 0x000fc800000006ff */
[----:B------:R-:W4:Y:S02]  /*7e30*/  SYNCS.PHASECHK.TRANS64.TRYWAIT P1, [R12+URZ+0x36438], R3 ;  /* 0x036438030c0075a7 */ /* 0x000f24000802017f */
[----:B----4-:R-:W-:Y:S05]  /*7e40*/  @!P1 BRA `(.L_x_961) ;  /* 0x0000000800489947 */ /* 0x010fea0003800000 */
.L_x_979:
[----:B------:R-:W-:Y:S05]  /*7e50*/  @P0 BRA `(.L_x_962) ;  /* 0x0000000000180947 */ /* 0x000fea0003800000 */
[----:B------:R-:W5:Y:S01]  /*7e60*/  S2R R2, SR_TID.X ;  /* 0x0000000000027919 */ /* 0x000f620000002100 */
[----:B----4-:R-:W-:-:S04]  /*7e70*/  IMAD.MOV.U32 R3, RZ, RZ, 0x6100 ;  /* 0x00006100ff037424 */ /* 0x010fc800078e00ff */
[----:B------:R4:W-:Y:S01]  /*7e80*/  SYNCS.ARRIVE.TRANS64 RZ, [R12+URZ+0x36430], R3 ;  /* 0x036430030cff79a7 */ /* 0x0009e2000800003f */
[----:B-----5:R-:W-:-:S13]  /*7e90*/  LOP3.LUT P0, RZ, R2, 0x1f, RZ, 0xc0, !PT ;  /* 0x0000001f02ff7812 */ /* 0x020fda000780c0ff */
[----:B----4-:R-:W-:Y:S05]  /*7ea0*/  @!P0 BRA `(.L_x_962) ;  /* 0x0000000000048947 */ /* 0x010fea0003800000 */
[----:B------:R-:W-:Y:S01]  /*7eb0*/  BPT.TRAP 0x1 ;  /* 0x000000040000795c */ /* 0x000fe20000300000 */
.L_x_962:
        /* <DEDUP_REMOVED lines=44> */
.L_x_943:
[----:B------:R-:W-:Y:S05]  /*8180*/  BSYNC B0 ;  /* 0x0000000000007941 */ /* 0x000fea0003800000 */
.L_x_941:
[----:B------:R-:W-:-:S03]  /*8190*/  UMOV UR6, 0xffffffff ;  /* 0xffffffff00067882 */ /* 0x000fc60000000000 */
[----:B------:R-:W-:Y:S05]  /*81a0*/  BRA.DIV UR6, `(.L_x_963) ;  /* 0x0000000606847947 */ /* 0x000fea000b800000 */
[----:B------:R-:W-:-:S13]  /*81b0*/  ELECT P6, URZ, PT ;  /* 0x00000000003f782f */ /* 0x000fda00038c0000 */
.L_x_982:
[----:B------:R-:W-:Y:S05]  /*81c0*/  @!P6 BRA `(.L_x_873) ;  /* 0x000000000070e947 */ /* 0x000fea0003800000 */
[----:B------:R-:W-:-:S04]  /*81d0*/  LOP3.LUT R16, R16, 0x2, RZ, 0xfc, !PT ;  /* 0x0000000210107812 */ /* 0x000fc800078efcff */
[----:B------:R-:W-:-:S13]  /*81e0*/  ISETP.NE.AND P2, PT, R16, 0x3, PT ;  /* 0x000000031000780c */ /* 0x000fda0003f45270 */
[----:B------:R-:W-:Y:S05]  /*81f0*/  @!P2 BRA `(.L_x_964) ;  /* 0x000000000004a947 */ /* 0x000fea0003800000 */
[----:B--2---:R-:W-:Y:S01]  /*8200*/  BPT.TRAP 0x1 ;  /* 0x000000040000795c */ /* 0x004fe20000300000 */
.L_x_964:
        /* <DEDUP_REMOVED lines=15> */
.L_x_983:
[----:B------:R-:W5:Y:S02]  /*8300*/  SYNCS.PHASECHK.TRANS64.TRYWAIT P0, [R5+URZ], R0 ;  /* 0x00000000050075a7 */ /* 0x000f64000800017f */
[----:B-----5:R-:W-:Y:S05]  /*8310*/  @!P0 BRA `(.L_x_966) ;  /* 0x00000004005c8947 */ /* 0x020fea0003800000 */
.L_x_984:
[----:B------:R-:W-:Y:S05]  /*8320*/  @!P2 BRA `(.L_x_967) ;  /* 0x000000000004a947 */ /* 0x000fea0003800000 */
[----:B--2---:R-:W-:Y:S01]  /*8330*/  BPT.TRAP 0x1 ;  /* 0x000000040000795c */ /* 0x004fe20000300000 */
.L_x_967:
[----:B------:R-:W-:-:S07]  /*8340*/  SHF.L.U32 R4, R4, 0x1f, RZ ;  /* 0x0000001f04047819 */ /* 0x000fce00000006ff */
.L_x_968:
[----:B------:R1:W1:Y:S02]  /*8350*/  SYNCS.PHASECHK.TRANS64.TRYWAIT P0, [R9+URZ+0x36438], R4 ;  /* 0x03643804090075a7 */ /* 0x000264000800017f */
[----:B-1----:R-:W-:Y:S05]  /*8360*/  @!P0 NANOSLEEP.SYNCS 0x989680 ;  /* 0x009896800000895d */ /* 0x002fea0003900000 */
[----:B------:R-:W1:Y:S02]  /*8370*/  @!P0 SYNCS.PHASECHK.TRANS64 P0, [R9+URZ+0x36438], R4 ;  /* 0x03643804090085a7 */ /* 0x000e64000800007f */
[----:B-1----:R-:W-:Y:S05]  /*8380*/  @!P0 BRA `(.L_x_968) ;  /* 0xfffffffc00f08947 */ /* 0x002fea000383ffff */
.L_x_873:
[----:B--2---:R-:W-:Y:S05]  /*8390*/  BSYNC B6 ;  /* 0x0000000000067941 */ /* 0x004fea0003800000 */
.L_x_867:
[----:B------:R-:W-:Y:S05]  /*83a0*/  EXIT ;  /* 0x000000000000794d */ /* 0x000fea0003800000 */
.L_x_883:
[----:B------:R-:W-:Y:S02]  /*83b0*/  IMAD.MOV.U32 R12, RZ, RZ, RZ ;  /* 0x000000ffff0c7224 */ /* 0x000fe400078e00ff */
[----:B------:R-:W-:Y:S02]  /*83c0*/  IMAD.MOV.U32 R11, RZ, RZ, 0x1f ;  /* 0x0000001fff0b7424 */ /* 0x000fe400078e00ff */
[----:B------:R-:W-:-:S07]  /*83d0*/  IMAD.MOV.U32 R15, RZ, RZ, -0x1 ;  /* 0xffffffffff0f7424 */ /* 0x000fce00078e00ff */
[----:B------:R-:W-:Y:S05]  /*83e0*/  WARPSYNC.COLLECTIVE R15, `(.L_x_969) ;  /* 0x000000000f087348 */ /* 0x000fea0003c00000 */
[----:B------:R1:W2:Y:S02]  /*83f0*/  SHFL.IDX P6, R14, R13, R12, R11 ;  /* 0x0000000c0d0e7389 */ /* 0x0002a400000c000b */
[----:B-12---:R-:W-:Y:S01]  /*8400*/  ENDCOLLECTIVE ;  /* 0x000000000000791b */ /* 0x006fe20003800000 */
.L_x_969:
[----:B------:R-:W-:Y:S05]  /*8410*/  BRA `(.L_x_970) ;  /* 0xffffff8c00907947 */ /* 0x000fea000383ffff */
.L_x_885:
[----:B--2---:R-:W-:-:S04]  /*8420*/  IMAD.U32 R7, RZ, RZ, UR36 ;  /* 0x00000024ff077e24 */ /* 0x004fc8000f8e00ff */
[----:B------:R2:W3:Y:S03]  /*8430*/  SYNCS.PHASECHK.TRANS64.TRYWAIT P0, [R7+URZ+0x36400], R11 ;  /* 0x0364000b070075a7 */ /* 0x0004e6000800017f */
[----:B---3--:R-:W-:Y:S05]  /*8440*/  @!P0 NANOSLEEP.SYNCS 0x989680 ;  /* 0x009896800000895d */ /* 0x008fea0003900000 */
[----:B------:R-:W3:Y:S02]  /*8450*/  @!P0 SYNCS.PHASECHK.TRANS64 P0, [R7+URZ+0x36400], R11 ;  /* 0x0364000b070085a7 */ /* 0x000ee4000800007f */
[----:B---3--:R-:W-:Y:S05]  /*8460*/  @!P0 BRA `(.L_x_885) ;  /* 0xfffffffc00ec8947 */ /* 0x008fea000383ffff */
[----:B------:R-:W-:Y:S05]  /*8470*/  BRA `(.L_x_884) ;  /* 0xffffff8c00e07947 */ /* 0x000fea000383ffff */
.L_x_889:
[----:B--2---:R2:W3:Y:S02]  /*8480*/  SYNCS.PHASECHK.TRANS64.TRYWAIT P1, [R4+URZ+0x36410], R11 ;  /* 0x0364100b040075a7 */ /* 0x0044e4000802017f */
[----:B---3--:R-:W-:Y:S05]  /*8490*/  @!P1 NANOSLEEP.SYNCS 0x989680 ;  /* 0x009896800000995d */ /* 0x008fea0003900000 */
[----:B------:R-:W3:Y:S02]  /*84a0*/  @!P1 SYNCS.PHASECHK.TRANS64 P1, [R4+URZ+0x36410], R11 ;  /* 0x0364100b040095a7 */ /* 0x000ee4000802007f */
[----:B---3--:R-:W-:Y:S05]  /*84b0*/  @!P1 BRA `(.L_x_889) ;  /* 0xfffffffc00f09947 */ /* 0x008fea000383ffff */
[----:B------:R-:W-:Y:S05]  /*84c0*/  BRA `(.L_x_888) ;  /* 0xffffff9400887947 */ /* 0x000fea000383ffff */
.L_x_893:
[----:B--2---:R-:W-:-:S04]  /*84d0*/  IMAD.U32 R120, RZ, RZ, UR36 ;  /* 0x00000024ff787e24 */ /* 0x004fc8000f8e00ff */
[----:B------:R2:W3:Y:S03]  /*84e0*/  SYNCS.PHASECHK.TRANS64.TRYWAIT P1, [R120+URZ+0x36430], R15 ;  /* 0x0364300f780075a7 */ /* 0x0004e6000802017f */
[----:B---3--:R-:W-:Y:S05]  /*84f0*/  @!P1 NANOSLEEP.SYNCS 0x989680 ;  /* 0x009896800000995d */ /* 0x008fea0003900000 */
[----:B------:R-:W3:Y:S02]  /*8500*/  @!P1 SYNCS.PHASECHK.TRANS64 P1, [R120+URZ+0x36430], R15 ;  /* 0x0364300f780095a7 */ /* 0x000ee4000802007f */
[----:B---3--:R-:W-:Y:S05]  /*8510*/  @!P1 BRA `(.L_x_893) ;  /* 0xfffffffc00ec9947 */ /* 0x008fea000383ffff */
[----:B------:R-:W-:Y:S05]  /*8520*/  BRA `(.L_x_892) ;  /* 0xffffff9c00a47947 */ /* 0x000fea000383ffff */
.L_x_944:
[----:B-1----:R1:W2:Y:S02]  /*8530*/  SYNCS.PHASECHK.TRANS64.TRYWAIT P1, [R12+URZ+0x36420], R11 ;  /* 0x0364200b0c0075a7 */ /* 0x0022a4000802017f */
[----:B--2---:R-:W-:Y:S05]  /*8540*/  @!P1 NANOSLEEP.SYNCS 0x989680 ;  /* 0x009896800000995d */ /* 0x004fea0003900000 */
[----:B------:R-:W2:Y:S02]  /*8550*/  @!P1 SYNCS.PHASECHK.TRANS64 P1, [R12+URZ+0x36420], R11 ;  /* 0x0364200b0c0095a7 */ /* 0x000ea4000802007f */
[----:B--2---:R-:W-:Y:S05]  /*8560*/  @!P1 BRA `(.L_x_944) ;  /* 0xfffffffc00f09947 */ /* 0x004fea000383ffff */
[----:B------:R-:W-:Y:S05]  /*8570*/  BRA `(.L_x_971) ;  /* 0xffffffe000107947 */ /* 0x000fea000383ffff */
.L_x_948:
[----:B-1----:R1:W2:Y:S02]  /*8580*/  SYNCS.PHASECHK.TRANS64.TRYWAIT P1, [R12+URZ+0x36438], R11 ;  /* 0x0364380b0c0075a7 */ /* 0x0022a4000802017f */
[----:B--2---:R-:W-:Y:S05]  /*8590*/  @!P1 NANOSLEEP.SYNCS 0x989680 ;  /* 0x009896800000995d */ /* 0x004fea0003900000 */
[----:B------:R-:W2:Y:S02]  /*85a0*/  @!P1 SYNCS.PHASECHK.TRANS64 P1, [R12+URZ+0x36438], R11 ;  /* 0x0364380b0c0095a7 */ /* 0x000ea4000802007f */
[----:B--2---:R-:W-:Y:S05]  /*85b0*/  @!P1 BRA `(.L_x_948) ;  /* 0xfffffffc00f09947 */ /* 0x004fea000383ffff */
[----:B------:R-:W-:Y:S05]  /*85c0*/  BRA `(.L_x_972) ;  /* 0xffffffe400b87947 */ /* 0x000fea000383ffff */
.L_x_950:
[----:B--2---:R2:W3:Y:S02]  /*85d0*/  SYNCS.PHASECHK.TRANS64.TRYWAIT P1, [R12+URZ+0x36428], R27 ;  /* 0x0364281b0c0075a7 */ /* 0x0044e4000802017f */
[----:B---3--:R-:W-:Y:S05]  /*85e0*/  @!P1 NANOSLEEP.SYNCS 0x989680 ;  /* 0x009896800000995d */ /* 0x008fea0003900000 */
[----:B------:R-:W3:Y:S02]  /*85f0*/  @!P1 SYNCS.PHASECHK.TRANS64 P1, [R12+URZ+0x36428], R27 ;  /* 0x0364281b0c0095a7 */ /* 0x000ee4000802007f */
[----:B---3--:R-:W-:Y:S05]  /*8600*/  @!P1 BRA `(.L_x_950) ;  /* 0xfffffffc00f09947 */ /* 0x008fea000383ffff */
[----:B------:R-:W-:Y:S05]  /*8610*/  BRA `(.L_x_973) ;  /* 0xffffffe800807947 */ /* 0x000fea000383ffff */
.L_x_952:
[----:B--2---:R2:W3:Y:S02]  /*8620*/  SYNCS.PHASECHK.TRANS64.TRYWAIT P1, [R12+URZ+0x36438], R28 ;  /* 0x0364381c0c0075a7 */ /* 0x0044e4000802017f */
[----:B---3--:R-:W-:Y:S05]  /*8630*/  @!P1 NANOSLEEP.SYNCS 0x989680 ;  /* 0x009896800000995d */ /* 0x008fea0003900000 */
[----:B------:R-:W3:Y:S02]  /*8640*/  @!P1 SYNCS.PHASECHK.TRANS64 P1, [R12+URZ+0x36438], R28 ;  /* 0x0364381c0c0095a7 */ /* 0x000ee4000802007f */
[----:B---3--:R-:W-:Y:S05]  /*8650*/  @!P1 BRA `(.L_x_952) ;  /* 0xfffffffc00f09947 */ /* 0x008fea000383ffff */
[----:B------:R-:W-:Y:S05]  /*8660*/  BRA `(.L_x_974) ;  /* 0xffffffec00187947 */ /* 0x000fea000383ffff */
.L_x_954:
[----:B------:R-:W-:-:S07]  /*8670*/  SHF.L.U32 R5, R0, 0x1f, RZ ;  /* 0x0000001f00057819 */ /* 0x000fce00000006ff */
.L_x_975:
[----:B---3--:R3:W4:Y:S02]  /*8680*/  SYNCS.PHASECHK.TRANS64.TRYWAIT P1, [R12+URZ+0x36420], R5 ;  /* 0x036420050c0075a7 */ /* 0x008724000802017f */
[----:B----4-:R-:W-:Y:S05]  /*8690*/  @!P1 NANOSLEEP.SYNCS 0x989680 ;  /* 0x009896800000995d */ /* 0x010fea0003900000 */
[----:B------:R-:W4:Y:S02]  /*86a0*/  @!P1 SYNCS.PHASECHK.TRANS64 P1, [R12+URZ+0x36420], R5 ;  /* 0x036420050c0095a7 */ /* 0x000f24000802007f */
[----:B----4-:R-:W-:Y:S05]  /*86b0*/  @!P1 BRA `(.L_x_975) ;  /* 0xfffffffc00f09947 */ /* 0x010fea000383ffff */
[----:B------:R-:W-:Y:S05]  /*86c0*/  BRA `(.L_x_976) ;  /* 0xffffffec00b07947 */ /* 0x000fea000383ffff */
.L_x_957:
[----:B---3--:R3:W4:Y:S02]  /*86d0*/  SYNCS.PHASECHK.TRANS64.TRYWAIT P1, [R12+URZ+0x36438], R11 ;  /* 0x0364380b0c0075a7 */ /* 0x008724000802017f */
[----:B----4-:R-:W-:Y:S05]  /*86e0*/  @!P1 NANOSLEEP.SYNCS 0x989680 ;  /* 0x009896800000995d */ /* 0x010fea0003900000 */
[----:B------:R-:W4:Y:S02]  /*86f0*/  @!P1 SYNCS.PHASECHK.TRANS64 P1, [R12+URZ+0x36438], R11 ;  /* 0x0364380b0c0095a7 */ /* 0x000f24000802007f */
[----:B----4-:R-:W-:Y:S05]  /*8700*/  @!P1 BRA `(.L_x_957) ;  /* 0xfffffffc00f09947 */ /* 0x010fea000383ffff */
[----:B------:R-:W-:Y:S05]  /*8710*/  BRA `(.L_x_977) ;  /* 0xfffffff0005c7947 */ /* 0x000fea000383ffff */
.L_x_959:
[----:B----4-:R4:W1:Y:S02]  /*8720*/  SYNCS.PHASECHK.TRANS64.TRYWAIT P1, [R12+URZ+0x36428], R5 ;  /* 0x036428050c0075a7 */ /* 0x010864000802017f */
[----:B-1----:R-:W-:Y:S05]  /*8730*/  @!P1 NANOSLEEP.SYNCS 0x989680 ;  /* 0x009896800000995d */ /* 0x002fea0003900000 */
[----:B------:R-:W1:Y:S02]  /*8740*/  @!P1 SYNCS.PHASECHK.TRANS64 P1, [R12+URZ+0x36428], R5 ;  /* 0x036428050c0095a7 */ /* 0x000e64000802007f */
[----:B-1----:R-:W-:Y:S05]  /*8750*/  @!P1 BRA `(.L_x_959) ;  /* 0xfffffffc00f09947 */ /* 0x002fea000383ffff */
[----:B------:R-:W-:Y:S05]  /*8760*/  BRA `(.L_x_978) ;  /* 0xfffffff400087947 */ /* 0x000fea000383ffff */
.L_x_961:
[----:B----4-:R4:W1:Y:S02]  /*8770*/  SYNCS.PHASECHK.TRANS64.TRYWAIT P1, [R12+URZ+0x36438], R3 ;  /* 0x036438030c0075a7 */ /* 0x010864000802017f */
[----:B-1----:R-:W-:Y:S05]  /*8780*/  @!P1 NANOSLEEP.SYNCS 0x989680 ;  /* 0x009896800000995d */ /* 0x002fea0003900000 */
[----:B------:R-:W1:Y:S02]  /*8790*/  @!P1 SYNCS.PHASECHK.TRANS64 P1, [R12+URZ+0x36438], R3 ;  /* 0x036438030c0095a7 */ /* 0x000e64000802007f */
[----:B-1----:R-:W-:Y:S05]  /*87a0*/  @!P1 BRA `(.L_x_961) ;  /* 0xfffffffc00f09947 */ /* 0x002fea000383ffff */
[----:B------:R-:W-:Y:S05]  /*87b0*/  BRA `(.L_x_979) ;  /* 0xfffffff400a47947 */ /* 0x000fea000383ffff */
.L_x_963:
[----:B------:R-:W-:Y:S01]  /*87c0*/  BSSY B0, `(.L_x_980) ;  /* 0x0000006000007945 */ /* 0x000fe20003800000 */
[----:B------:R-:W-:-:S07]  /*87d0*/  IMAD.MOV.U32 R15, RZ, RZ, -0x1 ;  /* 0xffffffffff0f7424 */ /* 0x000fce00078e00ff */
[----:B-1234-:R-:W-:Y:S05]  /*87e0*/  WARPSYNC.COLLECTIVE R15, `(.L_x_981) ;  /* 0x000000000f0c7348 */ /* 0x01efea0003c00000 */
[----:B------:R-:W-:Y:S02]  /*87f0*/  ELECT P6, UR62, PT ;  /* 0x00000000003e782f */ /* 0x000fe400038c0000 */
[----:B------:R-:W-:Y:S01]  /*8800*/  MOV R14, UR62 ;  /* 0x0000003e000e7c02 */ /* 0x000fe20008000f00 */
[----:B-1234-:R-:W-:Y:S10]  /*8810*/  ENDCOLLECTIVE ;  /* 0x000000000000791b */ /* 0x01eff40003800000 */
.L_x_981:
[----:B------:R-:W-:Y:S05]  /*8820*/  BSYNC B0 ;  /* 0x0000000000007941 */ /* 0x000fea0003800000 */
.L_x_980:
[----:B------:R-:W-:Y:S05]  /*8830*/  BRA `(.L_x_982) ;  /* 0xfffffff800607947 */ /* 0x000fea000383ffff */
.L_x_965:
[----:B----4-:R4:W1:Y:S02]  /*8840*/  SYNCS.PHASECHK.TRANS64.TRYWAIT P0, [R7+URZ], R6 ;  /* 0x00000006070075a7 */ /* 0x010864000800017f */
[----:B-1----:R-:W-:Y:S05]  /*8850*/  @!P0 NANOSLEEP.SYNCS 0x989680 ;  /* 0x009896800000895d */ /* 0x002fea0003900000 */
[----:B------:R-:W1:Y:S02]  /*8860*/  @!P0 SYNCS.PHASECHK.TRANS64 P0, [R7+URZ], R6 ;  /* 0x00000006070085a7 */ /* 0x000e64000800007f */
[----:B-1----:R-:W-:Y:S05]  /*8870*/  @!P0 BRA `(.L_x_965) ;  /* 0xfffffffc00f08947 */ /* 0x002fea000383ffff */
[----:B------:R-:W-:Y:S05]  /*8880*/  BRA `(.L_x_983) ;  /* 0xfffffff8009c7947 */ /* 0x000fea000383ffff */
.L_x_966:
[----:B------:R1:W1:Y:S02]  /*8890*/  SYNCS.PHASECHK.TRANS64.TRYWAIT P0, [R5+URZ], R0 ;  /* 0x00000000050075a7 */ /* 0x000264000800017f */
[----:B-1----:R-:W-:Y:S05]  /*88a0*/  @!P0 NANOSLEEP.SYNCS 0x989680 ;  /* 0x009896800000895d */ /* 0x002fea0003900000 */
[----:B------:R-:W1:Y:S02]  /*88b0*/  @!P0 SYNCS.PHASECHK.TRANS64 P0, [R5+URZ], R0 ;  /* 0x00000000050085a7 */ /* 0x000e64000800007f */
[----:B-1----:R-:W-:Y:S05]  /*88c0*/  @!P0 BRA `(.L_x_966) ;  /* 0xfffffffc00f08947 */ /* 0x002fea000383ffff */
[----:B------:R-:W-:Y:S05]  /*88d0*/  BRA `(.L_x_984) ;  /* 0xfffffff800907947 */ /* 0x000fea000383ffff */
.L_x_985:
        /* <DEDUP_REMOVED lines=10> */
.L_x_7655:


//--------------------- .text._ZN7cutlass13device_kernelIN5flash11enable_sm90INS1_16FlashAttnBwdSm90INS1_25CollectiveMainloopBwdSm90ILi2ELi1ELi1EN4cute5tupleIJNS5_1CILi1EEES8_S8_EEENS6_IJNS7_ILi64EEENS7_ILi96EEENS7_ILi192EEEEEENS_10bfloat16_tEfNS_4arch4Sm90ELb0ELb0ELb1ELb1ELb1ELb0ELb1ELb0ELi3ELi1ELi1ELi1ELb0EEENS1_24CollectiveEpilogueBwdGQAISD_fSG_Li384ELb1ELb1EEENS1_19SingleTileSchedulerILb1ELb0ELb0ELi96EEEEEEEEEvNT_6ParamsE --------------------------
	.section	.text._ZN7cutlass13device_kernelIN5flash11enable_sm90INS1_16FlashAttnBwdSm90INS1_25CollectiveMainloopBwdSm90ILi2ELi1ELi1EN4cute5tupleIJNS5_1CILi1EEES8_S8_EEENS6_IJNS7_ILi64EEENS7_ILi96EEENS7_ILi192EEEEEENS_10bfloat16_tEfNS_4arch4Sm90ELb0ELb0ELb1ELb1ELb1ELb0ELb1ELb0ELi3ELi1ELi1ELi1ELb0EEENS1_24CollectiveEpilogueBwdGQAISD_fSG_Li384ELb1ELb1EEENS1_19SingleTileSchedulerILb1ELb0ELb0ELi96EEEEEEEEEvNT_6ParamsE,"ax",@progbits
	.align	128
.text._ZN7cutlass13device_kernelIN5flash11enable_sm90INS1_16FlashAttnBwdSm90INS1_25CollectiveMainloopBwdSm90ILi2ELi1ELi1EN4cute5tupleIJNS5_1CILi1EEES8_S8_EEENS6_IJNS7_ILi64EEENS7_ILi96EEENS7_ILi192EEEEEENS_10bfloat16_tEfNS_4arch4Sm90ELb0ELb0ELb1ELb1ELb1ELb0ELb1ELb0ELi3ELi1ELi1ELi1ELb0EEENS1_24CollectiveEpilogueBwdGQAISD_fSG_Li384ELb1ELb1EEENS1_19SingleTileSchedulerILb1ELb0ELb0ELi96EEEEEEEEEvNT_6ParamsE:
        .type           _ZN7cutlass13device_kernelIN5flash11enable_sm90INS1_16FlashAttnBwdSm90INS1_25CollectiveMainloopBwdSm90ILi2ELi1ELi1EN4cute5tupleIJNS5_1CILi1EEES8_S8_EEENS6_IJNS7_ILi64EEENS7_ILi96EEENS7_ILi192EEEEEENS_10bfloat16_tEfNS_4arch4Sm90ELb0ELb0ELb1ELb1ELb1ELb0ELb1ELb0ELi3ELi1ELi1ELi1ELb0EEENS1_24CollectiveEpilogueBwdGQAISD_fSG_Li384ELb1ELb1EEENS1_19SingleTileSchedulerILb1ELb0ELb0ELi96EEEEEEEEEvNT_6ParamsE,@function
        .size           _ZN7cutlass13device_kernelIN5flash11enable_sm90INS1_16FlashAttnBwdSm90INS1_25CollectiveMainloopBwdSm90ILi2ELi1ELi1EN4cute5tupleIJNS5_1CILi1EEES8_S8_EEENS6_IJNS7_ILi64EEENS7_ILi96EEENS7_ILi192EEEEEENS_10bfloat16_tEfNS_4arch4Sm90ELb0ELb0ELb1ELb1ELb1ELb0ELb1ELb0ELi3ELi1ELi1ELi1ELb0EEENS1_24CollectiveEpilogueBwdGQAISD_fSG_Li384ELb1ELb1EEENS1_19SingleTileSchedulerILb1ELb0ELb0ELi96EEEEEEEEEvNT_6ParamsE,(.L_x_7656 - _ZN7cutlass13device_kernelIN5flash11enable_sm90INS1_16FlashAttnBwdSm90INS1_25CollectiveMainloopBwdSm90ILi2ELi1ELi1EN4cute5tupleIJNS5_1CILi1EEES8_S8_EEENS6_IJNS7_ILi64EEENS7_ILi96EEENS7_ILi192EEEEEENS_10bfloat16_tEfNS_4arch4Sm90ELb0ELb0ELb1ELb1ELb1ELb0ELb1ELb0ELi3ELi1ELi1ELi1ELb0EEENS1_24CollectiveEpilogueBwdGQAISD_fSG_Li384ELb1ELb1EEENS1_19SingleTileSchedulerILb1ELb0ELb0ELi96EEEEEEEEEvNT_6ParamsE)
        .other          _ZN7cutlass13device_kernelIN5flash11enable_sm90INS1_16FlashAttnBwdSm90INS1_25CollectiveMainloopBwdSm90ILi2ELi1ELi1EN4cute5tupleIJNS5_1CILi1EEES8_S8_EEENS6_IJNS7_ILi64EEENS7_ILi96EEENS7_ILi192EEEEEENS_10bfloat16_tEfNS_4arch4Sm90ELb0ELb0ELb1ELb1ELb1ELb0ELb1ELb0ELi3ELi1ELi1ELi1ELb0EEENS1_24CollectiveEpilogueBwdGQAISD_fSG_Li384ELb1ELb1EEENS1_19SingleTileSchedulerILb1ELb0ELb0ELi96EEEEEEEEEvNT_6ParamsE,@"STO_CUDA_ENTRY STV_DEFAULT"
_ZN7cutlass13device_kernelIN5flash11enable_sm90INS1_16FlashAttnBwdSm90INS1_25CollectiveMainloopBwdSm90ILi2ELi1ELi1EN4cute5tupleIJNS5_1CILi1EEES8_S8_EEENS6_IJNS7_ILi64EEENS7_ILi96EEENS7_ILi192EEEEEENS_10bfloat16_tEfNS_4arch4Sm90ELb0ELb0ELb1ELb1ELb1ELb0ELb1ELb0ELi3ELi1ELi1ELi1ELb0EEENS1_24CollectiveEpilogueBwdGQAISD_fSG_Li384ELb1ELb1EEENS1_19SingleTileSchedulerILb1ELb0ELb0ELi96EEEEEEEEEvNT_6ParamsE:
        /* <DEDUP_REMOVED lines=23> */
.L_x_987:
[----:B------:R-:W-:Y:S05]  /*0170*/  BSYNC B0 ;  /* 0x0000000000007941 */ /* 0x000fea0003800000 */
.L_x_986:
        /* <DEDUP_REMOVED lines=34> */
.L_x_988:
        /* <DEDUP_REMOVED lines=20> */
.L_x_989:
        /* <DEDUP_REMOVED lines=8> */
.L_x_992:
        /* <DEDUP_REMOVED lines=21> */
.L_x_993:
        /* <DEDUP_REMOVED lines=10> */
.L_x_995:
[----:B------:R-:W2:Y:S02]  /*0750*/  LDC R0, c[0x0][0x8c4] ;  /* 0x00023100ff007b82 */ /* 0x000ea40000000800 */
.L_x_994:
        /* <DEDUP_REMOVED lines=15> */
.L_x_997:
        /* <DEDUP_REMOVED lines=10> */
.L_x_998:
        /* <DEDUP_REMOVED lines=8> */
.L_x_999:
        /* <DEDUP_REMOVED lines=9> */
.L_x_1000:
        /* <DEDUP_REMOVED lines=76> */
.L_x_1003:
        /* <DEDUP_REMOVED lines=15> */
.L_x_1002:
        /* <DEDUP_REMOVED lines=20> */
.L_x_1005:
        /* <DEDUP_REMOVED lines=15> */
.L_x_1004:
        /* <DEDUP_REMOVED lines=8> */
.L_x_1121:
        /* <DEDUP_REMOVED lines=26> */
.L_x_1007:
        /* <DEDUP_REMOVED lines=100> */
.L_x_1019:
[----:B------:R-:W-:-:S13]  /*1a40*/  ISETP.NE.AND P0, PT, R9, 0x3, PT ;  /* 0x000000030900780c */ /* 0x000fda0003f05270 */
[----:B------:R-:W-:Y:S05]  /*1a50*/  @!P0 BRA `(.L_x_1009) ;  /* 0x0000000000048947 */ /* 0x000fea0003800000 */
[----:B------:R-:W-:Y:S01]  /*1a60*/  BPT.TRAP 0x1 ;  /* 0x000000040000795c */ /* 0x000fe20000300000 */
.L_x_1009:
[----:B------:R-:W-:Y:S02]  /*1a70*/  LEA R4, R3, UR36, 0x3 ;  /* 0x0000002403047c11 */ /* 0x000fe4000f8e18ff */
[----:B------:R-:W-:-:S04]  /*1a80*/  SHF.L.U32 R11, R7, 0x1f, RZ ;  /* 0x0000001f070b7819 */ /* 0x000fc800000006ff */
[----:B------:R1:W2:Y:S01]  /*1a90*/  SYNCS.PHASECHK.TRANS64.TRYWAIT P1, [R4+URZ+0x36410], R11 ;  /* 0x0364100b040075a7 */ /* 0x0002a2000802017f */
[----:B------:R-:W-:Y:S05]  /*1aa0*/  @!P0 BRA `(.L_x_1010) ;  /* 0x0000000000048947 */ /* 0x000fea0003800000 */
[----:B------:R-:W-:Y:S01]  /*1ab0*/  BPT.TRAP 0x1 ;  /* 0x000000040000795c */ /* 0x000fe20000300000 */
.L_x_1010:
[----:B--2---:R-:W-:Y:S05]  /*1ac0*/  @P1 BRA `(.L_x_1011) ;  /* 0x0000000000081947 */ /* 0x004fea0003800000 */
[----:B------:R-:W2:Y:S02]  /*1ad0*/  SYNCS.PHASECHK.TRANS64.TRYWAIT P1, [R4+URZ+0x36410], R11 ;  /* 0x0364100b040075a7 */ /* 0x000ea4000802017f */
[----:B--2---:R-:W-:Y:S05]  /*1ae0*/  @!P1 BRA `(.L_x_1012) ;  /* 0x00000074007c9947 */ /* 0x004fea0003800000 */
.L_x_1011:
        /* <DEDUP_REMOVED lines=104> */
.L_x_1013:
[----:B------:R-:W-:-:S04]  /*2170*/  SHF.L.U32 R15, R6, 0x1f, RZ ;  /* 0x0000001f060f7819 */ /* 0x000fc800000006ff */
[----:B------:R1:W1:Y:S01]  /*2180*/  SYNCS.PHASECHK.TRANS64.TRYWAIT P1, [UR36+0x36430], R15 ;  /* 0x0364300fff0075a7 */ /* 0x0002620008020164 */
[----:B------:R-:W-:Y:S05]  /*2190*/  @!P0 BRA `(.L_x_1014) ;  /* 0x0000000000048947 */ /* 0x000fea0003800000 */
[----:B------:R-:W-:Y:S01]  /*21a0*/  BPT.TRAP 0x1 ;  /* 0x000000040000795c */ /* 0x000fe20000300000 */
.L_x_1014:
        /* <DEDUP_REMOVED lines=33> */
.L_x_1015:
        /* <DEDUP_REMOVED lines=340> */
.L_x_1017:
        /* <DEDUP_REMOVED lines=60> */
.L_x_1018:
        /* <DEDUP_REMOVED lines=63> */
.L_x_1001:
[----:B------:R-:W-:Y:S05]  /*40b0*/  @P0 BRA `(.L_x_996) ;  /* 0x0000004c00cc0947 */ /* 0x000fea0003800000 */
[----:B------:R-:W3:Y:S01]  /*40c0*/  LDL.LU R120, [R1+0x8] ;  /* 0x0000080001787983 */ /* 0x000ee20000300800 */
[----:B-12---:R-:W1:Y:S01]  /*40d0*/  LDC.64 R2, c[0x0][0x878] ;  /* 0x00021e00ff027b82 */ /* 0x006e620000000a00 */
[----:B------:R-:W-:Y:S01]  /*40e0*/  ULDC UR7, c[0x0][0x870] ;  /* 0x00021c0000077ab9 */ /* 0x000fe20000000800 */
[----:B------:R-:W-:Y:S01]  /*40f0*/  ULDC UR6, c[0x0][0x80c] ;  /* 0x0002030000067ab9 */ /* 0x000fe20000000800 */
[----:B------:R-:W2:Y:S01]  /*4100*/  S2R R8, SR_TID.X ;  /* 0x0000000000087919 */ /* 0x000ea20000002100 */
[----:B------:R-:W4:Y:S01]  /*4110*/  S2R R0, SR_CTAID.Y ;  /* 0x0000000000007919 */ /* 0x000f220000002600 */
[----:B------:R-:W5:Y:S03]  /*4120*/  S2R R16, SR_CTAID.X ;  /* 0x0000000000107919 */ /* 0x000f660000002500 */
[----:B------:R-:W2:Y:S01]  /*4130*/  S2UR UR5, SR_CgaCtaId ;  /* 0x00000000000579c3 */ /* 0x000ea20000008800 */
[----:B------:R-:W-:-:S07]  /*4140*/  UMOV UR4, 0x400 ;  /* 0x0000040000047882 */ /* 0x000fce0000000000 */
[----:B------:R-:W5:Y:S01]  /*4150*/  LDC.64 R18, c[0x0][0x820] ;  /* 0x00020800ff127b82 */ /* 0x000f620000000a00 */
[----:B-1----:R-:W-:-:S04]  /*4160*/  ISETP.NE.U32.AND P0, PT, R2, RZ, PT ;  /* 0x000000ff0200720c */ /* 0x002fc80003f05070 */
[----:B------:R-:W-:-:S03]  /*4170*/  ISETP.NE.AND.EX P0, PT, R3, RZ, PT, P0 ;  /* 0x000000ff0300720c */ /* 0x000fc60003f05300 */
[----:B------:R-:W1:Y:S08]  /*4180*/  LDC.64 R20, c[0x0][0x848] ;  /* 0x00021200ff147b82 */ /* 0x000e700000000a00 */
[----:B------:R-:W2:Y:S08]  /*4190*/  LDC R3, c[0x0][0x850] ;  /* 0x00021400ff037b82 */ /* 0x000eb00000000800 */
[----:B------:R-:W3:Y:S08]  /*41a0*/  @P0 LDC.64 R4, c[0x0][0x878] ;  /* 0x00021e00ff040b82 */ /* 0x000ef00000000a00 */
[----:B------:R-:W1:Y:S01]  /*41b0*/  LDC.64 R22, c[0x0][0x800] ;  /* 0x00020000ff167b82 */ /* 0x000e620000000a00 */
[----:B---3--:R-:W-:-:S06]  /*41c0*/  @P0 IMAD.WIDE R4, R120, 0x4, R4 ;  /* 0x0000000478040825 */ /* 0x008fcc00078e0204 */
[----:B------:R3:W5:Y:S01]  /*41d0*/  @P0 LDG.E R5, desc[UR38][R4.64] ;  /* 0x0000002604050981 */ /* 0x000762000c1e1900 */
[----:B------:R-:W-:Y:S01]  /*41e0*/  BAR.SYNC.DEFER_BLOCKING 0x1, 0x180 ;  /* 0x0046000000007b1d */ /* 0x000fe20000010000 */
[----:B--2---:R-:W-:Y:S01]  /*41f0*/  ISETP.NE.AND P2, PT, R3, 0x1, PT ;  /* 0x000000010300780c */ /* 0x004fe20003f45270 */
[C---:B------:R-:W-:Y:S01]  /*4200*/  VIADD R15, R8.reuse, 0xffffff80 ;  /* 0xffffff80080f7836 */ /* 0x040fe20000000000 */
[----:B------:R-:W-:Y:S01]  /*4210*/  ISETP.NE.AND P1, PT, R8, 0x80, PT ;  /* 0x000000800800780c */ /* 0x000fe20003f25270 */
[----:B------:R-:W-:Y:S02]  /*4220*/  ULEA UR4, UR5, UR4, 0x18 ;  /* 0x0000000405047291 */ /* 0x000fe4000f8ec03f */
[----:B------:R-:W-:Y:S01]  /*4230*/  BSSY B0, `(.L_x_1020) ;  /* 0x0000052000007945 */ /* 0x000fe20003800000 */
[----:B------:R-:W-:-:S04]  /*4240*/  SHF.R.S32.HI R2, RZ, 0x1f, R15 ;  /* 0x0000001fff027819 */ /* 0x000fc8000001140f */
[----:B------:R-:W-:-:S03]  /*4250*/  LEA.HI R6, R2, R15, RZ, 0x7 ;  /* 0x0000000f02067211 */ /* 0x000fc600078f38ff */
[----:B------:R-:W3:Y:S01]  /*4260*/  @P2 LDC R7, c[0x0][0x854] ;  /* 0x00021500ff072b82 */ /* 0x000ee20000000800 */
[----:B------:R-:W-:Y:S02]  /*4270*/  LOP3.LUT R2, R6, 0x3fffff80, RZ, 0xc0, !PT ;  /* 0x3fffff8006027812 */ /* 0x000fe400078ec0ff */
[----:B------:R-:W-:-:S03]  /*4280*/  SHF.R.S32.HI R11, RZ, 0x7, R6 ;  /* 0x00000007ff0b7819 */ /* 0x000fc60000011406 */
[----:B------:R-:W-:Y:S02]  /*4290*/  IMAD.IADD R6, R15, 0x1, -R2 ;  /* 0x000000010f067824 */ /* 0x000fe400078e0a02 */
[----:B------:R-:W2:Y:S01]  /*42a0*/  @P2 LDC R9, c[0x0][0x858] ;  /* 0x00021600ff092b82 */ /* 0x000ea20000000800 */
[----:B----4-:R-:W-:Y:S02]  /*42b0*/  IMAD.MOV.U32 R2, RZ, RZ, R0 ;  /* 0x000000ffff027224 */ /* 0x010fe400078e0000 */
[----:B------:R-:W-:-:S04]  /*42c0*/  IMAD R10, R11, 0x600, R6 ;  /* 0x000006000b0a7824 */ /* 0x000fc800078e0206 */
[----:B------:R-:W-:Y:S02]  /*42d0*/  IMAD.SHL.U32 R10, R10, 0x4, RZ ;  /* 0x000000040a0a7824 */ /* 0x000fe400078e00ff */
[----:B---3--:R-:W-:-:S04]  /*42e0*/  @P2 IMAD.HI.U32 R4, R0, R7, RZ ;  /* 0x0000000700042227 */ /* 0x008fc800078e00ff */
[----:B-----5:R-:W-:Y:S01]  /*42f0*/  IMAD R7, R16, UR7, RZ ;  /* 0x0000000710077c24 */ /* 0x020fe2000f8e02ff */
[----:B--2---:R-:W-:Y:S01]  /*4300*/  @P2 SHF.R.U32.HI R2, RZ, R9, R4 ;  /* 0x00000009ff022219 */ /* 0x004fe20000011604 */
[----:B------:R-:W-:Y:S01]  /*4310*/  IMAD R9, R120, UR6, RZ ;  /* 0x0000000678097c24 */ /* 0x000fe2000f8e02ff */
[----:B------:R-:W-:Y:S01]  /*4320*/  ISETP.NE.AND P2, PT, R15, RZ, PT ;  /* 0x000000ff0f00720c */ /* 0x000fe20003f45270 */
[----:B------:R-:W-:Y:S01]  /*4330*/  IMAD R11, R7, UR6, RZ ;  /* 0x00000006070b7c24 */ /* 0x000fe2000f8e02ff */
[--C-:B------:R-:W-:Y:S01]  /*4340*/  SHF.R.S32.HI R13, RZ, 0x1f, R2.reuse ;  /* 0x0000001fff0d7819 */ /* 0x100fe20000011402 */
[----:B------:R-:W-:Y:S01]  /*4350*/  ULDC.64 UR6, c[0x0][0x868] ;  /* 0x00021a0000067ab9 */ /* 0x000fe20000000a00 */
[----:B------:R-:W-:Y:S02]  /*4360*/  SHF.R.S32.HI R12, RZ, 0x1f, R9 ;  /* 0x0000001fff0c7819 */ /* 0x000fe40000011409 */
[----:B------:R-:W-:Y:S02]  /*4370*/  IADD3 R14, P3, P4, R11, R9, R2 ;  /* 0x000000090b0e7210 */ /* 0x000fe40007c7e002 */
[----:B------:R-:W-:-:S04]  /*4380*/  SHF.R.S32.HI R11, RZ, 0x1f, R11 ;  /* 0x0000001fff0b7819 */ /* 0x000fc8000001140b */
[----:B------:R-:W-:Y:S01]  /*4390*/  IADD3.X R15, R11, R12, R13, P3, P4 ;  /* 0x0000000c0b0f7210 */ /* 0x000fe20001fe840d */
[----:B------:R-:W-:Y:S02]  /*43a0*/  @P0 IMAD R6, R120, 0x60, R5 ;  /* 0x0000006078060824 */ /* 0x000fe400078e0205 */
[----:B------:R-:W2:Y:S02]  /*43b0*/  LDC.64 R4, c[0x0][0x818] ;  /* 0x00020600ff047b82 */ /* 0x000ea40000000a00 */
[----:B------:R-:W-:-:S05]  /*43c0*/  @P0 IMAD.HI R8, R6, 0x2aaaaaab, RZ ;  /* 0x2aaaaaab06080827 */ /* 0x000fca00078e02ff */
[----:B------:R-:W-:Y:S01]  /*43d0*/  @P0 SHF.R.U32.HI R9, RZ, 0x1f, R8 ;  /* 0x0000001fff090819 */ /* 0x000fe20000011608 */
[----:B------:R-:W3:Y:S03]  /*43e0*/  LDC.64 R6, c[0x0][0x840] ;  /* 0x00021000ff067b82 */ /* 0x000ee60000000a00 */
[----:B------:R-:W-:Y:S02]  /*43f0*/  @P0 LEA.HI.SX32 R9, R8, R9, 0x1c ;  /* 0x0000000908090211 */ /* 0x000fe400078fe2ff */
[----:B------:R-:W-:-:S03]  /*4400*/  LEA R8, R10, UR4, 0x2 ;  /* 0x000000040a087c11 */ /* 0x000fc6000f8e10ff */
[----:B------:R-:W-:Y:S02]  /*4410*/  @P0 IMAD R10, R9, 0x4800, RZ ;  /* 0x00004800090a0824 */ /* 0x000fe400078e02ff */
[----:B------:R-:W-:Y:S01]  /*4420*/  IMAD R9, R16, 0x4800, RZ ;  /* 0x0000480010097824 */ /* 0x000fe200078e02ff */
[----:B------:R4:W-:Y:S02]  /*4430*/  STS.128 [R8], R24 ;  /* 0x0000001808007388 */ /* 0x0009e40000000c00 */
[----:B------:R-:W-:Y:S02]  /*4440*/  @P0 SHF.R.S32.HI R11, RZ, 0x1f, R10 ;  /* 0x0000001fff0b0819 */ /* 0x000fe4000001140a */
[----:B------:R-:W-:Y:S01]  /*4450*/  @!P0 CS2R R10, SRZ ;  /* 0x00000000000a8805 */ /* 0x000fe2000001ff00 */
[----:B------:R1:W-:Y:S01]  /*4460*/  STS.128 [R8+0x800], R28 ;  /* 0x0008001c08007388 */ /* 0x0003e20000000c00 */
[----:B--2---:R-:W-:-:S03]  /*4470*/  IMAD R12, R13, R4, RZ ;  /* 0x000000040d0c7224 */ /* 0x004fc600078e02ff */
[----:B------:R2:W-:Y:S01]  /*4480*/  STS.128 [R8+0x1000], R32 ;  /* 0x0010002008007388 */ /* 0x0005e20000000c00 */
[----:B------:R-:W-:-:S03]  /*4490*/  IADD3 R10, P3, R9, R10, RZ ;  /* 0x0000000a090a7210 */ /* 0x000fc60007f7e0ff */
[----:B------:R2:W-:Y:S01]  /*44a0*/  STS.128 [R8+0x1800], R36 ;  /* 0x0018002408007388 */ /* 0x0005e20000000c00 */
[----:B---3--:R-:W-:Y:S01]  /*44b0*/  IMAD R16, R13, R6, RZ ;  /* 0x000000060d107224 */ /* 0x008fe200078e02ff */
[----:B------:R-:W-:Y:S01]  /*44c0*/  LEA.HI.X.SX32 R11, R9, R11, 0x1, P3 ;  /* 0x0000000b090b7211 */ /* 0x000fe200018f0eff */
[C---:B------:R-:W-:Y:S01]  /*44d0*/  IMAD R13, R2.reuse, R5, R12 ;  /* 0x00000005020d7224 */ /* 0x040fe200078e020c */
[----:B----4-:R-:W3:Y:S01]  /*44e0*/  LDC.64 R24, c[0x0][0x828] ;  /* 0x00020a00ff187b82 */ /* 0x010ee20000000a00 */
[----:B------:R-:W-:Y:S01]  /*44f0*/  SHF.R.S32.HI R9, RZ, 0x1f, R120 ;  /* 0x0000001fff097819 */ /* 0x000fe20000011478 */
[----:B------:R2:W-:Y:S01]  /*4500*/  STS.128 [R8+0x2000], R40 ;  /* 0x0020002808007388 */ /* 0x0005e20000000c00 */
[----:B------:R-:W-:Y:S01]  /*4510*/  IMAD R17, R2, R7, R16 ;  /* 0x0000000702117224 */ /* 0x000fe200078e0210 */
[----:B------:R-:W-:Y:S01]  /*4520*/  SHF.L.U64.HI R16, R14, 0x2, R15 ;  /* 0x000000020e107819 */ /* 0x000fe2000001020f */
[C-C-:B------:R-:W-:Y:S01]  /*4530*/  IMAD.WIDE.U32 R4, R2.reuse, R4, R10.reuse ;  /* 0x0000000402047225 */ /* 0x140fe200078e000a */
[----:B------:R2:W-:Y:S03]  /*4540*/  STS.128 [R8+0x2800], R44 ;  /* 0x0028002c08007388 */ /* 0x0005e60000000c00 */
[----:B------:R-:W-:Y:S01]  /*4550*/  IMAD.WIDE.U32 R6, R2, R6, R10 ;  /* 0x0000000602067225 */ /* 0x000fe200078e000a */
[----:B------:R2:W-:Y:S01]  /*4560*/  STS.128 [R8+0x3000], R48 ;  /* 0x0030003008007388 */ /* 0x0005e20000000c00 */
[----:B------:R-:W-:-:S02]  /*4570*/  SEL R11, R9, RZ, !P0 ;  /* 0x000000ff090b7207 */ /* 0x000fc40004000000 */
[----:B------:R-:W-:Y:S01]  /*4580*/  SEL R9, R120, RZ, !P0 ;  /* 0x000000ff78097207 */ /* 0x000fe20004000000 */
[----:B------:R2:W-:Y:S01]  /*4590*/  STS.128 [R8+0x3800], R52 ;  /* 0x0038003408007388 */ /* 0x0005e20000000c00 */
[----:B------:R-:W-:Y:S02]  /*45a0*/  IMAD.SHL.U32 R14, R14, 0x4, RZ ;  /* 0x000000040e0e7824 */ /* 0x000fe400078e00ff */
[----:B------:R-:W-:Y:S01]  /*45b0*/  IMAD R10, R11, R18, RZ ;  /* 0x000000120b0a7224 */ /* 0x000fe200078e02ff */
[----:B------:R2:W-:Y:S01]  /*45c0*/  STS.128 [R8+0x4000], R56 ;  /* 0x0040003808007388 */ /* 0x0005e20000000c00 */
[----:B------:R-:W-:Y:S02]  /*45d0*/  IMAD.IADD R5, R5, 0x1, R13 ;  /* 0x0000000105057824 */ /* 0x000fe400078e020d */
[----:B------:R-:W-:Y:S01]  /*45e0*/  IMAD.IADD R7, R7, 0x1, R17 ;  /* 0x0000000107077824 */ /* 0x000fe200078e0211 */
[----:B------:R2:W-:Y:S01]  /*45f0*/  STS.128 [R8+0x4800], R60 ;  /* 0x0048003c08007388 */ /* 0x0005e20000000c00 */
[----:B------:R-:W-:Y:S01]  /*4600*/  IMAD R13, R9, R19, R10 ;  /* 0x00000013090d7224 */ /* 0x000fe200078e020a */
[----:B------:R-:W-:Y:S01]  /*4610*/  IADD3 R10, P0, R14, UR6, RZ ;  /* 0x000000060e0a7c10 */ /* 0x000fe2000ff1e0ff */
[----:B-1----:R-:W-:Y:S01]  /*4620*/  IMAD R12, R11, R20, RZ ;  /* 0x000000140b0c7224 */ /* 0x002fe200078e02ff */
[----:B------:R2:W-:Y:S01]  /*4630*/  STS.128 [R8+0x5000], R64 ;  /* 0x0050004008007388 */ /* 0x0005e20000000c00 */
[----:B------:R-:W-:Y:S01]  /*4640*/  IMAD.WIDE.U32 R4, R9, R18, R4 ;  /* 0x0000001209047225 */ /* 0x000fe200078e0004 */
[----:B------:R-:W-:-:S02]  /*4650*/  IADD3.X R11, R16, UR7, RZ, P0, !PT ;  /* 0x00000007100b7c10 */ /* 0x000fc400087fe4ff */
[----:B------:R2:W-:Y:S01]  /*4660*/  STS.128 [R8+0x5800], R68 ;  /* 0x0058004408007388 */ /* 0x0005e20000000c00 */
[----:B------:R-:W-:Y:S01]  /*4670*/  IMAD.WIDE.U32 R6, R9, R20, R6 ;  /* 0x0000001409067225 */ /* 0x000fe200078e0006 */
[----:B------:R-:W-:-:S03]  /*4680*/  LEA R22, P3, R4, R22, 0x2 ;  /* 0x0000001604167211 */ /* 0x000fc600078610ff */
[----:B------:R-:W-:Y:S01]  /*4690*/  IMAD.MOV R2, RZ, RZ, -R2 ;  /* 0x000000ffff027224 */ /* 0x000fe200078e0a02 */
[----:B---3--:R-:W-:Y:S01]  /*46a0*/  LEA R24, P4, R6, R24, 0x2 ;  /* 0x0000001806187211 */ /* 0x008fe200078810ff */
[----:B------:R-:W-:Y:S02]  /*46b0*/  IMAD R9, R9, R21, R12 ;  /* 0x0000001509097224 */ /* 0x000fe400078e020c */
[----:B------:R-:W-:Y:S02]  /*46c0*/  IMAD R17, R3, R2, R0 ;  /* 0x0000000203117224 */ /* 0x000fe400078e0200 */
[----:B------:R-:W-:Y:S02]  /*46d0*/  IMAD.IADD R3, R5, 0x1, R13 ;  /* 0x0000000105037824 */ /* 0x000fe400078e020d */
[----:B------:R-:W-:Y:S01]  /*46e0*/  IMAD.IADD R2, R7, 0x1, R9 ;  /* 0x0000000107027824 */ /* 0x000fe200078e0209 */
[----:B--2---:R-:W-:Y:S06]  /*46f0*/  @P2 BRA `(.L_x_1021) ;  /* 0x0000000000142947 */ /* 0x004fec0003800000 */
.L_x_1022:
[----:B------:R-:W2:Y:S04]  /*4700*/  LDG.E.STRONG.GPU R0, desc[UR38][R10.64] ;  /* 0x000000260a007981 */ /* 0x000ea8000c1ef900 */
[----:B--2---:R-:W-:Y:S01]  /*4710*/  CCTL.IVALL ;  /* 0x00000000ff00798f */ /* 0x004fe20002000000 */
[----:B------:R-:W-:Y:S05]  /*4720*/  YIELD ;  /* 0x0000000000007946 */ /* 0x000fea0003800000 */
[----:B------:R-:W-:-:S13]  /*4730*/  ISETP.NE.AND P0, PT, R0, R17, PT ;  /* 0x000000110000720c */ /* 0x000fda0003f05270 */
[----:B------:R-:W-:Y:S05]  /*4740*/  @P0 BRA `(.L_x_1022) ;  /* 0xfffffffc00ec0947 */ /* 0x000fea000383ffff */
.L_x_1021:
[----:B------:R-:W-:Y:S05]  /*4750*/  BSYNC B0 ;  /* 0x0000000000007941 */ /* 0x000fea0003800000 */
.L_x_1020:
[----:B------:R-:W-:Y:S01]  /*4760*/  UMOV UR5, 0xffffffff ;  /* 0xffffffff00057882 */ /* 0x000fe20000000000 */
[----:B------:R-:W-:Y:S02]  /*4770*/  LEA.HI.X R23, R4, R23, R3, 0x2, P3 ;  /* 0x0000001704177211 */ /* 0x000fe400018f1403 */
[----:B------:R-:W-:Y:S01]  /*4780*/  LEA.HI.X R2, R6, R25, R2, 0x2, P4 ;  /* 0x0000001906027211 */ /* 0x000fe200020f1402 */
[----:B------:R-:W-:Y:S06]  /*4790*/  BRA.DIV UR5, `(.L_x_1023) ;  /* 0x0000004a057c7947 */ /* 0x000fec000b800000 */
[----:B------:R-:W-:Y:S01]  /*47a0*/  NOP ;  /* 0x0000000000007918 */ /* 0x000fe20000000000 */
.L_x_1124:
        /* <DEDUP_REMOVED lines=16> */
.L_x_1026:
[----:B------:R-:W-:Y:S01]  /*48b0*/  @P0 ELECT P2, URZ, PT ;  /* 0x00000000003f082f */ /* 0x000fe20003840000 */
[----:B------:R1:W-:-:S12]  /*48c0*/  UBLKRED.G.S.ADD.F32.RN [UR6], [UR4], UR5, desc[UR8] ;  /* 0x00000806040073bb */ /* 0x0003d800080a1405 */
[----:B------:R-:W-:Y:S02]  /*48d0*/  @P2 PLOP3.LUT P0, PT, P2, PT, PT, 0x8, 0x0 ;  /* 0x000000000000281c */ /* 0x000fe4000170e170 */
[----:B------:R-:W-:-:S11]  /*48e0*/  PLOP3.LUT P2, PT, PT, PT, PT, 0x8, 0x0 ;  /* 0x000000000000781c */ /* 0x000fd60003f4e170 */
[----:B-1----:R-:W-:Y:S05]  /*48f0*/  @P0 BRA.U.ANY `(.L_x_1026) ;  /* 0xfffffffd00ec0947 */ /* 0x002fea000393ffff */
[----:B------:R0:W-:Y:S01]  /*4900*/  UTMACMDFLUSH ;  /* 0x00000000000079b7 */ /* 0x0001e20000000000 */
[----:B------:R-:W-:-:S04]  /*4910*/  DEPBAR.LE SB0, 0x0 ;  /* 0x000080000000791a */ /* 0x000fc80000000000 */
.L_x_1025:
[----:B------:R-:W-:Y:S05]  /*4920*/  BSYNC B0 ;  /* 0x0000000000007941 */ /* 0x000fea0003800000 */
.L_x_1024:
        /* <DEDUP_REMOVED lines=14> */
.L_x_1028:
[----:B------:R-:W-:Y:S05]  /*4a10*/  BSYNC B0 ;  /* 0x0000000000007941 */ /* 0x000fea0003800000 */
.L_x_1027:
        /* <DEDUP_REMOVED lines=18> */
.L_x_1031:
[----:B------:R-:W2:Y:S04]  /*4b40*/  LDG.E.STRONG.GPU R0, desc[UR38][R2.64] ;  /* 0x0000002602007981 */ /* 0x000ea8000c1ef900 */
[----:B--2---:R-:W-:Y:S01]  /*4b50*/  CCTL.IVALL ;  /* 0x00000000ff00798f */ /* 0x004fe20002000000 */
[----:B------:R-:W-:Y:S05]  /*4b60*/  YIELD ;  /* 0x0000000000007946 */ /* 0x000fea0003800000 */
[----:B------:R-:W-:-:S13]  /*4b70*/  ISETP.NE.AND P0, PT, R0, R17, PT ;  /* 0x000000110000720c */ /* 0x000fda0003f05270 */
[----:B------:R-:W-:Y:S05]  /*4b80*/  @P0 BRA `(.L_x_1031) ;  /* 0xfffffffc00ec0947 */ /* 0x000fea000383ffff */
.L_x_1030:
[----:B------:R-:W-:Y:S05]  /*4b90*/  BSYNC B0 ;  /* 0x0000000000007941 */ /* 0x000fea0003800000 */
.L_x_1029:
[----:B------:R-:W-:-:S03]  /*4ba0*/  UMOV UR5, 0xffffffff ;  /* 0xffffffff00057882 */ /* 0x000fc60000000000 */
[----:B------:R-:W-:Y:S05]  /*4bb0*/  BRA.DIV UR5, `(.L_x_1032) ;  /* 0x0000004605907947 */ /* 0x000fea000b800000 */
[----:B------:R-:W-:Y:S01]  /*4bc0*/  NOP ;  /* 0x0000000000007918 */ /* 0x000fe20000000000 */
.L_x_1127:
        /* <DEDUP_REMOVED lines=16> */
.L_x_1035:
[----:B------:R-:W-:Y:S01]  /*4cd0*/  @P0 ELECT P2, URZ, PT ;  /* 0x00000000003f082f */ /* 0x000fe20003840000 */
[----:B------:R2:W-:-:S12]  /*4ce0*/  UBLKRED.G.S.ADD.F32.RN [UR6], [UR4], UR5, desc[UR8] ;  /* 0x00000806040073bb */ /* 0x0005d800080a1405 */
[----:B------:R-:W-:Y:S02]  /*4cf0*/  @P2 PLOP3.LUT P0, PT, P2, PT, PT, 0x8, 0x0 ;  /* 0x000000000000281c */ /* 0x000fe4000170e170 */
[----:B------:R-:W-:-:S11]  /*4d00*/  PLOP3.LUT P2, PT, PT, PT, PT, 0x8, 0x0 ;  /* 0x000000000000781c */ /* 0x000fd60003f4e170 */
[----:B--2---:R-:W-:Y:S05]  /*4d10*/  @P0 BRA.U.ANY `(.L_x_1035) ;  /* 0xfffffffd00ec0947 */ /* 0x004fea000393ffff */
[----:B------:R0:W-:Y:S01]  /*4d20*/  UTMACMDFLUSH ;  /* 0x00000000000079b7 */ /* 0x0001e20000000000 */
[----:B------:R-:W-:-:S04]  /*4d30*/  DEPBAR.LE SB0, 0x0 ;  /* 0x000080000000791a */ /* 0x000fc80000000000 */
.L_x_1034:
[----:B------:R-:W-:Y:S05]  /*4d40*/  BSYNC B0 ;  /* 0x0000000000007941 */ /* 0x000fea0003800000 */
.L_x_1033:
        /* <DEDUP_REMOVED lines=14> */
.L_x_991:
        /* <DEDUP_REMOVED lines=21> */
.L_x_1037:
        /* <DEDUP_REMOVED lines=13> */
.L_x_1039:
[----:B------:R-:W-:-:S05]  /*5050*/  ULDC UR4, c[0x0][0x8c4] ;  /* 0x0002310000047ab9 */ /* 0x000fca0000000800 */
.L_x_1038:
        /* <DEDUP_REMOVED lines=39> */
.L_x_1040:
        /* <DEDUP_REMOVED lines=34> */
[----:B------:R-:W-:Y:S01]  /*54f0*/  UIMAD.WIDE.U32 UR8, UR17, UR22, UR8 ;  /* 0x00000016110872a5 */ /* 0x000fe2000f8e0008 */
[----:B------:R-:W-:Y:S01]  /*5500*/  ELECT P0, URZ, PT ;  /* 0x00000000003f782f */ /* 0x000fe20003800000 */
[----:B------:R-:W-:Y:S02]  /*5510*/  ULEA.HI.X.SX32 UR11, UR11, UR14, 0x1, UP0 ;  /* 0x0000000e0b0b7291 */ /* 0x000fe400080f0e3f */
        /* <DEDUP_REMOVED lines=15> */
.L_x_1074:
        /* <DEDUP_REMOVED lines=13> */
.L_x_1044:
[----:B------:R-:W2:Y:S04]  /*56e0*/  LDG.E.STRONG.GPU R5, desc[UR38][R2.64] ;  /* 0x0000002602057981 */ /* 0x000ea8000c1ef900 */
[----:B--2---:R-:W-:Y:S01]  /*56f0*/  CCTL.IVALL ;  /* 0x00000000ff00798f */ /* 0x004fe20002000000 */
[----:B------:R-:W-:Y:S05]  /*5700*/  YIELD ;  /* 0x0000000000007946 */ /* 0x000fea0003800000 */
[----:B------:R-:W-:-:S13]  /*5710*/  ISETP.NE.AND P1, PT, R5, UR18, PT ;  /* 0x0000001205007c0c */ /* 0x000fda000bf25270 */
[----:B------:R-:W-:Y:S05]  /*5720*/  @P1 BRA `(.L_x_1044) ;  /* 0xfffffffc00ec1947 */ /* 0x000fea000383ffff */
.L_x_1043:
[----:B------:R-:W-:Y:S05]  /*5730*/  BSYNC B0 ;  /* 0x0000000000007941 */ /* 0x000fea0003800000 */
.L_x_1042:
[----:B------:R-:W-:-:S03]  /*5740*/  UMOV UR5, 0xffffffff ;  /* 0xffffffff00057882 */ /* 0x000fc60000000000 */
[----:B------:R-:W-:Y:S05]  /*5750*/  BRA.DIV UR5, `(.L_x_1045) ;  /* 0x0000003a05c47947 */ /* 0x000fea000b800000 */
[----:B------:R-:W-:Y:S01]  /*5760*/  NOP ;  /* 0x0000000000007918 */ /* 0x000fe20000000000 */
.L_x_1130:
        /* <DEDUP_REMOVED lines=19> */
.L_x_1047:
[----:B------:R-:W-:Y:S05]  /*58a0*/  BSYNC B0 ;  /* 0x0000000000007941 */ /* 0x000fea0003800000 */
.L_x_1046:
        /* <DEDUP_REMOVED lines=14> */
.L_x_1049:
[----:B------:R-:W-:Y:S05]  /*5990*/  BSYNC B0 ;  /* 0x0000000000007941 */ /* 0x000fea0003800000 */
.L_x_1048:
        /* <DEDUP_REMOVED lines=15> */
.L_x_1051:
[----:B------:R-:W-:Y:S05]  /*5a90*/  BSYNC B0 ;  /* 0x0000000000007941 */ /* 0x000fea0003800000 */
.L_x_1050:
[----:B------:R-:W-:Y:S06]  /*5aa0*/  BAR.ARV 0xa, 0xa0 ;  /* 0x0282800000007b1d */ /* 0x000fec0000002000 */
[----:B------:R-:W-:Y:S04]  /*5ab0*/  BSSY B0, `(.L_x_1052) ;  /* 0x0000003000007945 */ /* 0x000fe80003800000 */
[----:B------:R-:W-:Y:S05]  /*5ac0*/  @!P0 BRA `(.L_x_1053) ;  /* 0x0000000000048947 */ /* 0x000fea0003800000 */
[----:B------:R-:W-:-:S04]  /*5ad0*/  DEPBAR.LE SB0, 0x1 ;  /* 0x000080400000791a */ /* 0x000fc80000000000 */
.L_x_1053:
[----:B------:R-:W-:Y:S05]  /*5ae0*/  BSYNC B0 ;  /* 0x0000000000007941 */ /* 0x000fea0003800000 */
.L_x_1052:
[----:B------:R-:W-:Y:S06]  /*5af0*/  BAR.ARV 0xb, 0xa0 ;  /* 0x02c2800000007b1d */ /* 0x000fec0000002000 */
[----:B------:R-:W-:Y:S04]  /*5b00*/  BSSY B0, `(.L_x_1054) ;  /* 0x0000003000007945 */ /* 0x000fe80003800000 */
[----:B------:R-:W-:Y:S05]  /*5b10*/  @!P0 BRA `(.L_x_1055) ;  /* 0x0000000000048947 */ /* 0x000fea0003800000 */
[----:B------:R-:W-:-:S04]  /*5b20*/  DEPBAR.LE SB0, 0x0 ;  /* 0x000080000000791a */ /* 0x000fc80000000000 */
.L_x_1055:
[----:B------:R-:W-:Y:S05]  /*5b30*/  BSYNC B0 ;  /* 0x0000000000007941 */ /* 0x000fea0003800000 */
.L_x_1054:
        /* <DEDUP_REMOVED lines=19> */
.L_x_1057:
[----:B------:R-:W-:Y:S05]  /*5c70*/  BSYNC B0 ;  /* 0x0000000000007941 */ /* 0x000fea0003800000 */
.L_x_1056:
        /* <DEDUP_REMOVED lines=9> */
.L_x_1060:
[----:B------:R-:W2:Y:S04]  /*5d10*/  LDG.E.STRONG.GPU R5, desc[UR38][R2.64] ;  /* 0x0000002602057981 */ /* 0x000ea8000c1ef900 */
[----:B--2---:R-:W-:Y:S01]  /*5d20*/  CCTL.IVALL ;  /* 0x00000000ff00798f */ /* 0x004fe20002000000 */
[----:B------:R-:W-:Y:S05]  /*5d30*/  YIELD ;  /* 0x0000000000007946 */ /* 0x000fea0003800000 */
[----:B------:R-:W-:-:S13]  /*5d40*/  ISETP.NE.AND P1, PT, R5, UR18, PT ;  /* 0x0000001205007c0c */ /* 0x000fda000bf25270 */
[----:B------:R-:W-:Y:S05]  /*5d50*/  @P1 BRA `(.L_x_1060) ;  /* 0xfffffffc00ec1947 */ /* 0x000fea000383ffff */
.L_x_1059:
[----:B------:R-:W-:Y:S05]  /*5d60*/  BSYNC B0 ;  /* 0x0000000000007941 */ /* 0x000fea0003800000 */
.L_x_1058:
[----:B------:R-:W-:-:S03]  /*5d70*/  UMOV UR5, 0xffffffff ;  /* 0xffffffff00057882 */ /* 0x000fc60000000000 */
[----:B------:R-:W-:Y:S05]  /*5d80*/  BRA.DIV UR5, `(.L_x_1061) ;  /* 0x0000003605547947 */ /* 0x000fea000b800000 */
[----:B------:R-:W-:Y:S01]  /*5d90*/  NOP ;  /* 0x0000000000007918 */ /* 0x000fe20000000000 */
.L_x_1133:
        /* <DEDUP_REMOVED lines=15> */
.L_x_1063:
[----:B------:R-:W-:Y:S05]  /*5e90*/  BSYNC B0 ;  /* 0x0000000000007941 */ /* 0x000fea0003800000 */
.L_x_1062:
        /* <DEDUP_REMOVED lines=14> */
.L_x_1065:
[----:B------:R-:W-:Y:S05]  /*5f80*/  BSYNC B0 ;  /* 0x0000000000007941 */ /* 0x000fea0003800000 */
.L_x_1064:
        /* <DEDUP_REMOVED lines=15> */
.L_x_1067:
[----:B------:R-:W-:Y:S05]  /*6080*/  BSYNC B0 ;  /* 0x0000000000007941 */ /* 0x000fea0003800000 */
.L_x_1066:
[----:B------:R-:W-:Y:S06]  /*6090*/  BAR.ARV 0xa, 0xa0 ;  /* 0x0282800000007b1d */ /* 0x000fec0000002000 */
[----:B------:R-:W-:Y:S04]  /*60a0*/  BSSY B0, `(.L_x_1068) ;  /* 0x0000003000007945 */ /* 0x000fe80003800000 */
[----:B------:R-:W-:Y:S05]  /*60b0*/  @!P0 BRA `(.L_x_1069) ;  /* 0x0000000000048947 */ /* 0x000fea0003800000 */
[----:B------:R-:W-:-:S04]  /*60c0*/  DEPBAR.LE SB0, 0x1 ;  /* 0x000080400000791a */ /* 0x000fc80000000000 */
.L_x_1069:
[----:B------:R-:W-:Y:S05]  /*60d0*/  BSYNC B0 ;  /* 0x0000000000007941 */ /* 0x000fea0003800000 */
.L_x_1068:
[----:B------:R-:W-:Y:S06]  /*60e0*/  BAR.ARV 0xb, 0xa0 ;  /* 0x02c2800000007b1d */ /* 0x000fec0000002000 */
[----:B------:R-:W-:Y:S04]  /*60f0*/  BSSY B0, `(.L_x_1070) ;  /* 0x0000003000007945 */ /* 0x000fe80003800000 */
[----:B------:R-:W-:Y:S05]  /*6100*/  @!P0 BRA `(.L_x_1071) ;  /* 0x0000000000048947 */ /* 0x000fea0003800000 */
[----:B------:R-:W-:-:S04]  /*6110*/  DEPBAR.LE SB0, 0x0 ;  /* 0x000080000000791a */ /* 0x000fc80000000000 */
.L_x_1071:
[----:B------:R-:W-:Y:S05]  /*6120*/  BSYNC B0 ;  /* 0x0000000000007941 */ /* 0x000fea0003800000 */
.L_x_1070:
        /* <DEDUP_REMOVED lines=19> */
.L_x_1073:
[----:B------:R-:W-:Y:S05]  /*6260*/  BSYNC B0 ;  /* 0x0000000000007941 */ /* 0x000fea0003800000 */
.L_x_1072:
[----:B------:R-:W-:Y:S02]  /*6270*/  UIADD3 UR6, UR6, 0x2, URZ ;  /* 0x0000000206067890 */ /* 0x000fe4000fffe03f */
[----:B------:R-:W-:Y:S01]  /*6280*/  UIADD3 UR4, UR4, 0x1, URZ ;  /* 0x0000000104047890 */ /* 0x000fe2000fffe03f */
[----:B------:R-:W-:Y:S11]  /*6290*/  @P3 BRA `(.L_x_1074) ;  /* 0xfffffff000dc3947 */ /* 0x000ff6000383ffff */
.L_x_1041:
        /* <DEDUP_REMOVED lines=13> */
.L_x_1077:
[----:B------:R-:W2:Y:S04]  /*6370*/  LDG.E.STRONG.GPU R0, desc[UR38][R2.64] ;  /* 0x0000002602007981 */ /* 0x000ea8000c1ef900 */
[----:B--2---:R-:W-:Y:S01]  /*6380*/  CCTL.IVALL ;  /* 0x00000000ff00798f */ /* 0x004fe20002000000 */
[----:B------:R-:W-:Y:S05]  /*6390*/  YIELD ;  /* 0x0000000000007946 */ /* 0x000fea0003800000 */
[----:B------:R-:W-:-:S13]  /*63a0*/  ISETP.NE.AND P1, PT, R0, UR18, PT ;  /* 0x0000001200007c0c */ /* 0x000fda000bf25270 */
[----:B------:R-:W-:Y:S05]  /*63b0*/  @P1 BRA `(.L_x_1077) ;  /* 0xfffffffc00ec1947 */ /* 0x000fea000383ffff */
.L_x_1076:
[----:B------:R-:W-:Y:S05]  /*63c0*/  BSYNC B0 ;  /* 0x0000000000007941 */ /* 0x000fea0003800000 */
.L_x_1075:
[----:B------:R-:W-:-:S03]  /*63d0*/  UMOV UR4, 0xffffffff ;  /* 0xffffffff00047882 */ /* 0x000fc60000000000 */
[----:B------:R-:W-:Y:S05]  /*63e0*/  BRA.DIV UR4, `(.L_x_1078) ;  /* 0x0000002e04d87947 */ /* 0x000fea000b800000 */
[----:B------:R-:W-:Y:S01]  /*63f0*/  NOP ;  /* 0x0000000000007918 */ /* 0x000fe20000000000 */
.L_x_1136:
        /* <DEDUP_REMOVED lines=22> */
.L_x_1080:
[----:B------:R-:W-:Y:S05]  /*6560*/  BSYNC B0 ;  /* 0x0000000000007941 */ /* 0x000fea0003800000 */
.L_x_1079:
        /* <DEDUP_REMOVED lines=19> */
.L_x_1082:
[----:B------:R-:W-:Y:S05]  /*66a0*/  BSYNC B0 ;  /* 0x0000000000007941 */ /* 0x000fea0003800000 */
.L_x_1081:
        /* <DEDUP_REMOVED lines=20> */
.L_x_1084:
[----:B------:R-:W-:Y:S05]  /*67f0*/  BSYNC B0 ;  /* 0x0000000000007941 */ /* 0x000fea0003800000 */
.L_x_1083:
[----:B------:R-:W-:Y:S06]  /*6800*/  BAR.ARV 0xa, 0xa0 ;  /* 0x0282800000007b1d */ /* 0x000fec0000002000 */
[----:B------:R-:W-:Y:S04]  /*6810*/  BSSY B0, `(.L_x_1085) ;  /* 0x0000003000007945 */ /* 0x000fe80003800000 */
[----:B------:R-:W-:Y:S05]  /*6820*/  @!P0 BRA `(.L_x_1086) ;  /* 0x0000000000048947 */ /* 0x000fea0003800000 */
[----:B------:R-:W-:-:S04]  /*6830*/  DEPBAR.LE SB0, 0x1 ;  /* 0x000080400000791a */ /* 0x000fc80000000000 */
.L_x_1086:
[----:B------:R-:W-:Y:S05]  /*6840*/  BSYNC B0 ;  /* 0x0000000000007941 */ /* 0x000fea0003800000 */
.L_x_1085:
[----:B------:R-:W-:Y:S06]  /*6850*/  BAR.ARV 0xb, 0xa0 ;  /* 0x02c2800000007b1d */ /* 0x000fec0000002000 */
[----:B------:R-:W-:Y:S04]  /*6860*/  BSSY B0, `(.L_x_1087) ;  /* 0x0000003000007945 */ /* 0x000fe80003800000 */
[----:B------:R-:W-:Y:S05]  /*6870*/  @!P0 BRA `(.L_x_1088) ;  /* 0x0000000000048947 */ /* 0x000fea0003800000 */
[----:B------:R-:W-:-:S04]  /*6880*/  DEPBAR.LE SB0, 0x0 ;  /* 0x000080000000791a */ /* 0x000fc80000000000 */
.L_x_1088:
[----:B------:R-:W-:Y:S05]  /*6890*/  BSYNC B0 ;  /* 0x0000000000007941 */ /* 0x000fea0003800000 */
.L_x_1087:
        /* <DEDUP_REMOVED lines=19> */
.L_x_1036:
        /* <DEDUP_REMOVED lines=10> */
.L_x_1089:
        /* <DEDUP_REMOVED lines=10> */
.L_x_1091:
[----:B------:R-:W3:Y:S02]  /*6b10*/  LDC R0, c[0x0][0x8c4] ;  /* 0x00023100ff007b82 */ /* 0x000ee40000000800 */
.L_x_1090:
        /* <DEDUP_REMOVED lines=42> */
.L_x_1093:
        /* <DEDUP_REMOVED lines=70> */
.L_x_1137:
        /* <DEDUP_REMOVED lines=9> */
.L_x_1096:
        /* <DEDUP_REMOVED lines=98> */
.L_x_1107:
[----:B-1----:R-:W-:-:S05]  /*78d0*/  IMAD.MOV.U32 R11, RZ, RZ, 0x1 ;  /* 0x00000001ff0b7424 */ /* 0x002fca00078e00ff */
[----:B------:R-:W-:-:S04]  /*78e0*/  SHF.L.U32 R11, R11, 0x1f, RZ ;  /* 0x0000001f0b0b7819 */ /* 0x000fc800000006ff */
[----:B------:R-:W1:Y:S02]  /*78f0*/  SYNCS.PHASECHK.TRANS64.TRYWAIT P1, [R12+URZ+0x36438], R11 ;  /* 0x0364380b0c0075a7 */ /* 0x000e64000802017f */
[----:B-1234-:R-:W-:Y:S05]  /*7900*/  @!P1 BRA `(.L_x_1099) ;  /* 0x0000001800c09947 */ /* 0x01efea0003800000 */
.L_x_1138:
[----:B------:R-:W-:Y:S05]  /*7910*/  @P0 BRA `(.L_x_1100) ;  /* 0x0000000000140947 */ /* 0x000fea0003800000 */
[----:B------:R-:W-:Y:S01]  /*7920*/  ISETP.NE.AND P1, PT, R8, RZ, PT ;  /* 0x000000ff0800720c */ /* 0x000fe20003f25270 */
[----:B------:R-:W-:-:S04]  /*7930*/  IMAD.MOV.U32 R3, RZ, RZ, 0x6100 ;  /* 0x00006100ff037424 */ /* 0x000fc800078e00ff */
[----:B------:R2:W-:Y:S08]  /*7940*/  SYNCS.ARRIVE.TRANS64 RZ, [R12+URZ+0x36430], R3 ;  /* 0x036430030cff79a7 */ /* 0x0005f0000800003f */
[----:B------:R-:W-:Y:S05]  /*7950*/  @!P1 BRA `(.L_x_1100) ;  /* 0x0000000000049947 */ /* 0x000fea0003800000 */
[----:B------:R-:W-:Y:S01]  /*7960*/  BPT.TRAP 0x1 ;  /* 0x000000040000795c */ /* 0x000fe20000300000 */
.L_x_1100:
        /* <DEDUP_REMOVED lines=49> */
.L_x_1139:
[----:B------:R-:W-:Y:S05]  /*7c80*/  @P0 BRA `(.L_x_1102) ;  /* 0x0000000000140947 */ /* 0x000fea0003800000 */
[----:B------:R-:W-:Y:S01]  /*7c90*/  ISETP.NE.AND P1, PT, R8, RZ, PT ;  /* 0x000000ff0800720c */ /* 0x000fe20003f25270 */
[----:B--2---:R-:W-:-:S04]  /*7ca0*/  IMAD.MOV.U32 R27, RZ, RZ, 0x6100 ;  /* 0x00006100ff1b7424 */ /* 0x004fc800078e00ff */
[----:B------:R3:W-:Y:S08]  /*7cb0*/  SYNCS.ARRIVE.TRANS64 RZ, [R12+URZ+0x36418], R27 ;  /* 0x0364181b0cff79a7 */ /* 0x0007f0000800003f */
[----:B------:R-:W-:Y:S05]  /*7cc0*/  @!P1 BRA `(.L_x_1102) ;  /* 0x0000000000049947 */ /* 0x000fea0003800000 */
[----:B------:R-:W-:Y:S01]  /*7cd0*/  BPT.TRAP 0x1 ;  /* 0x000000040000795c */ /* 0x000fe20000300000 */
.L_x_1102:
        /* <DEDUP_REMOVED lines=37> */
.L_x_1140:
[----:B--2---:R-:W-:Y:S01]  /*7f30*/  SHF.R.S32.HI R28, RZ, 0x1f, R26 ;  /* 0x0000001fff1c7819 */ /* 0x004fe2000001141a */
[----:B------:R-:W-:Y:S06]  /*7f40*/  @P0 BRA `(.L_x_1104) ;  /* 0x0000000000140947 */ /* 0x000fec0003800000 */
[----:B------:R-:W-:Y:S01]  /*7f50*/  ISETP.NE.AND P1, PT, R8, RZ, PT ;  /* 0x000000ff0800720c */ /* 0x000fe20003f25270 */
[----:B------:R-:W-:-:S04]  /*7f60*/  IMAD.MOV.U32 R29, RZ, RZ, 0x6100 ;  /* 0x00006100ff1d7424 */ /* 0x000fc800078e00ff */
[----:B------:R2:W-:Y:S08]  /*7f70*/  SYNCS.ARRIVE.TRANS64 RZ, [R12+URZ+0x36430], R29 ;  /* 0x0364301d0cff79a7 */ /* 0x0005f0000800003f */
[----:B------:R-:W-:Y:S05]  /*7f80*/  @!P1 BRA `(.L_x_1104) ;  /* 0x0000000000049947 */ /* 0x000fea0003800000 */
[----:B------:R-:W-:Y:S01]  /*7f90*/  BPT.TRAP 0x1 ;  /* 0x000000040000795c */ /* 0x000fe20000300000 */
.L_x_1104:
        /* <DEDUP_REMOVED lines=37> */
.L_x_1142:
[----:B------:R-:W-:Y:S05]  /*81f0*/  @P0 BRA `(.L_x_1106) ;  /* 0x0000000000140947 */ /* 0x000fea0003800000 */
[----:B------:R-:W-:Y:S01]  /*8200*/  ISETP.NE.AND P1, PT, R8, RZ, PT ;  /* 0x000000ff0800720c */ /* 0x000fe20003f25270 */
[----:B---3--:R-:W-:-:S04]  /*8210*/  IMAD.MOV.U32 R5, RZ, RZ, 0x6100 ;  /* 0x00006100ff057424 */ /* 0x008fc800078e00ff */
[----:B------:R4:W-:Y:S08]  /*8220*/  SYNCS.ARRIVE.TRANS64 RZ, [R12+URZ+0x36410], R5 ;  /* 0x036410050cff79a7 */ /* 0x0009f0000800003f */
[----:B------:R-:W-:Y:S05]  /*8230*/  @!P1 BRA `(.L_x_1106) ;  /* 0x0000000000049947 */ /* 0x000fea0003800000 */
[----:B------:R-:W-:Y:S01]  /*8240*/  BPT.TRAP 0x1 ;  /* 0x000000040000795c */ /* 0x000fe20000300000 */
.L_x_1106:
        /* <DEDUP_REMOVED lines=37> */
.L_x_1098:
[----:B------:R-:W-:Y:S01]  /*84a0*/  ISETP.NE.AND P1, PT, R17, RZ, PT ;  /* 0x000000ff1100720c */ /* 0x000fe20003f25270 */
[----:B------:R-:W-:-:S12]  /*84b0*/  IMAD.MOV.U32 R4, RZ, RZ, 0x1 ;  /* 0x00000001ff047424 */ /* 0x000fd800078e00ff */
[----:B------:R-:W-:Y:S05]  /*84c0*/  @!P1 BRA `(.L_x_1097) ;  /* 0x00000004006c9947 */ /* 0x000fea0003800000 */
[----:B------:R-:W3:Y:S02]  /*84d0*/  SYNCS.PHASECHK.TRANS64.TRYWAIT P1, [R12+URZ+0x36438], R11 ;  /* 0x0364380b0c0075a7 */ /* 0x000ee4000802017f */
[----:B---3--:R-:W-:Y:S05]  /*84e0*/  @!P1 BRA `(.L_x_1108) ;  /* 0x00000010001c9947 */ /* 0x008fea0003800000 */
.L_x_1143:
[----:B------:R-:W-:Y:S05]  /*84f0*/  @P0 BRA `(.L_x_1109) ;  /* 0x0000000000140947 */ /* 0x000fea0003800000 */
[----:B------:R-:W-:Y:S01]  /*8500*/  ISETP.NE.AND P1, PT, R8, RZ, PT ;  /* 0x000000ff0800720c */ /* 0x000fe20003f25270 */
[----:B------:R-:W-:-:S04]  /*8510*/  IMAD.MOV.U32 R5, RZ, RZ, 0x6100 ;  /* 0x00006100ff057424 */ /* 0x000fc800078e00ff */
[----:B------:R4:W-:Y:S08]  /*8520*/  SYNCS.ARRIVE.TRANS64 RZ, [R12+URZ+0x36430], R5 ;  /* 0x036430050cff79a7 */ /* 0x0009f0000800003f */
[----:B------:R-:W-:Y:S05]  /*8530*/  @!P1 BRA `(.L_x_1109) ;  /* 0x0000000000049947 */ /* 0x000fea0003800000 */
[----:B------:R-:W-:Y:S01]  /*8540*/  BPT.TRAP 0x1 ;  /* 0x000000040000795c */ /* 0x000fe20000300000 */
.L_x_1109:
        /* <DEDUP_REMOVED lines=42> */
.L_x_1144:
[----:B------:R-:W-:Y:S01]  /*87f0*/  IMAD.MOV.U32 R4, RZ, RZ, RZ ;  /* 0x000000ffff047224 */ /* 0x000fe200078e00ff */
[----:B------:R-:W-:Y:S06]  /*8800*/  @P0 BRA `(.L_x_1111) ;  /* 0x0000000000140947 */ /* 0x000fec0003800000 */
[----:B------:R-:W-:Y:S01]  /*8810*/  ISETP.NE.AND P1, PT, R8, RZ, PT ;  /* 0x000000ff0800720c */ /* 0x000fe20003f25270 */
[----:B----4-:R-:W-:-:S04]  /*8820*/  IMAD.MOV.U32 R5, RZ, RZ, 0x6100 ;  /* 0x00006100ff057424 */ /* 0x010fc800078e00ff */
[----:B------:R4:W-:Y:S08]  /*8830*/  SYNCS.ARRIVE.TRANS64 RZ, [R12+URZ+0x36418], R5 ;  /* 0x036418050cff79a7 */ /* 0x0009f0000800003f */
[----:B------:R-:W-:Y:S05]  /*8840*/  @!P1 BRA `(.L_x_1111) ;  /* 0x0000000000049947 */ /* 0x000fea0003800000 */
[----:B------:R-:W-:Y:S01]  /*8850*/  BPT.TRAP 0x1 ;  /* 0x000000040000795c */ /* 0x000fe20000300000 */
.L_x_1111:
        /* <DEDUP_REMOVED lines=34> */
.L_x_1097:
[----:B------:R-:W-:-:S04]  /*8a80*/  SHF.L.U32 R3, R4, 0x1f, RZ ;  /* 0x0000001f04037819 */ /* 0x000fc800000006ff */
[----:B------:R-:W4:Y:S02]  /*8a90*/  SYNCS.PHASECHK.TRANS64.TRYWAIT P1, [R12+URZ+0x36438], R3 ;  /* 0x036438030c0075a7 */ /* 0x000f24000802017f */
[----:B----4-:R-:W-:Y:S05]  /*8aa0*/  @!P1 BRA `(.L_x_1112) ;  /* 0x0000000800d49947 */ /* 0x010fea0003800000 */
.L_x_1145:
[----:B------:R-:W-:Y:S05]  /*8ab0*/  @P0 BRA `(.L_x_1113) ;  /* 0x0000000000180947 */ /* 0x000fea0003800000 */
[----:B------:R-:W5:Y:S01]  /*8ac0*/  S2R R2, SR_TID.X ;  /* 0x0000000000027919 */ /* 0x000f620000002100 */
[----:B----4-:R-:W-:-:S04]  /*8ad0*/  IMAD.MOV.U32 R3, RZ, RZ, 0x6100 ;  /* 0x00006100ff037424 */ /* 0x010fc800078e00ff */
[----:B------:R4:W-:Y:S01]  /*8ae0*/  SYNCS.ARRIVE.TRANS64 RZ, [R12+URZ+0x36430], R3 ;  /* 0x036430030cff79a7 */ /* 0x0009e2000800003f */
[----:B-----5:R-:W-:-:S13]  /*8af0*/  LOP3.LUT P0, RZ, R2, 0x1f, RZ, 0xc0, !PT ;  /* 0x0000001f02ff7812 */ /* 0x020fda000780c0ff */
[----:B----4-:R-:W-:Y:S05]  /*8b00*/  @!P0 BRA `(.L_x_1113) ;  /* 0x0000000000048947 */ /* 0x010fea0003800000 */
[----:B------:R-:W-:Y:S01]  /*8b10*/  BPT.TRAP 0x1 ;  /* 0x000000040000795c */ /* 0x000fe20000300000 */
.L_x_1113:
        /* <DEDUP_REMOVED lines=44> */
.L_x_1094:
[----:B------:R-:W-:Y:S05]  /*8de0*/  BSYNC B0 ;  /* 0x0000000000007941 */ /* 0x000fea0003800000 */
.L_x_1092:
[----:B------:R-:W-:-:S03]  /*8df0*/  UMOV UR6, 0xffffffff ;  /* 0xffffffff00067882 */ /* 0x000fc60000000000 */
[----:B------:R-:W-:Y:S05]  /*8e00*/  BRA.DIV UR6, `(.L_x_1114) ;  /* 0x0000000a06107947 */ /* 0x000fea000b800000 */
[----:B------:R-:W-:-:S13]  /*8e10*/  ELECT P6, URZ, PT ;  /* 0x00000000003f782f */ /* 0x000fda00038c0000 */
.L_x_1148:
[----:B------:R-:W-:Y:S05]  /*8e20*/  @!P6 BRA `(.L_x_996) ;  /* 0x000000000070e947 */ /* 0x000fea0003800000 */
[----:B------:R-:W-:-:S04]  /*8e30*/  LOP3.LUT R16, R16, 0x2, RZ, 0xfc, !PT ;  /* 0x0000000210107812 */ /* 0x000fc800078efcff */
[----:B------:R-:W-:-:S13]  /*8e40*/  ISETP.NE.AND P2, PT, R16, 0x3, PT ;  /* 0x000000031000780c */ /* 0x000fda0003f45270 */
[----:B------:R-:W-:Y:S05]  /*8e50*/  @!P2 BRA `(.L_x_1115) ;  /* 0x000000000004a947 */ /* 0x000fea0003800000 */
[----:B--2---:R-:W-:Y:S01]  /*8e60*/  BPT.TRAP 0x1 ;  /* 0x000000040000795c */ /* 0x004fe20000300000 */
.L_x_1115:
        /* <DEDUP_REMOVED lines=15> */
.L_x_1149:
[----:B------:R-:W5:Y:S02]  /*8f60*/  SYNCS.PHASECHK.TRANS64.TRYWAIT P0, [R5+URZ], R0 ;  /* 0x00000000050075a7 */ /* 0x000f64000800017f */
[----:B-----5:R-:W-:Y:S05]  /*8f70*/  @!P0 BRA `(.L_x_1117) ;  /* 0x0000000400e88947 */ /* 0x020fea0003800000 */
.L_x_1150:
[----:B------:R-:W-:Y:S05]  /*8f80*/  @!P2 BRA `(.L_x_1118) ;  /* 0x000000000004a947 */ /* 0x000fea0003800000 */
[----:B--2---:R-:W-:Y:S01]  /*8f90*/  BPT.TRAP 0x1 ;  /* 0x000000040000795c */ /* 0x004fe20000300000 */
.L_x_1118:
[----:B------:R-:W-:-:S07]  /*8fa0*/  SHF.L.U32 R4, R4, 0x1f, RZ ;  /* 0x0000001f04047819 */ /* 0x000fce00000006ff */
.L_x_1119:
[----:B------:R1:W1:Y:S02]  /*8fb0*/  SYNCS.PHASECHK.TRANS64.TRYWAIT P0, [R9+URZ+0x36438], R4 ;  /* 0x03643804090075a7 */ /* 0x000264000800017f */
[----:B-1----:R-:W-:Y:S05]  /*8fc0*/  @!P0 NANOSLEEP.SYNCS 0x989680 ;  /* 0x009896800000895d */ /* 0x002fea0003900000 */
[----:B------:R-:W1:Y:S02]  /*8fd0*/  @!P0 SYNCS.PHASECHK.TRANS64 P0, [R9+URZ+0x36438], R4 ;  /* 0x03643804090085a7 */ /* 0x000e64000800007f */
[----:B-1----:R-:W-:Y:S05]  /*8fe0*/  @!P0 BRA `(.L_x_1119) ;  /* 0xfffffffc00f08947 */ /* 0x002fea000383ffff */
.L_x_996:
[----:B--2---:R-:W-:Y:S05]  /*8ff0*/  BSYNC B6 ;  /* 0x0000000000067941 */ /* 0x004fea0003800000 */
.L_x_990:
[----:B------:R-:W-:Y:S05]  /*9000*/  EXIT ;  /* 0x000000000000794d */ /* 0x000fea0003800000 */
.L_x_1006:
[----:B------:R-:W-:Y:S02]  /*9010*/  IMAD.MOV.U32 R12, RZ, RZ, RZ ;  /* 0x000000ffff0c7224 */ /* 0x000fe400078e00ff */
[----:B------:R-:W-:Y:S02]  /*9020*/  IMAD.MOV.U32 R11, RZ, RZ, 0x1f ;  /* 0x0000001fff0b7424 */ /* 0x000fe400078e00ff */
[----:B------:R-:W-:-:S07]  /*9030*/  IMAD.MOV.U32 R15, RZ, RZ, -0x1 ;  /* 0xffffffffff0f7424 */ /* 0x000fce00078e00ff */
[----:B------:R-:W-:Y:S05]  /*9040*/  WARPSYNC.COLLECTIVE R15, `(.L_x_1120) ;  /* 0x000000000f087348 */ /* 0x000fea0003c00000 */
[----:B------:R1:W2:Y:S02]  /*9050*/  SHFL.IDX P6, R14, R13, R12, R11 ;  /* 0x0000000c0d0e7389 */ /* 0x0002a400000c000b */
[----:B-12---:R-:W-:Y:S01]  /*9060*/  ENDCOLLECTIVE ;  /* 0x000000000000791b */ /* 0x006fe20003800000 */
.L_x_1120:
[----:B------:R-:W-:Y:S05]  /*9070*/  BRA `(.L_x_1121) ;  /* 0xffffff8000787947 */ /* 0x000fea000383ffff */
.L_x_1008:
[----:B--2---:R-:W-:-:S04]  /*9080*/  IMAD.U32 R7, RZ, RZ, UR36 ;  /* 0x00000024ff077e24 */ /* 0x004fc8000f8e00ff */
[----:B------:R2:W3:Y:S03]  /*9090*/  SYNCS.PHASECHK.TRANS64.TRYWAIT P0, [R7+URZ+0x36400], R11 ;  /* 0x0364000b070075a7 */ /* 0x0004e6000800017f */
[----:B---3--:R-:W-:Y:S05]  /*90a0*/  @!P0 NANOSLEEP.SYNCS 0x989680 ;  /* 0x009896800000895d */ /* 0x008fea0003900000 */
[----:B------:R-:W3:Y:S02]  /*90b0*/  @!P0 SYNCS.PHASECHK.TRANS64 P0, [R7+URZ+0x36400], R11 ;  /* 0x0364000b070085a7 */ /* 0x000ee4000800007f */
[----:B---3--:R-:W-:Y:S05]  /*90c0*/  @!P0 BRA `(.L_x_1008) ;  /* 0xfffffffc00ec8947 */ /* 0x008fea000383ffff */
[----:B------:R-:W-:Y:S05]  /*90d0*/  BRA `(.L_x_1007) ;  /* 0xffffff8000c87947 */ /* 0x000fea000383ffff */
.L_x_1012:
[----:B--2---:R2:W3:Y:S02]  /*90e0*/  SYNCS.PHASECHK.TRANS64.TRYWAIT P1, [R4+URZ+0x36410], R11 ;  /* 0x0364100b040075a7 */ /* 0x0044e4000802017f */
[----:B---3--:R-:W-:Y:S05]  /*90f0*/  @!P1 NANOSLEEP.SYNCS 0x989680 ;  /* 0x009896800000995d */ /* 0x008fea0003900000 */
[----:B------:R-:W3:Y:S02]  /*9100*/  @!P1 SYNCS.PHASECHK.TRANS64 P1, [R4+URZ+0x36410], R11 ;  /* 0x0364100b040095a7 */ /* 0x000ee4000802007f */
[----:B---3--:R-:W-:Y:S05]  /*9110*/  @!P1 BRA `(.L_x_1012) ;  /* 0xfffffffc00f09947 */ /* 0x008fea000383ffff */
[----:B------:R-:W-:Y:S05]  /*9120*/  BRA `(.L_x_1011) ;  /* 0xffffff8800707947 */ /* 0x000fea000383ffff */
.L_x_1016:
[----:B--2---:R-:W-:-:S04]  /*9130*/  IMAD.U32 R120, RZ, RZ, UR36 ;  /* 0x00000024ff787e24 */ /* 0x004fc8000f8e00ff */
[----:B------:R2:W3:Y:S03]  /*9140*/  SYNCS.PHASECHK.TRANS64.TRYWAIT P1, [R120+URZ+0x36430], R15 ;  /* 0x0364300f780075a7 */ /* 0x0004e6000802017f */
[----:B---3--:R-:W-:Y:S05]  /*9150*/  @!P1 NANOSLEEP.SYNCS 0x989680 ;  /* 0x009896800000995d */ /* 0x008fea0003900000 */
[----:B------:R-:W3:Y:S02]  /*9160*/  @!P1 SYNCS.PHASECHK.TRANS64 P1, [R120+URZ+0x36430], R15 ;  /* 0x0364300f780095a7 */ /* 0x000ee4000802007f */
[----:B---3--:R-:W-:Y:S05]  /*9170*/  @!P1 BRA `(.L_x_1016) ;  /* 0xfffffffc00ec9947 */ /* 0x008fea000383ffff */
[----:B------:R-:W-:Y:S05]  /*9180*/  BRA `(.L_x_1015) ;  /* 0xffffff90008c7947 */ /* 0x000fea000383ffff */
.L_x_1023:
[----:B------:R-:W-:Y:S01]  /*9190*/  BSSY B0, `(.L_x_1122) ;  /* 0x0000005000007945 */ /* 0x000fe20003800000 */
[----:B------:R-:W-:-:S07]  /*91a0*/  IMAD.MOV.U32 R15, RZ, RZ, -0x1 ;  /* 0xffffffffff0f7424 */ /* 0x000fce00078e00ff */
[----:B------:R-:W-:Y:S05]  /*91b0*/  WARPSYNC.COLLECTIVE R15, `(.L_x_1123) ;  /* 0x000000000f087348 */ /* 0x000fea0003c00000 */
[----:B------:R-:W-:Y:S01]  /*91c0*/  NOP ;  /* 0x0000000000007918 */ /* 0x000fe20000000000 */
[----:B------:R-:W-:Y:S01]  /*91d0*/  ENDCOLLECTIVE ;  /* 0x000000000000791b */ /* 0x000fe20003800000 */
.L_x_1123:
[----:B------:R-:W-:Y:S05]  /*91e0*/  BSYNC B0 ;  /* 0x0000000000007941 */ /* 0x000fea0003800000 */
.L_x_1122:
[----:B------:R-:W-:Y:S05]  /*91f0*/  BRA `(.L_x_1124) ;  /* 0xffffffb4006c7947 */ /* 0x000fea000383ffff */
.L_x_1032:
[----:B------:R-:W-:Y:S01]  /*9200*/  BSSY B0, `(.L_x_1125) ;  /* 0x0000005000007945 */ /* 0x000fe20003800000 */
[----:B------:R-:W-:-:S07]  /*9210*/  IMAD.MOV.U32 R15, RZ, RZ, -0x1 ;  /* 0xffffffffff0f7424 */ /* 0x000fce00078e00ff */
[----:B-1----:R-:W-:Y:S05]  /*9220*/  WARPSYNC.COLLECTIVE R15, `(.L_x_1126) ;  /* 0x000000000f087348 */ /* 0x002fea0003c00000 */
[----:B------:R-:W-:Y:S01]  /*9230*/  NOP ;  /* 0x0000000000007918 */ /* 0x000fe20000000000 */
[----:B-1----:R-:W-:Y:S01]  /*9240*/  ENDCOLLECTIVE ;  /* 0x000000000000791b */ /* 0x002fe20003800000 */
.L_x_1126:
[----:B------:R-:W-:Y:S05]  /*9250*/  BSYNC B0 ;  /* 0x0000000000007941 */ /* 0x000fea0003800000 */
.L_x_1125:
[----:B------:R-:W-:Y:S05]  /*9260*/  BRA `(.L_x_1127) ;  /* 0xffffffb800587947 */ /* 0x000fea000383ffff */
.L_x_1045:
[----:B------:R-:W-:Y:S01]  /*9270*/  BSSY B0, `(.L_x_1128) ;  /* 0x0000005000007945 */ /* 0x000fe20003800000 */
[----:B------:R-:W-:-:S07]  /*9280*/  IMAD.MOV.U32 R15, RZ, RZ, -0x1 ;  /* 0xffffffffff0f7424 */ /* 0x000fce00078e00ff */
[----:B------:R-:W-:Y:S05]  /*9290*/  WARPSYNC.COLLECTIVE R15, `(.L_x_1129) ;  /* 0x000000000f087348 */ /* 0x000fea0003c00000 */
[----:B------:R-:W-:Y:S01]  /*92a0*/  NOP ;  /* 0x0000000000007918 */ /* 0x000fe20000000000 */
[----:B------:R-:W-:Y:S01]  /*92b0*/  ENDCOLLECTIVE ;  /* 0x000000000000791b */ /* 0x000fe20003800000 */
.L_x_1129:
[----:B------:R-:W-:Y:S05]  /*92c0*/  BSYNC B0 ;  /* 0x0000000000007941 */ /* 0x000fea0003800000 */
.L_x_1128:
[----:B------:R-:W-:Y:S05]  /*92d0*/  BRA `(.L_x_1130) ;  /* 0xffffffc400247947 */ /* 0x000fea000383ffff */
.L_x_1061:
[----:B------:R-:W-:Y:S01]  /*92e0*/  BSSY B0, `(.L_x_1131) ;  /* 0x0000005000007945 */ /* 0x000fe20003800000 */
[----:B------:R-:W-:-:S07]  /*92f0*/  IMAD.MOV.U32 R15, RZ, RZ, -0x1 ;  /* 0xffffffffff0f7424 */ /* 0x000fce00078e00ff */
[----:B------:R-:W-:Y:S05]  /*9300*/  WARPSYNC.COLLECTIVE R15, `(.L_x_1132) ;  /* 0x000000000f087348 */ /* 0x000fea0003c00000 */
[----:B------:R-:W-:Y:S01]  /*9310*/  NOP ;  /* 0x0000000000007918 */ /* 0x000fe20000000000 */
[----:B------:R-:W-:Y:S01]  /*9320*/  ENDCOLLECTIVE ;  /* 0x000000000000791b */ /* 0x000fe20003800000 */
.L_x_1132:
[----:B------:R-:W-:Y:S05]  /*9330*/  BSYNC B0 ;  /* 0x0000000000007941 */ /* 0x000fea0003800000 */
.L_x_1131:
[----:B------:R-:W-:Y:S05]  /*9340*/  BRA `(.L_x_1133) ;  /* 0xffffffc800947947 */ /* 0x000fea000383ffff */
.L_x_1078:
[----:B------:R-:W-:Y:S01]  /*9350*/  BSSY B0, `(.L_x_1134) ;  /* 0x0000005000007945 */ /* 0x000fe20003800000 */
[----:B------:R-:W-:-:S07]  /*9360*/  IMAD.MOV.U32 R15, RZ, RZ, -0x1 ;  /* 0xffffffffff0f7424 */ /* 0x000fce00078e00ff */
[----:B------:R-:W-:Y:S05]  /*9370*/  WARPSYNC.COLLECTIVE R15, `(.L_x_1135) ;  /* 0x000000000f087348 */ /* 0x000fea0003c00000 */
[----:B------:R-:W-:Y:S01]  /*9380*/  NOP ;  /* 0x0000000000007918 */ /* 0x000fe20000000000 */
[----:B------:R-:W-:Y:S01]  /*9390*/  ENDCOLLECTIVE ;  /* 0x000000000000791b */ /* 0x000fe20003800000 */
.L_x_1135:
[----:B------:R-:W-:Y:S05]  /*93a0*/  BSYNC B0 ;  /* 0x0000000000007941 */ /* 0x000fea0003800000 */
.L_x_1134:
[----:B------:R-:W-:Y:S05]  /*93b0*/  BRA `(.L_x_1136) ;  /* 0xffffffd000107947 */ /* 0x000fea000383ffff */
.L_x_1095:
[----:B-1----:R1:W2:Y:S02]  /*93c0*/  SYNCS.PHASECHK.TRANS64.TRYWAIT P1, [R12+URZ+0x36420], R11 ;  /* 0x0364200b0c0075a7 */ /* 0x0022a4000802017f */
[----:B--2---:R-:W-:Y:S05]  /*93d0*/  @!P1 NANOSLEEP.SYNCS 0x989680 ;  /* 0x009896800000995d */ /* 0x004fea0003900000 */
[----:B------:R-:W2:Y:S02]  /*93e0*/  @!P1 SYNCS.PHASECHK.TRANS64 P1, [R12+URZ+0x36420], R11 ;  /* 0x0364200b0c0095a7 */ /* 0x000ea4000802007f */
[----:B--2---:R-:W-:Y:S05]  /*93f0*/  @!P1 BRA `(.L_x_1095) ;  /* 0xfffffffc00f09947 */ /* 0x004fea000383ffff */
[----:B------:R-:W-:Y:S05]  /*9400*/  BRA `(.L_x_1137) ;  /* 0xffffffdc00847947 */ /* 0x000fea000383ffff */
.L_x_1099:
[----:B-1----:R1:W2:Y:S02]  /*9410*/  SYNCS.PHASECHK.TRANS64.TRYWAIT P1, [R12+URZ+0x36438], R11 ;  /* 0x0364380b0c0075a7 */ /* 0x0022a4000802017f */
[----:B--2---:R-:W-:Y:S05]  /*9420*/  @!P1 NANOSLEEP.SYNCS 0x989680 ;  /* 0x009896800000995d */ /* 0x004fea0003900000 */
[----:B------:R-:W2:Y:S02]  /*9430*/  @!P1 SYNCS.PHASECHK.TRANS64 P1, [R12+URZ+0x36438], R11 ;  /* 0x0364380b0c0095a7 */ /* 0x000ea4000802007f */
[----:B--2---:R-:W-:Y:S05]  /*9440*/  @!P1 BRA `(.L_x_1099) ;  /* 0xfffffffc00f09947 */ /* 0x004fea000383ffff */
[----:B------:R-:W-:Y:S05]  /*9450*/  BRA `(.L_x_1138) ;  /* 0xffffffe4002c7947 */ /* 0x000fea000383ffff */
.L_x_1101:
[----:B--2---:R2:W3:Y:S02]  /*9460*/  SYNCS.PHASECHK.TRANS64.TRYWAIT P1, [R12+URZ+0x36428], R27 ;  /* 0x0364281b0c0075a7 */ /* 0x0044e4000802017f */
[----:B---3--:R-:W-:Y:S05]  /*9470*/  @!P1 NANOSLEEP.SYNCS 0x989680 ;  /* 0x009896800000995d */ /* 0x008fea0003900000 */
[----:B------:R-:W3:Y:S02]  /*9480*/  @!P1 SYNCS.PHASECHK.TRANS64 P1, [R12+URZ+0x36428], R27 ;  /* 0x0364281b0c0095a7 */ /* 0x000ee4000802007f */
[----:B---3--:R-:W-:Y:S05]  /*9490*/  @!P1 BRA `(.L_x_1101) ;  /* 0xfffffffc00f09947 */ /* 0x008fea000383ffff */
[----:B------:R-:W-:Y:S05]  /*94a0*/  BRA `(.L_x_1139) ;  /* 0xffffffe400f47947 */ /* 0x000fea000383ffff */
.L_x_1103:
[----:B--2---:R2:W3:Y:S02]  /*94b0*/  SYNCS.PHASECHK.TRANS64.TRYWAIT P1, [R12+URZ+0x36438], R28 ;  /* 0x0364381c0c0075a7 */ /* 0x0044e4000802017f */
[----:B---3--:R-:W-:Y:S05]  /*94c0*/  @!P1 NANOSLEEP.SYNCS 0x989680 ;  /* 0x009896800000995d */ /* 0x008fea0003900000 */
[----:B------:R-:W3:Y:S02]  /*94d0*/  @!P1 SYNCS.PHASECHK.TRANS64 P1, [R12+URZ+0x36438], R28 ;  /* 0x0364381c0c0095a7 */ /* 0x000ee4000802007f */
[----:B---3--:R-:W-:Y:S05]  /*94e0*/  @!P1 BRA `(.L_x_1103) ;  /* 0xfffffffc00f09947 */ /* 0x008fea000383ffff */
[----:B------:R-:W-:Y:S05]  /*94f0*/  BRA `(.L_x_1140) ;  /* 0xffffffe8008c7947 */ /* 0x000fea000383ffff */
.L_x_1105:
[----:B------:R-:W-:-:S07]  /*9500*/  SHF.L.U32 R5, R0, 0x1f, RZ ;  /* 0x0000001f00057819 */ /* 0x000fce00000006ff */
.L_x_1141:
[----:B---3--:R3:W4:Y:S02]  /*9510*/  SYNCS.PHASECHK.TRANS64.TRYWAIT P1, [R12+URZ+0x36420], R5 ;  /* 0x036420050c0075a7 */ /* 0x008724000802017f */
[----:B----4-:R-:W-:Y:S05]  /*9520*/  @!P1 NANOSLEEP.SYNCS 0x989680 ;  /* 0x009896800000995d */ /* 0x010fea0003900000 */
[----:B------:R-:W4:Y:S02]  /*9530*/  @!P1 SYNCS.PHASECHK.TRANS64 P1, [R12+URZ+0x36420], R5 ;  /* 0x036420050c0095a7 */ /* 0x000f24000802007f */
[----:B----4-:R-:W-:Y:S05]  /*9540*/  @!P1 BRA `(.L_x_1141) ;  /* 0xfffffffc00f09947 */ /* 0x010fea000383ffff */
[----:B------:R-:W-:Y:S05]  /*9550*/  BRA `(.L_x_1142) ;  /* 0xffffffec00247947 */ /* 0x000fea000383ffff */
.L_x_1108:
[----:B---3--:R3:W4:Y:S02]  /*9560*/  SYNCS.PHASECHK.TRANS64.TRYWAIT P1, [R12+URZ+0x36438], R11 ;  /* 0x0364380b0c0075a7 */ /* 0x008724000802017f */
[----:B----4-:R-:W-:Y:S05]  /*9570*/  @!P1 NANOSLEEP.SYNCS 0x989680 ;  /* 0x009896800000995d */ /* 0x010fea0003900000 */
[----:B------:R-:W4:Y:S02]  /*9580*/  @!P1 SYNCS.PHASECHK.TRANS64 P1, [R12+URZ+0x36438], R11 ;  /* 0x0364380b0c0095a7 */ /* 0x000f24000802007f */
[----:B----4-:R-:W-:Y:S05]  /*9590*/  @!P1 BRA `(.L_x_1108) ;  /* 0xfffffffc00f09947 */ /* 0x010fea000383ffff */
[----:B------:R-:W-:Y:S05]  /*95a0*/  BRA `(.L_x_1143) ;  /* 0xffffffec00d07947 */ /* 0x000fea000383ffff */
.L_x_1110:
[----:B----4-:R4:W1:Y:S02]  /*95b0*/  SYNCS.PHASECHK.TRANS64.TRYWAIT P1, [R12+URZ+0x36428], R5 ;  /* 0x036428050c0075a7 */ /* 0x010864000802017f */
[----:B-1----:R-:W-:Y:S05]  /*95c0*/  @!P1 NANOSLEEP.SYNCS 0x989680 ;  /* 0x009896800000995d */ /* 0x002fea0003900000 */
[----:B------:R-:W1:Y:S02]  /*95d0*/  @!P1 SYNCS.PHASECHK.TRANS64 P1, [R12+URZ+0x36428], R5 ;  /* 0x036428050c0095a7 */ /* 0x000e64000802007f */
[----:B-1----:R-:W-:Y:S05]  /*95e0*/  @!P1 BRA `(.L_x_1110) ;  /* 0xfffffffc00f09947 */ /* 0x002fea000383ffff */
[----:B------:R-:W-:Y:S05]  /*95f0*/  BRA `(.L_x_1144) ;  /* 0xfffffff0007c7947 */ /* 0x000fea000383ffff */
.L_x_1112:
[----:B----4-:R4:W1:Y:S02]  /*9600*/  SYNCS.PHASECHK.TRANS64.TRYWAIT P1, [R12+URZ+0x36438], R3 ;  /* 0x036438030c0075a7 */ /* 0x010864000802017f */
[----:B-1----:R-:W-:Y:S05]  /*9610*/  @!P1 NANOSLEEP.SYNCS 0x989680 ;  /* 0x009896800000995d */ /* 0x002fea0003900000 */
[----:B------:R-:W1:Y:S02]  /*9620*/  @!P1 SYNCS.PHASECHK.TRANS64 P1, [R12+URZ+0x36438], R3 ;  /* 0x036438030c0095a7 */ /* 0x000e64000802007f */
[----:B-1----:R-:W-:Y:S05]  /*9630*/  @!P1 BRA `(.L_x_1112) ;  /* 0xfffffffc00f09947 */ /* 0x002fea000383ffff */
[----:B------:R-:W-:Y:S05]  /*9640*/  BRA `(.L_x_1145) ;  /* 0xfffffff400187947 */ /* 0x000fea000383ffff */
.L_x_1114:
[----:B------:R-:W-:Y:S01]  /*9650*/  BSSY B0, `(.L_x_1146) ;  /* 0x0000006000007945 */ /* 0x000fe20003800000 */
[----:B------:R-:W-:-:S07]  /*9660*/  IMAD.MOV.U32 R15, RZ, RZ, -0x1 ;  /* 0xffffffffff0f7424 */ /* 0x000fce00078e00ff */
[----:B-123--:R-:W-:Y:S05]  /*9670*/  WARPSYNC.COLLECTIVE R15, `(.L_x_1147) ;  /* 0x000000000f0c7348 */ /* 0x00efea0003c00000 */
[----:B------:R-:W-:Y:S02]  /*9680*/  ELECT P6, UR62, PT ;  /* 0x00000000003e782f */ /* 0x000fe400038c0000 */
[----:B------:R-:W-:Y:S01]  /*9690*/  MOV R14, UR62 ;  /* 0x0000003e000e7c02 */ /* 0x000fe20008000f00 */
[----:B-123--:R-:W-:Y:S10]  /*96a0*/  ENDCOLLECTIVE ;  /* 0x000000000000791b */ /* 0x00eff40003800000 */
.L_x_1147:
[----:B------:R-:W-:Y:S05]  /*96b0*/  BSYNC B0 ;  /* 0x0000000000007941 */ /* 0x000fea0003800000 */
.L_x_1146:
[----:B------:R-:W-:Y:S05]  /*96c0*/  BRA `(.L_x_1148) ;  /* 0xfffffff400d47947 */ /* 0x000fea000383ffff */
.L_x_1116:
[----:B----4-:R4:W1:Y:S02]  /*96d0*/  SYNCS.PHASECHK.TRANS64.TRYWAIT P0, [R7+URZ], R6 ;  /* 0x00000006070075a7 */ /* 0x010864000800017f */
[----:B-1----:R-:W-:Y:S05]  /*96e0*/  @!P0 NANOSLEEP.SYNCS 0x989680 ;  /* 0x009896800000895d */ /* 0x002fea0003900000 */
[----:B------:R-:W1:Y:S02]  /*96f0*/  @!P0 SYNCS.PHASECHK.TRANS64 P0, [R7+URZ], R6 ;  /* 0x00000006070085a7 */ /* 0x000e64000800007f */
[----:B-1----:R-:W-:Y:S05]  /*9700*/  @!P0 BRA `(.L_x_1116) ;  /* 0xfffffffc00f08947 */ /* 0x002fea000383ffff */
[----:B------:R-:W-:Y:S05]  /*9710*/  BRA `(.L_x_1149) ;  /* 0xfffffff800107947 */ /* 0x000fea000383ffff */
.L_x_1117:
[----:B------:R1:W1:Y:S02]  /*9720*/  SYNCS.PHASECHK.TRANS64.TRYWAIT P0, [R5+URZ], R0 ;  /* 0x00000000050075a7 */ /* 0x000264000800017f */
[----:B-1----:R-:W-:Y:S05]  /*9730*/  @!P0 NANOSLEEP.SYNCS 0x989680 ;  /* 0x009896800000895d */ /* 0x002fea0003900000 */
[----:B------:R-:W1:Y:S02]  /*9740*/  @!P0 SYNCS.PHASECHK.TRANS64 P0, [R5+URZ], R0 ;  /* 0x00000000050085a7 */ /* 0x000e64000800007f */
[----:B-1----:R-:W-:Y:S05]  /*9750*/  @!P0 BRA `(.L_x_1117) ;  /* 0xfffffffc00f08947 */ /* 0x002fea000383ffff */
[----:B------:R-:W-:Y:S05]  /*9760*/  BRA `(.L_x_1150) ;  /* 0xfffffff800047947 */ /* 0x000fea000383ffff */
.L_x_1151:
        /* <DEDUP_REMOVED lines=9> */
.L_x_7656:


//--------------------- .text._ZN7cutlass13device_kernelIN5flash11enable_sm90INS1_16FlashAttnBwdSm90INS1_25CollectiveMainloopBwdSm90ILi2ELi1ELi1EN4cute5tupleIJNS5_1CILi1EEES8_S8_EEENS6_IJNS7_ILi64EEENS7_ILi96EEENS7_ILi192EEEEEENS_10bfloat16_tEfNS_4arch4Sm90ELb0ELb1ELb1ELb0ELb0ELb0ELb1ELb0ELi3ELi1ELi1ELi1ELb0EEENS1_21CollectiveEpilogueBwdISD_SE_SG_Li384ELb0ELb1ELi3EEENS1_19SingleTileSchedulerILb0ELb0ELb0ELi96EEEEEEEEEvNT_6ParamsE --------------------------
	.section	.text._ZN7cutlass13device_kernelIN5flash11enable_sm90INS1_16FlashAttnBwdSm90INS1_25CollectiveMainloopBwdSm90ILi2ELi1ELi1EN4cute5tupleIJNS5_1CILi1EEES8_S8_EEENS6_IJNS7_ILi64EEENS7_ILi96EEENS7_ILi192EEEEEENS_10bfloat16_tEfNS_4arch4Sm90ELb0ELb1ELb1ELb0ELb0ELb0ELb1ELb0ELi3ELi1ELi1ELi1ELb0EEENS1_21CollectiveEpilogueBwdISD_SE_SG_Li384ELb0ELb1ELi3EEENS1_19SingleTileSchedulerILb0ELb0ELb0ELi96EEEEEEEEEvNT_6ParamsE,"ax",@progbits
	.align	128
.text._ZN7cutlass13device_kernelIN5flash11enable_sm90INS1_16FlashAttnBwdSm90INS1_25CollectiveMainloopBwdSm90ILi2ELi1ELi1EN4cute5tupleIJNS5_1CILi1EEES8_S8_EEENS6_IJNS7_ILi64EEENS7_ILi96EEENS7_ILi192EEEEEENS_10bfloat16_tEfNS_4arch4Sm90ELb0ELb1ELb1ELb0ELb0ELb0ELb1ELb0ELi3ELi1ELi1ELi1ELb0EEENS1_21CollectiveEpilogueBwdISD_SE_SG_Li384ELb0ELb1ELi3EEENS1_19SingleTileSchedulerILb0ELb0ELb0ELi96EEEEEEEEEvNT_6ParamsE:
        .type           _ZN7cutlass13device_kernelIN5flash11enable_sm90INS1_16FlashAttnBwdSm90INS1_25CollectiveMainloopBwdSm90ILi2ELi1ELi1EN4cute5tupleIJNS5_1CILi1EEES8_S8_EEENS6_IJNS7_ILi64EEENS7_ILi96EEENS7_ILi192EEEEEENS_10bfloat16_tEfNS_4arch4Sm90ELb0ELb1ELb1ELb0ELb0ELb0ELb1ELb0ELi3ELi1ELi1ELi1ELb0EEENS1_21CollectiveEpilogueBwdISD_SE_SG_Li384ELb0ELb1ELi3EEENS1_19SingleTileSchedulerILb0ELb0ELb0ELi96EEEEEEEEEvNT_6ParamsE,@function
        .size           _ZN7cutlass13device_kernelIN5flash11enable_sm90INS1_16FlashAttnBwdSm90INS1_25CollectiveMainloopBwdSm90ILi2ELi1ELi1EN4cute5tupleIJNS5_1CILi1EEES8_S8_EEENS6_IJNS7_ILi64EEENS7_ILi96EEENS7_ILi192EEEEEENS_10bfloat16_tEfNS_4arch4Sm90ELb0ELb1ELb1ELb0ELb0ELb0ELb1ELb0ELi3ELi1ELi1ELi1ELb0EEENS1_21CollectiveEpilogueBwdISD_SE_SG_Li384ELb0ELb1ELi3EEENS1_19SingleTileSchedulerILb0ELb0ELb0ELi96EEEEEEEEEvNT_6ParamsE,(.L_x_7657 - _ZN7cutlass13device_kernelIN5flash11enable_sm90INS1_16FlashAttnBwdSm90INS1_25CollectiveMainloopBwdSm90ILi2ELi1ELi1EN4cute5tupleIJNS5_1CILi1EEES8_S8_EEENS6_IJNS7_ILi64EEENS7_ILi96EEENS7_ILi192EEEEEENS_10bfloat16_tEfNS_4arch4Sm90ELb0ELb1ELb1ELb0ELb0ELb0ELb1ELb0ELi3ELi1ELi1ELi1ELb0EEENS1_21CollectiveEpilogueBwdISD_SE_SG_Li384ELb0ELb1ELi3EEENS1_19SingleTileSchedulerILb0ELb0ELb0ELi96EEEEEEEEEvNT_6ParamsE)
        .other          _ZN7cutlass13device_kernelIN5flash11enable_sm90INS1_16FlashAttnBwdSm90INS1_25CollectiveMainloopBwdSm90ILi2ELi1ELi1EN4cute5tupleIJNS5_1CILi1EEES8_S8_EEENS6_IJNS7_ILi64EEENS7_ILi96EEENS7_ILi192EEEEEENS_10bfloat16_tEfNS_4arch4Sm90ELb0ELb1ELb1ELb0ELb0ELb0ELb1ELb0ELi3ELi1ELi1ELi1ELb0EEENS1_21CollectiveEpilogueBwdISD_SE_SG_Li384ELb0ELb1ELi3EEENS1_19SingleTileSchedulerILb0ELb0ELb0ELi96EEEEEEEEEvNT_6ParamsE,@"STO_CUDA_ENTRY STV_DEFAULT"
_ZN7cutlass13device_kernelIN5flash11enable_sm90INS1_16FlashAttnBwdSm90INS1_25CollectiveMainloopBwdSm90ILi2ELi1ELi1EN4cute5tupleIJNS5_1CILi1EEES8_S8_EEENS6_IJNS7_ILi64EEENS7_ILi96EEENS7_ILi192EEEEEENS_10bfloat16_tEfNS_4arch4Sm90ELb0ELb1ELb1ELb0ELb0ELb0ELb1ELb0ELi3ELi1ELi1ELi1ELb0EEENS1_21CollectiveEpilogueBwdISD_SE_SG_Li384ELb0ELb1ELi3EEENS1_19SingleTileSchedulerILb0ELb0ELb0ELi96EEEEEEEEEvNT_6ParamsE:
[----:B------:R-:W1:Y:S02]  /*0000*/  LDC R1, c[0x0][0x28] ;  /* 0x00000a00ff017b82 */ /* 0x000e640000000800 */
[----:B-1----:R-:W-:Y:S01]  /*0010*/  VIADD R1, R1, 0xfffffff0 ;  /* 0xfffffff001017836 */ /* 0x002fe20000000000 */
[----:B------:R-:W1:Y:S01]  /*0020*/  S2R R3, SR_TID.X ;  /* 0x0000000000037919 */ /* 0x000e620000002100 */
[----:B------:R-:W-:Y:S01]  /*0030*/  ELECT P0, URZ, PT ;  /* 0x00000000003f782f */ /* 0x000fe20003800000 */
[----:B------:R-:W-:Y:S01]  /*0040*/  BSSY B0, `(.L_x_1152) ;  /* 0x000001a000007945 */ /* 0x000fe20003800000 */
[--C-:B-1----:R-:W-:Y:S02]  /*0050*/  SHF.R.U32.HI R0, RZ, 0x5, R3.reuse ;  /* 0x00000005ff007819 */ /* 0x102fe40000011603 */
[----:B------:R-:W-:-:S03]  /*0060*/  SHF.R.U32.HI R3, RZ, 0x7, R3 ;  /* 0x00000007ff037819 */ /* 0x000fc60000011603 */
        /* <DEDUP_REMOVED lines=23> */
.L_x_1153:
[----:B------:R-:W-:Y:S05]  /*01e0*/  BSYNC B0 ;  /* 0x0000000000007941 */ /* 0x000fea0003800000 */
.L_x_1152:
[----:B------:R-:W-:Y:S01]  /*01f0*/  VOTEU.ANY UP0, P0 ;  /* 0x00000000003f7886 */ /* 0x000fe20000000100 */
[----:B------:R-:W1:Y:S01]  /*0200*/  SHFL.IDX PT, R3, R3, RZ, 0x1f ;  /* 0x00001fff03037589 */ /* 0x000e6200000e0000 */
[----:B------:R-:W-:Y:S01]  /*0210*/  UMOV UR4, 0x1 ;  /* 0x0000000100047882 */ /* 0x000fe20000000000 */
[----:B------:R-:W-:Y:S01]  /*0220*/  VOTEU.ANY UP1, P0 ;  /* 0x00000000003f7886 */ /* 0x000fe20000020100 */
[----:B------:R-:W-:Y:S01]  /*0230*/  UMOV UR38, 0x1 ;  /* 0x0000000100267882 */ /* 0x000fe20000000000 */
[----:B------:R-:W2:Y:S01]  /*0240*/  @UP0 S2UR UR7, SR_CgaCtaId ;  /* 0x00000000000709c3 */ /* 0x000ea20000008800 */
[----:B------:R-:W3:Y:S01]  /*0250*/  SHFL.IDX PT, R2, R0, RZ, 0x1f ;  /* 0x00001fff00027589 */ /* 0x000ee200000e0000 */
[----:B------:R-:W-:Y:S01]  /*0260*/  @UP0 UMOV UR6, 0x400 ;  /* 0x0000040000060882 */ /* 0x000fe20000000000 */
[----:B------:R-:W-:-:S04]  /*0270*/  @UP0 UIADD3 UR4, -UR4, 0x100000, URZ ;  /* 0x0010000004040890 */ /* 0x000fc8000fffe13f */
[----:B------:R-:W-:Y:S02]  /*0280*/  @UP0 USHF.L.U32 UR5, UR4, 0xb, URZ ;  /* 0x0000000b04050899 */ /* 0x000fe4000800063f */
[----:B------:R-:W-:Y:S01]  /*0290*/  @UP0 USHF.L.U32 UR4, UR4, 0x1, URZ ;  /* 0x0000000104040899 */ /* 0x000fe2000800063f */
[----:B-1----:R-:W-:Y:S01]  /*02a0*/  R2UR UR8, R3 ;  /* 0x00000000030872ca */ /* 0x002fe200000e0000 */
[----:B--2---:R-:W-:Y:S01]  /*02b0*/  @UP0 ULEA UR6, UR7, UR6, 0x18 ;  /* 0x0000000607060291 */ /* 0x004fe2000f8ec03f */
[----:B---3--:R-:W-:-:S11]  /*02c0*/  ISETP.NE.AND P1, PT, R2, RZ, PT ;  /* 0x000000ff0200720c */ /* 0x008fd60003f25270 */
[----:B------:R-:W-:Y:S01]  /*02d0*/  UISETP.NE.AND UP0, UPT, UR8, URZ, UPT ;  /* 0x0000003f0800728c */ /* 0x000fe2000bf05270 */
[----:B------:R-:W1:Y:S02]  /*02e0*/  FENCE.VIEW.ASYNC.S ;  /* 0x00000000000073c6 */ /* 0x000e640000000000 */
[----:B-1----:R1:W2:Y:S01]  /*02f0*/  @UP1 SYNCS.EXCH.64 URZ, [UR6+0x36400], UR4 ;  /* 0x03640004063f15b2 */ /* 0x0022a20008000100 */
[----:B------:R-:W-:Y:S01]  /*0300*/  USEL UR38, UR38, 0x2, !UP0 ;  /* 0x0000000226267887 */ /* 0x000fe2000c000000 */
[----:B------:R-:W-:Y:S11]  /*0310*/  @P1 BRA `(.L_x_1154) ;  /* 0x0000000000481947 */ /* 0x000ff60003800000 */
[----:B-1----:R-:W1:Y:S01]  /*0320*/  S2UR UR5, SR_CgaCtaId ;  /* 0x00000000000579c3 */ /* 0x002e620000008800 */
        /* <DEDUP_REMOVED lines=15> */
[----:B------:R3:W1:Y:S02]  /*0420*/  SYNCS.EXCH.64 URZ, [UR8+0x36428], UR4 ;  /* 0x03642804083f75b2 */ /* 0x0006640008000100 */
[----:B---3--:R-:W-:Y:S01]  /*0430*/  NOP ;  /* 0x0000000000007918 */ /* 0x008fe20000000000 */
.L_x_1154:
        /* <DEDUP_REMOVED lines=20> */
.L_x_1155:
[----:B------:R-:W-:Y:S01]  /*0580*/  PLOP3.LUT P0, PT, PT, PT, UP0, 0x80, 0x0 ;  /* 0x000000000000781c */ /* 0x000fe20003f0f008 */
[----:B------:R-:W-:Y:S01]  /*0590*/  NOP ;  /* 0x0000000000007918 */ /* 0x000fe20000000000 */
[----:B-12-4-:R-:W-:Y:S11]  /*05a0*/  BAR.SYNC.DEFER_BLOCKING 0x0 ;  /* 0x0000000000007b1d */ /* 0x016ff60000010000 */
[----:B------:R-:W-:Y:S05]  /*05b0*/  @!P0 BRA `(.L_x_1156) ;  /* 0x0000005c00608947 */ /* 0x000fea0003800000 */
.L_x_1157:
        /* <DEDUP_REMOVED lines=14> */
[----:B------:R-:W1:Y:S01]  /*06a0*/  S2UR UR7, SR_CTAID.X ;  /* 0x00000000000779c3 */ /* 0x000e620000002500 */
[----:B------:R-:W-:Y:S01]  /*06b0*/  ULDC UR8, c[0x0][0x280] ;  /* 0x0000a00000087ab9 */ /* 0x000fe20000000800 */
[----:B------:R-:W-:Y:S01]  /*06c0*/  ULDC UR6, c[0x0][0x290] ;  /* 0x0000a40000067ab9 */ /* 0x000fe20000000800 */
[----:B------:R-:W-:Y:S01]  /*06d0*/  ULDC UR4, c[0x0][0x74c] ;  /* 0x0001d30000047ab9 */ /* 0x000fe20000000800 */
        /* <DEDUP_REMOVED lines=19> */
[----:B------:R-:W-:Y:S01]  /*0810*/  CS2R R34, SRZ ;  /* 0x0000000000227805 */ /* 0x000fe2000001ff00 */
[----:B-1----:R-:W-:Y:S02]  /*0820*/  UIMAD UR5, UR7, 0x60, UR8 ;  /* 0x00000060070578a4 */ /* 0x002fe4000f8e0208 */
[----:B------:R-:W-:Y:S02]  /*0830*/  ISETP.LE.AND P1, PT, RZ, UR7, PT ;  /* 0x00000007ff007c0c */ /* 0x000fe4000bf23270 */
[----:B------:R-:W-:-:S02]  /*0840*/  CS2R R32, SRZ ;  /* 0x0000000000207805 */ /* 0x000fc4000001ff00 */
[----:B------:R-:W-:Y:S01]  /*0850*/  CS2R R30, SRZ ;  /* 0x00000000001e7805 */ /* 0x000fe2000001ff00 */
[----:B------:R-:W-:Y:S01]  /*0860*/  UIADD3 UR4, -UR4, UR5, -UR6 ;  /* 0x0000000504047290 */ /* 0x000fe2000fffe906 */
[----:B------:R-:W-:Y:S02]  /*0870*/  CS2R R28, SRZ ;  /* 0x00000000001c7805 */ /* 0x000fe4000001ff00 */
[----:B------:R-:W-:Y:S02]  /*0880*/  CS2R R26, SRZ ;  /* 0x00000000001a7805 */ /* 0x000fe4000001ff00 */
[----:B------:R-:W-:Y:S01]  /*0890*/  CS2R R24, SRZ ;  /* 0x0000000000187805 */ /* 0x000fe2000001ff00 */
[----:B------:R-:W-:Y:S01]  /*08a0*/  USHF.R.S32.HI UR5, URZ, 0x1f, UR4 ;  /* 0x0000001f3f057899 */ /* 0x000fe20008011404 */
[----:B------:R-:W-:Y:S02]  /*08b0*/  CS2R R118, SRZ ;  /* 0x0000000000767805 */ /* 0x000fe4000001ff00 */
[----:B------:R-:W-:-:S02]  /*08c0*/  CS2R R116, SRZ ;  /* 0x0000000000747805 */ /* 0x000fc4000001ff00 */
[----:B------:R-:W-:Y:S01]  /*08d0*/  CS2R R114, SRZ ;  /* 0x0000000000727805 */ /* 0x000fe2000001ff00 */
[----:B------:R-:W-:Y:S01]  /*08e0*/  ULEA.HI UR5, UR5, UR4, URZ, 0x6 ;  /* 0x0000000405057291 */ /* 0x000fe2000f8f303f */
[----:B------:R-:W-:Y:S01]  /*08f0*/  CS2R R112, SRZ ;  /* 0x0000000000707805 */ /* 0x000fe2000001ff00 */
[----:B------:R-:W-:Y:S01]  /*0900*/  UIADD3 UR4, UR8, 0x3f, URZ ;  /* 0x0000003f08047890 */ /* 0x000fe2000fffe03f */
[----:B------:R-:W-:Y:S01]  /*0910*/  CS2R R110, SRZ ;  /* 0x00000000006e7805 */ /* 0x000fe2000001ff00 */
[----:B------:R-:W-:Y:S01]  /*0920*/  USHF.R.S32.HI UR6, URZ, 0x6, UR5 ;  /* 0x000000063f067899 */ /* 0x000fe20008011405 */
[----:B------:R-:W-:Y:S01]  /*0930*/  CS2R R108, SRZ ;  /* 0x00000000006c7805 */ /* 0x000fe2000001ff00 */
[----:B------:R-:W-:Y:S01]  /*0940*/  USHF.R.S32.HI UR5, URZ, 0x1f, UR4 ;  /* 0x0000001f3f057899 */ /* 0x000fe20008011404 */
[----:B------:R-:W-:Y:S01]  /*0950*/  CS2R R106, SRZ ;  /* 0x00000000006a7805 */ /* 0x000fe2000001ff00 */
[----:B------:R-:W-:Y:S01]  /*0960*/  UISETP.LT.AND UP0, UPT, URZ, UR6, UPT ;  /* 0x000000063f00728c */ /* 0x000fe2000bf01270 */
[----:B------:R-:W-:Y:S01]  /*0970*/  CS2R R104, SRZ ;  /* 0x0000000000687805 */ /* 0x000fe2000001ff00 */
[----:B------:R-:W-:Y:S01]  /*0980*/  ULEA.HI UR5, UR5, UR4, URZ, 0x6 ;  /* 0x0000000405057291 */ /* 0x000fe2000f8f303f */
[----:B------:R-:W-:Y:S01]  /*0990*/  CS2R R102, SRZ ;  /* 0x0000000000667805 */ /* 0x000fe2000001ff00 */
[----:B------:R-:W-:Y:S01]  /*09a0*/  USEL UR39, URZ, UR6, !UP0 ;  /* 0x000000063f277287 */ /* 0x000fe2000c000000 */
[----:B------:R-:W-:Y:S01]  /*09b0*/  CS2R R100, SRZ ;  /* 0x0000000000647805 */ /* 0x000fe2000001ff00 */
[----:B------:R-:W-:Y:S01]  /*09c0*/  USHF.R.S32.HI UR36, URZ, 0x6, UR5 ;  /* 0x000000063f247899 */ /* 0x000fe20008011405 */
[----:B------:R-:W-:-:S02]  /*09d0*/  CS2R R98, SRZ ;  /* 0x0000000000627805 */ /* 0x000fc4000001ff00 */
[----:B------:R-:W-:Y:S02]  /*09e0*/  CS2R R96, SRZ ;  /* 0x0000000000607805 */ /* 0x000fe4000001ff00 */
[----:B------:R-:W-:Y:S02]  /*09f0*/  CS2R R94, SRZ ;  /* 0x00000000005e7805 */ /* 0x000fe4000001ff00 */
[----:B------:R-:W-:Y:S02]  /*0a00*/  CS2R R92, SRZ ;  /* 0x00000000005c7805 */ /* 0x000fe4000001ff00 */
[----:B------:R-:W-:Y:S02]  /*0a10*/  CS2R R90, SRZ ;  /* 0x00000000005a7805 */ /* 0x000fe4000001ff00 */
[----:B------:R-:W-:Y:S02]  /*0a20*/  CS2R R88, SRZ ;  /* 0x0000000000587805 */ /* 0x000fe4000001ff00 */
[----:B------:R-:W-:-:S02]  /*0a30*/  CS2R R86, SRZ ;  /* 0x0000000000567805 */ /* 0x000fc4000001ff00 */
[----:B------:R-:W-:Y:S01]  /*0a40*/  CS2R R84, SRZ ;  /* 0x0000000000547805 */ /* 0x000fe2000001ff00 */
[----:B------:R-:W-:Y:S01]  /*0a50*/  IMAD.MOV.U32 R83, RZ, RZ, RZ ;  /* 0x000000ffff537224 */ /* 0x000fe200078e00ff */
[----:B------:R-:W-:Y:S06]  /*0a60*/  @!P1 BRA `(.L_x_1158) ;  /* 0x0000000000289947 */ /* 0x000fec0003800000 */
[----:B------:R-:W-:Y:S01]  /*0a70*/  UIMAD UR4, UR7, 0x60, UR8 ;  /* 0x00000060070478a4 */ /* 0x000fe2000f8e0208 */
[----:B------:R-:W-:-:S03]  /*0a80*/  ULDC UR5, c[0x0][0x290] ;  /* 0x0000a40000057ab9 */ /* 0x000fc60000000800 */
[----:B------:R-:W-:-:S03]  /*0a90*/  UIADD3 UR4, -UR5, 0x9f, UR4 ;  /* 0x0000009f05047890 */ /* 0x000fc6000fffe104 */
[----:B------:R-:W-:Y:S02]  /*0aa0*/  ULDC UR5, c[0x0][0x748] ;  /* 0x0001d20000057ab9 */ /* 0x000fe40000000800 */
[----:B------:R-:W-:-:S04]  /*0ab0*/  UIADD3 UR4, UR4, UR5, URZ ;  /* 0x0000000504047290 */ /* 0x000fc8000fffe03f */
[----:B------:R-:W-:-:S04]  /*0ac0*/  USHF.R.S32.HI UR5, URZ, 0x1f, UR4 ;  /* 0x0000001f3f057899 */ /* 0x000fc80008011404 */
[----:B------:R-:W-:-:S04]  /*0ad0*/  ULEA.HI UR5, UR5, UR4, URZ, 0x6 ;  /* 0x0000000405057291 */ /* 0x000fc8000f8f303f */
[----:B------:R-:W-:-:S04]  /*0ae0*/  USHF.R.S32.HI UR5, URZ, 0x6, UR5 ;  /* 0x000000063f057899 */ /* 0x000fc80008011405 */
[----:B------:R-:W-:-:S04]  /*0af0*/  UISETP.LT.AND UP0, UPT, UR36, UR5, UPT ;  /* 0x000000052400728c */ /* 0x000fc8000bf01270 */
[----:B------:R-:W-:-:S12]  /*0b00*/  USEL UR36, UR36, UR5, UP0 ;  /* 0x0000000524247287 */ /* 0x000fd80008000000 */
.L_x_1158:
[----:B------:R-:W-:Y:S01]  /*0b10*/  UISETP.GT.AND UP0, UPT, UR36, UR39, UPT ;  /* 0x000000272400728c */ /* 0x000fe2000bf04270 */
[----:B------:R-:W-:Y:S01]  /*0b20*/  IMAD.MOV.U32 R82, RZ, RZ, RZ ;  /* 0x000000ffff527224 */ /* 0x000fe200078e00ff */
[----:B------:R-:W-:Y:S02]  /*0b30*/  CS2R R80, SRZ ;  /* 0x0000000000507805 */ /* 0x000fe4000001ff00 */
[----:B------:R-:W-:Y:S02]  /*0b40*/  CS2R R78, SRZ ;  /* 0x00000000004e7805 */ /* 0x000fe4000001ff00 */
[----:B------:R-:W-:Y:S02]  /*0b50*/  CS2R R76, SRZ ;  /* 0x00000000004c7805 */ /* 0x000fe4000001ff00 */
[----:B------:R-:W-:Y:S02]  /*0b60*/  CS2R R74, SRZ ;  /* 0x00000000004a7805 */ /* 0x000fe4000001ff00 */
[----:B------:R-:W-:-:S02]  /*0b70*/  PLOP3.LUT P1, PT, PT, PT, UP0, 0x80, 0x0 ;  /* 0x000000000000781c */ /* 0x000fc40003f2f008 */
[----:B------:R-:W-:-:S11]  /*0b80*/  CS2R R72, SRZ ;  /* 0x0000000000487805 */ /* 0x000fd6000001ff00 */
[----:B------:R-:W-:Y:S05]  /*0b90*/  @!P1 BRA `(.L_x_1159) ;  /* 0x0000003800909947 */ /* 0x000fea0003800000 */
[----:B------:R-:W1:Y:S01]  /*0ba0*/  S2UR UR4, SR_CgaCtaId ;  /* 0x00000000000479c3 */ /* 0x000e620000008800 */
[----:B------:R-:W-:Y:S01]  /*0bb0*/  UMOV UR37, 0x400 ;  /* 0x0000040000257882 */ /* 0x000fe20000000000 */
[----:B------:R-:W-:Y:S01]  /*0bc0*/  ULDC UR43, c[0x0][0x290] ;  /* 0x0000a400002b7ab9 */ /* 0x000fe20000000800 */
[----:B------:R-:W-:Y:S01]  /*0bd0*/  ULDC UR44, c[0x0][0x750] ;  /* 0x0001d400002c7ab9 */ /* 0x000fe20000000800 */
[----:B------:R-:W-:Y:S01]  /*0be0*/  ULDC UR45, c[0x0][0x75c] ;  /* 0x0001d700002d7ab9 */ /* 0x000fe20000000800 */
[----:B------:R-:W-:Y:S01]  /*0bf0*/  ULDC UR46, c[0x0][0x744] ;  /* 0x0001d100002e7ab9 */ /* 0x000fe20000000800 */
[----:B------:R-:W-:Y:S01]  /*0c00*/  ULDC.64 UR40, c[0x0][0x748] ;  /* 0x0001d20000287ab9 */ /* 0x000fe20000000a00 */
        /* <DEDUP_REMOVED lines=21> */
.L_x_1161:
        /* <DEDUP_REMOVED lines=15> */
.L_x_1160:
        /* <DEDUP_REMOVED lines=20> */
.L_x_1163:
        /* <DEDUP_REMOVED lines=15> */
.L_x_1162:
        /* <DEDUP_REMOVED lines=8> */
.L_x_1283:
[----:B------:R-:W-:Y:S02]  /*1100*/  SHF.L.U32 R10, RZ, 0x1f, RZ ;  /* 0x0000001fff0a7819 */ /* 0x000fe400000006ff */
[CC--:B------:R-:W-:Y:S02]  /*1110*/  LEA.HI R4, R3.reuse, R0.reuse, RZ, 0x4 ;  /* 0x0000000003047211 */ /* 0x0c0fe400078f20ff */
[----:B------:R-:W3:Y:S01]  /*1120*/  SYNCS.PHASECHK.TRANS64.TRYWAIT P0, [UR37+0x36400], R10 ;  /* 0x0364000aff0075a7 */ /* 0x000ee20008000165 */
[----:B------:R-:W-:Y:S01]  /*1130*/  LEA.HI R6, R3, R0, RZ, 0x5 ;  /* 0x0000000003067211 */ /* 0x000fe200078f28ff */
[----:B--2---:R-:W-:Y:S01]  /*1140*/  IMAD.HI R3, R14, 0x55555556, RZ ;  /* 0x555555560e037827 */ /* 0x004fe200078e02ff */
[----:B------:R-:W-:Y:S02]  /*1150*/  LOP3.LUT R7, R4, 0xfffffff0, RZ, 0xc0, !PT ;  /* 0xfffffff004077812 */ /* 0x000fe400078ec0ff */
[--C-:B------:R-:W-:Y:S02]  /*1160*/  SHF.R.S32.HI R9, RZ, 0x5, R6.reuse ;  /* 0x00000005ff097819 */ /* 0x100fe40000011406 */
[----:B------:R-:W-:Y:S01]  /*1170*/  SHF.R.S32.HI R6, RZ, 0x1f, R6 ;  /* 0x0000001fff067819 */ /* 0x000fe20000011406 */
[----:B------:R-:W-:Y:S01]  /*1180*/  IMAD.IADD R7, R0, 0x1, -R7 ;  /* 0x0000000100077824 */ /* 0x000fe200078e0a07 */
[----:B------:R-:W-:-:S02]  /*1190*/  LOP3.LUT R5, R2, 0xffffff80, RZ, 0xc0, !PT ;  /* 0xffffff8002057812 */ /* 0x000fc400078ec0ff */
[----:B------:R-:W-:Y:S02]  /*11a0*/  LEA.HI R3, R3, R3, RZ, 0x1 ;  /* 0x0000000303037211 */ /* 0x000fe400078f08ff */
[----:B------:R-:W-:Y:S01]  /*11b0*/  LEA.HI R6, R6, R9, RZ, 0x2 ;  /* 0x0000000906067211 */ /* 0x000fe200078f10ff */
[----:B------:R-:W-:Y:S01]  /*11c0*/  IMAD.IADD R0, R0, 0x1, -R5 ;  /* 0x0000000100007824 */ /* 0x000fe200078e0a05 */
[----:B------:R-:W-:Y:S01]  /*11d0*/  LEA.HI R2, R7, R7, RZ, 0x1 ;  /* 0x0000000707027211 */ /* 0x000fe200078f08ff */
[----:B------:R-:W-:Y:S01]  /*11e0*/  IMAD R8, R3, -0x3, R14 ;  /* 0xfffffffd03087824 */ /* 0x000fe200078e020e */
[----:B------:R-:W-:Y:S01]  /*11f0*/  LOP3.LUT R6, R6, 0x3ffffc, RZ, 0xc0, !PT ;  /* 0x003ffffc06067812 */ /* 0x000fe200078ec0ff */
[----:B---3--:R-:W-:Y:S06]  /*1200*/  @P0 BRA `(.L_x_1165) ;  /* 0x0000000000080947 */ /* 0x008fec0003800000 */
[----:B------:R-:W2:Y:S02]  /*1210*/  SYNCS.PHASECHK.TRANS64.TRYWAIT P0, [UR37+0x36400], R10 ;  /* 0x0364000aff0075a7 */ /* 0x000ea40008000165 */
[----:B--2---:R-:W-:Y:S05]  /*1220*/  @!P0 BRA `(.L_x_1166) ;  /* 0x0000008800088947 */ /* 0x004fea0003800000 */
.L_x_1165:
[----:B------:R-:W-:Y:S01]  /*1230*/  IMAD.IADD R12, R9, 0x1, -R6 ;  /* 0x00000001090c7824 */ /* 0x000fe200078e0a06 */
[--C-:B------:R-:W-:Y:S01]  /*1240*/  SHF.R.S32.HI R5, RZ, 0x1, R2.reuse ;  /* 0x00000001ff057819 */ /* 0x100fe20000011402 */
[C---:B------:R-:W-:Y:S01]  /*1250*/  IMAD.HI R11, R13.reuse, 0x55555556, RZ ;  /* 0x555555560d0b7827 */ /* 0x040fe200078e02ff */
[----:B------:R-:W-:Y:S01]  /*1260*/  SHF.R.S32.HI R6, RZ, 0x1f, R2 ;  /* 0x0000001fff067819 */ /* 0x000fe20000011402 */
[----:B------:R-:W-:Y:S01]  /*1270*/  ULDC UR4, c[0x0][0x290] ;  /* 0x0000a40000047ab9 */ /* 0x000fe20000000800 */
[----:B--2---:R-:W-:Y:S01]  /*1280*/  SHF.R.S32.HI R10, RZ, 0x1f, R7 ;  /* 0x0000001fff0a7819 */ /* 0x004fe20000011407 */
[----:B------:R-:W-:Y:S01]  /*1290*/  IMAD R15, R13, 0x400, R0 ;  /* 0x000004000d0f7824 */ /* 0x000fe200078e0200 */
[----:B------:R-:W-:Y:S01]  /*12a0*/  LEA.HI R6, R6, R5, RZ, 0x2 ;  /* 0x0000000506067211 */ /* 0x000fe200078f10ff */
[----:B------:R-:W-:Y:S01]  /*12b0*/  ULDC UR5, c[0x0][0x280] ;  /* 0x0000a00000057ab9 */ /* 0x000fe20000000800 */
[----:B------:R-:W-:Y:S02]  /*12c0*/  LEA.HI R10, R10, R7, RZ, 0x3 ;  /* 0x000000070a0a7211 */ /* 0x000fe400078f18ff */
[----:B------:R-:W-:-:S02]  /*12d0*/  CS2R R70, SRZ ;  /* 0x0000000000467805 */ /* 0x000fc4000001ff00 */
[----:B------:R-:W-:Y:S02]  /*12e0*/  LOP3.LUT R2, R2, 0x7fffffe, RZ, 0xc0, !PT ;  /* 0x07fffffe02027812 */ /* 0x000fe400078ec0ff */
[----:B------:R-:W-:Y:S02]  /*12f0*/  CS2R R68, SRZ ;  /* 0x0000000000447805 */ /* 0x000fe4000001ff00 */
[----:B------:R-:W-:Y:S01]  /*1300*/  LOP3.LUT R6, R6, 0xfffffffc, RZ, 0xc0, !PT ;  /* 0xfffffffc06067812 */ /* 0x000fe200078ec0ff */
[----:B------:R-:W-:Y:S01]  /*1310*/  IMAD.SHL.U32 R10, R10, 0x20, RZ ;  /* 0x000000200a0a7824 */ /* 0x000fe200078e00ff */
[----:B------:R-:W-:Y:S01]  /*1320*/  SHF.R.S32.HI R3, RZ, 0x1f, R0 ;  /* 0x0000001fff037819 */ /* 0x000fe20000011400 */
[----:B------:R-:W-:Y:S01]  /*1330*/  IMAD.IADD R9, R7, 0x1, -R2 ;  /* 0x0000000107097824 */ /* 0x000fe200078e0a02 */
[----:B------:R-:W-:Y:S01]  /*1340*/  LEA.HI R14, R11, R11, RZ, 0x1 ;  /* 0x0000000b0b0e7211 */ /* 0x000fe200078f08ff */
[----:B------:R-:W-:Y:S01]  /*1350*/  IMAD.IADD R7, R5, 0x1, -R6 ;  /* 0x0000000105077824 */ /* 0x000fe200078e0a06 */
[----:B------:R-:W-:-:S02]  /*1360*/  LOP3.LUT R10, R10, 0x7fffff00, RZ, 0xc0, !PT ;  /* 0x7fffff000a0a7812 */ /* 0x000fc400078ec0ff */
[----:B------:R-:W-:Y:S02]  /*1370*/  CS2R R66, SRZ ;  /* 0x0000000000427805 */ /* 0x000fe4000001ff00 */
[----:B------:R-:W-:Y:S01]  /*1380*/  SHF.R.S32.HI R4, RZ, 0x4, R4 ;  /* 0x00000004ff047819 */ /* 0x000fe20000011404 */
[----:B------:R-:W-:Y:S01]  /*1390*/  IMAD.SHL.U32 R6, R7, 0x40, RZ ;  /* 0x0000004007067824 */ /* 0x000fe200078e00ff */
[CC--:B------:R-:W-:Y:S01]  /*13a0*/  LEA.HI R2, R3.reuse, R0.reuse, RZ, 0x2 ;  /* 0x0000000003027211 */ /* 0x0c0fe200078f10ff */
[----:B------:R-:W-:Y:S01]  /*13b0*/  IMAD R14, R14, -0x3, R13 ;  /* 0xfffffffd0e0e7824 */ /* 0x000fe200078e020d */
[----:B------:R-:W-:Y:S01]  /*13c0*/  LEA.HI R3, R3, R0, RZ, 0x5 ;  /* 0x0000000003037211 */ /* 0x000fe200078f28ff */
[----:B------:R-:W-:Y:S01]  /*13d0*/  IMAD R10, R13, 0x800, R10 ;  /* 0x000008000d0a7824 */ /* 0x000fe200078e020a */
[----:B-1----:R-:W-:Y:S01]  /*13e0*/  LOP3.LUT R13, R2, 0x7ffffffc, RZ, 0xc0, !PT ;  /* 0x7ffffffc020d7812 */ /* 0x002fe200078ec0ff */
[----:B------:R-:W-:Y:S01]  /*13f0*/  IMAD.SHL.U32 R11, R4, 0x8, RZ ;  /* 0x00000008040b7824 */ /* 0x000fe200078e00ff */
[----:B------:R-:W-:Y:S01]  /*1400*/  LOP3.LUT R6, R6, 0xc0, RZ, 0xc0, !PT ;  /* 0x000000c006067812 */ /* 0x000fe200078ec0ff */
[----:B------:R-:W-:Y:S01]  /*1410*/  IMAD R9, R9, 0x20, R10 ;  /* 0x0000002009097824 */ /* 0x000fe200078e020a */
[----:B------:R-:W-:Y:S01]  /*1420*/  SHF.R.S32.HI R4, RZ, 0x2, R2 ;  /* 0x00000002ff047819 */ /* 0x000fe20000011402 */
[----:B------:R-:W-:Y:S01]  /*1430*/  IMAD.IADD R13, R0, 0x1, -R13 ;  /* 0x00000001000d7824 */ /* 0x000fe200078e0a0d */
[----:B------:R-:W-:Y:S01]  /*1440*/  LOP3.LUT R11, R6, 0x8, R11, 0xf8, !PT ;  /* 0x00000008060b7812 */ /* 0x000fe200078ef80b */
[----:B------:R-:W-:Y:S01]  /*1450*/  IMAD R9, R12, 0x200, R9 ;  /* 0x000002000c097824 */ /* 0x000fe200078e0209 */
[----:B------:R-:W-:Y:S01]  /*1460*/  SHF.R.U32.HI R0, RZ, 0x3, R6 ;  /* 0x00000003ff007819 */ /* 0x000fe20000011606 */
[----:B------:R-:W-:Y:S01]  /*1470*/  IMAD R13, R14, 0x10, R13 ;  /* 0x000000100e0d7824 */ /* 0x000fe200078e020d */
[----:B------:R-:W-:Y:S01]  /*1480*/  SHF.R.S32.HI R5, RZ, 0x1f, R2 ;  /* 0x0000001fff057819 */ /* 0x000fe20000011402 */
[----:B------:R-:W-:Y:S01]  /*1490*/  IMAD.MOV.U32 R12, RZ, RZ, 0x20 ;  /* 0x00000020ff0c7424 */ /* 0x000fe200078e00ff */
[----:B------:R-:W-:Y:S01]  /*14a0*/  LOP3.LUT R0, R11, R0, RZ, 0x3c, !PT ;  /* 0x000000000b007212 */ /* 0x000fe200078e3cff */
[----:B------:R-:W-:Y:S01]  /*14b0*/  IMAD.MOV.U32 R2, RZ, RZ, RZ ;  /* 0x000000ffff027224 */ /* 0x000fe200078e00ff */
[----:B------:R-:W-:-:S02]  /*14c0*/  LEA.HI R5, R5, R4, RZ, 0x3 ;  /* 0x0000000405057211 */ /* 0x000fc400078f18ff */
[----:B------:R-:W-:Y:S02]  /*14d0*/  CS2R R64, SRZ ;  /* 0x0000000000407805 */ /* 0x000fe4000001ff00 */
[----:B------:R-:W-:Y:S01]  /*14e0*/  SHF.R.S32.HI R3, RZ, 0x5, R3 ;  /* 0x00000005ff037819 */ /* 0x000fe20000011403 */
[----:B------:R-:W-:Y:S01]  /*14f0*/  IMAD.IADD R9, R9, 0x1, R0 ;  /* 0x0000000109097824 */ /* 0x000fe200078e0200 */
[----:B------:R-:W-:Y:S01]  /*1500*/  LOP3.LUT R5, R5, 0xfffffff8, RZ, 0xc0, !PT ;  /* 0xfffffff805057812 */ /* 0x000fe200078ec0ff */
[----:B------:R-:W1:Y:S01]  /*1510*/  S2R R0, SR_CTAID.X ;  /* 0x0000000000007919 */ /* 0x000e620000002500 */
[----:B------:R-:W-:Y:S01]  /*1520*/  LOP3.LUT P0, RZ, R7, 0x2, RZ, 0xc0, !PT ;  /* 0x0000000207ff7812 */ /* 0x000fe2000780c0ff */
[----:B------:R-:W-:Y:S01]  /*1530*/  IMAD.MOV.U32 R7, RZ, RZ, RZ ;  /* 0x000000ffff077224 */ /* 0x000fe200078e00ff */
[----:B------:R-:W-:Y:S01]  /*1540*/  LEA R157, R9, UR37, 0x1 ;  /* 0x00000025099d7c11 */ /* 0x000fe2000f8e08ff */
[----:B------:R-:W-:Y:S01]  /*1550*/  IMAD.IADD R6, R4, 0x1, -R5 ;  /* 0x0000000104067824 */ /* 0x000fe200078e0a05 */
[----:B------:R-:W-:Y:S01]  /*1560*/  SEL R12, R12, 0xffffffe0, !P0 ;  /* 0xffffffe00c0c7807 */ /* 0x000fe20004000000 */
[----:B------:R-:W-:Y:S01]  /*1570*/  IMAD.MOV.U32 R4, RZ, RZ, RZ ;  /* 0x000000ffff047224 */ /* 0x000fe200078e00ff */
[----:B------:R-:W-:Y:S01]  /*1580*/  CS2R R62, SRZ ;  /* 0x00000000003e7805 */ /* 0x000fe2000001ff00 */
[----:B------:R-:W-:Y:S01]  /*1590*/  IMAD R6, R3, 0x10, R6 ;  /* 0x0000001003067824 */ /* 0x000fe200078e0206 */
[----:B------:R-:W-:Y:S01]  /*15a0*/  CS2R R60, SRZ ;  /* 0x00000000003c7805 */ /* 0x000fe2000001ff00 */
[----:B------:R-:W-:Y:S01]  /*15b0*/  IMAD.SHL.U32 R3, R13, 0x2, RZ ;  /* 0x000000020d037824 */ /* 0x000fe200078e00ff */
        /* <DEDUP_REMOVED lines=21> */
[----:B-1----:R-:W-:Y:S01]  /*1710*/  IMAD R16, R0, -0x60, RZ ;  /* 0xffffffa000107824 */ /* 0x002fe200078e02ff */
[----:B------:R-:W-:Y:S01]  /*1720*/  CS2R R112, SRZ ;  /* 0x0000000000707805 */ /* 0x000fe2000001ff00 */
[----:B------:R-:W-:Y:S01]  /*1730*/  IMAD.SHL.U32 R0, R15, 0x4, RZ ;  /* 0x000000040f007824 */ /* 0x000fe200078e00ff */
[----:B------:R-:W-:Y:S01]  /*1740*/  CS2R R110, SRZ ;  /* 0x00000000006e7805 */ /* 0x000fe2000001ff00 */
[C---:B------:R-:W-:Y:S01]  /*1750*/  IMAD.IADD R9, R16.reuse, 0x1, -R3 ;  /* 0x0000000110097824 */ /* 0x040fe200078e0a03 */
[----:B------:R-:W-:Y:S02]  /*1760*/  IADD3.X R10, R16, UR4, RZ, PT, !PT ;  /* 0x00000004100a7c10 */ /* 0x000fe4000bffe4ff */
[----:B------:R-:W-:-:S02]  /*1770*/  CS2R R108, SRZ ;  /* 0x00000000006c7805 */ /* 0x000fc4000001ff00 */
[----:B------:R-:W-:Y:S02]  /*1780*/  CS2R R106, SRZ ;  /* 0x00000000006a7805 */ /* 0x000fe4000001ff00 */
[----:B------:R-:W-:Y:S02]  /*1790*/  CS2R R104, SRZ ;  /* 0x0000000000687805 */ /* 0x000fe4000001ff00 */
[----:B------:R-:W-:Y:S02]  /*17a0*/  IADD3 R5, R10, -UR5, -R3 ;  /* 0x800000050a057c10 */ /* 0x000fe4000fffe803 */
[----:B------:R-:W-:Y:S02]  /*17b0*/  CS2R R102, SRZ ;  /* 0x0000000000667805 */ /* 0x000fe4000001ff00 */
[----:B------:R-:W-:Y:S02]  /*17c0*/  IADD3 R10, -R3, UR4, R16 ;  /* 0x00000004030a7c10 */ /* 0x000fe4000fffe110 */
[----:B------:R-:W-:-:S02]  /*17d0*/  CS2R R100, SRZ ;  /* 0x0000000000647805 */ /* 0x000fc4000001ff00 */
[----:B------:R-:W-:Y:S02]  /*17e0*/  IADD3 R3, R12, 0x30400, R157 ;  /* 0x000304000c037810 */ /* 0x000fe40007ffe09d */
[----:B------:R-:W-:Y:S02]  /*17f0*/  CS2R R98, SRZ ;  /* 0x0000000000627805 */ /* 0x000fe4000001ff00 */
[----:B------:R-:W-:Y:S01]  /*1800*/  CS2R R96, SRZ ;  /* 0x0000000000607805 */ /* 0x000fe2000001ff00 */
[----:B------:R1:W-:Y:S01]  /*1810*/  STL [R1+0x8], R10 ;  /* 0x0000080a01007387 */ /* 0x0003e20000100800 */
[----:B------:R-:W-:Y:S02]  /*1820*/  CS2R R94, SRZ ;  /* 0x00000000005e7805 */ /* 0x000fe4000001ff00 */
[----:B------:R-:W-:Y:S02]  /*1830*/  CS2R R92, SRZ ;  /* 0x00000000005c7805 */ /* 0x000fe4000001ff00 */
[----:B------:R-:W-:Y:S01]  /*1840*/  CS2R R90, SRZ ;  /* 0x00000000005a7805 */ /* 0x000fe2000001ff00 */
[----:B------:R1:W-:Y:S01]  /*1850*/  STL [R1], R3 ;  /* 0x0000000301007387 */ /* 0x0003e20000100800 */
[----:B------:R-:W-:-:S02]  /*1860*/  CS2R R88, SRZ ;  /* 0x0000000000587805 */ /* 0x000fc4000001ff00 */
[----:B------:R-:W-:Y:S02]  /*1870*/  CS2R R86, SRZ ;  /* 0x0000000000567805 */ /* 0x000fe4000001ff00 */
[----:B------:R-:W-:Y:S01]  /*1880*/  CS2R R84, SRZ ;  /* 0x0000000000547805 */ /* 0x000fe2000001ff00 */
[----:B------:R1:W-:Y:S01]  /*1890*/  STL [R1+0x4], R9 ;  /* 0x0000040901007387 */ /* 0x0003e20000100800 */
[----:B------:R-:W-:Y:S02]  /*18a0*/  CS2R R82, SRZ ;  /* 0x0000000000527805 */ /* 0x000fe4000001ff00 */
[----:B------:R-:W-:Y:S02]  /*18b0*/  CS2R R80, SRZ ;  /* 0x0000000000507805 */ /* 0x000fe4000001ff00 */
[----:B------:R-:W-:Y:S02]  /*18c0*/  CS2R R78, SRZ ;  /* 0x00000000004e7805 */ /* 0x000fe4000001ff00 */
[----:B------:R-:W-:-:S02]  /*18d0*/  CS2R R76, SRZ ;  /* 0x00000000004c7805 */ /* 0x000fc4000001ff00 */
[----:B------:R-:W-:Y:S02]  /*18e0*/  CS2R R74, SRZ ;  /* 0x00000000004a7805 */ /* 0x000fe4000001ff00 */
[----:B------:R-:W-:Y:S02]  /*18f0*/  CS2R R72, SRZ ;  /* 0x0000000000487805 */ /* 0x000fe4000001ff00 */
[----:B-1----:R-:W-:-:S07]  /*1900*/  LEA R0, R0, UR37, 0x2 ;  /* 0x0000002500007c11 */ /* 0x002fce000f8e10ff */
.L_x_1185:
[----:B------:R-:W-:Y:S01]  /*1910*/  IMAD.U32 R3, RZ, RZ, UR38 ;  /* 0x00000026ff037e24 */ /* 0x000fe2000f8e00ff */
[----:B------:R-:W-:Y:S05]  /*1920*/  YIELD ;  /* 0x0000000000007946 */ /* 0x000fea0003800000 */
[----:B------:R-:W-:-:S04]  /*1930*/  LOP3.LUT R3, R3, 0x1, RZ, 0xfc, !PT ;  /* 0x0000000103037812 */ /* 0x000fc800078efcff */
[----:B------:R-:W-:-:S13]  /*1940*/  ISETP.NE.AND P0, PT, R3, 0x3, PT ;  /* 0x000000030300780c */ /* 0x000fda0003f05270 */
[----:B------:R-:W-:Y:S05]  /*1950*/  @!P0 BRA `(.L_x_1167) ;  /* 0x0000000000048947 */ /* 0x000fea0003800000 */
[----:B------:R-:W-:Y:S01]  /*1960*/  BPT.TRAP 0x1 ;  /* 0x000000040000795c */ /* 0x000fe20000300000 */
.L_x_1167:
[----:B------:R-:W-:Y:S02]  /*1970*/  LEA R3, R2, UR37, 0x3 ;  /* 0x0000002502037c11 */ /* 0x000fe4000f8e18ff */
[----:B------:R-:W-:-:S04]  /*1980*/  SHF.L.U32 R10, R7, 0x1f, RZ ;  /* 0x0000001f070a7819 */ /* 0x000fc800000006ff */
[----:B------:R1:W2:Y:S01]  /*1990*/  SYNCS.PHASECHK.TRANS64.TRYWAIT P1, [R3+URZ+0x36410], R10 ;  /* 0x0364100a030075a7 */ /* 0x0002a2000802017f */
[----:B------:R-:W-:Y:S05]  /*19a0*/  @!P0 BRA `(.L_x_1168) ;  /* 0x0000000000048947 */ /* 0x000fea0003800000 */
[----:B------:R-:W-:Y:S01]  /*19b0*/  BPT.TRAP 0x1 ;  /* 0x000000040000795c */ /* 0x000fe20000300000 */
.L_x_1168:
[----:B--2---:R-:W-:Y:S05]  /*19c0*/  @P1 BRA `(.L_x_1169) ;  /* 0x0000000000081947 */ /* 0x004fea0003800000 */
[----:B------:R-:W2:Y:S02]  /*19d0*/  SYNCS.PHASECHK.TRANS64.TRYWAIT P1, [R3+URZ+0x36410], R10 ;  /* 0x0364100a030075a7 */ /* 0x000ea4000802017f */
[----:B--2---:R-:W-:Y:S05]  /*19e0*/  @!P1 BRA `(.L_x_1170) ;  /* 0x0000008000309947 */ /* 0x004fea0003800000 */
.L_x_1169:
        /* <DEDUP_REMOVED lines=12> */
[----:B-12---:R-:W-:-:S02]  /*1ab0*/  LEA R10, R9, UR37, 0x2 ;  /* 0x00000025090a7c11 */ /* 0x006fc4000f8e10ff */
        /* <DEDUP_REMOVED lines=86> */
[----:B------:R1:W2:Y:S04]  /*2020*/  LDS R23, [R10+0x30000] ;  /* 0x030000000a177984 */ /* 0x0002a80000000800 */
[----:B------:R1:W3:Y:S01]  /*2030*/  LDS R9, [R10+0x30020] ;  /* 0x030020000a097984 */ /* 0x0002e20000000800 */
[----:B------:R-:W-:Y:S05]  /*2040*/  @!P0 BRA `(.L_x_1171) ;  /* 0x0000000000048947 */ /* 0x000fea0003800000 */
[----:B------:R-:W-:Y:S01]  /*2050*/  BPT.TRAP 0x1 ;  /* 0x000000040000795c */ /* 0x000fe20000300000 */
.L_x_1171:
[----:B-1----:R-:W-:-:S04]  /*2060*/  SHF.L.U32 R10, R4, 0x1f, RZ ;  /* 0x0000001f040a7819 */ /* 0x002fc800000006ff */
[----:B------:R1:W4:Y:S01]  /*2070*/  SYNCS.PHASECHK.TRANS64.TRYWAIT P1, [UR37+0x36430], R10 ;  /* 0x0364300aff0075a7 */ /* 0x0003220008020165 */
[----:B------:R-:W-:Y:S05]  /*2080*/  @!P0 BRA `(.L_x_1172) ;  /* 0x0000000000048947 */ /* 0x000fea0003800000 */
[----:B------:R-:W-:Y:S01]  /*2090*/  BPT.TRAP 0x1 ;  /* 0x000000040000795c */ /* 0x000fe20000300000 */
.L_x_1172:
[----:B----4-:R-:W-:Y:S05]  /*20a0*/  @P1 BRA `(.L_x_1173) ;  /* 0x0000000000081947 */ /* 0x010fea0003800000 */
[----:B------:R-:W4:Y:S02]  /*20b0*/  SYNCS.PHASECHK.TRANS64.TRYWAIT P1, [UR37+0x36430], R10 ;  /* 0x0364300aff0075a7 */ /* 0x000f240008020165 */
[----:B----4-:R-:W-:Y:S05]  /*20c0*/  @!P1 BRA `(.L_x_1174) ;  /* 0x00000078008c9947 */ /* 0x010fea0003800000 */
.L_x_1173:
[----:B------:R-:W-:Y:S01]  /*20d0*/  UIADD3 UR5, UR37, 0x2a000, URZ ;  /* 0x0002a00025057890 */ /* 0x000fe2000fffe03f */
[----:B------:R-:W5:Y:S01]  /*20e0*/  LDL R152, [R1+0x8] ;  /* 0x0000080001987983 */ /* 0x000f620000100800 */
[----:B------:R-:W-:Y:S01]  /*20f0*/  UIADD3 UR4, UR4, 0x9000, URZ ;  /* 0x0000900004047890 */ /* 0x000fe2000fffe03f */
[----:B------:R-:W-:Y:S01]  /*2100*/  WARPGROUP.ARRIVE ;  /* 0x00000000000079c5 */ /* 0x000fe20000000000 */
[----:B------:R-:W-:Y:S01]  /*2110*/  USHF.R.U32.HI UR5, URZ, 0x4, UR5 ;  /* 0x000000043f057899 */ /* 0x000fe20008011605 */
[----:B-1--4-:R-:W-:Y:S01]  /*2120*/  FMUL.FTZ R10, R136, UR45 ;  /* 0x0000002d880a7c20 */ /* 0x012fe20008410000 */
[----:B------:R-:W-:Y:S01]  /*2130*/  USHF.R.U32.HI UR4, URZ, 0x4, UR4 ;  /* 0x000000043f047899 */ /* 0x000fe20008011604 */
[----:B------:R-:W-:Y:S01]  /*2140*/  FMUL.FTZ R11, R137, UR45 ;  /* 0x0000002d890b7c20 */ /* 0x000fe20008410000 */
[----:B------:R-:W-:Y:S01]  /*2150*/  ULOP3.LUT UR5, UR5, 0x3fff, URZ, 0xc0, !UPT ;  /* 0x00003fff05057892 */ /* 0x000fe2000f8ec03f */
[----:B------:R-:W-:Y:S01]  /*2160*/  FMUL.FTZ R12, R138, UR45 ;  /* 0x0000002d8a0c7c20 */ /* 0x000fe20008410000 */
[----:B------:R-:W-:Y:S01]  /*2170*/  ULOP3.LUT UR6, UR4, 0x3fff, URZ, 0xc0, !UPT ;  /* 0x00003fff04067892 */ /* 0x000fe2000f8ec03f */
[----:B------:R-:W-:Y:S01]  /*2180*/  FMUL.FTZ R15, R141, UR45 ;  /* 0x0000002d8d0f7c20 */ /* 0x000fe20008410000 */
[----:B------:R-:W-:Y:S01]  /*2190*/  ULOP3.LUT UR4, UR5, 0x10000, URZ, 0xfc, !UPT ;  /* 0x0001000005047892 */ /* 0x000fe2000f8efc3f */
[----:B------:R-:W-:Y:S01]  /*21a0*/  FMUL.FTZ R13, R139, UR45 ;  /* 0x0000002d8b0d7c20 */ /* 0x000fe20008410000 */
[----:B------:R-:W-:Y:S01]  /*21b0*/  ULOP3.LUT UR6, UR6, 0x10000, URZ, 0xfc, !UPT ;  /* 0x0001000006067892 */ /* 0x000fe2000f8efc3f */
[----:B------:R-:W-:Y:S01]  /*21c0*/  FMUL.FTZ R14, R140, UR45 ;  /* 0x0000002d8c0e7c20 */ /* 0x000fe20008410000 */
[----:B------:R-:W-:Y:S01]  /*21d0*/  UMOV UR5, 0x40000040 ;  /* 0x4000004000057882 */ /* 0x000fe20000000000 */
[----:B------:R-:W-:Y:S01]  /*21e0*/  UMOV UR7, 0x40000040 ;  /* 0x4000004000077882 */ /* 0x000fe20000000000 */
[----:B------:R-:W-:Y:S01]  /*21f0*/  UIADD3 UR10, UR6, 0x2, URZ ;  /* 0x00000002060a7890 */ /* 0x000fe2000fffe03f */
[----:B------:R-:W-:Y:S01]  /*2200*/  FMUL.FTZ R17, R142, UR45 ;  /* 0x0000002d8e117c20 */ /* 0x000fe20008410000 */
[----:B------:R-:W-:Y:S01]  /*2210*/  UIADD3 UR8, UR4, 0x2, URZ ;  /* 0x0000000204087890 */ /* 0x000fe2000fffe03f */
[----:B------:R-:W-:Y:S01]  /*2220*/  FMUL.FTZ R18, R143, UR45 ;  /* 0x0000002d8f127c20 */ /* 0x000fe20008410000 */
[----:B------:R-:W-:Y:S01]  /*2230*/  UMOV UR11, 0x40000040 ;  /* 0x40000040000b7882 */ /* 0x000fe20000000000 */
[----:B------:R-:W-:Y:S01]  /*2240*/  HGMMA.64x32x16.F32.BF16 R120, gdesc[UR4], RZ, !UPT, gsb0 ;  /* 0x00600000047879f0 */ /* 0x000fe2000c0018ff */
[----:B------:R-:W-:Y:S01]  /*2250*/  UMOV UR9, 0x40000040 ;  /* 0x4000004000097882 */ /* 0x000fe20000000000 */
[----:B------:R-:W-:Y:S01]  /*2260*/  UMOV UR7, 0x40000040 ;  /* 0x4000004000077882 */ /* 0x000fe20000000000 */
[----:B------:R-:W-:Y:S01]  /*2270*/  UMOV UR5, 0x40000040 ;  /* 0x4000004000057882 */ /* 0x000fe20000000000 */
[----:B------:R-:W-:Y:S01]  /*2280*/  UISETP.GE.AND UP0, UPT, UR44, 0x1, UPT ;  /* 0x000000012c00788c */ /* 0x000fe2000bf06270 */
        /* <DEDUP_REMOVED lines=8> */
[----:B------:R-:W-:Y:S01]  /*2310*/  PLOP3.LUT P2, PT, PT, PT, UP0, 0x80, 0x0 ;  /* 0x000000000000781c */ /* 0x000fe20003f4f008 */
[----:B------:R-:W1:Y:S01]  /*2320*/  MUFU.TANH R10, R10 ;  /* 0x0000000a000a7308 */ /* 0x000e620000002400 */
[----:B------:R-:W-:-:S04]  /*2330*/  IMAD.U32 R139, RZ, RZ, UR39 ;  /* 0x00000027ff8b7e24 */ /* 0x000fc8000f8e00ff */
[----:B------:R-:W-:Y:S02]  /*2340*/  IMAD R140, R139, 0x40, R6 ;  /* 0x000000408b8c7824 */ /* 0x000fe400078e0206 */
[----:B------:R-:W-:Y:S01]  /*2350*/  VIADD R139, R5, UR41 ;  /* 0x00000029058b7c36 */ /* 0x000fe20008000000 */
[----:B------:R-:W4:Y:S08]  /*2360*/  MUFU.TANH R11, R11 ;  /* 0x0000000b000b7308 */ /* 0x000f300000002400 */
[----:B------:R-:W1:Y:S08]  /*2370*/  MUFU.TANH R12, R12 ;  /* 0x0000000c000c7308 */ /* 0x000e700000002400 */
[----:B------:R-:W1:Y:S08]  /*2380*/  MUFU.TANH R13, R13 ;  /* 0x0000000d000d7308 */ /* 0x000e700000002400 */
[----:B------:R-:W1:Y:S08]  /*2390*/  MUFU.TANH R14, R14 ;  /* 0x0000000e000e7308 */ /* 0x000e700000002400 */
[----:B------:R-:W1:Y:S01]  /*23a0*/  MUFU.TANH R15, R15 ;  /* 0x0000000f000f7308 */ /* 0x000e620000002400 */
[----:B------:R-:W-:-:S02]  /*23b0*/  WARPGROUP.DEPBAR.LE gsb0, 0x0 ;  /* 0x00008000000079c5 */ /* 0x000fc40000010000 */
[----:B------:R-:W-:-:S05]  /*23c0*/  WARPGROUP.ARRIVE ;  /* 0x00000000000079c5 */ /* 0x000fca0000000000 */
[----:B------:R-:W1:Y:S01]  /*23d0*/  MUFU.TANH R17, R17 ;  /* 0x0000001100117308 */ /* 0x000e620000002400 */
[----:B------:R-:W-:Y:S01]  /*23e0*/  HGMMA.64x32x16.F32.BF16 R120, gdesc[UR8], R120, gsb0 ;  /* 0x00600000087879f0 */ /* 0x000fe20008001878 */
[----:B------:R-:W-:Y:S02]  /*23f0*/  UIADD3 UR10, UR6, 0x4, URZ ;  /* 0x00000004060a7890 */ /* 0x000fe4000fffe03f */
[----:B------:R-:W-:-:S04]  /*2400*/  UIADD3 UR8, UR4, 0x4, URZ ;  /* 0x0000000404087890 */ /* 0x000fc8000fffe03f */
[----:B------:R-:W1:Y:S01]  /*2410*/  MUFU.TANH R18, R18 ;  /* 0x0000001200127308 */ /* 0x000e620000002400 */
[----:B------:R-:W-:Y:S01]  /*2420*/  UMOV UR11, 0x40000040 ;  /* 0x40000040000b7882 */ /* 0x000fe20000000000 */
[----:B------:R-:W-:-:S06]  /*2430*/  UMOV UR9, 0x40000040 ;  /* 0x4000004000097882 */ /* 0x000fcc0000000000 */
[----:B------:R-:W1:Y:S08]  /*2440*/  MUFU.TANH R20, R20 ;  /* 0x0000001400147308 */ /* 0x000e700000002400 */
[----:B------:R-:W1:Y:S08]  /*2450*/  MUFU.TANH R21, R21 ;  /* 0x0000001500157308 */ /* 0x000e700000002400 */
        /* <DEDUP_REMOVED lines=27> */
[----:B-----5:R-:W-:Y:S01]  /*2610*/  VIADDMNMX R147, R140, R139, R152, PT ;  /* 0x0000008b8c937246 */ /* 0x020fe20003800198 */
        /* <DEDUP_REMOVED lines=35> */
[----:B------:R-:W-:Y:S02]  /*2850*/  UIADD3 UR6, UR6, 0x606, URZ ;  /* 0x0000060606067890 */ /* 0x000fe4000fffe03f */
[----:B------:R-:W-:Y:S01]  /*2860*/  UIADD3 UR4, UR4, 0x406, URZ ;  /* 0x0000040604047890 */ /* 0x000fe2000fffe03f */
[----:B------:R-:W-:Y:S02]  /*2870*/  WARPGROUP.DEPBAR.LE gsb0, 0x0 ;  /* 0x00008000000079c5 */ /* 0x000fe40000010000 */
[----:B------:R-:W-:-:S06]  /*2880*/  WARPGROUP.ARRIVE ;  /* 0x00000000000079c5 */ /* 0x000fcc0000000000 */
[----:B------:R-:W-:Y:S03]  /*2890*/  HGMMA.64x32x16.F32.BF16 R120, gdesc[UR8], R120, gsb0 ;  /* 0x00600000087879f0 */ /* 0x000fe60008001878 */
[----:B------:R-:W-:Y:S02]  /*28a0*/  WARPGROUP.DEPBAR.LE gsb0, 0x0 ;  /* 0x00008000000079c5 */ /* 0x000fe40000010000 */
[----:B------:R-:W-:-:S06]  /*28b0*/  WARPGROUP.ARRIVE ;  /* 0x00000000000079c5 */ /* 0x000fcc0000000000 */
[----:B------:R-:W-:Y:S01]  /*28c0*/  HGMMA.64x32x16.F32.BF16 R120, gdesc[UR4], R120, gsb0 ;  /* 0x00600000047879f0 */ /* 0x000fe20008001878 */
[----:B------:R-:W-:-:S06]  /*28d0*/  ULOP3.LUT UR4, URZ, UR40, URZ, 0x33, !UPT ;  /* 0x000000283f047292 */ /* 0x000fcc000f8e333f */
[----:B------:R-:W-:-:S04]  /*28e0*/  VIADD R145, R5, UR4 ;  /* 0x0000000405917c36 */ /* 0x000fc80008000000 */
[----:B------:R-:W-:Y:S01]  /*28f0*/  IMAD.IADD R148, R140, 0x1, R145 ;  /* 0x000000018c947824 */ /* 0x000fe200078e0291 */
[----:B------:R-:W-:Y:S02]  /*2900*/  WARPGROUP.DEPBAR.LE gsb0, 0x0 ;  /* 0x00008000000079c5 */ /* 0x000fe40000010000 */
[----:B-1--4-:R-:W-:Y:S05]  /*2910*/  @!P2 BRA `(.L_x_1175) ;  /* 0x000000000068a947 */ /* 0x012fea0003800000 */
[----:B------:R-:W1:Y:S01]  /*2920*/  LDC R143, c[0x0][0x280] ;  /* 0x0000a000ff8f7b82 */ /* 0x000e620000000800 */
[----:B------:R-:W-:Y:S01]  /*2930*/  BSSY B0, `(.L_x_1176) ;  /* 0x0000013000007945 */ /* 0x000fe20003800000 */
[----:B-1----:R-:W-:-:S04]  /*2940*/  IADD3 R142, R140, UR43, -R143 ;  /* 0x0000002b8c8e7c10 */ /* 0x002fc8000fffe88f */
[----:B------:R-:W-:-:S13]  /*2950*/  ISETP.GT.AND P1, PT, R142, -0x1, PT ;  /* 0xffffffff8e00780c */ /* 0x000fda0003f24270 */
[----:B------:R-:W-:Y:S05]  /*2960*/  @P1 BRA `(.L_x_1177) ;  /* 0x0000000000241947 */ /* 0x000fea0003800000 */
[----:B------:R-:W-:Y:S01]  /*2970*/  UISETP.NE.AND UP0, UPT, UR44, 0x1, UPT ;  /* 0x000000012c00788c */ /* 0x000fe2000bf05270 */
[----:B------:R-:W-:-:S05]  /*2980*/  LOP3.LUT R142, RZ, R142, RZ, 0x33, !PT ;  /* 0x0000008eff8e7212 */ /* 0x000fca00078e33ff */
[----:B------:R-:W-:-:S05]  /*2990*/  PLOP3.LUT P1, PT, PT, PT, UP0, 0x80, 0x0 ;  /* 0x000000000000781c */ /* 0x000fca0003f2f008 */
[----:B------:R-:W-:-:S08]  /*29a0*/  @UP0 ULDC UR5, c[0x0][0x754] ;  /* 0x0001d50000050ab9 */ /* 0x000fd00000000800 */
[----:B------:R-:W-:Y:S01]  /*29b0*/  @P1 IMAD.HI.U32 R143, R142, UR5, RZ ;  /* 0x000000058e8f1c27 */ /* 0x000fe2000f8e00ff */
[----:B------:R-:W-:-:S04]  /*29c0*/  @UP0 ULDC UR5, c[0x0][0x758] ;  /* 0x0001d60000050ab9 */ /* 0x000fc80000000800 */
[----:B------:R-:W-:-:S04]  /*29d0*/  @P1 SHF.R.U32.HI R142, RZ, UR5, R143 ;  /* 0x00000005ff8e1c19 */ /* 0x000fc8000801168f */
[----:B------:R-:W-:Y:S01]  /*29e0*/  LOP3.LUT R142, RZ, R142, RZ, 0x33, !PT ;  /* 0x0000008eff8e7212 */ /* 0x000fe200078e33ff */
[----:B------:R-:W-:Y:S06]  /*29f0*/  BRA `(.L_x_1178) ;  /* 0x0000000000187947 */ /* 0x000fec0003800000 */
.L_x_1177:
[----:B------:R-:W-:-:S06]  /*2a00*/  UISETP.NE.AND UP0, UPT, UR44, 0x1, UPT ;  /* 0x000000012c00788c */ /* 0x000fcc000bf05270 */
[----:B------:R-:W-:-:S05]  /*2a10*/  PLOP3.LUT P1, PT, PT, PT, UP0, 0x80, 0x0 ;  /* 0x000000000000781c */ /* 0x000fca0003f2f008 */
[----:B------:R-:W-:-:S08]  /*2a20*/  @UP0 ULDC UR5, c[0x0][0x754] ;  /* 0x0001d50000050ab9 */ /* 0x000fd00000000800 */
[----:B------:R-:W-:Y:S01]  /*2a30*/  @P1 IMAD.HI.U32 R143, R142, UR5, RZ ;  /* 0x000000058e8f1c27 */ /* 0x000fe2000f8e00ff */
[----:B------:R-:W-:-:S04]  /*2a40*/  @UP0 ULDC UR5, c[0x0][0x758] ;  /* 0x0001d60000050ab9 */ /* 0x000fc80000000800 */
[----:B------:R-:W-:-:S07]  /*2a50*/  @P1 SHF.R.U32.HI R142, RZ, UR5, R143 ;  /* 0x00000005ff8e1c19 */ /* 0x000fce000801168f */
.L_x_1178:
[----:B------:R-:W-:Y:S05]  /*2a60*/  BSYNC B0 ;  /* 0x0000000000007941 */ /* 0x000fea0003800000 */
.L_x_1176:
[----:B------:R-:W4:Y:S01]  /*2a70*/  LDL R143, [R1+0x4] ;  /* 0x00000400018f7983 */ /* 0x000f220000100800 */
[----:B------:R-:W-:Y:S01]  /*2a80*/  IADD3 R148, R140, UR4, R5 ;  /* 0x000000048c947c10 */ /* 0x000fe2000fffe005 */
[----:B----4-:R-:W-:-:S05]  /*2a90*/  IMAD R142, R142, UR44, R143 ;  /* 0x0000002c8e8e7c24 */ /* 0x010fca000f8e028f */
[----:B------:R-:W-:Y:S02]  /*2aa0*/  VIADDMNMX R147, R142, UR44, R147, PT ;  /* 0x0000002c8e937c46 */ /* 0x000fe4000b800193 */
[----:B------:R-:W-:-:S07]  /*2ab0*/  VIMNMX R148, R148, R142, !PT ;  /* 0x0000008e94947248 */ /* 0x000fce0007fe0100 */
.L_x_1175:
[----:B------:R-:W-:-:S04]  /*2ac0*/  VIADD R140, R140, 0x8 ;  /* 0x000000088c8c7836 */ /* 0x000fc80000000000 */
[----:B------:R-:W-:Y:S01]  /*2ad0*/  IMAD.IADD R145, R145, 0x1, R140 ;  /* 0x0000000191917824 */ /* 0x000fe200078e028c */
[----:B------:R-:W-:Y:S01]  /*2ae0*/  VIADDMNMX R139, R140, R139, R152, PT ;  /* 0x0000008b8c8b7246 */ /* 0x000fe20003800198 */
[----:B------:R-:W-:Y:S06]  /*2af0*/  @!P2 BRA `(.L_x_1179) ;  /* 0x000000000064a947 */ /* 0x000fec0003800000 */
        /* <DEDUP_REMOVED lines=14> */
.L_x_1181:
[----:B------:R-:W-:-:S06]  /*2be0*/  UISETP.NE.AND UP0, UPT, UR44, 0x1, UPT ;  /* 0x000000012c00788c */ /* 0x000fcc000bf05270 */
[----:B------:R-:W-:-:S05]  /*2bf0*/  PLOP3.LUT P1, PT, PT, PT, UP0, 0x80, 0x0 ;  /* 0x000000000000781c */ /* 0x000fca0003f2f008 */
[----:B------:R-:W-:-:S08]  /*2c00*/  @UP0 ULDC UR4, c[0x0][0x754] ;  /* 0x0001d50000040ab9 */ /* 0x000fd00000000800 */
[----:B------:R-:W-:Y:S01]  /*2c10*/  @P1 IMAD.HI.U32 R142, R140, UR4, RZ ;  /* 0x000000048c8e1c27 */ /* 0x000fe2000f8e00ff */
[----:B------:R-:W-:-:S04]  /*2c20*/  @UP0 ULDC UR4, c[0x0][0x758] ;  /* 0x0001d60000040ab9 */ /* 0x000fc80000000800 */
[----:B------:R-:W-:-:S07]  /*2c30*/  @P1 SHF.R.U32.HI R140, RZ, UR4, R142 ;  /* 0x00000004ff8c1c19 */ /* 0x000fce000801168e */
.L_x_1182:
[----:B------:R-:W-:Y:S05]  /*2c40*/  BSYNC B0 ;  /* 0x0000000000007941 */ /* 0x000fea0003800000 */
.L_x_1180:
[----:B------:R-:W4:Y:S02]  /*2c50*/  LDL R142, [R1+0x4] ;  /* 0x00000400018e7983 */ /* 0x000f240000100800 */
[----:B----4-:R-:W-:-:S05]  /*2c60*/  IMAD R140, R140, UR44, R142 ;  /* 0x0000002c8c8c7c24 */ /* 0x010fca000f8e028e */
[----:B------:R-:W-:Y:S02]  /*2c70*/  VIMNMX R145, R145, R140, !PT ;  /* 0x0000008c91917248 */ /* 0x000fe40007fe0100 */
[----:B------:R-:W-:-:S07]  /*2c80*/  VIADDMNMX R139, R140, UR44, R139, PT ;  /* 0x0000002c8c8b7c46 */ /* 0x000fce000b80018b */
.L_x_1179:
[----:B------:R-:W-:Y:S01]  /*2c90*/  LEA R152, R6, UR37, 0x2 ;  /* 0x0000002506987c11 */ /* 0x000fe2000f8e10ff */
[----:B------:R-:W1:Y:S01]  /*2ca0*/  S2R R150, SR_CTAID.X ;  /* 0x0000000000967919 */ /* 0x000e620000002500 */
[----:B------:R-:W-:-:S03]  /*2cb0*/  LOP3.LUT R16, R16, 0xfffffffb, RZ, 0xc0, !PT ;  /* 0xfffffffb10107812 */ /* 0x000fc600078ec0ff */
[----:B------:R-:W4:Y:S01]  /*2cc0*/  LDS R153, [R152+0x30200] ;  /* 0x0302000098997984 */ /* 0x000f220000000800 */
[----:B------:R-:W-:-:S03]  /*2cd0*/  @P0 LOP3.LUT R16, R16, 0x4, RZ, 0xfc, !PT ;  /* 0x0000000410100812 */ /* 0x000fc600078efcff */
[----:B------:R-:W5:Y:S01]  /*2ce0*/  LDS R152, [R152+0x30220] ;  /* 0x0302200098987984 */ /* 0x000f620000000800 */
[----:B-1----:R-:W-:-:S05]  /*2cf0*/  IMAD R150, R150, -0x60, RZ ;  /* 0xffffffa096967824 */ /* 0x002fca00078e02ff */
[C---:B------:R-:W-:Y:S02]  /*2d00*/  ISETP.GE.AND P6, PT, R150.reuse, 0x2, PT ;  /* 0x000000029600780c */ /* 0x040fe40003fc6270 */
[----:B------:R-:W-:Y:S02]  /*2d10*/  ISETP.GE.AND P4, PT, R150, 0x9, PT ;  /* 0x000000099600780c */ /* 0x000fe40003f86270 */
[----:B------:R-:W-:Y:S02]  /*2d20*/  ISETP.GT.AND P5, PT, R145, 0x1, !P6 ;  /* 0x000000019100780c */ /* 0x000fe400077a4270 */
[----:B------:R-:W-:Y:S01]  /*2d30*/  ISETP.GT.AND P6, PT, R148, 0x1, !P6 ;  /* 0x000000019400780c */ /* 0x000fe200077c4270 */
[--C-:B----4-:R-:W-:Y:S01]  /*2d40*/  FADD.FTZ R120, R120, -R153.reuse ;  /* 0x8000009978787221 */ /* 0x110fe20000010000 */
[--C-:B------:R-:W-:Y:S01]  /*2d50*/  FADD.FTZ R121, R121, -R153.reuse ;  /* 0x8000009979797221 */ /* 0x100fe20000010000 */
[--C-:B------:R-:W-:Y:S01]  /*2d60*/  FADD.FTZ R124, R124, -R153.reuse ;  /* 0x800000997c7c7221 */ /* 0x100fe20000010000 */
[--C-:B------:R-:W-:Y:S01]  /*2d70*/  FADD.FTZ R125, R125, -R153.reuse ;  /* 0x800000997d7d7221 */ /* 0x100fe20000010000 */
[--C-:B------:R-:W-:Y:S01]  /*2d80*/  FADD.FTZ R128, R128, -R153.reuse ;  /* 0x8000009980807221 */ /* 0x100fe20000010000 */
[--C-:B------:R-:W-:Y:S01]  /*2d90*/  FADD.FTZ R129, R129, -R153.reuse ;  /* 0x8000009981817221 */ /* 0x100fe20000010000 */
[--C-:B------:R-:W-:Y:S01]  /*2da0*/  FADD.FTZ R132, R132, -R153.reuse ;  /* 0x8000009984847221 */ /* 0x100fe20000010000 */
[----:B------:R-:W-:Y:S01]  /*2db0*/  FADD.FTZ R133, R133, -R153 ;  /* 0x8000009985857221 */ /* 0x000fe20000010000 */
[----:B------:R-:W-:Y:S01]  /*2dc0*/  ISETP.GT.AND P3, PT, R145, 0x8, !P4 ;  /* 0x000000089100780c */ /* 0x000fe20006764270 */
[----:B------:R-:W4:Y:S01]  /*2dd0*/  LDL R153, [R1] ;  /* 0x0000000001997983 */ /* 0x000f220000100800 */
[----:B------:R-:W-:-:S02]  /*2de0*/  ISETP.LT.OR P6, PT, R147, 0x2, P6 ;  /* 0x000000029300780c */ /* 0x000fc400037c1670 */
[C---:B------:R-:W-:Y:S02]  /*2df0*/  ISETP.GE.AND P2, PT, R150.reuse, 0xa, PT ;  /* 0x0000000a9600780c */ /* 0x040fe40003f46270 */
[----:B------:R-:W-:Y:S02]  /*2e00*/  ISETP.LT.OR P3, PT, R139, 0x9, P3 ;  /* 0x000000098b00780c */ /* 0x000fe40001f61670 */
[----:B------:R-:W-:Y:S02]  /*2e10*/  FSEL R155, R11, -INF , !P6 ;  /* 0xff8000000b9b7808 */ /* 0x000fe40007000000 */
[----:B------:R-:W-:Y:S02]  /*2e20*/  ISETP.LT.OR P5, PT, R139, 0x2, P5 ;  /* 0x000000028b00780c */ /* 0x000fe40002fa1670 */
[----:B------:R-:W-:Y:S01]  /*2e30*/  ISETP.GE.AND P1, PT, R150, 0x11, PT ;  /* 0x000000119600780c */ /* 0x000fe20003f26270 */
[----:B--2---:R-:W-:Y:S01]  /*2e40*/  FFMA.FTZ R155, R155, UR46, -R23 ;  /* 0x0000002e9b9b7c23 */ /* 0x004fe20008010817 */
[----:B------:R-:W-:-:S02]  /*2e50*/  ISETP.GT.AND P4, PT, R148, 0x8, !P4 ;  /* 0x000000089400780c */ /* 0x000fc40006784270 */
[----:B------:R-:W-:Y:S02]  /*2e60*/  ISETP.GT.AND P6, PT, R148, 0x9, !P2 ;  /* 0x000000099400780c */ /* 0x000fe400057c4270 */
[----:B------:R-:W-:Y:S01]  /*2e70*/  FSEL R146, R17, -INF , !P3 ;  /* 0xff80000011927808 */ /* 0x000fe20005800000 */
[----:B------:R-:W1:Y:S01]  /*2e80*/  MUFU.EX2 R155, R155 ;  /* 0x0000009b009b7308 */ /* 0x000e620000000800 */
[----:B------:R-:W-:Y:S02]  /*2e90*/  FSEL R149, R13, -INF , !P5 ;  /* 0xff8000000d957808 */ /* 0x000fe40006800000 */
[----:B------:R-:W-:Y:S01]  /*2ea0*/  ISETP.LT.OR P4, PT, R147, 0x9, P4 ;  /* 0x000000099300780c */ /* 0x000fe20002781670 */
[--C-:B---3--:R-:W-:Y:S01]  /*2eb0*/  FFMA.FTZ R146, R146, UR46, -R9.reuse ;  /* 0x0000002e92927c23 */ /* 0x108fe20008010809 */
[----:B------:R-:W-:Y:S01]  /*2ec0*/  ISETP.GT.AND P3, PT, R148, 0x10, !P1 ;  /* 0x000000109400780c */ /* 0x000fe20004f64270 */
[----:B------:R-:W-:Y:S01]  /*2ed0*/  FFMA.FTZ R149, R149, UR46, -R9 ;  /* 0x0000002e95957c23 */ /* 0x000fe20008010809 */
[----:B------:R-:W-:-:S02]  /*2ee0*/  ISETP.LT.OR P6, PT, R147, 0xa, P6 ;  /* 0x0000000a9300780c */ /* 0x000fc400037c1670 */
[----:B------:R-:W-:Y:S02]  /*2ef0*/  ISETP.GE.AND P5, PT, R150, 0x12, PT ;  /* 0x000000129600780c */ /* 0x000fe40003fa6270 */
[----:B------:R-:W-:Y:S02]  /*2f00*/  FSEL R142, R14, -INF , !P4 ;  /* 0xff8000000e8e7808 */ /* 0x000fe40006000000 */
[----:B------:R-:W-:Y:S01]  /*2f10*/  ISETP.GT.AND P2, PT, R145, 0x9, !P2 ;  /* 0x000000099100780c */ /* 0x000fe20005744270 */
[----:B------:R-:W-:Y:S01]  /*2f20*/  MUFU.EX2 R146, R146 ;  /* 0x0000009200927308 */ /* 0x000fe20000000800 */
[----:B------:R-:W-:Y:S01]  /*2f30*/  ISETP.LT.OR P3, PT, R147, 0x11, P3 ;  /* 0x000000119300780c */ /* 0x000fe20001f61670 */
[----:B------:R-:W-:Y:S01]  /*2f40*/  FFMA.FTZ R142, R142, UR46, -R23 ;  /* 0x0000002e8e8e7c23 */ /* 0x000fe20008010817 */
[----:B------:R-:W-:Y:S01]  /*2f50*/  FSEL R143, R15, -INF , !P6 ;  /* 0xff8000000f8f7808 */ /* 0x000fe20007000000 */
[----:B-1----:R-:W-:Y:S01]  /*2f60*/  FMUL.FTZ R121, R155, R121 ;  /* 0x000000799b797220 */ /* 0x002fe20000410000 */
[----:B------:R-:W-:-:S02]  /*2f70*/  ISETP.GE.AND P4, PT, R150, 0x19, PT ;  /* 0x000000199600780c */ /* 0x000fc40003f86270 */
[----:B------:R-:W-:Y:S01]  /*2f80*/  ISETP.GT.AND P6, PT, R148, 0x11, !P5 ;  /* 0x000000119400780c */ /* 0x000fe20006fc4270 */
[----:B------:R-:W1:Y:S01]  /*2f90*/  MUFU.EX2 R142, R142 ;  /* 0x0000008e008e7308 */ /* 0x000e620000000800 */
[----:B------:R-:W-:Y:S01]  /*2fa0*/  FSEL R140, R20, -INF , !P3 ;  /* 0xff800000148c7808 */ /* 0x000fe20005800000 */
[--C-:B------:R-:W-:Y:S01]  /*2fb0*/  FFMA.FTZ R143, R143, UR46, -R23.reuse ;  /* 0x0000002e8f8f7c23 */ /* 0x100fe20008010817 */
[----:B------:R-:W-:Y:S02]  /*2fc0*/  ISETP.GT.AND P3, PT, R148, 0x18, !P4 ;  /* 0x000000189400780c */ /* 0x000fe40006764270 */
[C---:B------:R-:W-:Y:S01]  /*2fd0*/  ISETP.LT.OR P6, PT, R147.reuse, 0x12, P6 ;  /* 0x000000129300780c */ /* 0x040fe200037c1670 */
[----:B------:R-:W-:Y:S01]  /*2fe0*/  FFMA.FTZ R140, R140, UR46, -R23 ;  /* 0x0000002e8c8c7c23 */ /* 0x000fe20008010817 */
[----:B------:R-:W-:Y:S01]  /*2ff0*/  ISETP.LT.OR P3, PT, R147, 0x19, P3 ;  /* 0x000000199300780c */ /* 0x000fe20001f61670 */
[----:B------:R-:W2:Y:S01]  /*3000*/  MUFU.EX2 R143, R143 ;  /* 0x0000008f008f7308 */ /* 0x000ea20000000800 */
[----:B------:R-:W-:-:S02]  /*3010*/  FSEL R144, R21, -INF , !P6 ;  /* 0xff80000015907808 */ /* 0x000fc40007000000 */
[----:B------:R-:W-:Y:S02]  /*3020*/  ISETP.GE.AND P6, PT, R150, 0x1, PT ;  /* 0x000000019600780c */ /* 0x000fe40003fc6270 */
[----:B------:R-:W-:Y:S01]  /*3030*/  FSEL R156, R22, -INF , !P3 ;  /* 0xff800000169c7808 */ /* 0x000fe20005800000 */
[--C-:B------:R-:W-:Y:S01]  /*3040*/  FFMA.FTZ R144, R144, UR46, -R23.reuse ;  /* 0x0000002e90907c23 */ /* 0x100fe20008010817 */
[----:B------:R-:W-:Y:S01]  /*3050*/  ISETP.GT.AND P3, PT, R148, RZ, !P6 ;  /* 0x000000ff9400720c */ /* 0x000fe20007764270 */
[----:B------:R-:W-:Y:S01]  /*3060*/  MUFU.EX2 R140, R140 ;  /* 0x0000008c008c7308 */ /* 0x000fe20000000800 */
[----:B------:R-:W-:Y:S01]  /*3070*/  ISETP.GT.AND P6, PT, R145, RZ, !P6 ;  /* 0x000000ff9100720c */ /* 0x000fe200077c4270 */
[--C-:B------:R-:W-:Y:S01]  /*3080*/  FFMA.FTZ R156, R156, UR46, -R23.reuse ;  /* 0x0000002e9c9c7c23 */ /* 0x100fe20008010817 */
[----:B------:R-:W-:Y:S01]  /*3090*/  ISETP.LT.OR P3, PT, R147, 0x1, P3 ;  /* 0x000000019300780c */ /* 0x000fe20001f61670 */
[----:B-----5:R-:W-:Y:S01]  /*30a0*/  FADD.FTZ R126, R126, -R152 ;  /* 0x800000987e7e7221 */ /* 0x020fe20000010000 */
[----:B------:R-:W-:Y:S01]  /*30b0*/  ISETP.GT.AND P1, PT, R145, 0x10, !P1 ;  /* 0x000000109100780c */ /* 0x000fe20004f24270 */
[----:B-1----:R-:W-:Y:S01]  /*30c0*/  FMUL.FTZ R124, R142, R124 ;  /* 0x0000007c8e7c7220 */ /* 0x002fe20000410000 */
[----:B------:R-:W-:Y:S01]  /*30d0*/  FSEL R154, R10, -INF , !P3 ;  /* 0xff8000000a9a7808 */ /* 0x000fe20005800000 */
[----:B------:R-:W-:Y:S01]  /*30e0*/  MUFU.EX2 R144, R144 ;  /* 0x0000009000907308 */ /* 0x000fe20000000800 */
[----:B------:R-:W-:Y:S01]  /*30f0*/  ISETP.GE.AND P3, PT, R150, 0x1a, PT ;  /* 0x0000001a9600780c */ /* 0x000fe20003f66270 */
[----:B--2---:R-:W-:Y:S01]  /*3100*/  FMUL.FTZ R125, R143, R125 ;  /* 0x0000007d8f7d7220 */ /* 0x004fe20000410000 */
[----:B------:R-:W-:Y:S01]  /*3110*/  ISETP.GT.AND P5, PT, R145, 0x11, !P5 ;  /* 0x000000119100780c */ /* 0x000fe20006fa4270 */
[----:B------:R-:W-:Y:S01]  /*3120*/  FFMA.FTZ R154, R154, UR46, -R23 ;  /* 0x0000002e9a9a7c23 */ /* 0x000fe20008010817 */
[----:B------:R-:W-:-:S02]  /*3130*/  ISETP.GT.AND P0, PT, R148, 0x19, !P3 ;  /* 0x000000199400780c */ /* 0x000fc40005f04270 */
[----:B------:R-:W-:Y:S01]  /*3140*/  ISETP.GT.AND P4, PT, R145, 0x18, !P4 ;  /* 0x000000189100780c */ /* 0x000fe20006784270 */
[----:B------:R-:W-:Y:S01]  /*3150*/  MUFU.EX2 R149, R149 ;  /* 0x0000009500957308 */ /* 0x000fe20000000800 */
[----:B------:R-:W-:Y:S02]  /*3160*/  ISETP.LT.OR P0, PT, R147, 0x1a, P0 ;  /* 0x0000001a9300780c */ /* 0x000fe40000701670 */
[----:B------:R-:W-:Y:S02]  /*3170*/  ISETP.GT.AND P3, PT, R145, 0x19, !P3 ;  /* 0x000000199100780c */ /* 0x000fe40005f64270 */
[----:B------:R-:W-:Y:S02]  /*3180*/  FSEL R147, R141, -INF , !P0 ;  /* 0xff8000008d937808 */ /* 0x000fe40004000000 */
[C---:B------:R-:W-:Y:S01]  /*3190*/  ISETP.LT.OR P6, PT, R139.reuse, 0x1, P6 ;  /* 0x000000018b00780c */ /* 0x040fe200037c1670 */
[----:B------:R-:W1:Y:S01]  /*31a0*/  MUFU.EX2 R154, R154 ;  /* 0x0000009a009a7308 */ /* 0x000e620000000800 */
[----:B------:R-:W-:Y:S01]  /*31b0*/  ISETP.LT.OR P2, PT, R139, 0xa, P2 ;  /* 0x0000000a8b00780c */ /* 0x000fe20001741670 */
[----:B------:R-:W-:Y:S01]  /*31c0*/  FFMA.FTZ R147, R147, UR46, -R23 ;  /* 0x0000002e93937c23 */ /* 0x000fe20008010817 */
[----:B------:R-:W-:-:S02]  /*31d0*/  ISETP.LT.OR P1, PT, R139, 0x11, P1 ;  /* 0x000000118b00780c */ /* 0x000fc40000f21670 */
[C---:B------:R-:W-:Y:S02]  /*31e0*/  ISETP.LT.OR P5, PT, R139.reuse, 0x12, P5 ;  /* 0x000000128b00780c */ /* 0x040fe40002fa1670 */
[C---:B------:R-:W-:Y:S01]  /*31f0*/  ISETP.LT.OR P4, PT, R139.reuse, 0x19, P4 ;  /* 0x000000198b00780c */ /* 0x040fe20002781670 */
[----:B------:R-:W2:Y:S01]  /*3200*/  MUFU.EX2 R147, R147 ;  /* 0x0000009300937308 */ /* 0x000ea20000000800 */
[----:B------:R-:W-:Y:S02]  /*3210*/  ISETP.LT.OR P3, PT, R139, 0x1a, P3 ;  /* 0x0000001a8b00780c */ /* 0x000fe40001f61670 */
[----:B------:R-:W-:Y:S02]  /*3220*/  FSEL R151, R12, -INF , !P6 ;  /* 0xff8000000c977808 */ /* 0x000fe40007000000 */
[----:B------:R-:W-:Y:S02]  /*3230*/  FSEL R145, R18, -INF , !P2 ;  /* 0xff80000012917808 */ /* 0x000fe40005000000 */
[----:B------:R-:W-:Y:S01]  /*3240*/  FSEL R150, R19, -INF , !P1 ;  /* 0xff80000013967808 */ /* 0x000fe20004800000 */
[--C-:B------:R-:W-:Y:S01]  /*3250*/  FFMA.FTZ R151, R151, UR46, -R9.reuse ;  /* 0x0000002e97977c23 */ /* 0x100fe20008010809 */
[----:B------:R-:W-:Y:S01]  /*3260*/  FSEL R148, R136, -INF , !P5 ;  /* 0xff80000088947808 */ /* 0x000fe20006800000 */
[--C-:B------:R-:W-:Y:S01]  /*3270*/  FFMA.FTZ R145, R145, UR46, -R9.reuse ;  /* 0x0000002e91917c23 */ /* 0x100fe20008010809 */
[----:B------:R-:W-:Y:S01]  /*3280*/  FSEL R23, R137, -INF , !P4 ;  /* 0xff80000089177808 */ /* 0x000fe20006000000 */
[--C-:B------:R-:W-:Y:S01]  /*3290*/  FFMA.FTZ R150, R150, UR46, -R9.reuse ;  /* 0x0000002e96967c23 */ /* 0x100fe20008010809 */
[----:B------:R-:W-:Y:S01]  /*32a0*/  FSEL R139, R138, -INF , !P3 ;  /* 0xff8000008a8b7808 */ /* 0x000fe20005800000 */
[--C-:B------:R-:W-:Y:S01]  /*32b0*/  FFMA.FTZ R148, R148, UR46, -R9.reuse ;  /* 0x0000002e94947c23 */ /* 0x100fe20008010809 */
[----:B-1----:R-:W-:Y:S01]  /*32c0*/  FMUL.FTZ R120, R154, R120 ;  /* 0x000000789a787220 */ /* 0x002fe20000410000 */
[--C-:B------:R-:W-:Y:S01]  /*32d0*/  FFMA.FTZ R23, R23, UR46, -R9.reuse ;  /* 0x0000002e17177c23 */ /* 0x100fe20008010809 */
[----:B------:R-:W1:Y:S01]  /*32e0*/  MUFU.EX2 R151, R151 ;  /* 0x0000009700977308 */ /* 0x000e620000000800 */
[----:B------:R-:W-:Y:S01]  /*32f0*/  FFMA.FTZ R139, R139, UR46, -R9 ;  /* 0x0000002e8b8b7c23 */ /* 0x000fe20008010809 */
[----:B------:R-:W-:Y:S01]  /*3300*/  FFMA.FTZ R9, -R10, R10, 1 ;  /* 0x3f8000000a097423 */ /* 0x000fe2000001010a */
[----:B------:R-:W-:Y:S01]  /*3310*/  FFMA.FTZ R10, -R11, R11, 1 ;  /* 0x3f8000000b0a7423 */ /* 0x000fe2000001010b */
[----:B------:R-:W-:Y:S01]  /*3320*/  FFMA.FTZ R11, -R14, R14, 1 ;  /* 0x3f8000000e0b7423 */ /* 0x000fe2000001010e */
[----:B------:R-:W-:Y:S01]  /*3330*/  FMUL.FTZ R14, R146, R126 ;  /* 0x0000007e920e7220 */ /* 0x000fe20000410000 */
[----:B------:R-:W-:Y:S01]  /*3340*/  FMUL.FTZ R9, R120, R9 ;  /* 0x0000000978097220 */ /* 0x000fe20000410000 */
[----:B------:R-:W-:Y:S01]  /*3350*/  FMUL.FTZ R10, R121, R10 ;  /* 0x0000000a790a7220 */ /* 0x000fe20000410000 */
[----:B------:R-:W-:Y:S01]  /*3360*/  FFMA.FTZ R121, -R15, R15, 1 ;  /* 0x3f8000000f797423 */ /* 0x000fe2000001010f */
[----:B------:R-:W-:Y:S01]  /*3370*/  MUFU.EX2 R145, R145 ;  /* 0x0000009100917308 */ /* 0x000fe20000000800 */
[----:B------:R-:W-:Y:S01]  /*3380*/  FMUL.FTZ R11, R124, R11 ;  /* 0x0000000b7c0b7220 */ /* 0x000fe20000410000 */
[----:B------:R-:W-:Y:S01]  /*3390*/  FFMA.FTZ R124, -R21, R21, 1 ;  /* 0x3f800000157c7423 */ /* 0x000fe20000010115 */
[----:B------:R-:W-:Y:S01]  /*33a0*/  FMUL.FTZ R129, R144, R129 ;  /* 0x0000008190817220 */ /* 0x000fe20000410000 */
[--C-:B------:R-:W-:Y:S01]  /*33b0*/  FADD.FTZ R123, R123, -R152.reuse ;  /* 0x800000987b7b7221 */ /* 0x100fe20000010000 */
[----:B------:R-:W-:Y:S01]  /*33c0*/  FMUL.FTZ R128, R140, R128 ;  /* 0x000000808c807220 */ /* 0x000fe20000410000 */
[--C-:B------:R-:W-:Y:S01]  /*33d0*/  FADD.FTZ R134, R134, -R152.reuse ;  /* 0x8000009886867221 */ /* 0x100fe20000010000 */
[----:B------:R-:W-:Y:S01]  /*33e0*/  FFMA.FTZ R17, -R17, R17, 1 ;  /* 0x3f80000011117423 */ /* 0x000fe20000010111 */
[----:B------:R-:W3:Y:S01]  /*33f0*/  MUFU.EX2 R15, R23 ;  /* 0x00000017000f7308 */ /* 0x000ee20000000800 */
[----:B------:R-:W-:Y:S01]  /*3400*/  FMUL.FTZ R124, R129, R124 ;  /* 0x0000007c817c7220 */ /* 0x000fe20000410000 */
[----:B------:R-:W-:Y:S01]  /*3410*/  FFMA.FTZ R129, -R141, R141, 1 ;  /* 0x3f8000008d817423 */ /* 0x000fe2000001018d */
[----:B------:R-:W-:Y:S01]  /*3420*/  R2UR UR7, R8 ;  /* 0x00000000080772ca */ /* 0x000fe200000e0000 */
[--C-:B------:R-:W-:Y:S01]  /*3430*/  FADD.FTZ R122, R122, -R152.reuse ;  /* 0x800000987a7a7221 */ /* 0x100fe20000010000 */
[--C-:B------:R-:W-:Y:S01]  /*3440*/  FADD.FTZ R127, R127, -R152.reuse ;  /* 0x800000987f7f7221 */ /* 0x100fe20000010000 */
[--C-:B------:R-:W-:Y:S01]  /*3450*/  FADD.FTZ R130, R130, -R152.reuse ;  /* 0x8000009882827221 */ /* 0x100fe20000010000 */
[--C-:B------:R-:W-:Y:S01]  /*3460*/  FADD.FTZ R131, R131, -R152.reuse ;  /* 0x8000009883837221 */ /* 0x100fe20000010000 */
[----:B------:R-:W-:Y:S01]  /*3470*/  MUFU.EX2 R120, R156 ;  /* 0x0000009c00787308 */ /* 0x000fe20000000800 */
[----:B--2---:R-:W-:Y:S01]  /*3480*/  FMUL.FTZ R133, R147, R133 ;  /* 0x0000008593857220 */ /* 0x004fe20000410000 */
[----:B------:R-:W-:Y:S01]  /*3490*/  FADD.FTZ R135, R135, -R152 ;  /* 0x8000009887877221 */ /* 0x000fe20000010000 */
[----:B------:R-:W-:Y:S01]  /*34a0*/  USHF.R.U32.HI UR6, URZ, 0x4, UR42 ;  /* 0x000000043f067899 */ /* 0x000fe2000801162a */
[----:B------:R-:W-:-:S04]  /*34b0*/  LOP3.LUT P0, RZ, R16, 0x4, RZ, 0xc0, !PT ;  /* 0x0000000410ff7812 */ /* 0x000fc8000780c0ff */
[----:B------:R-:W-:Y:S08]  /*34c0*/  MUFU.EX2 R150, R150 ;  /* 0x0000009600967308 */ /* 0x000ff00000000800 */
[----:B------:R-:W2:Y:S08]  /*34d0*/  MUFU.EX2 R148, R148 ;  /* 0x0000009400947308 */ /* 0x000eb00000000800 */
[----:B------:R-:W5:Y:S01]  /*34e0*/  MUFU.EX2 R126, R139 ;  /* 0x0000008b007e7308 */ /* 0x000f620000000800 */
[----:B------:R-:W-:Y:S01]  /*34f0*/  FMUL.FTZ R121, R125, R121 ;  /* 0x000000797d797220 */ /* 0x000fe20000410000 */
[----:B------:R-:W-:Y:S01]  /*3500*/  FFMA.FTZ R125, -R20, R20, 1 ;  /* 0x3f800000147d7423 */ /* 0x000fe20000010114 */
[----:B------:R-:W-:Y:S01]  /*3510*/  FMUL.FTZ R129, R133, R129 ;  /* 0x0000008185817220 */ /* 0x000fe20000410000 */
[----:B------:R-:W-:Y:S01]  /*3520*/  FFMA.FTZ R133, -R12, R12, 1 ;  /* 0x3f8000000c857423 */ /* 0x000fe2000001010c */
[----:B------:R-:W-:Y:S01]  /*3530*/  FMUL.FTZ R123, R149, R123 ;  /* 0x0000007b957b7220 */ /* 0x000fe20000410000 */
[----:B------:R-:W-:Y:S01]  /*3540*/  FFMA.FTZ R12, -R13, R13, 1 ;  /* 0x3f8000000d0c7423 */ /* 0x000fe2000001010d */
[----:B------:R-:W-:Y:S01]  /*3550*/  FMUL.FTZ R125, R128, R125 ;  /* 0x0000007d807d7220 */ /* 0x000fe20000410000 */
[----:B------:R-:W-:Y:S01]  /*3560*/  FFMA.FTZ R128, -R22, R22, 1 ;  /* 0x3f80000016807423 */ /* 0x000fe20000010116 */
[----:B------:R-:W-:Y:S01]  /*3570*/  F2FP.BF16.F32.PACK_AB R20, R155, R154 ;  /* 0x0000009a9b14723e */ /* 0x000fe200000010ff */
[----:B------:R-:W-:Y:S01]  /*3580*/  FMUL.FTZ R123, R123, R12 ;  /* 0x0000000c7b7b7220 */ /* 0x000fe20000410000 */
[----:B-1----:R-:W-:Y:S01]  /*3590*/  F2FP.BF16.F32.PACK_AB R21, R149, R151 ;  /* 0x000000979515723e */ /* 0x002fe200000010ff */
[----:B------:R-:W-:Y:S01]  /*35a0*/  FMUL.FTZ R17, R14, R17 ;  /* 0x000000110e117220 */ /* 0x000fe20000410000 */
[----:B------:R-:W-:Y:S01]  /*35b0*/  F2FP.BF16.F32.PACK_AB R22, R143, R142 ;  /* 0x0000008e8f16723e */ /* 0x000fe200000010ff */
[----:B---3--:R-:W-:Y:S01]  /*35c0*/  FMUL.FTZ R134, R15, R134 ;  /* 0x000000860f867220 */ /* 0x008fe20000410000 */
[----:B------:R-:W-:Y:S01]  /*35d0*/  F2FP.BF16.F32.PACK_AB R23, R145, R146 ;  /* 0x000000929117723e */ /* 0x000fe200000010ff */
[----:B------:R-:W-:Y:S01]  /*35e0*/  BAR.SYNC.DEFER_BLOCKING 0x9, 0x180 ;  /* 0x0246000000007b1d */ /* 0x000fe20000010000 */
[----:B------:R-:W-:-:S02]  /*35f0*/  F2FP.BF16.F32.PACK_AB R12, R144, R140 ;  /* 0x0000008c900c723e */ /* 0x000fc400000010ff */
[----:B--2---:R-:W-:Y:S02]  /*3600*/  F2FP.BF16.F32.PACK_AB R13, R148, R150 ;  /* 0x00000096940d723e */ /* 0x004fe400000010ff */
[----:B------:R-:W-:Y:S02]  /*3610*/  F2FP.BF16.F32.PACK_AB R14, R147, R120 ;  /* 0x00000078930e723e */ /* 0x000fe400000010ff */
[----:B-----5:R-:W-:Y:S01]  /*3620*/  F2FP.BF16.F32.PACK_AB R15, R126, R15 ;  /* 0x0000000f7e0f723e */ /* 0x020fe200000010ff */
[----:B------:R-:W-:Y:S01]  /*3630*/  STSM.16.M88.4 [R157+0x30400], R20 ;  /* 0x030400149d007844 */ /* 0x000fe20000000200 */
[----:B------:R-:W-:Y:S01]  /*3640*/  FMUL.FTZ R122, R151, R122 ;  /* 0x0000007a977a7220 */ /* 0x000fe20000410000 */
[----:B------:R-:W-:Y:S01]  /*3650*/  FMUL.FTZ R127, R145, R127 ;  /* 0x0000007f917f7220 */ /* 0x000fe20000410000 */
[----:B------:R-:W-:Y:S01]  /*3660*/  FFMA.FTZ R18, -R18, R18, 1 ;  /* 0x3f80000012127423 */ /* 0x000fe20000010112 */
[----:B------:R-:W-:Y:S01]  /*3670*/  FMUL.FTZ R132, R120, R132 ;  /* 0x0000008478847220 */ /* 0x000fe20000410000 */
[----:B------:R-:W-:Y:S01]  /*3680*/  FMUL.FTZ R130, R150, R130 ;  /* 0x0000008296827220 */ /* 0x000fe20000410000 */
[----:B------:R-:W-:Y:S01]  /*3690*/  FMUL.FTZ R131, R148, R131 ;  /* 0x0000008394837220 */ /* 0x000fe20000410000 */
[----:B------:R-:W-:Y:S01]  /*36a0*/  FMUL.FTZ R135, R126, R135 ;  /* 0x000000877e877220 */ /* 0x000fe20000410000 */
[----:B------:R-:W-:Y:S01]  /*36b0*/  FFMA.FTZ R19, -R19, R19, 1 ;  /* 0x3f80000013137423 */ /* 0x000fe20000010113 */
[----:B------:R-:W-:Y:S01]  /*36c0*/  FFMA.FTZ R136, -R136, R136, 1 ;  /* 0x3f80000088887423 */ /* 0x000fe20000010188 */
[----:B------:R-:W-:Y:S01]  /*36d0*/  FFMA.FTZ R137, -R137, R137, 1 ;  /* 0x3f80000089897423 */ /* 0x000fe20000010189 */
[----:B------:R-:W-:Y:S01]  /*36e0*/  FFMA.FTZ R138, -R138, R138, 1 ;  /* 0x3f8000008a8a7423 */ /* 0x000fe2000001018a */
[----:B------:R-:W-:Y:S01]  /*36f0*/  ULEA UR4, UR7, UR37, 0xd ;  /* 0x0000002507047291 */ /* 0x000fe2000f8e683f */
[----:B------:R-:W-:Y:S01]  /*3700*/  FMUL.FTZ R122, R122, R133 ;  /* 0x000000857a7a7220 */ /* 0x000fe20000410000 */
[----:B------:R-:W-:Y:S01]  /*3710*/  FMUL.FTZ R18, R127, R18 ;  /* 0x000000127f127220 */ /* 0x000fe20000410000 */
[----:B------:R-:W-:Y:S01]  /*3720*/  FMUL.FTZ R128, R132, R128 ;  /* 0x0000008084807220 */ /* 0x000fe20000410000 */
[----:B------:R-:W-:Y:S01]  /*3730*/  FMUL.FTZ R19, R130, R19 ;  /* 0x0000001382137220 */ /* 0x000fe20000410000 */
[----:B------:R-:W-:Y:S01]  /*3740*/  FMUL.FTZ R136, R131, R136 ;  /* 0x0000008883887220 */ /* 0x000fe20000410000 */
[----:B------:R-:W-:Y:S01]  /*3750*/  FMUL.FTZ R127, R134, R137 ;  /* 0x00000089867f7220 */ /* 0x000fe20000410000 */
[----:B------:R-:W-:Y:S01]  /*3760*/  FMUL.FTZ R138, R135, R138 ;  /* 0x0000008a878a7220 */ /* 0x000fe20000410000 */
[----:B------:R-:W-:Y:S01]  /*3770*/  UIADD3 UR5, UR4, 0x2a000, URZ ;  /* 0x0002a00004057890 */ /* 0x000fe2000fffe03f */
[----:B------:R-:W-:Y:S01]  /*3780*/  F2FP.BF16.F32.PACK_AB R124, R124, R125 ;  /* 0x0000007d7c7c723e */ /* 0x000fe200000010ff */
[----:B------:R-:W-:Y:S01]  /*3790*/  ULOP3.LUT UR6, UR6, 0x3fff, URZ, 0xc0, !UPT ;  /* 0x00003fff06067892 */ /* 0x000fe2000f8ec03f */
[----:B------:R-:W-:Y:S01]  /*37a0*/  F2FP.BF16.F32.PACK_AB R126, R129, R128 ;  /* 0x00000080817e723e */ /* 0x000fe200000010ff */
[----:B------:R-:W-:Y:S01]  /*37b0*/  USHF.R.U32.HI UR5, URZ, 0x4, UR5 ;  /* 0x000000043f057899 */ /* 0x000fe20008011605 */
[----:B------:R-:W-:-:S02]  /*37c0*/  F2FP.BF16.F32.PACK_AB R125, R136, R19 ;  /* 0x00000013887d723e */ /* 0x000fc400000010ff */
[----:B------:R-:W-:Y:S01]  /*37d0*/  F2FP.BF16.F32.PACK_AB R127, R138, R127 ;  /* 0x0000007f8a7f723e */ /* 0x000fe200000010ff */
[----:B------:R-:W-:Y:S02]  /*37e0*/  ULOP3.LUT UR12, UR6, 0x1000000, URZ, 0xfc, !UPT ;  /* 0x01000000060c7892 */ /* 0x000fe4000f8efc3f */
[----:B------:R-:W-:Y:S01]  /*37f0*/  ULOP3.LUT UR6, UR5, 0x3fff, URZ, 0xc0, !UPT ;  /* 0x00003fff05067892 */ /* 0x000fe2000f8ec03f */
[----:B------:R-:W-:Y:S01]  /*3800*/  UMOV UR11, 0x80000020 ;  /* 0x80000020000b7882 */ /* 0x000fe20000000000 */
[----:B------:R-:W-:-:S03]  /*3810*/  UMOV UR9, 0x40000040 ;  /* 0x4000004000097882 */ /* 0x000fc60000000000 */
[----:B------:R-:W-:Y:S02]  /*3820*/  UMOV UR10, UR12 ;  /* 0x0000000c000a7c82 */ /* 0x000fe40008000000 */
[----:B------:R-:W-:Y:S01]  /*3830*/  UMOV UR8, UR6 ;  /* 0x0000000600087c82 */ /* 0x000fe20008000000 */
[----:B----4-:R1:W-:Y:S01]  /*3840*/  STSM.16.M88.4 [R153], R12 ;  /* 0x0000000c99007844 */ /* 0x0103e20000000200 */
[----:B------:R-:W-:Y:S01]  /*3850*/  @!PT LDS RZ, [RZ] ;  /* 0x00000000fffff984 */ /* 0x000fe20000000800 */
[----:B------:R-:W-:Y:S01]  /*3860*/  @!PT LDS RZ, [RZ] ;  /* 0x00000000fffff984 */ /* 0x000fe20000000800 */
[----:B------:R-:W-:Y:S01]  /*3870*/  @!PT LDS RZ, [RZ] ;  /* 0x00000000fffff984 */ /* 0x000fe20000000800 */
[----:B------:R-:W-:Y:S01]  /*3880*/  @!PT LDS RZ, [RZ] ;  /* 0x00000000fffff984 */ /* 0x000fe20000000800 */
[----:B------:R2:W-:Y:S06]  /*3890*/  MEMBAR.ALL.CTA ;  /* 0x0000000000007992 */ /* 0x0005ec0000008000 */
[----:B--2---:R-:W2:Y:S01]  /*38a0*/  FENCE.VIEW.ASYNC.S ;  /* 0x00000000000073c6 */ /* 0x004ea20000000000 */
[----:B-1----:R-:W-:-:S02]  /*38b0*/  F2FP.BF16.F32.PACK_AB R12, R10, R9 ;  /* 0x000000090a0c723e */ /* 0x002fc400000010ff */
[----:B------:R-:W-:Y:S02]  /*38c0*/  F2FP.BF16.F32.PACK_AB R14, R121, R11 ;  /* 0x0000000b790e723e */ /* 0x000fe400000010ff */
[----:B------:R-:W-:Y:S02]  /*38d0*/  F2FP.BF16.F32.PACK_AB R13, R123, R122 ;  /* 0x0000007a7b0d723e */ /* 0x000fe400000010ff */
[----:B------:R-:W-:Y:S01]  /*38e0*/  F2FP.BF16.F32.PACK_AB R15, R18, R17 ;  /* 0x00000011120f723e */ /* 0x000fe200000010ff */
[----:B--2---:R-:W-:Y:S06]  /*38f0*/  BAR.SYNC.DEFER_BLOCKING 0x9, 0x180 ;  /* 0x0246000000007b1d */ /* 0x004fec0000010000 */
[----:B------:R-:W-:Y:S04]  /*3900*/  STSM.16.M88.4 [R157+0x33400], R12 ;  /* 0x0334000c9d007844 */ /* 0x000fe80000000200 */
        /* <DEDUP_REMOVED lines=24> */
[----:B-1----:R-:W-:-:S04]  /*3a90*/  IMAD.U32 R153, RZ, RZ, UR37 ;  /* 0x00000025ff997e24 */ /* 0x002fc8000f8e00ff */
[----:B------:R-:W-:-:S05]  /*3aa0*/  VIADD R153, R153, 0x33400 ;  /* 0x0003340099997836 */ /* 0x000fca0000000000 */
[----:B------:R-:W-:Y:S01]  /*3ab0*/  R2UR UR5, R153 ;  /* 0x00000000990572ca */ /* 0x000fe200000e0000 */
[----:B------:R-:W-:-:S04]  /*3ac0*/  UIMAD UR7, UR7, 0x3000, UR37 ;  /* 0x00003000070778a4 */ /* 0x000fc8000f8e0225 */
[----:B------:R-:W-:-:S08]  /*3ad0*/  USHF.R.U32.HI UR7, URZ, 0x4, UR7 ;  /* 0x000000043f077899 */ /* 0x000fd00008011607 */
[----:B------:R-:W-:-:S04]  /*3ae0*/  USHF.R.U32.HI UR5, URZ, 0x4, UR5 ;  /* 0x000000043f057899 */ /* 0x000fc80008011605 */
[----:B------:R-:W-:Y:S02]  /*3af0*/  ULOP3.LUT UR5, UR5, 0x3fff, URZ, 0xc0, !UPT ;  /* 0x00003fff05057892 */ /* 0x000fe4000f8ec03f */
[----:B------:R-:W-:Y:S02]  /*3b00*/  ULOP3.LUT UR14, UR7, 0x3fff, URZ, 0xc0, !UPT ;  /* 0x00003fff070e7892 */ /* 0x000fe4000f8ec03f */
[----:B------:R-:W-:Y:S01]  /*3b10*/  ULOP3.LUT UR12, UR5, 0x10000, URZ, 0xfc, !UPT ;  /* 0x00010000050c7892 */ /* 0x000fe2000f8efc3f */
        /* <DEDUP_REMOVED lines=8> */
[----:B-1----:R-:W1:Y:S02]  /*3ba0*/  FENCE.VIEW.ASYNC.S ;  /* 0x00000000000073c6 */ /* 0x002e640000000000 */
[----:B-1----:R-:W-:Y:S06]  /*3bb0*/  BAR.SYNC.DEFER_BLOCKING 0x9, 0x180 ;  /* 0x0246000000007b1d */ /* 0x002fec0000010000 */
[----:B------:R-:W-:-:S06]  /*3bc0*/  WARPGROUP.ARRIVE ;  /* 0x00000000000079c5 */ /* 0x000fcc0000000000 */
[----:B------:R-:W-:Y:S01]  /*3bd0*/  HGMMA.64x64x16.F32.BF16 R120, gdesc[UR12].tnspB, RZ, !UPT, gsb0 ;  /* 0x40e000000c7879f0 */ /* 0x000fe2000c0018ff */
        /* <DEDUP_REMOVED lines=36> */
[----:B------:R-:W-:Y:S05]  /*3e20*/  @!P0 BRA `(.L_x_1183) ;  /* 0x0000000000048947 */ /* 0x000fea0003800000 */
[----:B------:R-:W-:Y:S01]  /*3e30*/  BPT.TRAP 0x1 ;  /* 0x000000040000795c */ /* 0x000fe20000300000 */
.L_x_1183:
[----:B------:R-:W-:Y:S01]  /*3e40*/  R2UR UR8, R2 ;  /* 0x00000000020872ca */ /* 0x000fe200000e0000 */
[----:B------:R-:W-:Y:S01]  /*3e50*/  UIADD3 UR6, UR4, 0x1e000, URZ ;  /* 0x0001e00004067890 */ /* 0x000fe2000fffe03f */
[----:B------:R-:W1:Y:S01]  /*3e60*/  S2R R9, SR_TID.X ;  /* 0x0000000000097919 */ /* 0x000e620000002100 */
[----:B------:R-:W-:Y:S02]  /*3e70*/  UIADD3 UR4, UR37, 0x36438, URZ ;  /* 0x0003643825047890 */ /* 0x000fe4000fffe03f */
[----:B------:R-:W-:Y:S02]  /*3e80*/  USHF.R.U32.HI UR6, URZ, 0x4, UR6 ;  /* 0x000000043f067899 */ /* 0x000fe40008011606 */
[----:B------:R-:W-:Y:S02]  /*3e90*/  UPRMT UR4, URZ, 0x654, UR4 ;  /* 0x000006543f047896 */ /* 0x000fe40008000004 */
[----:B------:R-:W-:Y:S02]  /*3ea0*/  ULOP3.LUT UR6, UR6, 0x3fff, URZ, 0xc0, !UPT ;  /* 0x00003fff06067892 */ /* 0x000fe4000f8ec03f */
[----:B------:R-:W-:-:S02]  /*3eb0*/  ULOP3.LUT UR9, UR5, 0x1000000, URZ, 0xfc, !UPT ;  /* 0x0100000005097892 */ /* 0x000fc4000f8efc3f */
[----:B------:R-:W-:Y:S01]  /*3ec0*/  UIMAD UR8, UR8, 0x600, UR6 ;  /* 0x00000600080878a4 */ /* 0x000fe2000f8e0206 */
[----:B------:R-:W-:Y:S02]  /*3ed0*/  UMOV UR7, 0x80000020 ;  /* 0x8000002000077882 */ /* 0x000fe40000000000 */
[----:B------:R-:W-:Y:S01]  /*3ee0*/  SYNCS.ARRIVE.TRANS64.RED.A1T0 RZ, [UR4], RZ ;  /* 0x000000ffffff79a7 */ /* 0x000fe20008100404 */
[----:B------:R-:W-:Y:S01]  /*3ef0*/  WARPGROUP.ARRIVE ;  /* 0x00000000000079c5 */ /* 0x000fe20000000000 */
[----:B------:R-:W-:Y:S01]  /*3f00*/  UMOV UR6, UR9 ;  /* 0x0000000900067c82 */ /* 0x000fe20008000000 */
[----:B------:R-:W-:Y:S01]  /*3f10*/  UMOV UR5, 0x40000040 ;  /* 0x4000004000057882 */ /* 0x000fe20000000000 */
[----:B------:R-:W-:-:S03]  /*3f20*/  UMOV UR4, UR8 ;  /* 0x0000000800047c82 */ /* 0x000fc60008000000 */
[----:B------:R-:W-:Y:S01]  /*3f30*/  HGMMA.64x96x16.F32.BF16 R24, gdesc[UR4].tnspA.tnspB, R24, gsb0 ;  /* 0x61600000041879f0 */ /* 0x000fe20008001818 */
[----:B------:R-:W-:Y:S02]  /*3f40*/  UIADD3 UR6, UR9, 0x40, URZ ;  /* 0x0000004009067890 */ /* 0x000fe4000fffe03f */
[----:B------:R-:W-:Y:S01]  /*3f50*/  UIADD3 UR4, UR8, 0x80, URZ ;  /* 0x0000008008047890 */ /* 0x000fe2000fffe03f */
[----:B------:R-:W-:Y:S01]  /*3f60*/  UMOV UR7, 0x80000020 ;  /* 0x8000002000077882 */ /* 0x000fe20000000000 */
[----:B------:R-:W-:Y:S01]  /*3f70*/  UMOV UR5, 0x40000040 ;  /* 0x4000004000057882 */ /* 0x000fe20000000000 */
[----:B-1----:R-:W-:-:S05]  /*3f80*/  SHF.R.U32.HI R9, RZ, 0x7, R9 ;  /* 0x00000007ff097819 */ /* 0x002fca0000011609 */
[C---:B------:R-:W-:Y:S02]  /*3f90*/  VIADD R10, R9.reuse, 0x9 ;  /* 0x00000009090a7836 */ /* 0x040fe40000000000 */
[----:B------:R-:W-:Y:S01]  /*3fa0*/  VIADD R9, R9, 0xc ;  /* 0x0000000c09097836 */ /* 0x000fe20000000000 */
        /* <DEDUP_REMOVED lines=36> */
.L_x_1184:
[----:B------:R-:W-:Y:S01]  /*41f0*/  UIADD3 UR39, UR39, 0x1, URZ ;  /* 0x0000000127277890 */ /* 0x000fe2000fffe03f */
[----:B------:R-:W-:Y:S01]  /*4200*/  VIADD R2, R2, 0x1 ;  /* 0x0000000102027836 */ /* 0x000fe20000000000 */
[----:B------:R-:W-:Y:S01]  /*4210*/  LOP3.LUT R4, R4, 0x1, RZ, 0x3c, !PT ;  /* 0x0000000104047812 */ /* 0x000fe200078e3cff */
[----:B------:R-:W-:Y:S01]  /*4220*/  VIADD R3, R3, 0x36420 ;  /* 0x0003642003037836 */ /* 0x000fe20000000000 */
[----:B------:R-:W-:Y:S02]  /*4230*/  UISETP.GE.AND UP0, UPT, UR39, UR36, UPT ;  /* 0x000000242700728c */ /* 0x000fe4000bf06270 */
[----:B------:R-:W-:Y:S02]  /*4240*/  ISETP.NE.AND P0, PT, R2, 0x2, PT ;  /* 0x000000020200780c */ /* 0x000fe40003f05270 */
[----:B------:R-:W-:Y:S02]  /*4250*/  PRMT R3, RZ, 0x654, R3 ;  /* 0x00000654ff037816 */ /* 0x000fe40000000003 */
[----:B------:R-:W-:-:S02]  /*4260*/  PLOP3.LUT P1, PT, PT, PT, UP0, 0x80, 0x0 ;  /* 0x000000000000781c */ /* 0x000fc40003f2f008 */
[----:B-1----:R-:W-:Y:S01]  /*4270*/  SEL R10, RZ, 0x1, P0 ;  /* 0x00000001ff0a7807 */ /* 0x002fe20000000000 */
[----:B------:R1:W-:Y:S01]  /*4280*/  SYNCS.ARRIVE.TRANS64.RED.A1T0 RZ, [R3+URZ], RZ ;  /* 0x000000ff03ff79a7 */ /* 0x0003e2000810043f */
[----:B------:R-:W-:Y:S02]  /*4290*/  SEL R2, R2, RZ, P0 ;  /* 0x000000ff02027207 */ /* 0x000fe40000000000 */
[----:B------:R-:W-:-:S07]  /*42a0*/  LOP3.LUT R7, R7, R10, RZ, 0x3c, !PT ;  /* 0x0000000a07077212 */ /* 0x000fce00078e3cff */
[----:B-1----:R-:W-:Y:S05]  /*42b0*/  @!P1 BRA `(.L_x_1185) ;  /* 0xffffffd400949947 */ /* 0x002fea000383ffff */
        /* <DEDUP_REMOVED lines=50> */
.L_x_1159:
[----:B------:R-:W-:Y:S05]  /*45e0*/  @P0 BRA `(.L_x_1186) ;  /* 0x0000000c00700947 */ /* 0x000fea0003800000 */
[----:B------:R-:W1:Y:S01]  /*45f0*/  S2UR UR4, SR_CgaCtaId ;  /* 0x00000000000479c3 */ /* 0x000e620000008800 */
[----:B------:R-:W-:Y:S01]  /*4600*/  UMOV UR37, 0x400 ;  /* 0x0000040000257882 */ /* 0x000fe20000000000 */
[----:B------:R-:W-:Y:S01]  /*4610*/  LOP3.LUT R16, R16, 0xfffffffd, RZ, 0xc0, !PT ;  /* 0xfffffffd10107812 */ /* 0x000fe200078ec0ff */
[----:B-1----:R-:W-:-:S06]  /*4620*/  ULEA UR37, UR4, UR37, 0x18 ;  /* 0x0000002504257291 */ /* 0x002fcc000f8ec03f */
[----:B------:R-:W-:-:S05]  /*4630*/  IMAD.U32 R17, RZ, RZ, UR37 ;  /* 0x00000025ff117e24 */ /* 0x000fca000f8e00ff */
[----:B------:R-:W-:-:S13]  /*4640*/  LOP3.LUT P0, RZ, R17, 0x3ff, RZ, 0xc0, !PT ;  /* 0x000003ff11ff7812 */ /* 0x000fda000780c0ff */
[----:B------:R-:W-:Y:S01]  /*4650*/  @P0 LOP3.LUT R16, R16, 0x2, RZ, 0xfc, !PT ;  /* 0x0000000210100812 */ /* 0x000fe200078efcff */
[----:B------:R-:W-:Y:S06]  /*4660*/  @!P0 BRA `(.L_x_1187) ;  /* 0x0000000000408947 */ /* 0x000fec0003800000 */
[----:B------:R-:W-:Y:S01]  /*4670*/  MOV R2, 0x0 ;  /* 0x0000000000027802 */ /* 0x000fe20000000f00 */
[----:B------:R-:W-:Y:S01]  /*4680*/  ULDC.64 UR4, c[0x4][0x80] ;  /* 0x0100200000047ab9 */ /* 0x000fe20000000a00 */
[----:B------:R-:W-:Y:S01]  /*4690*/  ULDC.64 UR6, c[0x4][0x88] ;  /* 0x0100220000067ab9 */ /* 0x000fe20000000a00 */
[----:B------:R-:W-:Y:S02]  /*46a0*/  IMAD.U32 R4, RZ, RZ, UR4 ;  /* 0x00000004ff047e24 */ /* 0x000fe4000f8e00ff */
[----:B------:R-:W-:Y:S01]  /*46b0*/  IMAD.U32 R5, RZ, RZ, UR5 ;  /* 0x00000005ff057e24 */ /* 0x000fe2000f8e00ff */
[----:B------:R-:W1:Y:S01]  /*46c0*/  LDC.64 R2, c[0x4][R2] ;  /* 0x0100000002027b82 */ /* 0x000e620000000a00 */
[----:B------:R-:W-:Y:S01]  /*46d0*/  ULDC.64 UR4, c[0x4][0x18] ;  /* 0x0100060000047ab9 */ /* 0x000fe20000000a00 */
[----:B------:R-:W-:Y:S02]  /*46e0*/  IMAD.U32 R6, RZ, RZ, UR6 ;  /* 0x00000006ff067e24 */ /* 0x000fe4000f8e00ff */
[----:B------:R-:W-:-:S02]  /*46f0*/  IMAD.U32 R7, RZ, RZ, UR7 ;  /* 0x00000007ff077e24 */ /* 0x000fc4000f8e00ff */
[----:B------:R-:W-:Y:S02]  /*4700*/  IMAD.U32 R10, RZ, RZ, UR4 ;  /* 0x00000004ff0a7e24 */ /* 0x000fe4000f8e00ff */
[----:B------:R-:W-:Y:S02]  /*4710*/  IMAD.U32 R11, RZ, RZ, UR5 ;  /* 0x00000005ff0b7e24 */ /* 0x000fe4000f8e00ff */
[----:B------:R-:W-:Y:S02]  /*4720*/  IMAD.MOV.U32 R8, RZ, RZ, 0x70 ;  /* 0x00000070ff087424 */ /* 0x000fe400078e00ff */
[----:B------:R-:W-:Y:S02]  /*4730*/  IMAD.MOV.U32 R12, RZ, RZ, 0x1 ;  /* 0x00000001ff0c7424 */ /* 0x000fe400078e00ff */
[----:B------:R-:W-:-:S07]  /*4740*/  IMAD.MOV.U32 R13, RZ, RZ, RZ ;  /* 0x000000ffff0d7224 */ /* 0x000fce00078e00ff */
[----:B------:R-:W-:-:S07]  /*4750*/  LEPC R20, `(.L_x_1187) ;  /* 0x000000001014794e */ /* 0x000fce0000000000 */
[----:B-1----:R-:W-:Y:S05]  /*4760*/  CALL.ABS.NOINC R2 ;  /* 0x0000000002007343 */ /* 0x002fea0003c00000 */
.L_x_1187:
[----:B------:R-:W-:-:S06]  /*4770*/  UIADD3 UR4, UR37, 0x9000, URZ ;  /* 0x0000900025047890 */ /* 0x000fcc000fffe03f */
[----:B------:R-:W-:-:S05]  /*4780*/  IMAD.U32 R18, RZ, RZ, UR4 ;  /* 0x00000004ff127e24 */ /* 0x000fca000f8e00ff */
[----:B------:R-:W-:-:S13]  /*4790*/  LOP3.LUT P0, RZ, R18, 0x3ff, RZ, 0xc0, !PT ;  /* 0x000003ff12ff7812 */ /* 0x000fda000780c0ff */
[----:B------:R-:W-:Y:S05]  /*47a0*/  @!P0 BRA `(.L_x_1188) ;  /* 0x0000000000408947 */ /* 0x000fea0003800000 */
        /* <DEDUP_REMOVED lines=16> */
.L_x_1188:
        /* <DEDUP_REMOVED lines=18> */
.L_x_1189:
        /* <DEDUP_REMOVED lines=18> */
.L_x_1190:
[----:B------:R-:W1:Y:S01]  /*4af0*/  S2R R0, SR_TID.X ;  /* 0x0000000000007919 */ /* 0x000e620000002100 */
[----:B------:R-:W-:Y:S05]  /*4b00*/  WARPSYNC.ALL ;  /* 0x0000000000007948 */ /* 0x000fea0003800000 */
[----:B------:R-:W-:Y:S01]  /*4b10*/  BAR.SYNC.DEFER_BLOCKING 0x1, 0x180 ;  /* 0x0046000000007b1d */ /* 0x000fe20000010000 */
        /* <DEDUP_REMOVED lines=16> */
[----:B------:R-:W-:Y:S01]  /*4c20*/  IMAD.SHL.U32 R0, R5, 0x40, RZ ;  /* 0x0000004005007824 */ /* 0x000fe200078e00ff */
[----:B------:R-:W-:-:S02]  /*4c30*/  SHF.R.S32.HI R6, RZ, 0x1f, R5 ;  /* 0x0000001fff067819 */ /* 0x000fc40000011405 */
[----:B------:R-:W-:Y:S02]  /*4c40*/  F2FP.BF16.F32.PACK_AB R98, R101, R100 ;  /* 0x000000646562723e */ /* 0x000fe400000010ff */
[CC--:B------:R-:W-:Y:S02]  /*4c50*/  LEA.HI R2, R6.reuse, R5.reuse, RZ, 0x5 ;  /* 0x0000000506027211 */ /* 0x0c0fe400078f28ff */
[----:B------:R-:W-:Y:S02]  /*4c60*/  LEA.HI R4, R6, R5, RZ, 0x4 ;  /* 0x0000000506047211 */ /* 0x000fe400078f20ff */
[----:B------:R-:W-:Y:S02]  /*4c70*/  SHF.R.S32.HI R7, RZ, 0x5, R2 ;  /* 0x00000005ff077819 */ /* 0x000fe40000011402 */
[----:B------:R-:W-:Y:S02]  /*4c80*/  SHF.R.S32.HI R9, RZ, 0x4, R4 ;  /* 0x00000004ff097819 */ /* 0x000fe40000011404 */
[----:B------:R-:W-:Y:S01]  /*4c90*/  LOP3.LUT R2, R0, 0x1c0, RZ, 0xc0, !PT ;  /* 0x000001c000027812 */ /* 0x000fe200078ec0ff */
[----:B------:R-:W-:Y:S01]  /*4ca0*/  IMAD.SHL.U32 R3, R7, 0x10, RZ ;  /* 0x0000001007037824 */ /* 0x000fe200078e00ff */
[----:B------:R-:W-:-:S02]  /*4cb0*/  LEA.HI R4, R4, R9, RZ, 0x1 ;  /* 0x0000000904047211 */ /* 0x000fc400078f08ff */
[-C--:B------:R-:W-:Y:S02]  /*4cc0*/  LEA.HI R0, R6, R5.reuse, RZ, 0x3 ;  /* 0x0000000506007211 */ /* 0x080fe400078f18ff */
[----:B------:R-:W-:Y:S02]  /*4cd0*/  LOP3.LUT R3, R2, 0x30, R3, 0xf8, !PT ;  /* 0x0000003002037812 */ /* 0x000fe400078ef803 */
[----:B------:R-:W-:Y:S02]  /*4ce0*/  LOP3.LUT R4, R4, 0x7ffffe, RZ, 0xc0, !PT ;  /* 0x007ffffe04047812 */ /* 0x000fe400078ec0ff */
[----:B------:R-:W-:Y:S02]  /*4cf0*/  LEA.HI R5, R6, R5, RZ, 0x7 ;  /* 0x0000000506057211 */ /* 0x000fe400078f38ff */
[----:B------:R-:W-:Y:S01]  /*4d00*/  LOP3.LUT R0, R3, 0x8, R0, 0xf8, !PT ;  /* 0x0000000803007812 */ /* 0x000fe200078ef800 */
[----:B------:R-:W-:Y:S01]  /*4d10*/  IMAD.IADD R4, R9, 0x1, -R4 ;  /* 0x0000000109047824 */ /* 0x000fe200078e0a04 */
[----:B------:R-:W-:-:S02]  /*4d20*/  SHF.R.S32.HI R5, RZ, 0x7, R5 ;  /* 0x00000007ff057819 */ /* 0x000fc40000011405 */
[----:B------:R-:W-:Y:S02]  /*4d30*/  SHF.R.U32.HI R3, RZ, 0x3, R2 ;  /* 0x00000003ff037819 */ /* 0x000fe40000011602 */
[----:B------:R-:W-:Y:S01]  /*4d40*/  F2FP.BF16.F32.PACK_AB R99, R103, R102 ;  /* 0x000000666763723e */ /* 0x000fe200000010ff */
[----:B------:R-:W-:Y:S01]  /*4d50*/  IMAD R5, R5, 0xc, R4 ;  /* 0x0000000c05057824 */ /* 0x000fe200078e0204 */
[----:B------:R-:W-:Y:S01]  /*4d60*/  LOP3.LUT R0, R0, R3, RZ, 0x3c, !PT ;  /* 0x0000000300007212 */ /* 0x000fe200078e3cff */
[----:B------:R-:W1:Y:S01]  /*4d70*/  SHFL.IDX PT, R2, R7, RZ, 0x1f ;  /* 0x00001fff07027589 */ /* 0x000e6200000e0000 */
[----:B------:R-:W-:Y:S02]  /*4d80*/  F2FP.BF16.F32.PACK_AB R105, R107, R106 ;  /* 0x0000006a6b69723e */ /* 0x000fe400000010ff */
[----:B------:R-:W-:Y:S01]  /*4d90*/  F2FP.BF16.F32.PACK_AB R112, R113, R112 ;  /* 0x000000707170723e */ /* 0x000fe200000010ff */
[----:B------:R-:W-:Y:S01]  /*4da0*/  IMAD.U32 R0, R5, 0x200, R0 ;  /* 0x0000020005007824 */ /* 0x000fe200078e0000 */
[----:B------:R-:W-:-:S02]  /*4db0*/  F2FP.BF16.F32.PACK_AB R106, R109, R108 ;  /* 0x0000006c6d6a723e */ /* 0x000fc400000010ff */
[----:B------:R-:W-:Y:S02]  /*4dc0*/  F2FP.BF16.F32.PACK_AB R107, R111, R110 ;  /* 0x0000006e6f6b723e */ /* 0x000fe400000010ff */
[----:B------:R-:W-:Y:S02]  /*4dd0*/  LEA R0, R0, UR37, 0x1 ;  /* 0x0000002500007c11 */ /* 0x000fe4000f8e08ff */
[----:B------:R-:W-:Y:S02]  /*4de0*/  F2FP.BF16.F32.PACK_AB R113, R115, R114 ;  /* 0x000000727371723e */ /* 0x000fe400000010ff */
[----:B------:R-:W-:Y:S01]  /*4df0*/  F2FP.BF16.F32.PACK_AB R24, R25, R24 ;  /* 0x000000181918723e */ /* 0x000fe200000010ff */
[----:B------:R2:W-:Y:S01]  /*4e00*/  STSM.16.MT88.4 [R0+0x9000], R72 ;  /* 0x0090004800007844 */ /* 0x0005e20000004200 */
[----:B------:R-:W-:Y:S02]  /*4e10*/  F2FP.BF16.F32.PACK_AB R114, R117, R116 ;  /* 0x000000747572723e */ /* 0x000fe400000010ff */
[----:B------:R-:W-:Y:S01]  /*4e20*/  F2FP.BF16.F32.PACK_AB R115, R119, R118 ;  /* 0x000000767773723e */ /* 0x000fe200000010ff */
[----:B------:R2:W-:Y:S01]  /*4e30*/  STSM.16.MT88.4 [R0+0x9800], R80 ;  /* 0x0098005000007844 */ /* 0x0005e20000004200 */
[----:B------:R-:W-:-:S02]  /*4e40*/  F2FP.BF16.F32.PACK_AB R25, R27, R26 ;  /* 0x0000001a1b19723e */ /* 0x000fc400000010ff */
[----:B------:R-:W-:Y:S01]  /*4e50*/  F2FP.BF16.F32.PACK_AB R32, R33, R32 ;  /* 0x000000202120723e */ /* 0x000fe200000010ff */
[----:B------:R2:W-:Y:S01]  /*4e60*/  STSM.16.MT88.4 [R0+0xa000], R88 ;  /* 0x00a0005800007844 */ /* 0x0005e20000004200 */
        /* <DEDUP_REMOVED lines=11> */
[----:B------:R2:W-:Y:S01]  /*4f20*/  STSM.16.MT88.4 [R0], R24 ;  /* 0x0000001800007844 */ /* 0x0005e20000004200 */
[----:B------:R-:W-:Y:S02]  /*4f30*/  F2FP.BF16.F32.PACK_AB R42, R45, R44 ;  /* 0x0000002c2d2a723e */ /* 0x000fe400000010ff */
[----:B------:R-:W-:Y:S01]  /*4f40*/  F2FP.BF16.F32.PACK_AB R43, R47, R46 ;  /* 0x0000002e2f2b723e */ /* 0x000fe200000010ff */
[----:B------:R2:W-:Y:S01]  /*4f50*/  STSM.16.MT88.4 [R0+0x800], R32 ;  /* 0x0008002000007844 */ /* 0x0005e20000004200 */
[----:B------:R-:W-:-:S02]  /*4f60*/  F2FP.BF16.F32.PACK_AB R49, R51, R50 ;  /* 0x000000323331723e */ /* 0x000fc400000010ff */
[----:B------:R-:W-:Y:S01]  /*4f70*/  F2FP.BF16.F32.PACK_AB R56, R57, R56 ;  /* 0x000000383938723e */ /* 0x000fe200000010ff */
[----:B------:R2:W-:Y:S01]  /*4f80*/  STSM.16.MT88.4 [R0+0x1000], R40 ;  /* 0x0010002800007844 */ /* 0x0005e20000004200 */
[----:B------:R-:W-:Y:S02]  /*4f90*/  F2FP.BF16.F32.PACK_AB R50, R53, R52 ;  /* 0x000000343532723e */ /* 0x000fe400000010ff */
[----:B------:R-:W-:Y:S02]  /*4fa0*/  F2FP.BF16.F32.PACK_AB R51, R55, R54 ;  /* 0x000000363733723e */ /* 0x000fe400000010ff */
[----:B------:R-:W-:Y:S02]  /*4fb0*/  F2FP.BF16.F32.PACK_AB R57, R59, R58 ;  /* 0x0000003a3b39723e */ /* 0x000fe400000010ff */
[----:B------:R-:W-:Y:S01]  /*4fc0*/  F2FP.BF16.F32.PACK_AB R64, R65, R64 ;  /* 0x000000404140723e */ /* 0x000fe200000010ff */
[----:B------:R2:W-:Y:S01]  /*4fd0*/  STSM.16.MT88.4 [R0+0x1800], R48 ;  /* 0x0018003000007844 */ /* 0x0005e20000004200 */
[----:B------:R-:W-:-:S02]  /*4fe0*/  F2FP.BF16.F32.PACK_AB R58, R61, R60 ;  /* 0x0000003c3d3a723e */ /* 0x000fc400000010ff */
[----:B------:R-:W-:Y:S02]  /*4ff0*/  F2FP.BF16.F32.PACK_AB R59, R63, R62 ;  /* 0x0000003e3f3b723e */ /* 0x000fe400000010ff */
[----:B------:R-:W-:Y:S02]  /*5000*/  F2FP.BF16.F32.PACK_AB R65, R67, R66 ;  /* 0x000000424341723e */ /* 0x000fe400000010ff */
[----:B------:R-:W-:Y:S01]  /*5010*/  F2FP.BF16.F32.PACK_AB R66, R69, R68 ;  /* 0x000000444542723e */ /* 0x000fe200000010ff */
[----:B------:R2:W-:Y:S01]  /*5020*/  STSM.16.MT88.4 [R0+0x2000], R56 ;  /* 0x0020003800007844 */ /* 0x0005e20000004200 */
[----:B------:R-:W-:Y:S02]  /*5030*/  F2FP.BF16.F32.PACK_AB R67, R71, R70 ;  /* 0x000000464743723e */ /* 0x000fe400000010ff */
[----:B-1----:R-:W-:-:S03]  /*5040*/  ISETP.NE.AND P0, PT, R2, 0xb, PT ;  /* 0x0000000b0200780c */ /* 0x002fc60003f05270 */
[----:B------:R2:W-:Y:S01]  /*5050*/  STSM.16.MT88.4 [R0+0x2800], R64 ;  /* 0x0028004000007844 */ /* 0x0005e20000004200 */
[----:B------:R-:W-:Y:S01]  /*5060*/  @!PT LDS RZ, [RZ] ;  /* 0x00000000fffff984 */ /* 0x000fe20000000800 */
[----:B------:R-:W-:Y:S01]  /*5070*/  @!PT LDS RZ, [RZ] ;  /* 0x00000000fffff984 */ /* 0x000fe20000000800 */
[----:B------:R-:W-:Y:S01]  /*5080*/  @!PT LDS RZ, [RZ] ;  /* 0x00000000fffff984 */ /* 0x000fe20000000800 */
[----:B------:R1:W-:Y:S06]  /*5090*/  MEMBAR.ALL.CTA ;  /* 0x0000000000007992 */ /* 0x0003ec0000008000 */
[----:B-1----:R-:W1:Y:S02]  /*50a0*/  FENCE.VIEW.ASYNC.S ;  /* 0x00000000000073c6 */ /* 0x002e640000000000 */
[----:B-1----:R-:W-:Y:S06]  /*50b0*/  BAR.ARV 0x1, 0x1a0 ;  /* 0x0046800000007b1d */ /* 0x002fec0000002000 */
[----:B------:R-:W-:Y:S05]  /*50c0*/  @P0 BRA `(.L_x_1191) ;  /* 0x0000000000b00947 */ /* 0x000fea0003800000 */
[----:B------:R-:W-:Y:S01]  /*50d0*/  BAR.SYNC.DEFER_BLOCKING 0x1, 0x1a0 ;  /* 0x0046800000007b1d */ /* 0x000fe20000010000 */
[----:B------:R-:W-:-:S05]  /*50e0*/  ELECT P0, URZ, PT ;  /* 0x00000000003f782f */ /* 0x000fca0003800000 */
[----:B------:R-:W-:Y:S08]  /*50f0*/  BSSY B0, `(.L_x_1191) ;  /* 0x0000029000007945 */ /* 0x000ff00003800000 */
[----:B------:R-:W-:Y:S05]  /*5100*/  @!P0 BRA `(.L_x_1192) ;  /* 0x00000000009c8947 */ /* 0x000fea0003800000 */
[----:B------:R-:W1:Y:S01]  /*5110*/  S2UR UR10, SR_CTAID.X ;  /* 0x00000000000a79c3 */ /* 0x000e620000002500 */
[----:B------:R-:W-:Y:S01]  /*5120*/  ULDC.64 UR6, c[0x0][0x198] ;  /* 0x0000660000067ab9 */ /* 0x000fe20000000a00 */
[----:B------:R-:W-:Y:S02]  /*5130*/  UIADD3 UR8, UR37, 0x9000, URZ ;  /* 0x0000900025087890 */ /* 0x000fe4000fffe03f */
[----:B------:R-:W-:Y:S02]  /*5140*/  UIADD3 UR4, UP0, UR6, 0x770, URZ ;  /* 0x0000077006047890 */ /* 0x000fe4000ff1e03f */
[----:B------:R-:W-:Y:S02]  /*5150*/  UIADD3 UR40, UR37, 0xc000, URZ ;  /* 0x0000c00025287890 */ /* 0x000fe4000fffe03f */
[----:B------:R-:W3:Y:S01]  /*5160*/  S2UR UR11, SR_CTAID.Y ;  /* 0x00000000000b79c3 */ /* 0x000ee20000002600 */
[----:B------:R-:W-:Y:S02]  /*5170*/  UIADD3.X UR5, URZ, UR7, URZ, UP0, !UPT ;  /* 0x000000073f057290 */ /* 0x000fe400087fe43f */
[----:B------:R-:W-:-:S02]  /*5180*/  UIADD3 UR6, UP0, UR6, 0x670, URZ ;  /* 0x0000067006067890 */ /* 0x000fc4000ff1e03f */
[----:B------:R-:W-:Y:S02]  /*5190*/  UIADD3 UR32, UR37, 0xf000, URZ ;  /* 0x0000f00025207890 */ /* 0x000fe4000fffe03f */
[----:B------:R-:W-:Y:S01]  /*51a0*/  UIADD3.X UR7, URZ, UR7, URZ, UP0, !UPT ;  /* 0x000000073f077290 */ /* 0x000fe200087fe43f */
[----:B------:R-:W4:Y:S01]  /*51b0*/  S2UR UR12, SR_CTAID.Z ;  /* 0x00000000000c79c3 */ /* 0x000f220000002700 */
[----:B------:R-:W-:Y:S02]  /*51c0*/  UIADD3 UR24, UR37, 0x3000, URZ ;  /* 0x0000300025187890 */ /* 0x000fe4000fffe03f */
[----:B------:R-:W-:Y:S01]  /*51d0*/  UIADD3 UR16, UR37, 0x6000, URZ ;  /* 0x0000600025107890 */ /* 0x000fe2000fffe03f */
[----:B------:R-:W-:Y:S01]  /*51e0*/  UMOV UR9, URZ ;  /* 0x0000003f00097c82 */ /* 0x000fe20008000000 */
[----:B------:R-:W-:Y:S01]  /*51f0*/  UMOV UR41, 0x40 ;  /* 0x0000004000297882 */ /* 0x000fe20000000000 */
[----:B------:R-:W-:Y:S01]  /*5200*/  UMOV UR33, 0x80 ;  /* 0x0000008000217882 */ /* 0x000fe20000000000 */
[----:B-1----:R-:W-:Y:S01]  /*5210*/  UIMAD UR10, UR10, 0x60, URZ ;  /* 0x000000600a0a78a4 */ /* 0x002fe2000f8e023f */
[----:B------:R-:W-:Y:S01]  /*5220*/  UMOV UR25, 0x40 ;  /* 0x0000004000197882 */ /* 0x000fe20000000000 */
[----:B------:R-:W-:-:S05]  /*5230*/  UMOV UR17, 0x80 ;  /* 0x0000008000117882 */ /* 0x000fca0000000000 */
[----:B------:R-:W-:Y:S01]  /*5240*/  UMOV UR42, UR10 ;  /* 0x0000000a002a7c82 */ /* 0x000fe20008000000 */
[----:B---3--:R-:W-:Y:S01]  /*5250*/  UMOV UR43, UR11 ;  /* 0x0000000b002b7c82 */ /* 0x008fe20008000000 */
[----:B------:R-:W-:Y:S01]  /*5260*/  UMOV UR35, UR11 ;  /* 0x0000000b00237c82 */ /* 0x000fe20008000000 */
[----:B------:R-:W-:Y:S01]  /*5270*/  UMOV UR34, UR10 ;  /* 0x0000000a00227c82 */ /* 0x000fe20008000000 */
[----:B------:R-:W-:Y:S01]  /*5280*/  UMOV UR27, UR11 ;  /* 0x0000000b001b7c82 */ /* 0x000fe20008000000 */
[----:B------:R-:W-:Y:S01]  /*5290*/  UMOV UR26, UR10 ;  /* 0x0000000a001a7c82 */ /* 0x000fe20008000000 */
[----:B------:R-:W-:Y:S01]  /*52a0*/  UMOV UR19, UR11 ;  /* 0x0000000b00137c82 */ /* 0x000fe20008000000 */
[----:B------:R-:W-:Y:S01]  /*52b0*/  UMOV UR18, UR10 ;  /* 0x0000000a00127c82 */ /* 0x000fe20008000000 */
[----:B----4-:R-:W-:Y:S01]  /*52c0*/  UMOV UR44, UR12 ;  /* 0x0000000c002c7c82 */ /* 0x010fe20008000000 */
        /* <DEDUP_REMOVED lines=10> */
[----:B---3--:R0:W-:Y:S02]  /*5370*/  UTMACMDFLUSH ;  /* 0x00000000000079b7 */ /* 0x0081e40000000000 */
.L_x_1192:
[----:B------:R-:W-:Y:S05]  /*5380*/  BSYNC B0 ;  /* 0x0000000000007941 */ /* 0x000fea0003800000 */
.L_x_1191:
[----:B------:R-:W-:-:S04]  /*5390*/  DEPBAR.LE SB0, 0x0 ;  /* 0x000080000000791a */ /* 0x000fc80000000000 */
[----:B------:R-:W-:Y:S05]  /*53a0*/  EXIT ;  /* 0x000000000000794d */ /* 0x000fea0003800000 */
.L_x_1186:
[----:B------:R-:W1:Y:S01]  /*53b0*/  S2R R0, SR_TID.X ;  /* 0x0000000000007919 */ /* 0x000e620000002100 */
[----:B------:R-:W2:Y:S01]  /*53c0*/  S2UR UR11, SR_CTAID.Y ;  /* 0x00000000000b79c3 */ /* 0x000ea20000002600 */
[----:B------:R-:W-:Y:S01]  /*53d0*/  ULDC.64 UR4, c[0x0][0x208] ;  /* 0x0000820000047ab9 */ /* 0x000fe20000000a00 */
[----:B------:R-:W-:Y:S01]  /*53e0*/  BSSY B0, `(.L_x_1193) ;  /* 0x0000032000007945 */ /* 0x000fe20003800000 */
[----:B------:R-:W3:Y:S05]  /*53f0*/  S2R R11, SR_CTAID.X ;  /* 0x00000000000b7919 */ /* 0x000eea0000002500 */
[----:B------:R-:W4:Y:S08]  /*5400*/  LDC.64 R2, c[0x0][0x820] ;  /* 0x00020800ff027b82 */ /* 0x000f300000000a00 */
[----:B------:R-:W3:Y:S08]  /*5410*/  LDC.64 R18, c[0x0][0x808] ;  /* 0x00020200ff127b82 */ /* 0x000ef00000000a00 */
[----:B------:R-:W5:Y:S01]  /*5420*/  S2UR UR10, SR_CTAID.Z ;  /* 0x00000000000a79c3 */ /* 0x000f620000002700 */
[----:B--2---:R-:W-:Y:S01]  /*5430*/  USHF.R.S32.HI UR7, URZ, 0x1f, UR11 ;  /* 0x0000001f3f077899 */ /* 0x004fe2000801140b */
[----:B-1----:R-:W-:-:S06]  /*5440*/  VIADD R7, R0, 0xffffff80 ;  /* 0xffffff8000077836 */ /* 0x002fcc0000000000 */
[----:B------:R-:W1:Y:S01]  /*5450*/  LDC.64 R12, c[0x0][0x828] ;  /* 0x00020a00ff0c7b82 */ /* 0x000e620000000a00 */
[----:B----4-:R-:W-:Y:S02]  /*5460*/  IMAD R0, R2, UR7, RZ ;  /* 0x0000000702007c24 */ /* 0x010fe4000f8e02ff */
[----:B------:R-:W-:-:S05]  /*5470*/  IMAD.HI R4, R7, 0x2aaaaaab, RZ ;  /* 0x2aaaaaab07047827 */ /* 0x000fca00078e02ff */
[----:B------:R-:W-:Y:S01]  /*5480*/  SHF.R.U32.HI R5, RZ, 0x1f, R4 ;  /* 0x0000001fff057819 */ /* 0x000fe20000011604 */
[----:B---3--:R-:W-:Y:S01]  /*5490*/  IMAD R15, R11, -0x60, R18 ;  /* 0xffffffa00b0f7824 */ /* 0x008fe200078e0212 */
[----:B------:R-:W2:Y:S02]  /*54a0*/  LDC.64 R20, c[0x0][0x850] ;  /* 0x00021400ff147b82 */ /* 0x000ea40000000a00 */
[----:B------:R-:W-:Y:S01]  /*54b0*/  LEA.HI.SX32 R4, R4, R5, 0x1e ;  /* 0x0000000504047211 */ /* 0x000fe200078ff2ff */
[----:B------:R-:W-:-:S03]  /*54c0*/  IMAD R5, R3, UR11, R0 ;  /* 0x0000000b03057c24 */ /* 0x000fc6000f8e0200 */
[CC--:B------:R-:W-:Y:S01]  /*54d0*/  ISETP.GE.AND P3, PT, R4.reuse, R15.reuse, PT ;  /* 0x0000000f0400720c */ /* 0x0c0fe20003f66270 */
[C---:B------:R-:W-:Y:S01]  /*54e0*/  IMAD R6, R4.reuse, -0x18, R7 ;  /* 0xffffffe804067824 */ /* 0x040fe200078e0207 */
[----:B------:R-:W3:Y:S01]  /*54f0*/  LDC.64 R22, c[0x0][0x858] ;  /* 0x00021600ff167b82 */ /* 0x000ee20000000a00 */
[----:B------:R-:W-:Y:S01]  /*5500*/  VIADD R0, R4, 0x10 ;  /* 0x0000001004007836 */ /* 0x000fe20000000000 */
[----:B-----5:R-:W-:Y:S01]  /*5510*/  USHF.R.S32.HI UR6, URZ, 0x1f, UR10 ;  /* 0x0000001f3f067899 */ /* 0x020fe2000801140a */
[----:B------:R-:W-:Y:S02]  /*5520*/  IMAD.SHL.U32 R6, R6, 0x8, RZ ;  /* 0x0000000806067824 */ /* 0x000fe400078e00ff */
[----:B------:R-:W-:Y:S01]  /*5530*/  VIADD R8, R4, 0x30 ;  /* 0x0000003004087836 */ /* 0x000fe20000000000 */
[----:B------:R-:W-:Y:S01]  /*5540*/  ISETP.GE.AND P4, PT, R0, R15, PT ;  /* 0x0000000f0000720c */ /* 0x000fe20003f86270 */
[C---:B------:R-:W-:Y:S01]  /*5550*/  VIADD R0, R4.reuse, 0x20 ;  /* 0x0000002004007836 */ /* 0x040fe20000000000 */
[----:B------:R-:W-:Y:S01]  /*5560*/  SHF.R.S32.HI R7, RZ, 0x1f, R6 ;  /* 0x0000001fff077819 */ /* 0x000fe20000011406 */
[----:B------:R-:W-:Y:S01]  /*5570*/  VIADD R10, R4, 0x40 ;  /* 0x00000040040a7836 */ /* 0x000fe20000000000 */
[----:B------:R-:W-:-:S02]  /*5580*/  ISETP.GE.OR P6, PT, R6, R19, P3 ;  /* 0x000000130600720c */ /* 0x000fc40001fc6670 */
[-C--:B------:R-:W-:Y:S01]  /*5590*/  ISETP.GE.AND P5, PT, R0, R15.reuse, PT ;  /* 0x0000000f0000720c */ /* 0x080fe20003fa6270 */
[----:B------:R-:W-:Y:S01]  /*55a0*/  IMAD.WIDE.U32 R2, R2, UR11, R6 ;  /* 0x0000000b02027c25 */ /* 0x000fe2000f8e0006 */
[-C--:B------:R-:W-:Y:S02]  /*55b0*/  ISETP.GE.AND P0, PT, R8, R15.reuse, PT ;  /* 0x0000000f0800720c */ /* 0x080fe40003f06270 */
[----:B------:R-:W-:Y:S01]  /*55c0*/  ISETP.GE.AND P1, PT, R10, R15, PT ;  /* 0x0000000f0a00720c */ /* 0x000fe20003f26270 */
[----:B------:R-:W-:Y:S01]  /*55d0*/  IMAD.IADD R3, R3, 0x1, R5 ;  /* 0x0000000103037824 */ /* 0x000fe200078e0205 */
[----:B------:R-:W-:Y:S01]  /*55e0*/  SHF.R.S32.HI R5, RZ, 0x1f, R4 ;  /* 0x0000001fff057819 */ /* 0x000fe20000011404 */
[----:B-1----:R-:W-:Y:S01]  /*55f0*/  IMAD R0, R12, UR6, RZ ;  /* 0x000000060c007c24 */ /* 0x002fe2000f8e02ff */
[----:B------:R-:W-:Y:S01]  /*5600*/  ISETP.GE.OR P2, PT, R6, R19, P4 ;  /* 0x000000130600720c */ /* 0x000fe20002746670 */
[----:B------:R-:W-:-:S04]  /*5610*/  IMAD.WIDE.U32 R8, R12, UR10, R2 ;  /* 0x0000000a0c087c25 */ /* 0x000fc8000f8e0002 */
[----:B------:R-:W-:Y:S02]  /*5620*/  IMAD R13, R13, UR10, R0 ;  /* 0x0000000a0d0d7c24 */ /* 0x000fe4000f8e0200 */
        /* <DEDUP_REMOVED lines=13> */
.L_x_1194:
[----:B------:R-:W-:Y:S05]  /*5700*/  BSYNC B0 ;  /* 0x0000000000007941 */ /* 0x000fea0003800000 */
.L_x_1193:
[----:B------:R-:W-:Y:S01]  /*5710*/  BSSY B0, `(.L_x_1195) ;  /* 0x0000010000007945 */ /* 0x000fe20003800000 */
[----:B------:R-:W-:-:S03]  /*5720*/  ISETP.GE.OR P6, PT, R6, R19, P5 ;  /* 0x000000130600720c */ /* 0x000fc60002fc6670 */
[----:B------:R-:W-:Y:S10]  /*5730*/  @P2 BRA `(.L_x_1196) ;  /* 0x0000000000342947 */ /* 0x000ff40003800000 */
        /* <DEDUP_REMOVED lines=13> */
.L_x_1196:
[----:B------:R-:W-:Y:S05]  /*5810*/  BSYNC B0 ;  /* 0x0000000000007941 */ /* 0x000fea0003800000 */
.L_x_1195:
[----:B------:R-:W-:Y:S01]  /*5820*/  BSSY B0, `(.L_x_1197) ;  /* 0x0000010000007945 */ /* 0x000fe20003800000 */
[----:B------:R-:W-:-:S03]  /*5830*/  ISETP.GE.OR P2, PT, R6, R19, P0 ;  /* 0x000000130600720c */ /* 0x000fc60000746670 */
[----:B------:R-:W-:Y:S10]  /*5840*/  @P6 BRA `(.L_x_1198) ;  /* 0x0000000000346947 */ /* 0x000ff40003800000 */
[----:B-1--4-:R-:W-:Y:S01]  /*5850*/  IADD3 R17, P6, R2, 0x20, RZ ;  /* 0x0000002002117810 */ /* 0x012fe20007fde0ff */
        /* <DEDUP_REMOVED lines=12> */
.L_x_1198:
[----:B------:R-:W-:Y:S05]  /*5920*/  BSYNC B0 ;  /* 0x0000000000007941 */ /* 0x000fea0003800000 */
.L_x_1197:
[----:B------:R-:W-:Y:S01]  /*5930*/  BSSY B0, `(.L_x_1199) ;  /* 0x0000011000007945 */ /* 0x000fe20003800000 */
[----:B------:R-:W-:Y:S01]  /*5940*/  ISETP.GE.OR P6, PT, R6, R19, P1 ;  /* 0x000000130600720c */ /* 0x000fe20000fc6670 */
[----:B------:R-:W-:Y:S02]  /*5950*/  VIADD R0, R4, 0x50 ;  /* 0x0000005004007836 */ /* 0x000fe40000000000 */
[----:B------:R-:W-:Y:S10]  /*5960*/  @P2 BRA `(.L_x_1200) ;  /* 0x0000000000342947 */ /* 0x000ff40003800000 */
        /* <DEDUP_REMOVED lines=12> */
[----:B------:R1:W-:Y:S02]  /*5a30*/  STG.E.128 desc[UR4][R10.64], RZ ;  /* 0x000000ff0a007986 */ /* 0x0003e4000c101d04 */
.L_x_1200:
[----:B------:R-:W-:Y:S05]  /*5a40*/  BSYNC B0 ;  /* 0x0000000000007941 */ /* 0x000fea0003800000 */
.L_x_1199:
[----:B------:R-:W-:Y:S01]  /*5a50*/  BSSY B0, `(.L_x_1201) ;  /* 0x0000011000007945 */ /* 0x000fe20003800000 */
[----:B------:R-:W-:Y:S01]  /*5a60*/  ISETP.GE.AND P2, PT, R0, R15, PT ;  /* 0x0000000f0000720c */ /* 0x000fe20003f46270 */
[----:B-12---:R-:W-:Y:S02]  /*5a70*/  IMAD R10, R20, UR7, RZ ;  /* 0x00000007140a7c24 */ /* 0x006fe4000f8e02ff */
        /* <DEDUP_REMOVED lines=14> */
.L_x_1202:
[----:B------:R-:W-:Y:S05]  /*5b60*/  BSYNC B0 ;  /* 0x0000000000007941 */ /* 0x000fea0003800000 */
.L_x_1201:
[----:B------:R-:W-:Y:S01]  /*5b70*/  ISETP.GE.OR P6, PT, R6, R19, P2 ;  /* 0x000000130600720c */ /* 0x000fe200017c6670 */
[----:B------:R-:W-:Y:S01]  /*5b80*/  IMAD R11, R21, UR11, R10 ;  /* 0x0000000b150b7c24 */ /* 0x000fe2000f8e020a */
[----:B------:R-:W-:Y:S01]  /*5b90*/  ULDC UR8, c[0x0][0x83c] ;  /* 0x00020f0000087ab9 */ /* 0x000fe20000000800 */
[----:B------:R-:W-:Y:S01]  /*5ba0*/  IMAD.WIDE.U32 R4, R20, UR11, R6 ;  /* 0x0000000b14047c25 */ /* 0x000fe2000f8e0006 */
[----:B------:R-:W-:Y:S01]  /*5bb0*/  BSSY B0, `(.L_x_1203) ;  /* 0x0000019000007945 */ /* 0x000fe20003800000 */
[C---:B------:R-:W-:Y:S02]  /*5bc0*/  ISETP.GE.OR P3, PT, R6.reuse, UR8, P3 ;  /* 0x0000000806007c0c */ /* 0x040fe40009f66670 */
[----:B------:R-:W-:Y:S01]  /*5bd0*/  IMAD.IADD R5, R5, 0x1, R11 ;  /* 0x0000000105057824 */ /* 0x000fe200078e020b */
[----:B------:R-:W-:Y:S01]  /*5be0*/  ISETP.GE.OR P4, PT, R6, UR8, P4 ;  /* 0x0000000806007c0c */ /* 0x000fe2000a786670 */
[----:B---3--:R-:W-:Y:S01]  /*5bf0*/  IMAD R0, R22, UR6, RZ ;  /* 0x0000000616007c24 */ /* 0x008fe2000f8e02ff */
[----:B------:R-:W-:-:S02]  /*5c00*/  ISETP.GE.OR P5, PT, R6, UR8, P5 ;  /* 0x0000000806007c0c */ /* 0x000fc4000afa6670 */
[C---:B------:R-:W-:Y:S01]  /*5c10*/  ISETP.GE.OR P0, PT, R6.reuse, UR8, P0 ;  /* 0x0000000806007c0c */ /* 0x040fe20008706670 */
[----:B------:R-:W-:Y:S01]  /*5c20*/  IMAD R11, R23, UR10, R0 ;  /* 0x0000000a170b7c24 */ /* 0x000fe2000f8e0200 */
[C---:B------:R-:W-:Y:S02]  /*5c30*/  ISETP.GE.OR P1, PT, R6.reuse, UR8, P1 ;  /* 0x0000000806007c0c */ /* 0x040fe40008f26670 */
[----:B------:R-:W-:Y:S01]  /*5c40*/  ISETP.GE.OR P2, PT, R6, UR8, P2 ;  /* 0x0000000806007c0c */ /* 0x000fe20009746670 */
[----:B------:R-:W-:Y:S01]  /*5c50*/  IMAD.WIDE.U32 R6, R22, UR10, R4 ;  /* 0x0000000a16067c25 */ /* 0x000fe2000f8e0004 */
[----:B------:R-:W-:Y:S11]  /*5c60*/  @P6 BRA `(.L_x_1204) ;  /* 0x0000000000346947 */ /* 0x000ff60003800000 */
        /* <DEDUP_REMOVED lines=13> */
.L_x_1204:
[----:B------:R-:W-:Y:S05]  /*5d40*/  BSYNC B0 ;  /* 0x0000000000007941 */ /* 0x000fea0003800000 */
.L_x_1203:
[----:B------:R-:W-:Y:S01]  /*5d50*/  BSSY B0, `(.L_x_1205) ;  /* 0x000000d000007945 */ /* 0x000fe20003800000 */
[----:B--2---:R-:W-:-:S03]  /*5d60*/  IMAD.IADD R9, R7, 0x1, R11 ;  /* 0x0000000107097824 */ /* 0x004fc600078e020b */
[----:B------:R-:W-:Y:S05]  /*5d70*/  @P3 BRA `(.L_x_1206) ;  /* 0x0000000000283947 */ /* 0x000fea0003800000 */
        /* <DEDUP_REMOVED lines=10> */
.L_x_1206:
[----:B------:R-:W-:Y:S05]  /*5e20*/  BSYNC B0 ;  /* 0x0000000000007941 */ /* 0x000fea0003800000 */
.L_x_1205:
[----:B------:R-:W-:Y:S04]  /*5e30*/  BSSY B0, `(.L_x_1207) ;  /* 0x000000f000007945 */ /* 0x000fe80003800000 */
[----:B------:R-:W-:Y:S05]  /*5e40*/  @P4 BRA `(.L_x_1208) ;  /* 0x0000000000344947 */ /* 0x000fea0003800000 */
[----:B--2---:R-:W-:Y:S01]  /*5e50*/  IADD3 R11, P3, R2, 0x10, RZ ;  /* 0x00000010020b7810 */ /* 0x004fe20007f7e0ff */
        /* <DEDUP_REMOVED lines=12> */
.L_x_1208:
[----:B------:R-:W-:Y:S05]  /*5f20*/  BSYNC B0 ;  /* 0x0000000000007941 */ /* 0x000fea0003800000 */
.L_x_1207:
[----:B------:R-:W-:Y:S04]  /*5f30*/  BSSY B0, `(.L_x_1209) ;  /* 0x000000f000007945 */ /* 0x000fe80003800000 */
[----:B------:R-:W-:Y:S05]  /*5f40*/  @P5 BRA `(.L_x_1210) ;  /* 0x0000000000345947 */ /* 0x000fea0003800000 */
[----:B--23--:R-:W-:Y:S01]  /*5f50*/  IADD3 R11, P3, R2, 0x20, RZ ;  /* 0x00000020020b7810 */ /* 0x00cfe20007f7e0ff */
        /* <DEDUP_REMOVED lines=12> */
.L_x_1210:
[----:B------:R-:W-:Y:S05]  /*6020*/  BSYNC B0 ;  /* 0x0000000000007941 */ /* 0x000fea0003800000 */
.L_x_1209:
        /* <DEDUP_REMOVED lines=15> */
.L_x_1212:
[----:B------:R-:W-:Y:S05]  /*6120*/  BSYNC B0 ;  /* 0x0000000000007941 */ /* 0x000fea0003800000 */
.L_x_1211:
        /* <DEDUP_REMOVED lines=15> */
.L_x_1214:
[----:B------:R-:W-:Y:S05]  /*6220*/  BSYNC B0 ;  /* 0x0000000000007941 */ /* 0x000fea0003800000 */
.L_x_1213:
[----:B------:R-:W-:Y:S04]  /*6230*/  BSSY B0, `(.L_x_1215) ;  /* 0x000000f000007945 */ /* 0x000fe80003800000 */
        /* <DEDUP_REMOVED lines=14> */
.L_x_1216:
[----:B------:R-:W-:Y:S05]  /*6320*/  BSYNC B0 ;  /* 0x0000000000007941 */ /* 0x000fea0003800000 */
.L_x_1215:
[----:B------:R-:W-:Y:S05]  /*6330*/  EXIT ;  /* 0x000000000000794d */ /* 0x000fea0003800000 */
.L_x_1156:
[----:B------:R-:W-:-:S08]  /*6340*/  NOP ;  /* 0x0000000000007918 */ /* 0x000fd00000000000 */
[----:B------:R-:W1:-:S00]  /*6350*/  USETMAXREG.DEALLOC.CTAPOOL 0x20 ;  /* 0x00000020000079c8 */ /* 0x000e4000080e0500 */
[----:B-1----:R-:W-:Y:S01]  /*6360*/  LOP3.LUT R0, R0, 0x3, RZ, 0xc0, !PT ;  /* 0x0000000300007812 */ /* 0x002fe200078ec0ff */
[----:B------:R-:W-:Y:S01]  /*6370*/  BSSY B0, `(.L_x_1217) ;  /* 0x0000365000007945 */ /* 0x000fe20003800000 */
[----:B------:R-:W-:-:S04]  /*6380*/  IMAD.MOV.U32 R18, RZ, RZ, RZ ;  /* 0x000000ffff127224 */ /* 0x000fc800078e00ff */
        /* <DEDUP_REMOVED lines=8> */
[----:B------:R-:W1:Y:S01]  /*6410*/  S2UR UR9, SR_CTAID.X ;  /* 0x00000000000979c3 */ /* 0x000e620000002500 */
[----:B------:R-:W-:Y:S01]  /*6420*/  ULDC UR4, c[0x0][0x280] ;  /* 0x0000a00000047ab9 */ /* 0x000fe20000000800 */
[----:B------:R-:W-:Y:S01]  /*6430*/  ULDC UR6, c[0x0][0x290] ;  /* 0x0000a40000067ab9 */ /* 0x000fe20000000800 */
[----:B------:R-:W-:-:S05]  /*6440*/  ULDC UR7, c[0x0][0x74c] ;  /* 0x0001d30000077ab9 */ /* 0x000fca0000000800 */
[----:B------:R-:W2:Y:S01]  /*6450*/  S2UR UR13, SR_CTAID.Y ;  /* 0x00000000000d79c3 */ /* 0x000ea20000002600 */
[----:B-1----:R-:W-:Y:S02]  /*6460*/  UIMAD UR5, UR9, 0x60, UR4 ;  /* 0x00000060090578a4 */ /* 0x002fe4000f8e0204 */
[----:B------:R-:W-:Y:S02]  /*6470*/  ISETP.LE.AND P0, PT, RZ, UR9, PT ;  /* 0x00000009ff007c0c */ /* 0x000fe4000bf03270 */
[----:B------:R-:W-:-:S04]  /*6480*/  UIADD3 UR5, -UR7, UR5, -UR6 ;  /* 0x0000000507057290 */ /* 0x000fc8000fffe906 */
[----:B------:R-:W-:-:S04]  /*6490*/  USHF.R.S32.HI UR6, URZ, 0x1f, UR5 ;  /* 0x0000001f3f067899 */ /* 0x000fc80008011405 */
[----:B------:R-:W-:-:S04]  /*64a0*/  ULEA.HI UR6, UR6, UR5, URZ, 0x6 ;  /* 0x0000000506067291 */ /* 0x000fc8000f8f303f */
[----:B------:R-:W-:Y:S02]  /*64b0*/  USHF.R.S32.HI UR5, URZ, 0x6, UR6 ;  /* 0x000000063f057899 */ /* 0x000fe40008011406 */
[----:B------:R-:W-:Y:S02]  /*64c0*/  UIADD3 UR6, UR4, 0x3f, URZ ;  /* 0x0000003f04067890 */ /* 0x000fe4000fffe03f */
[----:B------:R-:W-:Y:S02]  /*64d0*/  UISETP.LT.AND UP0, UPT, URZ, UR5, UPT ;  /* 0x000000053f00728c */ /* 0x000fe4000bf01270 */
[----:B------:R-:W-:Y:S02]  /*64e0*/  USHF.R.S32.HI UR7, URZ, 0x1f, UR6 ;  /* 0x0000001f3f077899 */ /* 0x000fe40008011406 */
[----:B------:R-:W-:Y:S02]  /*64f0*/  USEL UR5, URZ, UR5, !UP0 ;  /* 0x000000053f057287 */ /* 0x000fe4000c000000 */
[----:B------:R-:W-:-:S04]  /*6500*/  ULEA.HI UR7, UR7, UR6, URZ, 0x6 ;  /* 0x0000000607077291 */ /* 0x000fc8000f8f303f */
[----:B------:R-:W-:Y:S01]  /*6510*/  USHF.R.S32.HI UR8, URZ, 0x6, UR7 ;  /* 0x000000063f087899 */ /* 0x000fe20008011407 */
[----:B--2---:R-:W-:Y:S11]  /*6520*/  @!P0 BRA `(.L_x_1220) ;  /* 0x0000000000288947 */ /* 0x004ff60003800000 */
        /* <DEDUP_REMOVED lines=10> */
.L_x_1220:
[----:B------:R-:W-:Y:S02]  /*65d0*/  UISETP.GT.AND UP0, UPT, UR8, UR5, UPT ;  /* 0x000000050800728c */ /* 0x000fe4000bf04270 */
[----:B------:R-:W-:Y:S02]  /*65e0*/  USHF.R.S32.HI UR14, URZ, 0x1f, UR12 ;  /* 0x0000001f3f0e7899 */ /* 0x000fe4000801140c */
[----:B------:R-:W-:Y:S02]  /*65f0*/  USHF.R.S32.HI UR9, URZ, 0x1f, UR13 ;  /* 0x0000001f3f097899 */ /* 0x000fe4000801140d */
[----:B------:R-:W-:-:S13]  /*6600*/  PLOP3.LUT P0, PT, PT, PT, UP0, 0x80, 0x0 ;  /* 0x000000000000781c */ /* 0x000fda0003f0f008 */
[----:B------:R-:W-:Y:S05]  /*6610*/  @!P0 BRA `(.L_x_1219) ;  /* 0x0000003000e88947 */ /* 0x000fea0003800000 */
[----:B------:R-:W-:Y:S01]  /*6620*/  UIADD3 UR4, -UR5, UR8, URZ ;  /* 0x0000000805047290 */ /* 0x000fe2000fffe13f */
[----:B------:R-:W-:Y:S01]  /*6630*/  ULDC.64 UR10, c[0x0][0x2d8] ;  /* 0x0000b600000a7ab9 */ /* 0x000fe20000000a00 */
[----:B------:R-:W-:Y:S02]  /*6640*/  ELECT P0, URZ, PT ;  /* 0x00000000003f782f */ /* 0x000fe40003800000 */
[----:B------:R-:W-:Y:S02]  /*6650*/  ULOP3.LUT UR4, UR4, 0x1, URZ, 0xc0, !UPT ;  /* 0x0000000104047892 */ /* 0x000fe4000f8ec03f */
[----:B------:R-:W-:Y:S02]  /*6660*/  UIMAD UR9, UR9, UR10, URZ ;  /* 0x0000000a090972a4 */ /* 0x000fe4000f8e023f */
[----:B------:R-:W-:Y:S02]  /*6670*/  UISETP.NE.U32.AND UP0, UPT, UR4, 0x1, UPT ;  /* 0x000000010400788c */ /* 0x000fe4000bf05070 */
[----:B------:R-:W-:-:S02]  /*6680*/  UIMAD.WIDE.U32 UR6, UR13, UR10, URZ ;  /* 0x0000000a0d0672a5 */ /* 0x000fc4000f8e003f */
[----:B------:R-:W-:Y:S02]  /*6690*/  UIMAD UR9, UR13, UR11, UR9 ;  /* 0x0000000b0d0972a4 */ /* 0x000fe4000f8e0209 */
[----:B------:R-:W-:Y:S01]  /*66a0*/  PLOP3.LUT P1, PT, PT, PT, UP0, 0x80, 0x0 ;  /* 0x000000000000781c */ /* 0x000fe20003f2f008 */
[----:B------:R-:W-:Y:S01]  /*66b0*/  ULDC.64 UR10, c[0x0][0x2e0] ;  /* 0x0000b800000a7ab9 */ /* 0x000fe20000000a00 */
[----:B------:R-:W-:Y:S02]  /*66c0*/  UIADD3 UR7, UR7, UR9, URZ ;  /* 0x0000000907077290 */ /* 0x000fe4000fffe03f */
[----:B------:R-:W-:Y:S02]  /*66d0*/  UIMAD UR9, UR14, UR10, URZ ;  /* 0x0000000a0e0972a4 */ /* 0x000fe4000f8e023f */
[----:B------:R-:W-:Y:S02]  /*66e0*/  UIMAD.WIDE.U32 UR6, UR12, UR10, UR6 ;  /* 0x0000000a0c0672a5 */ /* 0x000fe4000f8e0006 */
[----:B------:R-:W-:-:S04]  /*66f0*/  UIMAD UR9, UR12, UR11, UR9 ;  /* 0x0000000b0c0972a4 */ /* 0x000fc8000f8e0209 */
[----:B------:R-:W-:Y:S01]  /*6700*/  UIADD3 UR9, UR7, UR9, URZ ;  /* 0x0000000907097290 */ /* 0x000fe2000fffe03f */
[----:B------:R-:W-:Y:S11]  /*6710*/  @P1 BRA `(.L_x_1221) ;  /* 0x00000004001c1947 */ /* 0x000ff60003800000 */
[----:B------:R-:W-:Y:S01]  /*6720*/  UIMAD UR14, UR5, 0x3000, URZ ;  /* 0x00003000050e78a4 */ /* 0x000fe2000f8e023f */
        /* <DEDUP_REMOVED lines=9> */
[----:B------:R-:W-:Y:S01]  /*67c0*/  UMOV UR16, 0x0 ;  /* 0x0000000000107882 */ /* 0x000fe20000000000 */
[----:B------:R-:W-:Y:S02]  /*67d0*/  UMOV UR17, 0x14f00000 ;  /* 0x14f0000000117882 */ /* 0x000fe40000000000 */
[----:B------:R-:W-:-:S02]  /*67e0*/  ULEA.HI.X UR11, UR13, UR11, UR15, 0x2, UP0 ;  /* 0x0000000b0d0b7291 */ /* 0x000fc400080f140f */
[----:B-1----:R-:W-:-:S03]  /*67f0*/  ULEA UR4, UR12, UR4, 0x18 ;  /* 0x000000040c047291 */ /* 0x002fc6000f8ec03f */
[----:B------:R-:W-:Y:S01]  /*6800*/  UMOV UR12, 0x400 ;  /* 0x00000400000c7882 */ /* 0x000fe20000000000 */
[----:B------:R-:W-:-:S09]  /*6810*/  UIADD3 UR4, UR4, 0x12000, URZ ;  /* 0x0001200004047890 */ /* 0x000fd2000fffe03f */
[----:B------:R1:W-:Y:S02]  /*6820*/  UBLKRED.G.S.ADD.F32.RN [UR10], [UR4], UR12, desc[UR16] ;  /* 0x0000100a040073bb */ /* 0x0003e400080a140c */
[----:B-1----:R0:W-:Y:S02]  /*6830*/  UTMACMDFLUSH ;  /* 0x00000000000079b7 */ /* 0x0021e40000000000 */
.L_x_1223:
[----:B------:R-:W-:Y:S05]  /*6840*/  BSYNC B1 ;  /* 0x0000000000017941 */ /* 0x000fea0003800000 */
.L_x_1222:
        /* <DEDUP_REMOVED lines=9> */
[----:B------:R-:W-:Y:S02]  /*68e0*/  UMOV UR17, 0x14f00000 ;  /* 0x14f0000000117882 */ /* 0x000fe40000000000 */
[----:B------:R-:W-:Y:S02]  /*68f0*/  ULEA.HI.X.SX32 UR4, UR4, UR9, 0x1, UP0 ;  /* 0x0000000904047291 */ /* 0x000fe400080f0e3f */
[----:B------:R-:W-:-:S04]  /*6900*/  ULEA UR10, UP0, UR15, UR10, 0x2 ;  /* 0x0000000a0f0a7291 */ /* 0x000fc8000f80103f */
[----:B------:R-:W-:-:S03]  /*6910*/  ULEA.HI.X UR11, UR15, UR11, UR4, 0x2, UP0 ;  /* 0x0000000b0f0b7291 */ /* 0x000fc600080f1404 */
[----:B------:R-:W-:Y:S01]  /*6920*/  UMOV UR4, 0x400 ;  /* 0x0000040000047882 */ /* 0x000fe20000000000 */
[----:B-1----:R-:W-:-:S04]  /*6930*/  ULEA UR12, UR13, UR12, 0x18 ;  /* 0x0000000c0d0c7291 */ /* 0x002fc8000f8ec03f */
[----:B------:R-:W-:-:S09]  /*6940*/  UIADD3 UR12, UR12, 0x16000, URZ ;  /* 0x000160000c0c7890 */ /* 0x000fd2000fffe03f */
[----:B------:R1:W-:Y:S02]  /*6950*/  UBLKRED.G.S.ADD.F32.RN [UR10], [UR12], UR4, desc[UR16] ;  /* 0x0000100a0c0073bb */ /* 0x0003e400080a1404 */
[----:B-1----:R0:W-:Y:S02]  /*6960*/  UTMACMDFLUSH ;  /* 0x00000000000079b7 */ /* 0x0021e40000000000 */
.L_x_1225:
[----:B------:R-:W-:Y:S05]  /*6970*/  BSYNC B1 ;  /* 0x0000000000017941 */ /* 0x000fea0003800000 */
.L_x_1224:
        /* <DEDUP_REMOVED lines=16> */
[----:B------:R1:W-:Y:S01]  /*6a80*/  UBLKRED.G.S.ADD.F32.RN [UR10], [UR12], UR4, desc[UR16] ;  /* 0x0000100a0c0073bb */ /* 0x0003e200080a1404 */
[----:B------:R0:W-:Y:S01]  /*6a90*/  UTMACMDFLUSH ;  /* 0x00000000000079b7 */ /* 0x0001e20000000000 */
[----:B-1----:R-:W-:-:S04]  /*6aa0*/  DEPBAR.LE SB0, 0x2 ;  /* 0x000080800000791a */ /* 0x002fc80000000000 */
.L_x_1227:
[----:B------:R-:W-:Y:S05]  /*6ab0*/  BSYNC B1 ;  /* 0x0000000000017941 */ /* 0x000fea0003800000 */
.L_x_1226:
[----:B------:R-:W-:Y:S06]  /*6ac0*/  BAR.ARV 0xa, 0xa0 ;  /* 0x0282800000007b1d */ /* 0x000fec0000002000 */
[----:B------:R-:W-:Y:S04]  /*6ad0*/  BSSY B1, `(.L_x_1228) ;  /* 0x0000003000017945 */ /* 0x000fe80003800000 */
[----:B------:R-:W-:Y:S05]  /*6ae0*/  @!P0 BRA `(.L_x_1229) ;  /* 0x0000000000048947 */ /* 0x000fea0003800000 */
[----:B------:R-:W-:-:S04]  /*6af0*/  DEPBAR.LE SB0, 0x1 ;  /* 0x000080400000791a */ /* 0x000fc80000000000 */
.L_x_1229:
[----:B------:R-:W-:Y:S05]  /*6b00*/  BSYNC B1 ;  /* 0x0000000000017941 */ /* 0x000fea0003800000 */
.L_x_1228:
[----:B------:R-:W-:Y:S06]  /*6b10*/  BAR.ARV 0xb, 0xa0 ;  /* 0x02c2800000007b1d */ /* 0x000fec0000002000 */
[----:B------:R-:W-:Y:S04]  /*6b20*/  BSSY B1, `(.L_x_1230) ;  /* 0x0000003000017945 */ /* 0x000fe80003800000 */
[----:B------:R-:W-:Y:S05]  /*6b30*/  @!P0 BRA `(.L_x_1231) ;  /* 0x0000000000048947 */ /* 0x000fea0003800000 */
[----:B------:R-:W-:-:S04]  /*6b40*/  DEPBAR.LE SB0, 0x0 ;  /* 0x000080000000791a */ /* 0x000fc80000000000 */
.L_x_1231:
[----:B------:R-:W-:Y:S05]  /*6b50*/  BSYNC B1 ;  /* 0x0000000000017941 */ /* 0x000fea0003800000 */
.L_x_1230:
[----:B------:R-:W-:Y:S06]  /*6b60*/  BAR.ARV 0xc, 0xa0 ;  /* 0x0302800000007b1d */ /* 0x000fec0000002000 */
[----:B------:R-:W-:Y:S01]  /*6b70*/  UIADD3 UR12, UR5, 0x1, URZ ;  /* 0x00000001050c7890 */ /* 0x000fe2000fffe03f */
[----:B------:R-:W-:Y:S11]  /*6b80*/  BRA `(.L_x_1232) ;  /* 0x0000000000047947 */ /* 0x000ff60003800000 */
.L_x_1221:
[----:B------:R-:W-:-:S05]  /*6b90*/  UMOV UR12, UR5 ;  /* 0x00000005000c7c82 */ /* 0x000fca0008000000 */
.L_x_1232:
[----:B------:R-:W-:-:S04]  /*6ba0*/  UIADD3 UR4, UR5, 0x1, URZ ;  /* 0x0000000105047890 */ /* 0x000fc8000fffe03f */
[----:B------:R-:W-:-:S06]  /*6bb0*/  UISETP.NE.AND UP0, UPT, UR8, UR4, UPT ;  /* 0x000000040800728c */ /* 0x000fcc000bf05270 */
[----:B------:R-:W-:-:S13]  /*6bc0*/  PLOP3.LUT P1, PT, PT, PT, UP0, 0x80, 0x0 ;  /* 0x000000000000781c */ /* 0x000fda0003f2f008 */
[----:B------:R-:W-:Y:S05]  /*6bd0*/  @!P1 BRA `(.L_x_1219) ;  /* 0x0000002c00789947 */ /* 0x000fea0003800000 */
[----:B------:R-:W-:Y:S01]  /*6be0*/  ULDC.64 UR22, c[0x0][0x2c0] ;  /* 0x0000b00000167ab9 */ /* 0x000fe20000000a00 */
[----:B------:R-:W-:Y:S02]  /*6bf0*/  UIMAD UR13, UR12, 0x3000, URZ ;  /* 0x000030000c0d78a4 */ /* 0x000fe4000f8e023f */
[----:B------:R-:W-:Y:S01]  /*6c00*/  ULEA UR22, UP0, UR6, UR22, 0x2 ;  /* 0x0000001606167291 */ /* 0x000fe2000f80103f */
[----:B------:R-:W-:Y:S01]  /*6c10*/  UMOV UR4, URZ ;  /* 0x0000003f00047c82 */ /* 0x000fe20008000000 */
[----:B------:R-:W-:Y:S02]  /*6c20*/  ULDC.64 UR28, c[0x0][0x2c0] ;  /* 0x0000b000001c7ab9 */ /* 0x000fe40000000a00 */
        /* <DEDUP_REMOVED lines=11> */
[----:B------:R-:W-:-:S11]  /*6ce0*/  UMOV UR24, UR13 ;  /* 0x0000000d00187c82 */ /* 0x000fd60008000000 */
.L_x_1253:
[----:B------:R-:W-:Y:S01]  /*6cf0*/  UIADD3 UR10, UR13, UR4, URZ ;  /* 0x000000040d0a7290 */ /* 0x000fe2000fffe03f */
[----:B------:R-:W-:Y:S03]  /*6d00*/  BAR.SYNC.DEFER_BLOCKING 0xd, 0xa0 ;  /* 0x0342800000007b1d */ /* 0x000fe60000010000 */
        /* <DEDUP_REMOVED lines=9> */
[----:B------:R-:W-:Y:S01]  /*6da0*/  UMOV UR25, 0x400 ;  /* 0x0000040000197882 */ /* 0x000fe20000000000 */
[----:B------:R-:W-:Y:S02]  /*6db0*/  UMOV UR40, 0x0 ;  /* 0x0000000000287882 */ /* 0x000fe40000000000 */
[----:B------:R-:W-:Y:S01]  /*6dc0*/  ULEA.HI.X.SX32 UR39, UR24, UR9, 0x1, UP0 ;  /* 0x0000000918277291 */ /* 0x000fe200080f0e3f */
[----:B------:R-:W-:Y:S01]  /*6dd0*/  UMOV UR41, 0x14f00000 ;  /* 0x14f0000000297882 */ /* 0x000fe20000000000 */
[----:B-1----:R-:W-:Y:S02]  /*6de0*/  ULEA UR25, UR26, UR25, 0x18 ;  /* 0x000000191a197291 */ /* 0x002fe4000f8ec03f */
[----:B------:R-:W-:Y:S02]  /*6df0*/  ULEA UR26, UP0, UR27, UR28, 0x2 ;  /* 0x0000001c1b1a7291 */ /* 0x000fe4000f80103f */
[----:B------:R-:W-:-:S02]  /*6e00*/  UIADD3 UR25, UR25, 0x12000, URZ ;  /* 0x0001200019197890 */ /* 0x000fc4000fffe03f */
[----:B------:R-:W-:-:S03]  /*6e10*/  ULEA.HI.X UR27, UR27, UR29, UR39, 0x2, UP0 ;  /* 0x0000001d1b1b7291 */ /* 0x000fc600080f1427 */
[----:B------:R-:W-:-:S06]  /*6e20*/  UMOV UR39, 0x400 ;  /* 0x0000040000277882 */ /* 0x000fcc0000000000 */
[----:B------:R1:W-:Y:S02]  /*6e30*/  UBLKRED.G.S.ADD.F32.RN [UR26], [UR25], UR39, desc[UR40] ;  /* 0x0000281a190073bb */ /* 0x0003e400080a1427 */
[----:B-1----:R0:W-:Y:S02]  /*6e40*/  UTMACMDFLUSH ;  /* 0x00000000000079b7 */ /* 0x0021e40000000000 */
.L_x_1234:
[----:B------:R-:W-:Y:S05]  /*6e50*/  BSYNC B1 ;  /* 0x0000000000017941 */ /* 0x000fea0003800000 */
.L_x_1233:
        /* <DEDUP_REMOVED lines=12> */
.L_x_1236:
[----:B------:R-:W-:Y:S05]  /*6f20*/  BSYNC B1 ;  /* 0x0000000000017941 */ /* 0x000fea0003800000 */
.L_x_1235:
        /* <DEDUP_REMOVED lines=13> */
.L_x_1238:
[----:B------:R-:W-:Y:S05]  /*7000*/  BSYNC B1 ;  /* 0x0000000000017941 */ /* 0x000fea0003800000 */
.L_x_1237:
[----:B------:R-:W-:Y:S06]  /*7010*/  BAR.ARV 0xa, 0xa0 ;  /* 0x0282800000007b1d */ /* 0x000fec0000002000 */
[----:B------:R-:W-:Y:S04]  /*7020*/  BSSY B1, `(.L_x_1239) ;  /* 0x0000003000017945 */ /* 0x000fe80003800000 */
[----:B------:R-:W-:Y:S05]  /*7030*/  @!P0 BRA `(.L_x_1240) ;  /* 0x0000000000048947 */ /* 0x000fea0003800000 */
[----:B------:R-:W-:-:S04]  /*7040*/  DEPBAR.LE SB0, 0x1 ;  /* 0x000080400000791a */ /* 0x000fc80000000000 */
.L_x_1240:
[----:B------:R-:W-:Y:S05]  /*7050*/  BSYNC B1 ;  /* 0x0000000000017941 */ /* 0x000fea0003800000 */
.L_x_1239:
[----:B------:R-:W-:Y:S06]  /*7060*/  BAR.ARV 0xb, 0xa0 ;  /* 0x02c2800000007b1d */ /* 0x000fec0000002000 */
[----:B------:R-:W-:Y:S04]  /*7070*/  BSSY B1, `(.L_x_1241) ;  /* 0x0000003000017945 */ /* 0x000fe80003800000 */
[----:B------:R-:W-:Y:S05]  /*7080*/  @!P0 BRA `(.L_x_1242) ;  /* 0x0000000000048947 */ /* 0x000fea0003800000 */
[----:B------:R-:W-:-:S04]  /*7090*/  DEPBAR.LE SB0, 0x0 ;  /* 0x000080000000791a */ /* 0x000fc80000000000 */
.L_x_1242:
[----:B------:R-:W-:Y:S05]  /*70a0*/  BSYNC B1 ;  /* 0x0000000000017941 */ /* 0x000fea0003800000 */
.L_x_1241:
        /* <DEDUP_REMOVED lines=13> */
.L_x_1244:
[----:B------:R-:W-:Y:S05]  /*7180*/  BSYNC B1 ;  /* 0x0000000000017941 */ /* 0x000fea0003800000 */
.L_x_1243:
        /* <DEDUP_REMOVED lines=12> */
.L_x_1246:
[----:B------:R-:W-:Y:S05]  /*7250*/  BSYNC B1 ;  /* 0x0000000000017941 */ /* 0x000fea0003800000 */
.L_x_1245:
        /* <DEDUP_REMOVED lines=13> */
.L_x_1248:
[----:B------:R-:W-:Y:S05]  /*7330*/  BSYNC B1 ;  /* 0x0000000000017941 */ /* 0x000fea0003800000 */
.L_x_1247:
[----:B------:R-:W-:Y:S06]  /*7340*/  BAR.ARV 0xa, 0xa0 ;  /* 0x0282800000007b1d */ /* 0x000fec0000002000 */
[----:B------:R-:W-:Y:S04]  /*7350*/  BSSY B1, `(.L_x_1249) ;  /* 0x0000003000017945 */ /* 0x000fe80003800000 */
[----:B------:R-:W-:Y:S05]  /*7360*/  @!P0 BRA `(.L_x_1250) ;  /* 0x0000000000048947 */ /* 0x000fea0003800000 */
[----:B------:R-:W-:-:S04]  /*7370*/  DEPBAR.LE SB0, 0x1 ;  /* 0x000080400000791a */ /* 0x000fc80000000000 */
.L_x_1250:
[----:B------:R-:W-:Y:S05]  /*7380*/  BSYNC B1 ;  /* 0x0000000000017941 */ /* 0x000fea0003800000 */
.L_x_1249:
[----:B------:R-:W-:Y:S01]  /*7390*/  UIADD3 UR12, UR12, 0x2, URZ ;  /* 0x000000020c0c7890 */ /* 0x000fe2000fffe03f */
[----:B------:R-:W-:Y:S06]  /*73a0*/  BAR.ARV 0xb, 0xa0 ;  /* 0x02c2800000007b1d */ /* 0x000fec0000002000 */
[----:B------:R-:W-:Y:S01]  /*73b0*/  UISETP.GE.AND UP0, UPT, UR12, UR8, UPT ;  /* 0x000000080c00728c */ /* 0x000fe2000bf06270 */
[----:B------:R-:W-:Y:S04]  /*73c0*/  BSSY B1, `(.L_x_1251) ;  /* 0x0000003000017945 */ /* 0x000fe80003800000 */
[----:B------:R-:W-:Y:S06]  /*73d0*/  @!P0 BRA `(.L_x_1252) ;  /* 0x0000000000048947 */ /* 0x000fec0003800000 */
[----:B------:R-:W-:-:S04]  /*73e0*/  DEPBAR.LE SB0, 0x0 ;  /* 0x000080000000791a */ /* 0x000fc80000000000 */
.L_x_1252:
[----:B------:R-:W-:Y:S05]  /*73f0*/  BSYNC B1 ;  /* 0x0000000000017941 */ /* 0x000fea0003800000 */
.L_x_1251:
[----:B------:R-:W-:Y:S06]  /*7400*/  BAR.ARV 0xc, 0xa0 ;  /* 0x0302800000007b1d */ /* 0x000fec0000002000 */
[----:B------:R-:W-:Y:S01]  /*7410*/  PLOP3.LUT P1, PT, PT, PT, UP0, 0x80, 0x0 ;  /* 0x000000000000781c */ /* 0x000fe20003f2f008 */
[----:B------:R-:W-:Y:S02]  /*7420*/  UIADD3 UR24, UR24, 0x6000, URZ ;  /* 0x0000600018187890 */ /* 0x000fe4000fffe03f */
[----:B------:R-:W-:-:S10]  /*7430*/  UIADD3 UR4, UR4, 0x6000, URZ ;  /* 0x0000600004047890 */ /* 0x000fd4000fffe03f */
[----:B------:R-:W-:Y:S05]  /*7440*/  @!P1 BRA `(.L_x_1253) ;  /* 0xfffffff800289947 */ /* 0x000fea000383ffff */
[----:B------:R-:W-:Y:S05]  /*7450*/  BRA `(.L_x_1219) ;  /* 0x0000002400587947 */ /* 0x000fea0003800000 */
.L_x_1218:
[----:B------:R-:W1:Y:S01]  /*7460*/  S2UR UR29, SR_CTAID.Z ;  /* 0x00000000001d79c3 */ /* 0x000e620000002700 */
[----:B------:R-:W-:Y:S02]  /*7470*/  IMAD.MOV.U32 R7, RZ, RZ, 0x1 ;  /* 0x00000001ff077424 */ /* 0x000fe400078e00ff */
[----:B------:R-:W-:Y:S01]  /*7480*/  IMAD.MOV.U32 R5, RZ, RZ, 0x1 ;  /* 0x00000001ff057424 */ /* 0x000fe200078e00ff */
[----:B-1----:R-:W-:-:S13]  /*7490*/  ISETP.LE.AND P0, PT, RZ, UR29, PT ;  /* 0x0000001dff007c0c */ /* 0x002fda000bf03270 */
[----:B------:R-:W-:Y:S05]  /*74a0*/  @!P0 BRA `(.L_x_1254) ;  /* 0x0000002000c08947 */ /* 0x000fea0003800000 */
[----:B------:R-:W1:Y:S01]  /*74b0*/  S2UR UR9, SR_CTAID.X ;  /* 0x00000000000979c3 */ /* 0x000e620000002500 */
[----:B------:R-:W-:Y:S01]  /*74c0*/  ULDC UR8, c[0x0][0x280] ;  /* 0x0000a00000087ab9 */ /* 0x000fe20000000800 */
[----:B------:R-:W-:Y:S01]  /*74d0*/  ULDC UR4, c[0x0][0x290] ;  /* 0x0000a40000047ab9 */ /* 0x000fe20000000800 */
[----:B------:R-:W-:-:S05]  /*74e0*/  ULDC UR5, c[0x0][0x74c] ;  /* 0x0001d30000057ab9 */ /* 0x000fca0000000800 */
[----:B------:R-:W2:Y:S01]  /*74f0*/  S2UR UR28, SR_CTAID.Y ;  /* 0x00000000001c79c3 */ /* 0x000ea20000002600 */
[----:B-1----:R-:W-:Y:S02]  /*7500*/  UIMAD UR35, UR9, 0x60, URZ ;  /* 0x00000060092378a4 */ /* 0x002fe4000f8e023f */
[----:B------:R-:W-:Y:S02]  /*7510*/  ISETP.LE.AND P0, PT, RZ, UR9, PT ;  /* 0x00000009ff007c0c */ /* 0x000fe4000bf03270 */
[----:B------:R-:W-:-:S04]  /*7520*/  UIADD3 UR4, -UR4, UR35, UR8 ;  /* 0x0000002304047290 */ /* 0x000fc8000fffe108 */
[----:B------:R-:W-:-:S04]  /*7530*/  UIADD3 UR4, UR4, -UR5, URZ ;  /* 0x8000000504047290 */ /* 0x000fc8000fffe03f */
[----:B------:R-:W-:-:S04]  /*7540*/  USHF.R.S32.HI UR5, URZ, 0x1f, UR4 ;  /* 0x0000001f3f057899 */ /* 0x000fc80008011404 */
[----:B------:R-:W-:Y:S02]  /*7550*/  ULEA.HI UR5, UR5, UR4, URZ, 0x6 ;  /* 0x0000000405057291 */ /* 0x000fe4000f8f303f */
[----:B------:R-:W-:Y:S02]  /*7560*/  UIADD3 UR4, UR8, 0x3f, URZ ;  /* 0x0000003f08047890 */ /* 0x000fe4000fffe03f */
[----:B------:R-:W-:Y:S02]  /*7570*/  USHF.R.S32.HI UR5, URZ, 0x6, UR5 ;  /* 0x000000063f057899 */ /* 0x000fe40008011405 */
[----:B------:R-:W-:Y:S02]  /*7580*/  USHF.R.S32.HI UR6, URZ, 0x1f, UR4 ;  /* 0x0000001f3f067899 */ /* 0x000fe40008011404 */
[----:B------:R-:W-:Y:S02]  /*7590*/  UISETP.LT.AND UP0, UPT, URZ, UR5, UPT ;  /* 0x000000053f00728c */ /* 0x000fe4000bf01270 */
[----:B------:R-:W-:-:S02]  /*75a0*/  ULEA.HI UR6, UR6, UR4, URZ, 0x6 ;  /* 0x0000000406067291 */ /* 0x000fc4000f8f303f */
[----:B------:R-:W-:Y:S02]  /*75b0*/  USEL UR7, URZ, UR5, !UP0 ;  /* 0x000000053f077287 */ /* 0x000fe4000c000000 */
[----:B------:R-:W-:Y:S01]  /*75c0*/  USHF.R.S32.HI UR6, URZ, 0x6, UR6 ;  /* 0x000000063f067899 */ /* 0x000fe20008011406 */
[----:B--2---:R-:W-:Y:S11]  /*75d0*/  @!P0 BRA `(.L_x_1255) ;  /* 0x0000000000288947 */ /* 0x004ff60003800000 */
[----:B------:R-:W-:Y:S01]  /*75e0*/  UIMAD UR8, UR9, 0x60, UR8 ;  /* 0x00000060090878a4 */ /* 0x000fe2000f8e0208 */
[----:B------:R-:W-:Y:S01]  /*75f0*/  ULDC UR4, c[0x0][0x290] ;  /* 0x0000a40000047ab9 */ /* 0x000fe20000000800 */
[----:B------:R-:W-:Y:S02]  /*7600*/  ULDC UR5, c[0x0][0x748] ;  /* 0x0001d20000057ab9 */ /* 0x000fe40000000800 */
[----:B------:R-:W-:-:S04]  /*7610*/  UIADD3 UR4, -UR4, 0x9f, UR8 ;  /* 0x0000009f04047890 */ /* 0x000fc8000fffe108 */
[----:B------:R-:W-:-:S04]  /*7620*/  UIADD3 UR4, UR4, UR5, URZ ;  /* 0x0000000504047290 */ /* 0x000fc8000fffe03f */
[----:B------:R-:W-:-:S04]  /*7630*/  USHF.R.S32.HI UR5, URZ, 0x1f, UR4 ;  /* 0x0000001f3f057899 */ /* 0x000fc80008011404 */
[----:B------:R-:W-:-:S04]  /*7640*/  ULEA.HI UR5, UR5, UR4, URZ, 0x6 ;  /* 0x0000000405057291 */ /* 0x000fc8000f8f303f */
[----:B------:R-:W-:-:S04]  /*7650*/  USHF.R.S32.HI UR5, URZ, 0x6, UR5 ;  /* 0x000000063f057899 */ /* 0x000fc80008011405 */
[----:B------:R-:W-:-:S04]  /*7660*/  UISETP.LT.AND UP0, UPT, UR5, UR6, UPT ;  /* 0x000000060500728c */ /* 0x000fc8000bf01270 */
[----:B------:R-:W-:-:S12]  /*7670*/  USEL UR6, UR5, UR6, UP0 ;  /* 0x0000000605067287 */ /* 0x000fd80008000000 */
.L_x_1255:
[----:B------:R-:W-:Y:S01]  /*7680*/  UISETP.GT.AND UP0, UPT, UR6, UR7, UPT ;  /* 0x000000070600728c */ /* 0x000fe2000bf04270 */
[----:B------:R-:W-:-:S05]  /*7690*/  IMAD.MOV.U32 R5, RZ, RZ, 0x1 ;  /* 0x00000001ff057424 */ /* 0x000fca00078e00ff */
[----:B------:R-:W-:-:S13]  /*76a0*/  PLOP3.LUT P0, PT, PT, PT, UP0, 0x80, 0x0 ;  /* 0x000000000000781c */ /* 0x000fda0003f0f008 */
[----:B------:R-:W-:Y:S05]  /*76b0*/  @!P0 BRA `(.L_x_1254) ;  /* 0x00000020003c8947 */ /* 0x000fea0003800000 */
[----:B------:R-:W-:Y:S01]  /*76c0*/  USHF.R.S32.HI UR10, URZ, 0x1f, UR28 ;  /* 0x0000001f3f0a7899 */ /* 0x000fe2000801141c */
[----:B------:R-:W-:Y:S01]  /*76d0*/  IMAD.U32 R4, RZ, RZ, UR7 ;  /* 0x00000007ff047e24 */ /* 0x000fe2000f8e00ff */
[----:B------:R-:W-:Y:S01]  /*76e0*/  ULDC.64 UR8, c[0x0][0x718] ;  /* 0x0001c60000087ab9 */ /* 0x000fe20000000a00 */
[----:B------:R-:W-:Y:S01]  /*76f0*/  ULDC.64 UR12, c[0x0][0x730] ;  /* 0x0001cc00000c7ab9 */ /* 0x000fe20000000a00 */
[----:B------:R-:W-:Y:S01]  /*7700*/  UIMAD.WIDE.U32 UR4, UR28, UR8, URZ ;  /* 0x000000081c0472a5 */ /* 0x000fe2000f8e003f */
[----:B------:R-:W-:Y:S01]  /*7710*/  BSSY B1, `(.L_x_1254) ;  /* 0x0000209000017945 */ /* 0x000fe20003800000 */
[----:B------:R-:W-:Y:S01]  /*7720*/  UIMAD UR8, UR10, UR8, URZ ;  /* 0x000000080a0872a4 */ /* 0x000fe2000f8e023f */
[----:B------:R-:W-:Y:S01]  /*7730*/  IMAD.MOV.U32 R18, RZ, RZ, RZ ;  /* 0x000000ffff127224 */ /* 0x000fe200078e00ff */
[----:B------:R-:W-:Y:S01]  /*7740*/  UIMAD UR10, UR10, UR12, URZ ;  /* 0x0000000c0a0a72a4 */ /* 0x000fe2000f8e023f */
[----:B------:R-:W-:Y:S01]  /*7750*/  IMAD.MOV.U32 R5, RZ, RZ, 0x1 ;  /* 0x00000001ff057424 */ /* 0x000fe200078e00ff */
[----:B------:R-:W-:-:S02]  /*7760*/  UIMAD UR22, UR28, UR9, UR8 ;  /* 0x000000091c1672a4 */ /* 0x000fc4000f8e0208 */
[----:B------:R-:W-:Y:S02]  /*7770*/  UIMAD UR11, UR28, UR13, UR10 ;  /* 0x0000000d1c0b72a4 */ /* 0x000fe4000f8e020a */
[----:B------:R-:W-:Y:S01]  /*7780*/  UIMAD.WIDE.U32 UR8, UR28, UR12, URZ ;  /* 0x0000000c1c0872a5 */ /* 0x000fe2000f8e003f */
[----:B------:R-:W-:Y:S01]  /*7790*/  ULDC UR10, c[0x0][0x2e8] ;  /* 0x0000ba00000a7ab9 */ /* 0x000fe20000000800 */
[----:B------:R-:W-:Y:S02]  /*77a0*/  USHF.R.S32.HI UR12, URZ, 0x1f, UR29 ;  /* 0x0000001f3f0c7899 */ /* 0x000fe4000801141d */
[----:B------:R-:W-:Y:S01]  /*77b0*/  UISETP.NE.AND UP0, UPT, UR10, 0x1, UPT ;  /* 0x000000010a00788c */ /* 0x000fe2000bf05270 */
[----:B------:R-:W-:Y:S01]  /*77c0*/  ULDC.64 UR14, c[0x0][0x720] ;  /* 0x0001c800000e7ab9 */ /* 0x000fe20000000a00 */
[----:B------:R-:W-:Y:S01]  /*77d0*/  ELECT P0, URZ, PT ;  /* 0x00000000003f782f */ /* 0x000fe20003800000 */
[----:B------:R-:W-:Y:S02]  /*77e0*/  UIMAD UR10, UR12, UR14, URZ ;  /* 0x0000000e0c0a72a4 */ /* 0x000fe4000f8e023f */
[----:B------:R-:W-:-:S02]  /*77f0*/  UIADD3 UR23, UR5, UR22, URZ ;  /* 0x0000001605177290 */ /* 0x000fc4000fffe03f */
[----:B------:R-:W-:Y:S02]  /*7800*/  UIMAD UR5, UR29, UR15, UR10 ;  /* 0x0000000f1d0572a4 */ /* 0x000fe4000f8e020a */
[----:B------:R-:W-:Y:S01]  /*7810*/  UIADD3 UR9, UR9, UR11, URZ ;  /* 0x0000000b09097290 */ /* 0x000fe2000fffe03f */
[----:B------:R-:W-:Y:S01]  /*7820*/  ULDC.64 UR16, c[0x0][0x738] ;  /* 0x0001ce0000107ab9 */ /* 0x000fe20000000a00 */
[----:B------:R-:W-:Y:S01]  /*7830*/  UMOV UR22, UR4 ;  /* 0x0000000400167c82 */ /* 0x000fe20008000000 */
[----:B------:R-:W-:Y:S01]  /*7840*/  @UP0 ULDC UR10, c[0x0][0x2ec] ;  /* 0x0000bb00000a0ab9 */ /* 0x000fe20000000800 */
[----:B------:R-:W-:Y:S02]  /*7850*/  UIMAD UR12, UR12, UR16, URZ ;  /* 0x000000100c0c72a4 */ /* 0x000fe4000f8e023f */
[----:B------:R-:W-:Y:S02]  /*7860*/  UIMAD.WIDE.U32 UR22, UR29, UR14, UR22 ;  /* 0x0000000e1d1672a5 */ /* 0x000fe4000f8e0016 */
[----:B------:R-:W-:-:S02]  /*7870*/  UIMAD.WIDE.U32 UR10, UR28, UR10, URZ ;  /* 0x0000000a1c0a72a5 */ /* 0x000fc4000f8e003f */
[----:B------:R-:W-:Y:S01]  /*7880*/  UIMAD.WIDE.U32 UR14, UR29, UR16, UR8 ;  /* 0x000000101d0e72a5 */ /* 0x000fe2000f8e0008 */
[----:B------:R-:W-:Y:S02]  /*7890*/  UMOV UR36, UR28 ;  /* 0x0000001c00247c82 */ /* 0x000fe40008000000 */
[----:B------:R-:W-:Y:S01]  /*78a0*/  @UP0 ULDC UR8, c[0x0][0x2f0] ;  /* 0x0000bc0000080ab9 */ /* 0x000fe20000000800 */
[----:B------:R-:W-:Y:S02]  /*78b0*/  UIMAD UR4, UR29, UR17, UR12 ;  /* 0x000000111d0472a4 */ /* 0x000fe4000f8e020c */
[----:B------:R-:W-:Y:S01]  /*78c0*/  @UP0 USHF.R.U32.HI UR36, URZ, UR8, UR11 ;  /* 0x000000083f240299 */ /* 0x000fe2000801160b */
[----:B------:R-:W-:Y:S11]  /*78d0*/  @!P0 BRA `(.L_x_1256) ;  /* 0x0000001c00b08947 */ /* 0x000ff60003800000 */
[----:B------:R-:W1:Y:S01]  /*78e0*/  S2R R3, SR_CgaCtaId ;  /* 0x0000000000037919 */ /* 0x000e620000008800 */
[----:B------:R-:W-:Y:S01]  /*78f0*/  IMAD.MOV.U32 R6, RZ, RZ, 0x1 ;  /* 0x00000001ff067424 */ /* 0x000fe200078e00ff */
[----:B------:R-:W-:Y:S01]  /*7900*/  MOV R0, 0x400 ;  /* 0x0000040000007802 */ /* 0x000fe20000000f00 */
[----:B------:R-:W-:Y:S01]  /*7910*/  IMAD.U32 R8, RZ, RZ, UR23 ;  /* 0x00000017ff087e24 */ /* 0x000fe2000f8e00ff */
[----:B------:R-:W2:Y:S01]  /*7920*/  S2R R2, SR_TID.X ;  /* 0x0000000000027919 */ /* 0x000ea20000002100 */
[----:B------:R-:W-:Y:S01]  /*7930*/  IMAD.U32 R9, RZ, RZ, UR15 ;  /* 0x0000000fff097e24 */ /* 0x000fe2000f8e00ff */
[----:B------:R-:W-:Y:S01]  /*7940*/  SHF.L.U32 R6, R6, 0x1f, RZ ;  /* 0x0000001f06067819 */ /* 0x000fe200000006ff */
[----:B------:R-:W-:Y:S01]  /*7950*/  IMAD.MOV.U32 R7, RZ, RZ, 0x1 ;  /* 0x00000001ff077424 */ /* 0x000fe200078e00ff */
[----:B-1----:R-:W-:-:S04]  /*7960*/  LEA R0, R3, R0, 0x18 ;  /* 0x0000000003007211 */ /* 0x002fc800078ec0ff */
[----:B------:R-:W1:Y:S01]  /*7970*/  SYNCS.PHASECHK.TRANS64.TRYWAIT P1, [R0+URZ+0x36420], R6 ;  /* 0x03642006000075a7 */ /* 0x000e62000802017f */
[----:B--2---:R-:W-:Y:S01]  /*7980*/  LOP3.LUT P0, RZ, R2, 0x7f, RZ, 0xc0, !PT ;  /* 0x0000007f02ff7812 */ /* 0x004fe2000780c0ff */
[----:B-1----:R-:W-:-:S12]  /*7990*/  @!P1 BRA `(.L_x_1257) ;  /* 0x0000002000709947 */ /* 0x002fd80003800000 */
.L_x_1284:
[----:B------:R-:W-:Y:S02]  /*79a0*/  VIADD R8, R8, UR5 ;  /* 0x0000000508087c36 */ /* 0x000fe40008000000 */
[----:B------:R-:W-:Y:S01]  /*79b0*/  VIADD R9, R9, UR4 ;  /* 0x0000000409097c36 */ /* 0x000fe20008000000 */
[----:B------:R-:W-:Y:S06]  /*79c0*/  @P0 BRA `(.L_x_1258) ;  /* 0x0000000000180947 */ /* 0x000fec0003800000 */
[----:B------:R-:W2:Y:S01]  /*79d0*/  S2R R2, SR_TID.X ;  /* 0x0000000000027919 */ /* 0x000ea20000002100 */
[----:B------:R-:W-:-:S04]  /*79e0*/  IMAD.MOV.U32 R3, RZ, RZ, 0x6100 ;  /* 0x00006100ff037424 */ /* 0x000fc800078e00ff */
[----:B------:R3:W-:Y:S01]  /*79f0*/  SYNCS.ARRIVE.TRANS64 RZ, [R0+URZ+0x36410], R3 ;  /* 0x0364100300ff79a7 */ /* 0x0007e2000800003f */
[----:B--2---:R-:W-:-:S13]  /*7a00*/  LOP3.LUT P1, RZ, R2, 0x1f, RZ, 0xc0, !PT ;  /* 0x0000001f02ff7812 */ /* 0x004fda000782c0ff */
[----:B---3--:R-:W-:Y:S05]  /*7a10*/  @!P1 BRA `(.L_x_1258) ;  /* 0x0000000000049947 */ /* 0x008fea0003800000 */
[----:B------:R-:W-:Y:S01]  /*7a20*/  BPT.TRAP 0x1 ;  /* 0x000000040000795c */ /* 0x000fe20000300000 */
.L_x_1258:
[----:B------:R-:W2:Y:S01]  /*7a30*/  LDC.64 R12, c[0x0][0x198] ;  /* 0x00006600ff0c7b82 */ /* 0x000ea20000000a00 */
[----:B------:R-:W-:Y:S01]  /*7a40*/  R2UR UR27, R4 ;  /* 0x00000000041b72ca */ /* 0x000fe200000e0000 */
[----:B------:R-:W-:Y:S01]  /*7a50*/  ULDC.64 UR10, c[0x0][0x700] ;  /* 0x0001c000000a7ab9 */ /* 0x000fe20000000a00 */
[----:B------:R-:W-:Y:S01]  /*7a60*/  R2UR UR7, R8 ;  /* 0x00000000080772ca */ /* 0x000fe200000e0000 */
[----:B------:R-:W-:Y:S01]  /*7a70*/  UMOV UR48, 0x0 ;  /* 0x0000000000307882 */ /* 0x000fe20000000000 */
[----:B------:R-:W-:Y:S01]  /*7a80*/  R2UR UR32, R0 ;  /* 0x00000000002072ca */ /* 0x000fe200000e0000 */
[----:B------:R-:W-:Y:S01]  /*7a90*/  UMOV UR49, 0x14f00000 ;  /* 0x14f0000000317882 */ /* 0x000fe20000000000 */
[----:B------:R-:W-:Y:S01]  /*7aa0*/  UMOV UR26, URZ ;  /* 0x0000003f001a7c82 */ /* 0x000fe20008000000 */
[----:B------:R-:W-:Y:S01]  /*7ab0*/  UMOV UR18, 0x40 ;  /* 0x0000004000127882 */ /* 0x000fe20000000000 */
[----:B------:R-:W-:Y:S01]  /*7ac0*/  UMOV UR20, UR28 ;  /* 0x0000001c00147c82 */ /* 0x000fe20008000000 */
[----:B------:R-:W-:Y:S01]  /*7ad0*/  UMOV UR21, UR29 ;  /* 0x0000001d00157c82 */ /* 0x000fe20008000000 */
[----:B------:R-:W-:Y:S01]  /*7ae0*/  UMOV UR12, UR28 ;  /* 0x0000001c000c7c82 */ /* 0x000fe20008000000 */
[----:B------:R-:W-:Y:S01]  /*7af0*/  UMOV UR13, UR29 ;  /* 0x0000001d000d7c82 */ /* 0x000fe20008000000 */
[----:B------:R-:W-:Y:S01]  /*7b00*/  UMOV UR30, 0x0 ;  /* 0x00000000001e7882 */ /* 0x000fe20000000000 */
[----:B------:R-:W-:Y:S01]  /*7b10*/  USHF.L.U32 UR27, UR27, 0x6, URZ ;  /* 0x000000061b1b7899 */ /* 0x000fe2000800063f */
[----:B------:R-:W-:Y:S01]  /*7b20*/  IMAD.MOV.U32 R18, RZ, RZ, 0x1 ;  /* 0x00000001ff127424 */ /* 0x000fe200078e00ff */
[----:B------:R-:W-:Y:S01]  /*7b30*/  UMOV UR31, 0x10000000 ;  /* 0x10000000001f7882 */ /* 0x000fe20000000000 */
[----:B------:R-:W-:Y:S01]  /*7b40*/  UMOV UR37, UR29 ;  /* 0x0000001d00257c82 */ /* 0x000fe20008000000 */
[----:B------:R-:W-:-:S02]  /*7b50*/  UIADD3 UR8, UP0, UR27, UR22, URZ ;  /* 0x000000161b087290 */ /* 0x000fc4000ff1e03f */
[----:B------:R-:W-:Y:S02]  /*7b60*/  UIADD3 UR24, UR32, 0x1e000, URZ ;  /* 0x0001e00020187890 */ /* 0x000fe4000fffe03f */
[----:B------:R-:W-:Y:S01]  /*7b70*/  ULEA.HI.X.SX32 UR7, UR27, UR7, 0x1, UP0 ;  /* 0x000000071b077291 */ /* 0x000fe200080f0e3f */
[----:B--2---:R-:W-:Y:S01]  /*7b80*/  IMAD.MOV.U32 R10, RZ, RZ, R12 ;  /* 0x000000ffff0a7224 */ /* 0x004fe200078e000c */
[----:B------:R-:W-:Y:S01]  /*7b90*/  UIADD3 UR25, UR32, 0x36410, URZ ;  /* 0x0003641020197890 */ /* 0x000fe2000fffe03f */
[----:B------:R-:W-:Y:S01]  /*7ba0*/  IMAD.MOV.U32 R11, RZ, RZ, R13 ;  /* 0x000000ffff0b7224 */ /* 0x000fe200078e000d */
[----:B------:R-:W-:Y:S01]  /*7bb0*/  UIADD3 UR16, UR32, 0x20000, URZ ;  /* 0x0002000020107890 */ /* 0x000fe2000fffe03f */
[----:B------:R-:W-:Y:S01]  /*7bc0*/  IMAD.U32 R12, RZ, RZ, UR10 ;  /* 0x0000000aff0c7e24 */ /* 0x000fe2000f8e00ff */
[C---:B------:R-:W-:Y:S01]  /*7bd0*/  IADD3 R3, P2, R10.reuse, 0x3f0, RZ ;  /* 0x000003f00a037810 */ /* 0x040fe20007f5e0ff */
[----:B------:R-:W-:Y:S01]  /*7be0*/  IMAD.U32 R13, RZ, RZ, UR11 ;  /* 0x0000000bff0d7e24 */ /* 0x000fe2000f8e00ff */
[----:B------:R-:W-:Y:S01]  /*7bf0*/  IADD3 R2, P1, R10, 0x2f0, RZ ;  /* 0x000002f00a027810 */ /* 0x000fe20007f3e0ff */
[----:B------:R-:W-:Y:S01]  /*7c00*/  IMAD.U32 R14, RZ, RZ, UR8 ;  /* 0x00000008ff0e7e24 */ /* 0x000fe2000f8e00ff */
[----:B------:R-:W-:Y:S01]  /*7c10*/  R2UR UR46, R3 ;  /* 0x00000000032e72ca */ /* 0x000fe200000e0000 */
[----:B------:R-:W-:Y:S01]  /*7c20*/  IMAD.U32 R3, RZ, RZ, UR8 ;  /* 0x00000008ff037e24 */ /* 0x000fe2000f8e00ff */
[----:B------:R-:W-:Y:S01]  /*7c30*/  R2UR UR54, R2 ;  /* 0x00000000023672ca */ /* 0x000fe200000e0000 */
[----:B------:R-:W-:Y:S01]  /*7c40*/  IMAD.X R15, RZ, RZ, R11, P1 ;  /* 0x000000ffff0f7224 */ /* 0x000fe200008e060b */
[----:B------:R-:W-:Y:S01]  /*7c50*/  UIADD3 UR8, UR32, 0x22000, URZ ;  /* 0x0002200020087890 */ /* 0x000fe2000fffe03f */
[----:B------:R-:W-:Y:S01]  /*7c60*/  IMAD.U32 R5, RZ, RZ, UR7 ;  /* 0x00000007ff057e24 */ /* 0x000fe2000f8e00ff */
[----:B------:R-:W-:Y:S01]  /*7c70*/  LEA R2, P1, R3, R12, 0x2 ;  /* 0x0000000c03027211 */ /* 0x000fe200078210ff */
[----:B------:R-:W-:Y:S01]  /*7c80*/  UIADD3 UR33, UR32, 0x36400, URZ ;  /* 0x0003640020217890 */ /* 0x000fe2000fffe03f */
[----:B------:R-:W-:Y:S01]  /*7c90*/  R2UR UR55, R15 ;  /* 0x000000000f3772ca */ /* 0x000fe200000e0000 */
[----:B------:R-:W-:Y:S01]  /*7ca0*/  IMAD.U32 R15, RZ, RZ, UR6 ;  /* 0x00000006ff0f7e24 */ /* 0x000fe2000f8e00ff */
[----:B------:R-:W-:Y:S01]  /*7cb0*/  LEA.HI.X R5, R14, R13, R5, 0x2, P1 ;  /* 0x0000000d0e057211 */ /* 0x000fe200008f1405 */
[--C-:B------:R-:W-:Y:S01]  /*7cc0*/  IMAD.X R14, RZ, RZ, R11.reuse, P2 ;  /* 0x000000ffff0e7224 */ /* 0x100fe200010e060b */
[----:B------:R-:W-:Y:S01]  /*7cd0*/  R2UR UR56, R2 ;  /* 0x00000000023872ca */ /* 0x000fe200000e0000 */
[----:B------:R-:W-:Y:S01]  /*7ce0*/  UMOV UR17, UR25 ;  /* 0x0000001900117c82 */ /* 0x000fe20008000000 */
[----:B------:R-:W-:Y:S01]  /*7cf0*/  IADD3 R2, P1, R10, 0xf0, RZ ;  /* 0x000000f00a027810 */ /* 0x000fe20007f3e0ff */
[----:B------:R-:W-:Y:S01]  /*7d00*/  UMOV UR19, UR27 ;  /* 0x0000001b00137c82 */ /* 0x000fe20008000000 */
[----:B------:R-:W-:Y:S01]  /*7d10*/  R2UR UR57, R5 ;  /* 0x00000000053972ca */ /* 0x000fe200000e0000 */
[----:B------:R-:W-:Y:S01]  /*7d20*/  VIADD R15, R15, 0xffffffff ;  /* 0xffffffff0f0f7836 */ /* 0x000fe20000000000 */
[----:B------:R-:W-:Y:S01]  /*7d30*/  R2UR UR40, R2 ;  /* 0x00000000022872ca */ /* 0x000fe200000e0000 */
[----:B------:R-:W-:Y:S01]  /*7d40*/  IMAD.X R3, RZ, RZ, R11, P1 ;  /* 0x000000ffff037224 */ /* 0x000fe200008e060b */
[----:B------:R-:W-:Y:S01]  /*7d50*/  UMOV UR10, 0x80 ;  /* 0x00000080000a7882 */ /* 0x000fe20000000000 */
[----:B------:R-:W-:Y:S01]  /*7d60*/  UMOV UR9, UR25 ;  /* 0x0000001900097c82 */ /* 0x000fe20008000000 */
[----:B------:R-:W-:Y:S01]  /*7d70*/  UMOV UR11, UR27 ;  /* 0x0000001b000b7c82 */ /* 0x000fe20008000000 */
[----:B------:R-:W-:Y:S01]  /*7d80*/  R2UR UR47, R14 ;  /* 0x000000000e2f72ca */ /* 0x000fe200000e0000 */
[----:B------:R-:W-:Y:S01]  /*7d90*/  IMAD.MOV.U32 R5, RZ, RZ, 0x12000 ;  /* 0x00012000ff057424 */ /* 0x000fe200078e00ff */
[----:B------:R-:W-:Y:S01]  /*7da0*/  R2UR UR41, R3 ;  /* 0x00000000032972ca */ /* 0x000fe200000e0000 */
[----:B------:R-:W-:Y:S01]  /*7db0*/  UMOV UR7, 0x10 ;  /* 0x0000001000077882 */ /* 0x000fe20000000000 */
[----:B------:R-:W-:Y:S01]  /*7dc0*/  UMOV UR34, UR26 ;  /* 0x0000001a00227c82 */ /* 0x000fe20008000000 */
[----:B------:R-:W-:Y:S01]  /*7dd0*/  ISETP.GE.AND P1, PT, R4, R15, PT ;  /* 0x0000000f0400720c */ /* 0x000fe20003f26270 */
[----:B------:R-:W-:Y:S01]  /*7de0*/  UMOV UR50, 0x40 ;  /* 0x0000004000327882 */ /* 0x000fe20000000000 */
[----:B------:R-:W-:Y:S01]  /*7df0*/  UMOV UR51, UR35 ;  /* 0x0000002300337c82 */ /* 0x000fe20008000000 */
[----:B------:R-:W-:Y:S01]  /*7e00*/  UMOV UR52, UR36 ;  /* 0x0000002400347c82 */ /* 0x000fe20008000000 */
[----:B------:R-:W-:Y:S01]  /*7e10*/  UMOV UR53, UR29 ;  /* 0x0000001d00357c82 */ /* 0x000fe20008000000 */
[----:B------:R-:W-:Y:S01]  /*7e20*/  UMOV UR42, 0x80 ;  /* 0x00000080002a7882 */ /* 0x000fe20000000000 */
[----:B------:R-:W-:Y:S01]  /*7e30*/  UMOV UR43, UR35 ;  /* 0x00000023002b7c82 */ /* 0x000fe20008000000 */
[----:B------:R-:W-:Y:S01]  /*7e40*/  UMOV UR44, UR36 ;  /* 0x00000024002c7c82 */ /* 0x000fe20008000000 */
[----:B------:R-:W-:-:S02]  /*7e50*/  UMOV UR45, UR29 ;  /* 0x0000001d002d7c82 */ /* 0x000fc40008000000 */
[----:B------:R2:W-:Y:S01]  /*7e60*/  UTMALDG.4D [UR24], [UR40], desc[UR48] ;  /* 0x00003018280075b4 */ /* 0x0005e20008019000 */
[----:B------:R3:W-:Y:S01]  /*7e70*/  UTMALDG.4D [UR16], [UR40], desc[UR48] ;  /* 0x00003010280075b4 */ /* 0x0007e20008019000 */
[----:B------:R4:W-:Y:S01]  /*7e80*/  UTMALDG.4D [UR8], [UR40], desc[UR48] ;  /* 0x00003008280075b4 */ /* 0x0009e20008019000 */
[----:B--2---:R-:W-:Y:S02]  /*7e90*/  UIADD3 UR24, UR32, 0x30000, URZ ;  /* 0x0003000020187890 */ /* 0x004fe4000fffe03f */
[----:B---3--:R-:W-:-:S07]  /*7ea0*/  UIADD3 UR16, UR32, 0x9000, URZ ;  /* 0x0000900020107890 */ /* 0x008fce000fffe03f */
[----:B------:R-:W-:Y:S01]  /*7eb0*/  UBLKCP.S.G [UR24], [UR56], UR7 ;  /* 0x00000018380073ba */ /* 0x000fe20008000207 */
[----:B------:R2:W-:Y:S01]  /*7ec0*/  SYNCS.ARRIVE.TRANS64 RZ, [R0+URZ+0x36400], R5 ;  /* 0x0364000500ff79a7 */ /* 0x0005e2000800003f */
[----:B------:R-:W-:Y:S01]  /*7ed0*/  UMOV UR19, UR35 ;  /* 0x0000002300137c82 */ /* 0x000fe20008000000 */
[----:B------:R-:W-:Y:S01]  /*7ee0*/  UMOV UR20, UR36 ;  /* 0x0000002400147c82 */ /* 0x000fe20008000000 */
[----:B------:R-:W-:Y:S01]  /*7ef0*/  UMOV UR18, UR26 ;  /* 0x0000001a00127c82 */ /* 0x000fe20008000000 */
[----:B------:R-:W-:Y:S01]  /*7f00*/  UMOV UR17, UR33 ;  /* 0x0000002100117c82 */ /* 0x000fe20008000000 */
[----:B----4-:R-:W-:Y:S02]  /*7f10*/  UIADD3 UR48, UR32, 0x3000, URZ ;  /* 0x0000300020307890 */ /* 0x010fe4000fffe03f */
[----:B------:R3:W-:Y:S01]  /*7f20*/  UTMALDG.4D [UR32], [UR54], desc[UR30] ;  /* 0x00001e20360075b4 */ /* 0x0007e20008019000 */
[----:B------:R-:W-:Y:S02]  /*7f30*/  UIADD3 UR40, UR32, 0x6000, URZ ;  /* 0x0000600020287890 */ /* 0x000fe4000fffe03f */
[----:B------:R-:W-:Y:S01]  /*7f40*/  UIADD3 UR8, UR32, 0xc000, URZ ;  /* 0x0000c00020087890 */ /* 0x000fe2000fffe03f */
[----:B--2---:R-:W-:Y:S01]  /*7f50*/  IMAD.MOV.U32 R5, RZ, RZ, 0x1 ;  /* 0x00000001ff057424 */ /* 0x004fe200078e00ff */
[----:B------:R-:W-:Y:S01]  /*7f60*/  UMOV UR49, UR33 ;  /* 0x0000002100317c82 */ /* 0x000fe20008000000 */
[----:B------:R-:W-:Y:S01]  /*7f70*/  UMOV UR41, UR33 ;  /* 0x0000002100297c82 */ /* 0x000fe20008000000 */
[----:B------:R-:W-:Y:S01]  /*7f80*/  UMOV UR10, 0x40 ;  /* 0x00000040000a7882 */ /* 0x000fe20000000000 */
[----:B------:R2:W-:Y:S01]  /*7f90*/  UTMALDG.4D [UR48], [UR54], desc[UR30] ;  /* 0x00001e30360075b4 */ /* 0x0005e20008019000 */
[----:B------:R-:W-:Y:S01]  /*7fa0*/  UMOV UR11, UR35 ;  /* 0x00000023000b7c82 */ /* 0x000fe20008000000 */
[----:B------:R-:W-:Y:S01]  /*7fb0*/  UMOV UR12, UR36 ;  /* 0x00000024000c7c82 */ /* 0x000fe20008000000 */
[----:B------:R-:W-:Y:S01]  /*7fc0*/  UMOV UR9, UR33 ;  /* 0x0000002100097c82 */ /* 0x000fe20008000000 */
[----:B------:R2:W-:Y:S01]  /*7fd0*/  UTMALDG.4D [UR40], [UR54], desc[UR30] ;  /* 0x00001e28360075b4 */ /* 0x0005e20008019000 */
[----:B------:R2:W-:Y:S01]  /*7fe0*/  UTMALDG.4D [UR16], [UR46], desc[UR30] ;  /* 0x00001e102e0075b4 */ /* 0x0005e20008019000 */
[----:B---3--:R-:W-:Y:S01]  /*7ff0*/  UIADD3 UR32, UR32, 0xf000, URZ ;  /* 0x0000f00020207890 */ /* 0x008fe2000fffe03f */
[----:B------:R-:W-:Y:S01]  /*8000*/  UMOV UR34, 0x80 ;  /* 0x0000008000227882 */ /* 0x000fe20000000000 */
[----:B------:R2:W-:Y:S07]  /*8010*/  UTMALDG.4D [UR8], [UR46], desc[UR30] ;  /* 0x00001e082e0075b4 */ /* 0x0005ee0008019000 */
[----:B------:R2:W-:Y:S02]  /*8020*/  UTMALDG.4D [UR32], [UR46], desc[UR30] ;  /* 0x00001e202e0075b4 */ /* 0x0005e40008019000 */
[----:B--2---:R-:W-:Y:S05]  /*8030*/  @P1 BRA `(.L_x_1259) ;  /* 0x0000001400041947 */ /* 0x004fea0003800000 */
[----:B------:R-:W2:Y:S01]  /*8040*/  S2R R16, SR_TID.X ;  /* 0x0000000000107919 */ /* 0x000ea20000002100 */
[C---:B------:R-:W-:Y:S01]  /*8050*/  R2UR UR7, R4.reuse ;  /* 0x00000000040772ca */ /* 0x040fe200000e0000 */
[----:B------:R-:W-:Y:S01]  /*8060*/  UIADD3 UR8, UR6, -0x2, URZ ;  /* 0xfffffffe06087890 */ /* 0x000fe2000fffe03f */
[----:B------:R-:W-:Y:S02]  /*8070*/  IMAD.MOV.U32 R18, RZ, RZ, 0x1 ;  /* 0x00000001ff127424 */ /* 0x000fe400078e00ff */
[----:B------:R-:W-:Y:S02]  /*8080*/  IMAD.MOV.U32 R21, RZ, RZ, R4 ;  /* 0x000000ffff157224 */ /* 0x000fe400078e0004 */
[----:B------:R-:W-:Y:S01]  /*8090*/  IMAD.MOV.U32 R7, RZ, RZ, 0x1 ;  /* 0x00000001ff077424 */ /* 0x000fe200078e00ff */
[----:B------:R-:W-:-:S06]  /*80a0*/  ISETP.NE.AND P1, PT, R4, UR8, PT ;  /* 0x0000000804007c0c */ /* 0x000fcc000bf25270 */
[----:B------:R-:W-:-:S04]  /*80b0*/  ULOP3.LUT UR7, URZ, UR7, URZ, 0x33, !UPT ;  /* 0x000000073f077292 */ /* 0x000fc8000f8e333f */
[----:B------:R-:W-:-:S06]  /*80c0*/  UIADD3 UR7, UR7, UR6, URZ ;  /* 0x0000000607077290 */ /* 0x000fcc000fffe03f */
[----:B------:R-:W-:-:S05]  /*80d0*/  IMAD.U32 R19, RZ, RZ, UR7 ;  /* 0x00000007ff137e24 */ /* 0x000fca000f8e00ff */
[----:B------:R-:W-:Y:S02]  /*80e0*/  LOP3.LUT R19, R19, 0x1, RZ, 0xc0, !PT ;  /* 0x0000000113137812 */ /* 0x000fe400078ec0ff */
[----:B--2---:R-:W-:Y:S01]  /*80f0*/  LOP3.LUT R20, R16, 0x1f, RZ, 0xc0, !PT ;  /* 0x0000001f10147812 */ /* 0x004fe200078ec0ff */
[----:B------:R-:W-:Y:S06]  /*8100*/  @!P1 BRA `(.L_x_1260) ;  /* 0x0000000c00389947 */ /* 0x000fec0003800000 */
[----:B------:R-:W-:Y:S01]  /*8110*/  R2UR UR8, R19 ;  /* 0x00000000130872ca */ /* 0x000fe200000e0000 */
[----:B------:R-:W-:Y:S02]  /*8120*/  IMAD.MOV.U32 R21, RZ, RZ, R4 ;  /* 0x000000ffff157224 */ /* 0x000fe400078e0004 */
[----:B------:R-:W-:-:S10]  /*8130*/  IMAD.MOV.U32 R7, RZ, RZ, 0x1 ;  /* 0x00000001ff077424 */ /* 0x000fd400078e00ff */
[----:B------:R-:W-:-:S06]  /*8140*/  UIADD3 UR7, UR7, -UR8, URZ ;  /* 0x8000000807077290 */ /* 0x000fcc000fffe03f */
[----:B------:R-:W-:-:S07]  /*8150*/  IMAD.U32 R22, RZ, RZ, UR7 ;  /* 0x00000007ff167e24 */ /* 0x000fce000f8e00ff */
.L_x_1269:
[----:B-1----:R-:W-:-:S05]  /*8160*/  IMAD.MOV.U32 R6, RZ, RZ, 0x1 ;  /* 0x00000001ff067424 */ /* 0x002fca00078e00ff */
[----:B------:R-:W-:-:S04]  /*8170*/  SHF.L.U32 R6, R6, 0x1f, RZ ;  /* 0x0000001f06067819 */ /* 0x000fc800000006ff */
[----:B------:R-:W1:Y:S02]  /*8180*/  SYNCS.PHASECHK.TRANS64.TRYWAIT P1, [R0+URZ+0x36438], R6 ;  /* 0x03643806000075a7 */ /* 0x000e64000802017f */
[----:B-123--:R-:W-:Y:S05]  /*8190*/  @!P1 BRA `(.L_x_1261) ;  /* 0x0000001800849947 */ /* 0x00efea0003800000 */
.L_x_1285:
[----:B------:R-:W-:Y:S05]  /*81a0*/  @P0 BRA `(.L_x_1262) ;  /* 0x0000000000140947 */ /* 0x000fea0003800000 */
[----:B------:R-:W-:Y:S01]  /*81b0*/  ISETP.NE.AND P1, PT, R20, RZ, PT ;  /* 0x000000ff1400720c */ /* 0x000fe20003f25270 */
[----:B------:R-:W-:-:S04]  /*81c0*/  IMAD.MOV.U32 R3, RZ, RZ, 0x6100 ;  /* 0x00006100ff037424 */ /* 0x000fc800078e00ff */
[----:B------:R2:W-:Y:S08]  /*81d0*/  SYNCS.ARRIVE.TRANS64 RZ, [R0+URZ+0x36430], R3 ;  /* 0x0364300300ff79a7 */ /* 0x0005f0000800003f */
[----:B------:R-:W-:Y:S05]  /*81e0*/  @!P1 BRA `(.L_x_1262) ;  /* 0x0000000000049947 */ /* 0x000fea0003800000 */
[----:B------:R-:W-:Y:S01]  /*81f0*/  BPT.TRAP 0x1 ;  /* 0x000000040000795c */ /* 0x000fe20000300000 */
.L_x_1262:
[----:B------:R-:W3:Y:S01]  /*8200*/  LDC.64 R16, c[0x0][0x728] ;  /* 0x0001ca00ff107b82 */ /* 0x000ee20000000a00 */
[----:B------:R-:W-:Y:S01]  /*8210*/  IMAD.SHL.U32 R28, R21, 0x40, RZ ;  /* 0x00000040151c7824 */ /* 0x000fe200078e00ff */
[----:B------:R-:W-:Y:S01]  /*8220*/  UMOV UR32, 0x0 ;  /* 0x0000000000207882 */ /* 0x000fe20000000000 */
[C---:B------:R-:W-:Y:S01]  /*8230*/  VIADD R23, R0.reuse, 0x36430 ;  /* 0x0003643000177836 */ /* 0x040fe20000000000 */
[----:B------:R-:W-:Y:S01]  /*8240*/  UMOV UR33, 0x14f00000 ;  /* 0x14f0000000217882 */ /* 0x000fe20000000000 */
[----:B------:R-:W-:Y:S01]  /*8250*/  VIADD R24, R0, 0x2a000 ;  /* 0x0002a00000187836 */ /* 0x000fe20000000000 */
[----:B------:R-:W-:Y:S01]  /*8260*/  IADD3 R2, P1, R28, UR14, RZ ;  /* 0x0000000e1c027c10 */ /* 0x000fe2000ff3e0ff */
[C---:B------:R-:W-:Y:S01]  /*8270*/  VIADD R25, R0.reuse, 0x2c000 ;  /* 0x0002c00000197836 */ /* 0x040fe20000000000 */
[----:B------:R-:W4:Y:S01]  /*8280*/  LDC.64 R12, c[0x0][0x198] ;  /* 0x00006600ff0c7b82 */ /* 0x000f220000000a00 */
[----:B------:R-:W-:Y:S01]  /*8290*/  VIADD R26, R0, 0x2e000 ;  /* 0x0002e000001a7836 */ /* 0x000fe20000000000 */
[----:B--2---:R-:W-:Y:S01]  /*82a0*/  LEA.HI.X.SX32 R3, R28, R9, 0x1, P1 ;  /* 0x000000091c037211 */ /* 0x004fe200008f0eff */
[----:B------:R-:W-:Y:S01]  /*82b0*/  VIADD R27, R0, 0x30200 ;  /* 0x00030200001b7836 */ /* 0x000fe20000000000 */
[----:B------:R-:W-:Y:S01]  /*82c0*/  R2UR UR27, R28 ;  /* 0x000000001c1b72ca */ /* 0x000fe200000e0000 */
[----:B------:R-:W-:Y:S01]  /*82d0*/  UMOV UR26, URZ ;  /* 0x0000003f001a7c82 */ /* 0x000fe20008000000 */
[----:B------:R-:W-:Y:S01]  /*82e0*/  R2UR UR25, R23 ;  /* 0x00000000171972ca */ /* 0x000fe200000e0000 */
[----:B------:R-:W-:Y:S01]  /*82f0*/  UMOV UR18, 0x40 ;  /* 0x0000004000127882 */ /* 0x000fe20000000000 */
        /* <DEDUP_REMOVED lines=8> */
[C---:B---3--:R-:W-:Y:S01]  /*8380*/  LEA R4, P1, R2.reuse, R16, 0x2 ;  /* 0x0000001002047211 */ /* 0x048fe200078210ff */
[----:B------:R-:W-:Y:S01]  /*8390*/  UMOV UR19, UR27 ;  /* 0x0000001b00137c82 */ /* 0x000fe20008000000 */
[----:B------:R-:W-:Y:S01]  /*83a0*/  UMOV UR13, UR29 ;  /* 0x0000001d000d7c82 */ /* 0x000fe20008000000 */
[----:B------:R-:W-:Y:S01]  /*83b0*/  UMOV UR17, UR25 ;  /* 0x0000001900117c82 */ /* 0x000fe20008000000 */
[----:B------:R-:W-:Y:S01]  /*83c0*/  LEA.HI.X R2, R2, R17, R3, 0x2, P1 ;  /* 0x0000001102027211 */ /* 0x000fe200008f1403 */
[----:B------:R-:W-:Y:S01]  /*83d0*/  UMOV UR9, UR25 ;  /* 0x0000001900097c82 */ /* 0x000fe20008000000 */
[----:B------:R-:W-:Y:S01]  /*83e0*/  R2UR UR40, R4 ;  /* 0x00000000042872ca */ /* 0x000fe200000e0000 */
[----:B------:R-:W-:Y:S01]  /*83f0*/  UMOV UR11, UR27 ;  /* 0x0000001b000b7c82 */ /* 0x000fe20008000000 */
[----:B----4-:R-:W-:Y:S01]  /*8400*/  IMAD.MOV.U32 R10, RZ, RZ, R12 ;  /* 0x000000ffff0a7224 */ /* 0x010fe200078e000c */
[----:B------:R-:W-:Y:S01]  /*8410*/  R2UR UR41, R2 ;  /* 0x00000000022972ca */ /* 0x000fe200000e0000 */
[----:B------:R-:W-:Y:S01]  /*8420*/  IMAD.MOV.U32 R11, RZ, RZ, R13 ;  /* 0x000000ffff0b7224 */ /* 0x000fe200078e000d */
[----:B------:R-:W-:Y:S01]  /*8430*/  SHF.L.U32 R3, R7, 0x1f, RZ ;  /* 0x0000001f07037819 */ /* 0x000fe200000006ff */
[----:B------:R-:W-:Y:S01]  /*8440*/  UMOV UR7, 0x10 ;  /* 0x0000001000077882 */ /* 0x000fe20000000000 */
[----:B------:R-:W-:Y:S01]  /*8450*/  IADD3 R4, P1, R10, 0x1f0, RZ ;  /* 0x000001f00a047810 */ /* 0x000fe20007f3e0ff */
[----:B------:R-:W-:-:S03]  /*8460*/  UMOV UR43, UR25 ;  /* 0x00000019002b7c82 */ /* 0x000fc60008000000 */
[----:B------:R-:W-:Y:S01]  /*8470*/  R2UR UR30, R4 ;  /* 0x00000000041e72ca */ /* 0x000fe200000e0000 */
[----:B------:R-:W-:-:S05]  /*8480*/  IMAD.X R5, RZ, RZ, R11, P1 ;  /* 0x000000ffff057224 */ /* 0x000fca00008e060b */
[----:B------:R-:W-:-:S13]  /*8490*/  R2UR UR31, R5 ;  /* 0x00000000051f72ca */ /* 0x000fda00000e0000 */
[----:B------:R2:W-:Y:S01]  /*84a0*/  UTMALDG.4D [UR24], [UR30], desc[UR32] ;  /* 0x000020181e0075b4 */ /* 0x0005e20008019000 */
[----:B------:R2:W-:Y:S01]  /*84b0*/  UTMALDG.4D [UR16], [UR30], desc[UR32] ;  /* 0x000020101e0075b4 */ /* 0x0005e20008019000 */
[----:B------:R2:W-:Y:S01]  /*84c0*/  UTMALDG.4D [UR8], [UR30], desc[UR32] ;  /* 0x000020081e0075b4 */ /* 0x0005e20008019000 */
[----:B------:R2:W-:Y:S01]  /*84d0*/  UBLKCP.S.G [UR42], [UR40], UR7 ;  /* 0x0000002a280073ba */ /* 0x0005e20008000207 */
[----:B------:R-:W3:Y:S02]  /*84e0*/  SYNCS.PHASECHK.TRANS64.TRYWAIT P1, [R0+URZ+0x36428], R3 ;  /* 0x03642803000075a7 */ /* 0x000ee4000802017f */
[----:B--23--:R-:W-:Y:S05]  /*84f0*/  @!P1 BRA `(.L_x_1263) ;  /* 0x0000001400c09947 */ /* 0x00cfea0003800000 */
.L_x_1286:
[----:B------:R-:W-:Y:S05]  /*8500*/  @P0 BRA `(.L_x_1264) ;  /* 0x0000000000140947 */ /* 0x000fea0003800000 */
[----:B------:R-:W-:Y:S01]  /*8510*/  ISETP.NE.AND P1, PT, R20, RZ, PT ;  /* 0x000000ff1400720c */ /* 0x000fe20003f25270 */
[----:B--2---:R-:W-:-:S04]  /*8520*/  IMAD.MOV.U32 R3, RZ, RZ, 0x6100 ;  /* 0x00006100ff037424 */ /* 0x004fc800078e00ff */
[----:B------:R3:W-:Y:S08]  /*8530*/  SYNCS.ARRIVE.TRANS64 RZ, [R0+URZ+0x36418], R3 ;  /* 0x0364180300ff79a7 */ /* 0x0007f0000800003f */
[----:B------:R-:W-:Y:S05]  /*8540*/  @!P1 BRA `(.L_x_1264) ;  /* 0x0000000000049947 */ /* 0x000fea0003800000 */
[----:B------:R-:W-:Y:S01]  /*8550*/  BPT.TRAP 0x1 ;  /* 0x000000040000795c */ /* 0x000fe20000300000 */
.L_x_1264:
[----:B------:R-:W-:Y:S01]  /*8560*/  VIADD R28, R28, 0x40 ;  /* 0x000000401c1c7836 */ /* 0x000fe20000000000 */
[----:B------:R-:W-:Y:S01]  /*8570*/  ULDC.64 UR8, c[0x0][0x700] ;  /* 0x0001c00000087ab9 */ /* 0x000fe20000000a00 */
[----:B------:R-:W-:Y:S01]  /*8580*/  R2UR UR40, R0 ;  /* 0x00000000002872ca */ /* 0x000fe200000e0000 */
[----:B------:R-:W-:Y:S01]  /*8590*/  IMAD.U32 R12, RZ, RZ, UR8 ;  /* 0x00000008ff0c7e24 */ /* 0x000fe2000f8e00ff */
[----:B------:R-:W-:Y:S01]  /*85a0*/  UMOV UR32, 0x0 ;  /* 0x0000000000207882 */ /* 0x000fe20000000000 */
[----:B------:R-:W-:Y:S01]  /*85b0*/  IADD3 R2, P1, R28, UR22, RZ ;  /* 0x000000161c027c10 */ /* 0x000fe2000ff3e0ff */
[----:B------:R-:W-:Y:S01]  /*85c0*/  IMAD.U32 R13, RZ, RZ, UR9 ;  /* 0x00000009ff0d7e24 */ /* 0x000fe2000f8e00ff */
[----:B------:R-:W-:Y:S01]  /*85d0*/  SHF.R.S32.HI R14, RZ, 0x1f, R28 ;  /* 0x0000001fff0e7819 */ /* 0x000fe2000001141c */
[----:B------:R-:W-:Y:S01]  /*85e0*/  UMOV UR33, 0x14f00000 ;  /* 0x14f0000000217882 */ /* 0x000fe20000000000 */
[----:B--23--:R-:W-:Y:S01]  /*85f0*/  LEA R3, P2, R2, R12, 0x2 ;  /* 0x0000000c02037211 */ /* 0x00cfe200078410ff */
[----:B------:R-:W-:Y:S01]  /*8600*/  UMOV UR18, URZ ;  /* 0x0000003f00127c82 */ /* 0x000fe20008000000 */
[----:B------:R-:W-:Y:S01]  /*8610*/  R2UR UR19, R28 ;  /* 0x000000001c1372ca */ /* 0x000fe200000e0000 */
[----:B------:R-:W-:Y:S01]  /*8620*/  UMOV UR20, UR28 ;  /* 0x0000001c00147c82 */ /* 0x000fe20008000000 */
[----:B------:R-:W-:Y:S01]  /*8630*/  R2UR UR42, R3 ;  /* 0x00000000032a72ca */ /* 0x000fe200000e0000 */
[----:B------:R-:W-:Y:S01]  /*8640*/  IMAD.X R3, R14, 0x1, R8, P1 ;  /* 0x000000010e037824 */ /* 0x000fe200008e0608 */
[----:B------:R-:W-:Y:S01]  /*8650*/  UIADD3 UR17, UR40, 0x36418, URZ ;  /* 0x0003641828117890 */ /* 0x000fe2000fffe03f */
[----:B------:R-:W-:Y:S01]  /*8660*/  SHF.L.U32 R29, RZ, 0x1f, RZ ;  /* 0x0000001fff1d7819 */ /* 0x000fe200000006ff */
[----:B------:R-:W-:-:S02]  /*8670*/  UIADD3 UR16, UR40, 0x24000, URZ ;  /* 0x0002400028107890 */ /* 0x000fc4000fffe03f */
[----:B------:R-:W-:Y:S01]  /*8680*/  LEA.HI.X R3, R2, R13, R3, 0x2, P2 ;  /* 0x0000000d02037211 */ /* 0x000fe200010f1403 */
[----:B------:R-:W-:Y:S01]  /*8690*/  UIADD3 UR8, UR40, 0x26000, URZ ;  /* 0x0002600028087890 */ /* 0x000fe2000fffe03f */
[----:B------:R-:W-:Y:S01]  /*86a0*/  IADD3 R2, P1, R10, 0xf0, RZ ;  /* 0x000000f00a027810 */ /* 0x000fe20007f3e0ff */
[----:B------:R-:W-:Y:S01]  /*86b0*/  UIADD3 UR24, UR40, 0x28000, URZ ;  /* 0x0002800028187890 */ /* 0x000fe2000fffe03f */
[----:B------:R-:W-:Y:S01]  /*86c0*/  R2UR UR43, R3 ;  /* 0x00000000032b72ca */ /* 0x000fe200000e0000 */
[----:B------:R-:W-:Y:S01]  /*86d0*/  UIADD3 UR40, UR40, 0x30100, URZ ;  /* 0x0003010028287890 */ /* 0x000fe2000fffe03f */
[----:B------:R-:W-:Y:S01]  /*86e0*/  R2UR UR30, R2 ;  /* 0x00000000021e72ca */ /* 0x000fe200000e0000 */
[----:B------:R-:W-:Y:S01]  /*86f0*/  IMAD.X R3, RZ, RZ, R11, P1 ;  /* 0x000000ffff037224 */ /* 0x000fe200008e060b */
[----:B------:R-:W-:Y:S01]  /*8700*/  UMOV UR21, UR29 ;  /* 0x0000001d00157c82 */ /* 0x000fe20008000000 */
[----:B------:R-:W-:Y:S01]  /*8710*/  UMOV UR10, 0x40 ;  /* 0x00000040000a7882 */ /* 0x000fe20000000000 */
[----:B------:R-:W-:Y:S01]  /*8720*/  UMOV UR12, UR28 ;  /* 0x0000001c000c7c82 */ /* 0x000fe20008000000 */
[----:B------:R-:W-:Y:S01]  /*8730*/  UMOV UR13, UR29 ;  /* 0x0000001d000d7c82 */ /* 0x000fe20008000000 */
[----:B------:R-:W-:Y:S01]  /*8740*/  R2UR UR31, R3 ;  /* 0x00000000031f72ca */ /* 0x000fe200000e0000 */
[----:B------:R-:W-:Y:S01]  /*8750*/  UMOV UR9, UR17 ;  /* 0x0000001100097c82 */ /* 0x000fe20008000000 */
[----:B------:R-:W-:Y:S01]  /*8760*/  UMOV UR11, UR19 ;  /* 0x00000013000b7c82 */ /* 0x000fe20008000000 */
[----:B------:R-:W-:Y:S01]  /*8770*/  UMOV UR26, 0x80 ;  /* 0x00000080001a7882 */ /* 0x000fe20000000000 */
[----:B------:R-:W-:Y:S01]  /*8780*/  UMOV UR25, UR17 ;  /* 0x0000001100197c82 */ /* 0x000fe20008000000 */
[----:B------:R-:W-:Y:S01]  /*8790*/  UMOV UR27, UR19 ;  /* 0x00000013001b7c82 */ /* 0x000fe20008000000 */
[----:B------:R-:W-:Y:S01]  /*87a0*/  UMOV UR41, UR17 ;  /* 0x0000001100297c82 */ /* 0x000fe20008000000 */
[----:B------:R-:W-:-:S06]  /*87b0*/  UMOV UR7, 0x10 ;  /* 0x0000001000077882 */ /* 0x000fcc0000000000 */
[----:B------:R2:W-:Y:S01]  /*87c0*/  UTMALDG.4D [UR16], [UR30], desc[UR32] ;  /* 0x000020101e0075b4 */ /* 0x0005e20008019000 */
[----:B------:R2:W-:Y:S01]  /*87d0*/  UTMALDG.4D [UR8], [UR30], desc[UR32] ;  /* 0x000020081e0075b4 */ /* 0x0005e20008019000 */
[----:B------:R2:W-:Y:S01]  /*87e0*/  UTMALDG.4D [UR24], [UR30], desc[UR32] ;  /* 0x000020181e0075b4 */ /* 0x0005e20008019000 */
[----:B------:R2:W-:Y:S01]  /*87f0*/  UBLKCP.S.G [UR40], [UR42], UR7 ;  /* 0x000000282a0073ba */ /* 0x0005e20008000207 */
[----:B------:R-:W3:Y:S02]  /*8800*/  SYNCS.PHASECHK.TRANS64.TRYWAIT P1, [R0+URZ+0x36438], R29 ;  /* 0x0364381d000075a7 */ /* 0x000ee4000802017f */
[----:B--23--:R-:W-:Y:S05]  /*8810*/  @!P1 BRA `(.L_x_1265) ;  /* 0x00000014000c9947 */ /* 0x00cfea0003800000 */
.L_x_1287:
[----:B------:R-:W-:Y:S05]  /*8820*/  @P0 BRA `(.L_x_1266) ;  /* 0x0000000000140947 */ /* 0x000fea0003800000 */
[----:B------:R-:W-:Y:S01]  /*8830*/  ISETP.NE.AND P1, PT, R20, RZ, PT ;  /* 0x000000ff1400720c */ /* 0x000fe20003f25270 */
[----:B--2---:R-:W-:-:S04]  /*8840*/  IMAD.MOV.U32 R29, RZ, RZ, 0x6100 ;  /* 0x00006100ff1d7424 */ /* 0x004fc800078e00ff */
[----:B------:R3:W-:Y:S08]  /*8850*/  SYNCS.ARRIVE.TRANS64 RZ, [R0+URZ+0x36430], R29 ;  /* 0x0364301d00ff79a7 */ /* 0x0007f0000800003f */
[----:B------:R-:W-:Y:S05]  /*8860*/  @!P1 BRA `(.L_x_1266) ;  /* 0x0000000000049947 */ /* 0x000fea0003800000 */
[----:B------:R-:W-:Y:S01]  /*8870*/  BPT.TRAP 0x1 ;  /* 0x000000040000795c */ /* 0x000fe20000300000 */
.L_x_1266:
[C---:B------:R-:W-:Y:S01]  /*8880*/  R2UR UR27, R28.reuse ;  /* 0x000000001c1b72ca */ /* 0x040fe200000e0000 */
[----:B------:R-:W-:Y:S01]  /*8890*/  UMOV UR32, 0x0 ;  /* 0x0000000000207882 */ /* 0x000fe20000000000 */
[----:B------:R-:W-:Y:S01]  /*88a0*/  IADD3 R28, P1, R28, UR14, RZ ;  /* 0x0000000e1c1c7c10 */ /* 0x000fe2000ff3e0ff */
        /* <DEDUP_REMOVED lines=32> */
[----:B------:R-:W5:Y:S02]  /*8ab0*/  SYNCS.PHASECHK.TRANS64.TRYWAIT P1, [R0+URZ+0x36420], R5 ;  /* 0x03642005000075a7 */ /* 0x000f64000802017f */
[----:B----45:R-:W-:Y:S05]  /*8ac0*/  @!P1 BRA `(.L_x_1267) ;  /* 0x0000001000749947 */ /* 0x030fea0003800000 */
.L_x_1289:
[----:B------:R-:W-:Y:S05]  /*8ad0*/  @P0 BRA `(.L_x_1268) ;  /* 0x0000000000140947 */ /* 0x000fea0003800000 */
[----:B------:R-:W-:Y:S01]  /*8ae0*/  ISETP.NE.AND P1, PT, R20, RZ, PT ;  /* 0x000000ff1400720c */ /* 0x000fe20003f25270 */
[----:B----4-:R-:W-:-:S04]  /*8af0*/  IMAD.MOV.U32 R5, RZ, RZ, 0x6100 ;  /* 0x00006100ff057424 */ /* 0x010fc800078e00ff */
[----:B------:R4:W-:Y:S08]  /*8b00*/  SYNCS.ARRIVE.TRANS64 RZ, [R0+URZ+0x36410], R5 ;  /* 0x0364100500ff79a7 */ /* 0x0009f0000800003f */
[----:B------:R-:W-:Y:S05]  /*8b10*/  @!P1 BRA `(.L_x_1268) ;  /* 0x0000000000049947 */ /* 0x000fea0003800000 */
[----:B------:R-:W-:Y:S01]  /*8b20*/  BPT.TRAP 0x1 ;  /* 0x000000040000795c */ /* 0x000fe20000300000 */
.L_x_1268:
        /* <DEDUP_REMOVED lines=14> */
[----:B------:R-:W-:Y:S01]  /*8c10*/  UMOV UR13, UR29 ;  /* 0x0000001d000d7c82 */ /* 0x000fe20008000000 */
[----:B------:R-:W-:-:S02]  /*8c20*/  UMOV UR26, 0x80 ;  /* 0x00000080001a7882 */ /* 0x000fc40000000000 */
[----:B------:R-:W-:Y:S02]  /*8c30*/  USHF.L.U32 UR19, UR7, 0x6, URZ ;  /* 0x0000000607137899 */ /* 0x000fe4000800063f */
[----:B------:R-:W-:Y:S01]  /*8c40*/  UIADD3 UR17, UR40, 0x36410, URZ ;  /* 0x0003641028117890 */ /* 0x000fe2000fffe03f */
[----:B------:R-:W-:Y:S01]  /*8c50*/  IMAD.U32 R21, RZ, RZ, UR7 ;  /* 0x00000007ff157e24 */ /* 0x000fe2000f8e00ff */
[----:B------:R-:W-:Y:S02]  /*8c60*/  UIADD3 UR9, UP0, UR19, UR22, URZ ;  /* 0x0000001613097290 */ /* 0x000fe4000ff1e03f */
[----:B------:R-:W-:Y:S02]  /*8c70*/  UIADD3 UR16, UR40, 0x1e000, URZ ;  /* 0x0001e00028107890 */ /* 0x000fe4000fffe03f */
[----:B------:R-:W-:Y:S02]  /*8c80*/  ULEA.HI.X.SX32 UR8, UR19, UR8, 0x1, UP0 ;  /* 0x0000000813087291 */ /* 0x000fe400080f0e3f */
[----:B----4-:R-:W-:Y:S01]  /*8c90*/  IMAD.U32 R5, RZ, RZ, UR9 ;  /* 0x00000009ff057e24 */ /* 0x010fe2000f8e00ff */
[----:B------:R-:W-:Y:S01]  /*8ca0*/  UIADD3 UR24, UR40, 0x22000, URZ ;  /* 0x0002200028187890 */ /* 0x000fe2000fffe03f */
[----:B------:R-:W-:Y:S01]  /*8cb0*/  UMOV UR11, UR19 ;  /* 0x00000013000b7c82 */ /* 0x000fe20008000000 */
[----:B------:R-:W-:-:S02]  /*8cc0*/  UMOV UR25, UR17 ;  /* 0x0000001100197c82 */ /* 0x000fc40008000000 */
[----:B------:R-:W-:Y:S01]  /*8cd0*/  LEA R4, P1, R5, R12, 0x2 ;  /* 0x0000000c05047211 */ /* 0x000fe200078210ff */
[----:B------:R-:W-:Y:S01]  /*8ce0*/  IMAD.U32 R5, RZ, RZ, UR8 ;  /* 0x00000008ff057e24 */ /* 0x000fe2000f8e00ff */
[----:B------:R-:W-:Y:S01]  /*8cf0*/  UIADD3 UR8, UR40, 0x20000, URZ ;  /* 0x0002000028087890 */ /* 0x000fe2000fffe03f */
[----:B------:R4:W-:Y:S01]  /*8d00*/  UTMALDG.4D [UR16], [UR30], desc[UR32] ;  /* 0x000020101e0075b4 */ /* 0x0009e20008019000 */
[----:B------:R-:W-:Y:S01]  /*8d10*/  R2UR UR42, R4 ;  /* 0x00000000042a72ca */ /* 0x000fe200000e0000 */
[----:B------:R-:W-:Y:S01]  /*8d20*/  IMAD.U32 R4, RZ, RZ, UR9 ;  /* 0x00000009ff047e24 */ /* 0x000fe2000f8e00ff */
[----:B------:R-:W-:Y:S01]  /*8d30*/  UIADD3 UR40, UR40, 0x30000, URZ ;  /* 0x0003000028287890 */ /* 0x000fe2000fffe03f */
[----:B------:R-:W-:Y:S01]  /*8d40*/  UMOV UR9, UR17 ;  /* 0x0000001100097c82 */ /* 0x000fe20008000000 */
[----:B------:R-:W-:Y:S02]  /*8d50*/  UMOV UR27, UR19 ;  /* 0x00000013001b7c82 */ /* 0x000fe40008000000 */
[----:B------:R-:W-:Y:S01]  /*8d60*/  LEA.HI.X R4, R4, R13, R5, 0x2, P1 ;  /* 0x0000000d04047211 */ /* 0x000fe200008f1405 */
[----:B------:R-:W-:Y:S01]  /*8d70*/  UMOV UR41, UR17 ;  /* 0x0000001100297c82 */ /* 0x000fe20008000000 */
[----:B------:R-:W-:Y:S01]  /*8d80*/  ISETP.NE.AND P1, PT, R22, RZ, PT ;  /* 0x000000ff1600720c */ /* 0x000fe20003f25270 */
[----:B------:R4:W-:Y:S01]  /*8d90*/  UTMALDG.4D [UR8], [UR30], desc[UR32] ;  /* 0x000020081e0075b4 */ /* 0x0009e20008019000 */
[----:B------:R-:W-:Y:S01]  /*8da0*/  R2UR UR43, R4 ;  /* 0x00000000042b72ca */ /* 0x000fe200000e0000 */
[----:B------:R-:W-:Y:S01]  /*8db0*/  UMOV UR34, 0x10 ;  /* 0x0000001000227882 */ /* 0x000fe20000000000 */
[----:B------:R4:W-:Y:S11]  /*8dc0*/  UTMALDG.4D [UR24], [UR30], desc[UR32] ;  /* 0x000020181e0075b4 */ /* 0x0009f60008019000 */
[----:B------:R4:W-:Y:S02]  /*8dd0*/  UBLKCP.S.G [UR40], [UR42], UR34 ;  /* 0x000000282a0073ba */ /* 0x0009e40008000222 */
[----:B----4-:R-:W-:Y:S05]  /*8de0*/  @P1 BRA `(.L_x_1269) ;  /* 0xfffffff000dc1947 */ /* 0x010fea000383ffff */
.L_x_1260:
[----:B------:R-:W-:Y:S01]  /*8df0*/  ISETP.NE.AND P1, PT, R19, RZ, PT ;  /* 0x000000ff1300720c */ /* 0x000fe20003f25270 */
[----:B------:R-:W-:Y:S02]  /*8e00*/  IMAD.MOV.U32 R5, RZ, RZ, 0x1 ;  /* 0x00000001ff057424 */ /* 0x000fe400078e00ff */
[----:B------:R-:W-:-:S10]  /*8e10*/  IMAD.MOV.U32 R4, RZ, RZ, R15 ;  /* 0x000000ffff047224 */ /* 0x000fd400078e000f */
[----:B------:R-:W-:Y:S05]  /*8e20*/  @!P1 BRA `(.L_x_1259) ;  /* 0x0000000400889947 */ /* 0x000fea0003800000 */
[----:B------:R-:W4:Y:S02]  /*8e30*/  SYNCS.PHASECHK.TRANS64.TRYWAIT P1, [R0+URZ+0x36438], R6 ;  /* 0x03643806000075a7 */ /* 0x000f24000802017f */
[----:B----4-:R-:W-:Y:S05]  /*8e40*/  @!P1 BRA `(.L_x_1270) ;  /* 0x0000000c00ac9947 */ /* 0x010fea0003800000 */
.L_x_1290:
[----:B------:R-:W-:Y:S05]  /*8e50*/  @P0 BRA `(.L_x_1271) ;  /* 0x0000000000140947 */ /* 0x000fea0003800000 */
[----:B------:R-:W-:Y:S01]  /*8e60*/  ISETP.NE.AND P1, PT, R20, RZ, PT ;  /* 0x000000ff1400720c */ /* 0x000fe20003f25270 */
[----:B------:R-:W-:-:S04]  /*8e70*/  IMAD.MOV.U32 R5, RZ, RZ, 0x6100 ;  /* 0x00006100ff057424 */ /* 0x000fc800078e00ff */
[----:B------:R1:W-:Y:S08]  /*8e80*/  SYNCS.ARRIVE.TRANS64 RZ, [R0+URZ+0x36430], R5 ;  /* 0x0364300500ff79a7 */ /* 0x0003f0000800003f */
[----:B------:R-:W-:Y:S05]  /*8e90*/  @!P1 BRA `(.L_x_1271) ;  /* 0x0000000000049947 */ /* 0x000fea0003800000 */
[----:B------:R-:W-:Y:S01]  /*8ea0*/  BPT.TRAP 0x1 ;  /* 0x000000040000795c */ /* 0x000fe20000300000 */
.L_x_1271:
[----:B-1----:R-:W1:Y:S01]  /*8eb0*/  LDC.64 R4, c[0x0][0x728] ;  /* 0x0001ca00ff047b82 */ /* 0x002e620000000a00 */
[----:B------:R-:W-:Y:S01]  /*8ec0*/  IMAD.SHL.U32 R16, R21, 0x40, RZ ;  /* 0x0000004015107824 */ /* 0x000fe200078e00ff */
[----:B------:R-:W-:Y:S01]  /*8ed0*/  R2UR UR24, R0 ;  /* 0x00000000001872ca */ /* 0x000fe200000e0000 */
[----:B------:R-:W-:Y:S01]  /*8ee0*/  UMOV UR32, 0x0 ;  /* 0x0000000000207882 */ /* 0x000fe20000000000 */
[----:B------:R-:W-:Y:S01]  /*8ef0*/  UMOV UR33, 0x14f00000 ;  /* 0x14f0000000217882 */ /* 0x000fe20000000000 */
[----:B------:R-:W-:Y:S01]  /*8f00*/  UMOV UR18, URZ ;  /* 0x0000003f00127c82 */ /* 0x000fe20008000000 */
[C---:B----4-:R-:W-:Y:S01]  /*8f10*/  IADD3 R6, P1, R16.reuse, UR14, RZ ;  /* 0x0000000e10067c10 */ /* 0x050fe2000ff3e0ff */
        /* <DEDUP_REMOVED lines=13> */
[C---:B-1----:R-:W-:Y:S01]  /*8ff0*/  LEA R4, P2, R6.reuse, R4, 0x2 ;  /* 0x0000000406047211 */ /* 0x042fe200078410ff */
        /* <DEDUP_REMOVED lines=19> */
[----:B-1--4-:R-:W-:Y:S05]  /*9130*/  @!P1 BRA `(.L_x_1272) ;  /* 0x0000000c00049947 */ /* 0x012fea0003800000 */
.L_x_1291:
[----:B-1----:R-:W-:Y:S01]  /*9140*/  IMAD.MOV.U32 R5, RZ, RZ, RZ ;  /* 0x000000ffff057224 */ /* 0x002fe200078e00ff */
[----:B------:R-:W-:Y:S06]  /*9150*/  @P0 BRA `(.L_x_1273) ;  /* 0x0000000000140947 */ /* 0x000fec0003800000 */
[----:B------:R-:W-:Y:S01]  /*9160*/  ISETP.NE.AND P1, PT, R20, RZ, PT ;  /* 0x000000ff1400720c */ /* 0x000fe20003f25270 */
[----:B------:R-:W-:-:S04]  /*9170*/  IMAD.MOV.U32 R17, RZ, RZ, 0x6100 ;  /* 0x00006100ff117424 */ /* 0x000fc800078e00ff */
[----:B------:R1:W-:Y:S08]  /*9180*/  SYNCS.ARRIVE.TRANS64 RZ, [R0+URZ+0x36418], R17 ;  /* 0x0364181100ff79a7 */ /* 0x0003f0000800003f */
[----:B------:R-:W-:Y:S05]  /*9190*/  @!P1 BRA `(.L_x_1273) ;  /* 0x0000000000049947 */ /* 0x000fea0003800000 */
[----:B------:R-:W-:Y:S01]  /*91a0*/  BPT.TRAP 0x1 ;  /* 0x000000040000795c */ /* 0x000fe20000300000 */
.L_x_1273:
        /* <DEDUP_REMOVED lines=8> */
[----:B------:R-:W-:Y:S01]  /*9230*/  R2UR UR31, R3 ;  /* 0x00000000031f72ca */ /* 0x000fe200000e0000 */
[----:B------:R-:W-:Y:S01]  /*9240*/  UMOV UR21, UR29 ;  /* 0x0000001d00157c82 */ /* 0x000fe20008000000 */
[----:B------:R-:W-:Y:S01]  /*9250*/  UMOV UR10, 0x40 ;  /* 0x00000040000a7882 */ /* 0x000fe20000000000 */
[----:B------:R-:W-:Y:S01]  /*9260*/  UMOV UR12, UR28 ;  /* 0x0000001c000c7c82 */ /* 0x000fe20008000000 */
[----:B------:R-:W-:Y:S01]  /*9270*/  UMOV UR13, UR29 ;  /* 0x0000001d000d7c82 */ /* 0x000fe20008000000 */
[----:B------:R-:W-:Y:S01]  /*9280*/  UIADD3 UR19, UR19, 0x40, URZ ;  /* 0x0000004013137890 */ /* 0x000fe2000fffe03f */
[----:B------:R-:W-:Y:S01]  /*9290*/  IMAD.MOV.U32 R4, RZ, RZ, R15 ;  /* 0x000000ffff047224 */ /* 0x000fe200078e000f */
[----:B------:R-:W-:Y:S01]  /*92a0*/  UMOV UR26, 0x80 ;  /* 0x00000080001a7882 */ /* 0x000fe20000000000 */
[----:B------:R-:W-:Y:S01]  /*92b0*/  IMAD.MOV.U32 R18, RZ, RZ, 0x2 ;  /* 0x00000002ff127424 */ /* 0x000fe200078e00ff */
[----:B------:R-:W-:-:S02]  /*92c0*/  UIADD3 UR8, UP0, UR19, UR22, URZ ;  /* 0x0000001613087290 */ /* 0x000fc4000ff1e03f */
[----:B------:R-:W-:Y:S02]  /*92d0*/  UIADD3 UR16, UR40, 0x24000, URZ ;  /* 0x0002400028107890 */ /* 0x000fe4000fffe03f */
[----:B------:R-:W-:Y:S02]  /*92e0*/  ULEA.HI.X.SX32 UR7, UR19, UR7, 0x1, UP0 ;  /* 0x0000000713077291 */ /* 0x000fe400080f0e3f */
[----:B-1----:R-:W-:Y:S01]  /*92f0*/  IMAD.U32 R17, RZ, RZ, UR8 ;  /* 0x00000008ff117e24 */ /* 0x002fe2000f8e00ff */
[----:B------:R-:W-:Y:S01]  /*9300*/  UIADD3 UR17, UR40, 0x36418, URZ ;  /* 0x0003641828117890 */ /* 0x000fe2000fffe03f */
[----:B------:R-:W-:Y:S01]  /*9310*/  IMAD.U32 R2, RZ, RZ, UR8 ;  /* 0x00000008ff027e24 */ /* 0x000fe2000f8e00ff */
[----:B------:R-:W-:Y:S01]  /*9320*/  UIADD3 UR8, UR40, 0x26000, URZ ;  /* 0x0002600028087890 */ /* 0x000fe2000fffe03f */
[----:B------:R-:W-:Y:S01]  /*9330*/  IMAD.U32 R3, RZ, RZ, UR7 ;  /* 0x00000007ff037e24 */ /* 0x000fe2000f8e00ff */
[----:B------:R-:W-:Y:S01]  /*9340*/  LEA R12, P1, R17, R12, 0x2 ;  /* 0x0000000c110c7211 */ /* 0x000fe200078210ff */
[----:B------:R-:W-:-:S02]  /*9350*/  UIADD3 UR24, UR40, 0x28000, URZ ;  /* 0x0002800028187890 */ /* 0x000fc4000fffe03f */
[----:B------:R-:W-:Y:S01]  /*9360*/  UIADD3 UR40, UR40, 0x30100, URZ ;  /* 0x0003010028287890 */ /* 0x000fe2000fffe03f */
[----:B------:R-:W-:Y:S01]  /*9370*/  LEA.HI.X R13, R2, R13, R3, 0x2, P1 ;  /* 0x0000000d020d7211 */ /* 0x000fe200008f1403 */
[----:B------:R-:W-:Y:S01]  /*9380*/  UMOV UR9, UR17 ;  /* 0x0000001100097c82 */ /* 0x000fe20008000000 */
[----:B------:R-:W-:Y:S01]  /*9390*/  R2UR UR42, R12 ;  /* 0x000000000c2a72ca */ /* 0x000fe200000e0000 */
[----:B------:R-:W-:Y:S01]  /*93a0*/  UMOV UR11, UR19 ;  /* 0x00000013000b7c82 */ /* 0x000fe20008000000 */
[----:B------:R-:W-:Y:S01]  /*93b0*/  R2UR UR43, R13 ;  /* 0x000000000d2b72ca */ /* 0x000fe200000e0000 */
[----:B------:R4:W-:Y:S01]  /*93c0*/  UTMALDG.4D [UR16], [UR30], desc[UR32] ;  /* 0x000020101e0075b4 */ /* 0x0009e20008019000 */
[----:B------:R-:W-:Y:S01]  /*93d0*/  UMOV UR25, UR17 ;  /* 0x0000001100197c82 */ /* 0x000fe20008000000 */
[----:B------:R-:W-:Y:S01]  /*93e0*/  UMOV UR27, UR19 ;  /* 0x00000013001b7c82 */ /* 0x000fe20008000000 */
[----:B------:R-:W-:Y:S01]  /*93f0*/  UMOV UR41, UR17 ;  /* 0x0000001100297c82 */ /* 0x000fe20008000000 */
[----:B------:R-:W-:Y:S01]  /*9400*/  UMOV UR7, 0x10 ;  /* 0x0000001000077882 */ /* 0x000fe20000000000 */
[----:B------:R4:W-:Y:S01]  /*9410*/  UTMALDG.4D [UR8], [UR30], desc[UR32] ;  /* 0x000020081e0075b4 */ /* 0x0009e20008019000 */
[----:B------:R4:W-:Y:S06]  /*9420*/  UTMALDG.4D [UR24], [UR30], desc[UR32] ;  /* 0x000020181e0075b4 */ /* 0x0009ec0008019000 */
[----:B------:R4:W-:Y:S02]  /*9430*/  UBLKCP.S.G [UR40], [UR42], UR7 ;  /* 0x000000282a0073ba */ /* 0x0009e40008000207 */
[----:B----4-:R-:W-:Y:S01]  /*9440*/  NOP ;  /* 0x0000000000007918 */ /* 0x010fe20000000000 */
.L_x_1259:
[----:B------:R-:W-:-:S04]  /*9450*/  SHF.L.U32 R3, R5, 0x1f, RZ ;  /* 0x0000001f05037819 */ /* 0x000fc800000006ff */
[----:B------:R-:W4:Y:S02]  /*9460*/  SYNCS.PHASECHK.TRANS64.TRYWAIT P1, [R0+URZ+0x36438], R3 ;  /* 0x03643803000075a7 */ /* 0x000f24000802017f */
[----:B----4-:R-:W-:Y:S05]  /*9470*/  @!P1 BRA `(.L_x_1274) ;  /* 0x0000000800489947 */ /* 0x010fea0003800000 */
.L_x_1292:
[----:B------:R-:W-:Y:S05]  /*9480*/  @P0 BRA `(.L_x_1275) ;  /* 0x0000000000180947 */ /* 0x000fea0003800000 */
[----:B------:R-:W5:Y:S01]  /*9490*/  S2R R2, SR_TID.X ;  /* 0x0000000000027919 */ /* 0x000f620000002100 */
[----:B----4-:R-:W-:-:S04]  /*94a0*/  IMAD.MOV.U32 R3, RZ, RZ, 0x6100 ;  /* 0x00006100ff037424 */ /* 0x010fc800078e00ff */
[----:B------:R4:W-:Y:S01]  /*94b0*/  SYNCS.ARRIVE.TRANS64 RZ, [R0+URZ+0x36430], R3 ;  /* 0x0364300300ff79a7 */ /* 0x0009e2000800003f */
[----:B-----5:R-:W-:-:S13]  /*94c0*/  LOP3.LUT P0, RZ, R2, 0x1f, RZ, 0xc0, !PT ;  /* 0x0000001f02ff7812 */ /* 0x020fda000780c0ff */
[----:B----4-:R-:W-:Y:S05]  /*94d0*/  @!P0 BRA `(.L_x_1275) ;  /* 0x0000000000048947 */ /* 0x010fea0003800000 */
[----:B------:R-:W-:Y:S01]  /*94e0*/  BPT.TRAP 0x1 ;  /* 0x000000040000795c */ /* 0x000fe20000300000 */
.L_x_1275:
[----:B------:R-:W-:Y:S01]  /*94f0*/  R2UR UR19, R4 ;  /* 0x00000000041372ca */ /* 0x000fe200000e0000 */
[----:B------:R-:W-:Y:S01]  /*9500*/  ULDC.64 UR30, c[0x0][0x728] ;  /* 0x0001ca00001e7ab9 */ /* 0x000fe20000000a00 */
[----:B------:R-:W-:Y:S01]  /*9510*/  R2UR UR7, R9 ;  /* 0x00000000090772ca */ /* 0x000fe200000e0000 */
[----:B------:R-:W-:Y:S01]  /*9520*/  UMOV UR40, 0x0 ;  /* 0x0000000000287882 */ /* 0x000fe20000000000 */
[----:B------:R-:W-:Y:S01]  /*9530*/  IADD3 R10, P0, R10, 0x1f0, RZ ;  /* 0x000001f00a0a7810 */ /* 0x000fe20007f1e0ff */
[----:B------:R-:W-:Y:S01]  /*9540*/  UMOV UR41, 0x14f00000 ;  /* 0x14f0000000297882 */ /* 0x000fe20000000000 */
[----:B------:R-:W-:Y:S01]  /*9550*/  R2UR UR24, R0 ;  /* 0x00000000001872ca */ /* 0x000fe200000e0000 */
[----:B------:R-:W-:Y:S01]  /*9560*/  UMOV UR18, URZ ;  /* 0x0000003f00127c82 */ /* 0x000fe20008000000 */
[----:B------:R-:W-:Y:S01]  /*9570*/  R2UR UR32, R10 ;  /* 0x000000000a2072ca */ /* 0x000fe200000e0000 */
[----:B------:R-:W-:Y:S01]  /*9580*/  IMAD.X R11, RZ, RZ, R11, P0 ;  /* 0x000000ffff0b7224 */ /* 0x000fe200000e060b */
[----:B------:R-:W-:Y:S01]  /*9590*/  UMOV UR20, UR28 ;  /* 0x0000001c00147c82 */ /* 0x000fe20008000000 */
[----:B------:R-:W-:Y:S01]  /*95a0*/  UMOV UR21, UR29 ;  /* 0x0000001d00157c82 */ /* 0x000fe20008000000 */
[----:B------:R-:W-:Y:S01]  /*95b0*/  UMOV UR10, 0x40 ;  /* 0x00000040000a7882 */ /* 0x000fe20000000000 */
[----:B------:R-:W-:Y:S01]  /*95c0*/  USHF.L.U32 UR19, UR19, 0x6, URZ ;  /* 0x0000000613137899 */ /* 0x000fe2000800063f */
[----:B------:R-:W-:Y:S01]  /*95d0*/  R2UR UR33, R11 ;  /* 0x000000000b2172ca */ /* 0x000fe200000e0000 */
[----:B------:R-:W-:Y:S01]  /*95e0*/  UMOV UR12, UR28 ;  /* 0x0000001c000c7c82 */ /* 0x000fe20008000000 */
[----:B------:R-:W-:Y:S01]  /*95f0*/  UMOV UR13, UR29 ;  /* 0x0000001d000d7c82 */ /* 0x000fe20008000000 */
[----:B------:R-:W-:Y:S01]  /*9600*/  UIADD3 UR8, UP0, UR19, UR14, URZ ;  /* 0x0000000e13087290 */ /* 0x000fe2000ff1e03f */
[C---:B------:R-:W-:Y:S01]  /*9610*/  ISETP.NE.AND P0, PT, R18.reuse, 0x2, PT ;  /* 0x000000021200780c */ /* 0x040fe20003f05270 */
[----:B------:R-:W-:Y:S01]  /*9620*/  UIADD3 UR17, UR24, 0x36430, URZ ;  /* 0x0003643018117890 */ /* 0x000fe2000fffe03f */
[----:B------:R-:W-:Y:S01]  /*9630*/  LOP3.LUT R5, R5, 0x1, RZ, 0x3c, !PT ;  /* 0x0000000105057812 */ /* 0x000fe200078e3cff */
[----:B------:R-:W-:Y:S01]  /*9640*/  ULEA.HI.X.SX32 UR7, UR19, UR7, 0x1, UP0 ;  /* 0x0000000713077291 */ /* 0x000fe200080f0e3f */
[----:B-1234-:R-:W-:Y:S01]  /*9650*/  SEL R0, RZ, 0x1, P0 ;  /* 0x00000001ff007807 */ /* 0x01efe20000000000 */
[----:B------:R-:W-:Y:S01]  /*9660*/  ULEA UR30, UP0, UR8, UR30, 0x2 ;  /* 0x0000001e081e7291 */ /* 0x000fe2000f80103f */
[----:B------:R-:W-:Y:S01]  /*9670*/  SEL R18, R18, RZ, P0 ;  /* 0x000000ff12127207 */ /* 0x000fe20000000000 */
[----:B------:R-:W-:Y:S01]  /*9680*/  UIADD3 UR16, UR24, 0x2a000, URZ ;  /* 0x0002a00018107890 */ /* 0x000fe2000fffe03f */
[----:B------:R-:W-:Y:S01]  /*9690*/  LOP3.LUT R7, R7, R0, RZ, 0x3c, !PT ;  /* 0x0000000007077212 */ /* 0x000fe200078e3cff */
[----:B------:R-:W-:-:S02]  /*96a0*/  ULEA.HI.X UR31, UR8, UR31, UR7, 0x2, UP0 ;  /* 0x0000001f081f7291 */ /* 0x000fc400080f1407 */
[----:B------:R-:W-:Y:S02]  /*96b0*/  UIADD3 UR42, UR24, 0x30200, URZ ;  /* 0x00030200182a7890 */ /* 0x000fe4000fffe03f */
[----:B------:R-:W-:Y:S02]  /*96c0*/  UIADD3 UR8, UR24, 0x2c000, URZ ;  /* 0x0002c00018087890 */ /* 0x000fe4000fffe03f */
[----:B------:R-:W-:Y:S01]  /*96d0*/  UIADD3 UR24, UR24, 0x2e000, URZ ;  /* 0x0002e00018187890 */ /* 0x000fe2000fffe03f */
[----:B------:R1:W-:Y:S01]  /*96e0*/  UTMALDG.4D [UR16], [UR32], desc[UR40] ;  /* 0x00002810200075b4 */ /* 0x0003e20008019000 */
[----:B------:R-:W-:Y:S01]  /*96f0*/  UMOV UR9, UR17 ;  /* 0x0000001100097c82 */ /* 0x000fe20008000000 */
[----:B------:R-:W-:Y:S01]  /*9700*/  UMOV UR11, UR19 ;  /* 0x00000013000b7c82 */ /* 0x000fe20008000000 */
[----:B------:R-:W-:Y:S01]  /*9710*/  UMOV UR26, 0x80 ;  /* 0x00000080001a7882 */ /* 0x000fe20000000000 */
[----:B------:R-:W-:Y:S01]  /*9720*/  UMOV UR25, UR17 ;  /* 0x0000001100197c82 */ /* 0x000fe20008000000 */
[----:B------:R-:W-:Y:S01]  /*9730*/  UMOV UR27, UR19 ;  /* 0x00000013001b7c82 */ /* 0x000fe20008000000 */
[----:B------:R-:W-:Y:S01]  /*9740*/  UMOV UR43, UR17 ;  /* 0x00000011002b7c82 */ /* 0x000fe20008000000 */
[----:B------:R-:W-:Y:S01]  /*9750*/  UMOV UR7, 0x10 ;  /* 0x0000001000077882 */ /* 0x000fe20000000000 */
[----:B------:R1:W-:Y:S01]  /*9760*/  UTMALDG.4D [UR8], [UR32], desc[UR40] ;  /* 0x00002808200075b4 */ /* 0x0003e20008019000 */
[----:B------:R1:W-:Y:S01]  /*9770*/  UTMALDG.4D [UR24], [UR32], desc[UR40] ;  /* 0x00002818200075b4 */ /* 0x0003e20008019000 */
[----:B------:R1:W-:Y:S02]  /*9780*/  UBLKCP.S.G [UR42], [UR30], UR7 ;  /* 0x0000002a1e0073ba */ /* 0x0003e40008000207 */
[----:B-1----:R-:W-:Y:S01]  /*9790*/  NOP ;  /* 0x0000000000007918 */ /* 0x002fe20000000000 */
.L_x_1256:
[----:B------:R-:W-:Y:S05]  /*97a0*/  BSYNC B1 ;  /* 0x0000000000017941 */ /* 0x000fea0003800000 */
.L_x_1254:
[----:B------:R-:W-:-:S03]  /*97b0*/  UMOV UR7, 0xffffffff ;  /* 0xffffffff00077882 */ /* 0x000fc60000000000 */
[----:B------:R-:W-:Y:S05]  /*97c0*/  BRA.DIV UR7, `(.L_x_1276) ;  /* 0x0000000607887947 */ /* 0x000fea000b800000 */
[----:B------:R-:W-:-:S13]  /*97d0*/  ELECT P6, URZ, PT ;  /* 0x00000000003f782f */ /* 0x000fda00038c0000 */
.L_x_1295:
[----:B------:R-:W-:Y:S05]  /*97e0*/  @!P6 BRA `(.L_x_1219) ;  /* 0x000000000074e947 */ /* 0x000fea0003800000 */
[----:B------:R-:W-:-:S06]  /*97f0*/  ULOP3.LUT UR7, UR38, 0x2, URZ, 0xfc, !UPT ;  /* 0x0000000226077892 */ /* 0x000fcc000f8efc3f */
[----:B------:R-:W-:-:S05]  /*9800*/  IMAD.U32 R0, RZ, RZ, UR7 ;  /* 0x00000007ff007e24 */ /* 0x000fca000f8e00ff */
[----:B------:R-:W-:-:S13]  /*9810*/  ISETP.NE.AND P2, PT, R0, 0x3, PT ;  /* 0x000000030000780c */ /* 0x000fda0003f45270 */
[----:B------:R-:W-:Y:S05]  /*9820*/  @!P2 BRA `(.L_x_1277) ;  /* 0x000000000004a947 */ /* 0x000fea0003800000 */
[----:B------:R-:W-:Y:S01]  /*9830*/  BPT.TRAP 0x1 ;  /* 0x000000040000795c */ /* 0x000fe20000300000 */
.L_x_1277:
[----:B------:R-:W1:Y:S01]  /*9840*/  S2R R3, SR_CgaCtaId ;  /* 0x0000000000037919 */ /* 0x000e620000008800 */
[----:B------:R-:W-:Y:S02]  /*9850*/  MOV R0, 0x400 ;  /* 0x0000040000007802 */ /* 0x000fe40000000f00 */
[----:B------:R-:W-:Y:S02]  /*9860*/  SHF.L.U32 R2, R7, 0x1f, RZ ;  /* 0x0000001f07027819 */ /* 0x000fe400000006ff */
[----:B-1----:R-:W-:-:S05]  /*9870*/  LEA R4, R3, R0, 0x18 ;  /* 0x0000000003047211 */ /* 0x002fca00078ec0ff */
        /* <DEDUP_REMOVED lines=11> */
.L_x_1296:
[----:B------:R-:W2:Y:S02]  /*9930*/  SYNCS.PHASECHK.TRANS64.TRYWAIT P0, [R3+URZ], R0 ;  /* 0x00000000030075a7 */ /* 0x000ea4000800017f */
[----:B--2---:R-:W-:Y:S05]  /*9940*/  @!P0 BRA `(.L_x_1279) ;  /* 0x00000004005c8947 */ /* 0x004fea0003800000 */
.L_x_1297:
[----:B------:R-:W-:Y:S05]  /*9950*/  @!P2 BRA `(.L_x_1280) ;  /* 0x000000000004a947 */ /* 0x000fea0003800000 */
[----:B------:R-:W-:Y:S01]  /*9960*/  BPT.TRAP 0x1 ;  /* 0x000000040000795c */ /* 0x000fe20000300000 */
.L_x_1280:
[----:B------:R-:W-:-:S07]  /*9970*/  SHF.L.U32 R5, R5, 0x1f, RZ ;  /* 0x0000001f05057819 */ /* 0x000fce00000006ff */
.L_x_1281:
[----:B---3--:R3:W4:Y:S02]  /*9980*/  SYNCS.PHASECHK.TRANS64.TRYWAIT P0, [R4+URZ+0x36438], R5 ;  /* 0x03643805040075a7 */ /* 0x008724000800017f */
[----:B----4-:R-:W-:Y:S05]  /*9990*/  @!P0 NANOSLEEP.SYNCS 0x989680 ;  /* 0x009896800000895d */ /* 0x010fea0003900000 */
[----:B------:R-:W4:Y:S02]  /*99a0*/  @!P0 SYNCS.PHASECHK.TRANS64 P0, [R4+URZ+0x36438], R5 ;  /* 0x03643805040085a7 */ /* 0x000f24000800007f */
[----:B----4-:R-:W-:Y:S05]  /*99b0*/  @!P0 BRA `(.L_x_1281) ;  /* 0xfffffffc00f08947 */ /* 0x010fea000383ffff */
.L_x_1219:
[----:B------:R-:W-:Y:S05]  /*99c0*/  BSYNC B0 ;  /* 0x0000000000007941 */ /* 0x000fea0003800000 */
.L_x_1217:
[----:B------:R-:W-:Y:S05]  /*99d0*/  EXIT ;  /* 0x000000000000794d */ /* 0x000fea0003800000 */
.L_x_1164:
[----:B------:R-:W-:Y:S02]  /*99e0*/  IMAD.MOV.U32 R12, RZ, RZ, RZ ;  /* 0x000000ffff0c7224 */ /* 0x000fe400078e00ff */
[----:B------:R-:W-:Y:S02]  /*99f0*/  IMAD.MOV.U32 R11, RZ, RZ, 0x1f ;  /* 0x0000001fff0b7424 */ /* 0x000fe400078e00ff */
[----:B------:R-:W-:-:S07]  /*9a00*/  IMAD.MOV.U32 R15, RZ, RZ, -0x1 ;  /* 0xffffffffff0f7424 */ /* 0x000fce00078e00ff */
[----:B------:R-:W-:Y:S05]  /*9a10*/  WARPSYNC.COLLECTIVE R15, `(.L_x_1282) ;  /* 0x000000000f087348 */ /* 0x000fea0003c00000 */
[----:B------:R1:W2:Y:S02]  /*9a20*/  SHFL.IDX P6, R14, R13, R12, R11 ;  /* 0x0000000c0d0e7389 */ /* 0x0002a400000c000b */
[----:B-12---:R-:W-:Y:S01]  /*9a30*/  ENDCOLLECTIVE ;  /* 0x000000000000791b */ /* 0x006fe20003800000 */
.L_x_1282:
[----:B------:R-:W-:Y:S05]  /*9a40*/  BRA `(.L_x_1283) ;  /* 0xffffff7400ac7947 */ /* 0x000fea000383ffff */
.L_x_1166:
[----:B--2---:R-:W-:-:S04]  /*9a50*/  IMAD.U32 R3, RZ, RZ, UR37 ;  /* 0x00000025ff037e24 */ /* 0x004fc8000f8e00ff */
[----:B------:R2:W3:Y:S03]  /*9a60*/  SYNCS.PHASECHK.TRANS64.TRYWAIT P0, [R3+URZ+0x36400], R10 ;  /* 0x0364000a030075a7 */ /* 0x0004e6000800017f */
[----:B---3--:R-:W-:Y:S05]  /*9a70*/  @!P0 NANOSLEEP.SYNCS 0x989680 ;  /* 0x009896800000895d */ /* 0x008fea0003900000 */
[----:B------:R-:W3:Y:S02]  /*9a80*/  @!P0 SYNCS.PHASECHK.TRANS64 P0, [R3+URZ+0x36400], R10 ;  /* 0x0364000a030085a7 */ /* 0x000ee4000800007f */
[----:B---3--:R-:W-:Y:S05]  /*9a90*/  @!P0 BRA `(.L_x_1166) ;  /* 0xfffffffc00ec8947 */ /* 0x008fea000383ffff */
[----:B------:R-:W-:Y:S05]  /*9aa0*/  BRA `(.L_x_1165) ;  /* 0xffffff7400e07947 */ /* 0x000fea000383ffff */
.L_x_1170:
[----:B--2---:R2:W3:Y:S02]  /*9ab0*/  SYNCS.PHASECHK.TRANS64.TRYWAIT P1, [R3+URZ+0x36410], R10 ;  /* 0x0364100a030075a7 */ /* 0x0044e4000802017f */
[----:B---3--:R-:W-:Y:S05]  /*9ac0*/  @!P1 NANOSLEEP.SYNCS 0x989680 ;  /* 0x009896800000995d */ /* 0x008fea0003900000 */
[----:B------:R-:W3:Y:S02]  /*9ad0*/  @!P1 SYNCS.PHASECHK.TRANS64 P1, [R3+URZ+0x36410], R10 ;  /* 0x0364100a030095a7 */ /* 0x000ee4000802007f */
[----:B---3--:R-:W-:Y:S05]  /*9ae0*/  @!P1 BRA `(.L_x_1170) ;  /* 0xfffffffc00f09947 */ /* 0x008fea000383ffff */
[----:B------:R-:W-:Y:S05]  /*9af0*/  BRA `(.L_x_1169) ;  /* 0xffffff7c00bc7947 */ /* 0x000fea000383ffff */
.L_x_1174:
[----:B----4-:R-:W-:-:S04]  /*9b00*/  IMAD.U32 R11, RZ, RZ, UR37 ;  /* 0x00000025ff0b7e24 */ /* 0x010fc8000f8e00ff */
[----:B------:R4:W1:Y:S03]  /*9b10*/  SYNCS.PHASECHK.TRANS64.TRYWAIT P1, [R11+URZ+0x36430], R10 ;  /* 0x0364300a0b0075a7 */ /* 0x000866000802017f */
[----:B-1----:R-:W-:Y:S05]  /*9b20*/  @!P1 NANOSLEEP.SYNCS 0x989680 ;  /* 0x009896800000995d */ /* 0x002fea0003900000 */
[----:B------:R-:W1:Y:S02]  /*9b30*/  @!P1 SYNCS.PHASECHK.TRANS64 P1, [R11+URZ+0x36430], R10 ;  /* 0x0364300a0b0095a7 */ /* 0x000e64000802007f */
[----:B-1----:R-:W-:Y:S05]  /*9b40*/  @!P1 BRA `(.L_x_1174) ;  /* 0xfffffffc00ec9947 */ /* 0x002fea000383ffff */
[----:B------:R-:W-:Y:S05]  /*9b50*/  BRA `(.L_x_1173) ;  /* 0xffffff84005c7947 */ /* 0x000fea000383ffff */
.L_x_1257:
[----:B-1----:R1:W2:Y:S02]  /*9b60*/  SYNCS.PHASECHK.TRANS64.TRYWAIT P1, [R0+URZ+0x36420], R6 ;  /* 0x03642006000075a7 */ /* 0x0022a4000802017f */
[----:B--2---:R-:W-:Y:S05]  /*9b70*/  @!P1 NANOSLEEP.SYNCS 0x989680 ;  /* 0x009896800000995d */ /* 0x004fea0003900000 */
[----:B------:R-:W2:Y:S02]  /*9b80*/  @!P1 SYNCS.PHASECHK.TRANS64 P1, [R0+URZ+0x36420], R6 ;  /* 0x03642006000095a7 */ /* 0x000ea4000802007f */
[----:B--2---:R-:W-:Y:S05]  /*9b90*/  @!P1 BRA `(.L_x_1257) ;  /* 0xfffffffc00f09947 */ /* 0x004fea000383ffff */
[----:B------:R-:W-:Y:S05]  /*9ba0*/  BRA `(.L_x_1284) ;  /* 0xffffffdc007c7947 */ /* 0x000fea000383ffff */
.L_x_1261:
[----:B-1----:R1:W2:Y:S02]  /*9bb0*/  SYNCS.PHASECHK.TRANS64.TRYWAIT P1, [R0+URZ+0x36438], R6 ;  /* 0x03643806000075a7 */ /* 0x0022a4000802017f */
[----:B--2---:R-:W-:Y:S05]  /*9bc0*/  @!P1 NANOSLEEP.SYNCS 0x989680 ;  /* 0x009896800000995d */ /* 0x004fea0003900000 */
[----:B------:R-:W2:Y:S02]  /*9bd0*/  @!P1 SYNCS.PHASECHK.TRANS64 P1, [R0+URZ+0x36438], R6 ;  /* 0x03643806000095a7 */ /* 0x000ea4000802007f */
[----:B--2---:R-:W-:Y:S05]  /*9be0*/  @!P1 BRA `(.L_x_1261) ;  /* 0xfffffffc00f09947 */ /* 0x004fea000383ffff */
[----:B------:R-:W-:Y:S05]  /*9bf0*/  BRA `(.L_x_1285) ;  /* 0xffffffe400687947 */ /* 0x000fea000383ffff */
.L_x_1263:
[----:B--2---:R2:W3:Y:S02]  /*9c00*/  SYNCS.PHASECHK.TRANS64.TRYWAIT P1, [R0+URZ+0x36428], R3 ;  /* 0x03642803000075a7 */ /* 0x0044e4000802017f */
[----:B---3--:R-:W-:Y:S05]  /*9c10*/  @!P1 NANOSLEEP.SYNCS 0x989680 ;  /* 0x009896800000995d */ /* 0x008fea0003900000 */
[----:B------:R-:W3:Y:S02]  /*9c20*/  @!P1 SYNCS.PHASECHK.TRANS64 P1, [R0+URZ+0x36428], R3 ;  /* 0x03642803000095a7 */ /* 0x000ee4000802007f */
[----:B---3--:R-:W-:Y:S05]  /*9c30*/  @!P1 BRA `(.L_x_1263) ;  /* 0xfffffffc00f09947 */ /* 0x008fea000383ffff */
[----:B------:R-:W-:Y:S05]  /*9c40*/  BRA `(.L_x_1286) ;  /* 0xffffffe8002c7947 */ /* 0x000fea000383ffff */
.L_x_1265:
[----:B--2---:R2:W3:Y:S02]  /*9c50*/  SYNCS.PHASECHK.TRANS64.TRYWAIT P1, [R0+URZ+0x36438], R29 ;  /* 0x0364381d000075a7 */ /* 0x0044e4000802017f */
[----:B---3--:R-:W-:Y:S05]  /*9c60*/  @!P1 NANOSLEEP.SYNCS 0x989680 ;  /* 0x009896800000995d */ /* 0x008fea0003900000 */
[----:B------:R-:W3:Y:S02]  /*9c70*/  @!P1 SYNCS.PHASECHK.TRANS64 P1, [R0+URZ+0x36438], R29 ;  /* 0x0364381d000095a7 */ /* 0x000ee4000802007f */
[----:B---3--:R-:W-:Y:S05]  /*9c80*/  @!P1 BRA `(.L_x_1265) ;  /* 0xfffffffc00f09947 */ /* 0x008fea000383ffff */
[----:B------:R-:W-:Y:S05]  /*9c90*/  BRA `(.L_x_1287) ;  /* 0xffffffe800e07947 */ /* 0x000fea000383ffff */
.L_x_1267:
[----:B------:R-:W-:-:S07]  /*9ca0*/  SHF.L.U32 R5, R7, 0x1f, RZ ;  /* 0x0000001f07057819 */ /* 0x000fce00000006ff */
.L_x_1288:
[----:B----4-:R4:W1:Y:S02]  /*9cb0*/  SYNCS.PHASECHK.TRANS64.TRYWAIT P1, [R0+URZ+0x36420], R5 ;  /* 0x03642005000075a7 */ /* 0x010864000802017f */
[----:B-1----:R-:W-:Y:S05]  /*9cc0*/  @!P1 NANOSLEEP.SYNCS 0x989680 ;  /* 0x009896800000995d */ /* 0x002fea0003900000 */
[----:B------:R-:W1:Y:S02]  /*9cd0*/  @!P1 SYNCS.PHASECHK.TRANS64 P1, [R0+URZ+0x36420], R5 ;  /* 0x03642005000095a7 */ /* 0x000e64000802007f */
[----:B-1----:R-:W-:Y:S05]  /*9ce0*/  @!P1 BRA `(.L_x_1288) ;  /* 0xfffffffc00f09947 */ /* 0x002fea000383ffff */
[----:B------:R-:W-:Y:S05]  /*9cf0*/  BRA `(.L_x_1289) ;  /* 0xffffffec00747947 */ /* 0x000fea000383ffff */
.L_x_1270:
[----:B----4-:R4:W1:Y:S02]  /*9d00*/  SYNCS.PHASECHK.TRANS64.TRYWAIT P1, [R0+URZ+0x36438], R6 ;  /* 0x03643806000075a7 */ /* 0x010864000802017f */
[----:B-1----:R-:W-:Y:S05]  /*9d10*/  @!P1 NANOSLEEP.SYNCS 0x989680 ;  /* 0x009896800000995d */ /* 0x002fea0003900000 */
[----:B------:R-:W1:Y:S02]  /*9d20*/  @!P1 SYNCS.PHASECHK.TRANS64 P1, [R0+URZ+0x36438], R6 ;  /* 0x03643806000095a7 */ /* 0x000e64000802007f */
[----:B-1----:R-:W-:Y:S05]  /*9d30*/  @!P1 BRA `(.L_x_1270) ;  /* 0xfffffffc00f09947 */ /* 0x002fea000383ffff */
[----:B------:R-:W-:Y:S05]  /*9d40*/  BRA `(.L_x_1290) ;  /* 0xfffffff000407947 */ /* 0x000fea000383ffff */
.L_x_1272:
[----:B-1----:R1:W4:Y:S02]  /*9d50*/  SYNCS.PHASECHK.TRANS64.TRYWAIT P1, [R0+URZ+0x36428], R5 ;  /* 0x03642805000075a7 */ /* 0x002324000802017f */
[----:B----4-:R-:W-:Y:S05]  /*9d60*/  @!P1 NANOSLEEP.SYNCS 0x989680 ;  /* 0x009896800000995d */ /* 0x010fea0003900000 */
[----:B------:R-:W4:Y:S02]  /*9d70*/  @!P1 SYNCS.PHASECHK.TRANS64 P1, [R0+URZ+0x36428], R5 ;  /* 0x03642805000095a7 */ /* 0x000f24000802007f */
[----:B----4-:R-:W-:Y:S05]  /*9d80*/  @!P1 BRA `(.L_x_1272) ;  /* 0xfffffffc00f09947 */ /* 0x010fea000383ffff */
[----:B------:R-:W-:Y:S05]  /*9d90*/  BRA `(.L_x_1291) ;  /* 0xfffffff000e87947 */ /* 0x000fea000383ffff */
.L_x_1274:
[----:B----4-:R4:W1:Y:S02]  /*9da0*/  SYNCS.PHASECHK.TRANS64.TRYWAIT P1, [R0+URZ+0x36438], R3 ;  /* 0x03643803000075a7 */ /* 0x010864000802017f */
[----:B-1----:R-:W-:Y:S05]  /*9db0*/  @!P1 NANOSLEEP.SYNCS 0x989680 ;  /* 0x009896800000995d */ /* 0x002fea0003900000 */
[----:B------:R-:W1:Y:S02]  /*9dc0*/  @!P1 SYNCS.PHASECHK.TRANS64 P1, [R0+URZ+0x36438], R3 ;  /* 0x03643803000095a7 */ /* 0x000e64000802007f */
[----:B-1----:R-:W-:Y:S05]  /*9dd0*/  @!P1 BRA `(.L_x_1274) ;  /* 0xfffffffc00f09947 */ /* 0x002fea000383ffff */
[----:B------:R-:W-:Y:S05]  /*9de0*/  BRA `(.L_x_1292) ;  /* 0xfffffff400a47947 */ /* 0x000fea000383ffff */
.L_x_1276:
[----:B------:R-:W-:Y:S01]  /*9df0*/  BSSY B1, `(.L_x_1293) ;  /* 0x0000006000017945 */ /* 0x000fe20003800000 */
[----:B------:R-:W-:-:S07]  /*9e00*/  IMAD.MOV.U32 R15, RZ, RZ, -0x1 ;  /* 0xffffffffff0f7424 */ /* 0x000fce00078e00ff */
[----:B------:R-:W-:Y:S05]  /*9e10*/  WARPSYNC.COLLECTIVE R15, `(.L_x_1294) ;  /* 0x000000000f0c7348 */ /* 0x000fea0003c00000 */
[----:B------:R-:W-:Y:S02]  /*9e20*/  ELECT P6, UR62, PT ;  /* 0x00000000003e782f */ /* 0x000fe400038c0000 */
[----:B------:R-:W-:Y:S01]  /*9e30*/  MOV R14, UR62 ;  /* 0x0000003e000e7c02 */ /* 0x000fe20008000f00 */
[----:B------:R-:W-:Y:S10]  /*9e40*/  ENDCOLLECTIVE ;  /* 0x000000000000791b */ /* 0x000ff40003800000 */
.L_x_1294:
[----:B------:R-:W-:Y:S05]  /*9e50*/  BSYNC B1 ;  /* 0x0000000000017941 */ /* 0x000fea0003800000 */
.L_x_1293:
[----:B------:R-:W-:Y:S05]  /*9e60*/  BRA `(.L_x_1295) ;  /* 0xfffffff8005c7947 */ /* 0x000fea000383ffff */
.L_x_1278:
[----:B-1----:R1:W2:Y:S02]  /*9e70*/  SYNCS.PHASECHK.TRANS64.TRYWAIT P0, [R9+URZ], R2 ;  /* 0x00000002090075a7 */ /* 0x0022a4000800017f */
[----:B--2---:R-:W-:Y:S05]  /*9e80*/  @!P0 NANOSLEEP.SYNCS 0x989680 ;  /* 0x009896800000895d */ /* 0x004fea0003900000 */
[----:B------:R-:W2:Y:S02]  /*9e90*/  @!P0 SYNCS.PHASECHK.TRANS64 P0, [R9+URZ], R2 ;  /* 0x00000002090085a7 */ /* 0x000ea4000800007f */
[----:B--2---:R-:W-:Y:S05]  /*9ea0*/  @!P0 BRA `(.L_x_1278) ;  /* 0xfffffffc00f08947 */ /* 0x004fea000383ffff */
[----:B------:R-:W-:Y:S05]  /*9eb0*/  BRA `(.L_x_1296) ;  /* 0xfffffff8009c7947 */ /* 0x000fea000383ffff */
.L_x_1279:
[----:B--2---:R2:W3:Y:S02]  /*9ec0*/  SYNCS.PHASECHK.TRANS64.TRYWAIT P0, [R3+URZ], R0 ;  /* 0x00000000030075a7 */ /* 0x0044e4000800017f */
[----:B---3--:R-:W-:Y:S05]  /*9ed0*/  @!P0 NANOSLEEP.SYNCS 0x989680 ;  /* 0x009896800000895d */ /* 0x008fea0003900000 */
[----:B------:R-:W3:Y:S02]  /*9ee0*/  @!P0 SYNCS.PHASECHK.TRANS64 P0, [R3+URZ], R0 ;  /* 0x00000000030085a7 */ /* 0x000ee4000800007f */
[----:B---3--:R-:W-:Y:S05]  /*9ef0*/  @!P0 BRA `(.L_x_1279) ;  /* 0xfffffffc00f08947 */ /* 0x008fea000383ffff */
[----:B------:R-:W-:Y:S05]  /*9f00*/  BRA `(.L_x_1297) ;  /* 0xfffffff800907947 */ /* 0x000fea000383ffff */
.L_x_1298:
        /* <DEDUP_REMOVED lines=15> */
.L_x_7657:


//--------------------- .text._ZN7cutlass13device_kernelIN5flash11enable_sm90INS1_16FlashAttnBwdSm90INS1_25CollectiveMainloopBwdSm90ILi2ELi1ELi1EN4cute5tupleIJNS5_1CILi1EEES8_S8_EEENS6_IJNS7_ILi64EEENS7_ILi96EEENS7_ILi192EEEEEENS_10bfloat16_tEfNS_4arch4Sm90ELb0ELb1ELb1ELb0ELb1ELb0ELb1ELb0ELi3ELi1ELi1ELi1ELb0EEENS1_21CollectiveEpilogueBwdISD_SE_SG_Li384ELb0ELb1ELi3EEENS1_19SingleTileSchedulerILb0ELb0ELb0ELi96EEEEEEEEEvNT_6ParamsE --------------------------
	.section	.text._ZN7cutlass13device_kernelIN5flash11enable_sm90INS1_16FlashAttnBwdSm90INS1_25CollectiveMainloopBwdSm90ILi2ELi1ELi1EN4cute5tupleIJNS5_1CILi1EEES8_S8_EEENS6_IJNS7_ILi64EEENS7_ILi96EEENS7_ILi192EEEEEENS_10bfloat16_tEfNS_4arch4Sm90ELb0ELb1ELb1ELb0ELb1ELb0ELb1ELb0ELi3ELi1ELi1ELi1ELb0EEENS1_21CollectiveEpilogueBwdISD_SE_SG_Li384ELb0ELb1ELi3EEENS1_19SingleTileSchedulerILb0ELb0ELb0ELi96EEEEEEEEEvNT_6ParamsE,"ax",@progbits
	.align	128
.text._ZN7cutlass13device_kernelIN5flash11enable_sm90INS1_16FlashAttnBwdSm90INS1_25CollectiveMainloopBwdSm90ILi2ELi1ELi1EN4cute5tupleIJNS5_1CILi1EEES8_S8_EEENS6_IJNS7_ILi64EEENS7_ILi96EEENS7_ILi192EEEEEENS_10bfloat16_tEfNS_4arch4Sm90ELb0ELb1ELb1ELb0ELb1ELb0ELb1ELb0ELi3ELi1ELi1ELi1ELb0EEENS1_21CollectiveEpilogueBwdISD_SE_SG_Li384ELb0ELb1ELi3EEENS1_19SingleTileSchedulerILb0ELb0ELb0ELi96EEEEEEEEEvNT_6ParamsE:
        .type           _ZN7cutlass13device_kernelIN5flash11enable_sm90INS1_16FlashAttnBwdSm90INS1_25CollectiveMainloopBwdSm90ILi2ELi1ELi1EN4cute5tupleIJNS5_1CILi1EEES8_S8_EEENS6_IJNS7_ILi64EEENS7_ILi96EEENS7_ILi192EEEEEENS_10bfloat16_tEfNS_4arch4Sm90ELb0ELb1ELb1ELb0ELb1ELb0ELb1ELb0ELi3ELi1ELi1ELi1ELb0EEENS1_21CollectiveEpilogueBwdISD_SE_SG_Li384ELb0ELb1ELi3EEENS1_19SingleTileSchedulerILb0ELb0ELb0ELi96EEEEEEEEEvNT_6ParamsE,@function
        .size           _ZN7cutlass13device_kernelIN5flash11enable_sm90INS1_16FlashAttnBwdSm90INS1_25CollectiveMainloopBwdSm90ILi2ELi1ELi1EN4cute5tupleIJNS5_1CILi1EEES8_S8_EEENS6_IJNS7_ILi64EEENS7_ILi96EEENS7_ILi192EEEEEENS_10bfloat16_tEfNS_4arch4Sm90ELb0ELb1ELb1ELb0ELb1ELb0ELb1ELb0ELi3ELi1ELi1ELi1ELb0EEENS1_21CollectiveEpilogueBwdISD_SE_SG_Li384ELb0ELb1ELi3EEENS1_19SingleTileSchedulerILb0ELb0ELb0ELi96EEEEEEEEEvNT_6ParamsE,(.L_x_7658 - _ZN7cutlass13device_kernelIN5flash11enable_sm90INS1_16FlashAttnBwdSm90INS1_25CollectiveMainloopBwdSm90ILi2ELi1ELi1EN4cute5tupleIJNS5_1CILi1EEES8_S8_EEENS6_IJNS7_ILi64EEENS7_ILi96EEENS7_ILi192EEEEEENS_10bfloat16_tEfNS_4arch4Sm90ELb0ELb1ELb1ELb0ELb1ELb0ELb1ELb0ELi3ELi1ELi1ELi1ELb0EEENS1_21CollectiveEpilogueBwdISD_SE_SG_Li384ELb0ELb1ELi3EEENS1_19SingleTileSchedulerILb0ELb0ELb0ELi96EEEEEEEEEvNT_6ParamsE)
        .other          _ZN7cutlass13device_kernelIN5flash11enable_sm90INS1_16FlashAttnBwdSm90INS1_25CollectiveMainloopBwdSm90ILi2ELi1ELi1EN4cute5tupleIJNS5_1CILi1EEES8_S8_EEENS6_IJNS7_ILi64EEENS7_ILi96EEENS7_ILi192EEEEEENS_10bfloat16_tEfNS_4arch4Sm90ELb0ELb1ELb1ELb0ELb1ELb0ELb1ELb0ELi3ELi1ELi1ELi1ELb0EEENS1_21CollectiveEpilogueBwdISD_SE_SG_Li384ELb0ELb1ELi3EEENS1_19SingleTileSchedulerILb0ELb0ELb0ELi96EEEEEEEEEvNT_6ParamsE,@"STO_CUDA_ENTRY STV_DEFAULT"
_ZN7cutlass13device_kernelIN5flash11enable_sm90INS1_16FlashAttnBwdSm90INS1_25CollectiveMainloopBwdSm90ILi2ELi1ELi1EN4cute5tupleIJNS5_1CILi1EEES8_S8_EEENS6_IJNS7_ILi64EEENS7_ILi96EEENS7_ILi192EEEEEENS_10bfloat16_tEfNS_4arch4Sm90ELb0ELb1ELb1ELb0ELb1ELb0ELb1ELb0ELi3ELi1ELi1ELi1ELb0EEENS1_21CollectiveEpilogueBwdISD_SE_SG_Li384ELb0ELb1ELi3EEENS1_19SingleTileSchedulerILb0ELb0ELb0ELi96EEEEEEEEEvNT_6ParamsE:
        /* <DEDUP_REMOVED lines=30> */
.L_x_1300:
[----:B------:R-:W-:Y:S05]  /*01e0*/  BSYNC B0 ;  /* 0x0000000000007941 */ /* 0x000fea0003800000 */
.L_x_1299:
        /* <DEDUP_REMOVED lines=37> */
.L_x_1301:
        /* <DEDUP_REMOVED lines=20> */
.L_x_1302:
[----:B------:R-:W-:Y:S01]  /*0580*/  PLOP3.LUT P0, PT, PT, PT, UP0, 0x80, 0x0 ;  /* 0x000000000000781c */ /* 0x000fe20003f0f008 */
[----:B------:R-:W-:Y:S01]  /*0590*/  NOP ;  /* 0x0000000000007918 */ /* 0x000fe20000000000 */
[----:B------:R-:W-:Y:S01]  /*05a0*/  ULDC.64 UR46, c[0x0][0x208] ;  /* 0x00008200002e7ab9 */ /* 0x000fe20000000a00 */
[----:B-12-4-:R-:W-:Y:S10]  /*05b0*/  BAR.SYNC.DEFER_BLOCKING 0x0 ;  /* 0x0000000000007b1d */ /* 0x016ff40000010000 */
[----:B------:R-:W-:Y:S05]  /*05c0*/  @!P0 BRA `(.L_x_1303) ;  /* 0x0000005c005c8947 */ /* 0x000fea0003800000 */
.L_x_1304:
        /* <DEDUP_REMOVED lines=85> */
.L_x_1305:
        /* <DEDUP_REMOVED lines=37> */
.L_x_1308:
        /* <DEDUP_REMOVED lines=15> */
.L_x_1307:
        /* <DEDUP_REMOVED lines=20> */
.L_x_1310:
        /* <DEDUP_REMOVED lines=15> */
.L_x_1309:
        /* <DEDUP_REMOVED lines=8> */
.L_x_1459:
        /* <DEDUP_REMOVED lines=19> */
.L_x_1312:
        /* <DEDUP_REMOVED lines=110> */
.L_x_1332:
[----:B------:R-:W-:Y:S01]  /*1920*/  IMAD.U32 R3, RZ, RZ, UR38 ;  /* 0x00000026ff037e24 */ /* 0x000fe2000f8e00ff */
[----:B------:R-:W-:Y:S05]  /*1930*/  YIELD ;  /* 0x0000000000007946 */ /* 0x000fea0003800000 */
[----:B------:R-:W-:-:S04]  /*1940*/  LOP3.LUT R3, R3, 0x1, RZ, 0xfc, !PT ;  /* 0x0000000103037812 */ /* 0x000fc800078efcff */
[----:B------:R-:W-:-:S13]  /*1950*/  ISETP.NE.AND P0, PT, R3, 0x3, PT ;  /* 0x000000030300780c */ /* 0x000fda0003f05270 */
[----:B------:R-:W-:Y:S05]  /*1960*/  @!P0 BRA `(.L_x_1314) ;  /* 0x0000000000048947 */ /* 0x000fea0003800000 */
[----:B------:R-:W-:Y:S01]  /*1970*/  BPT.TRAP 0x1 ;  /* 0x000000040000795c */ /* 0x000fe20000300000 */
.L_x_1314:
[----:B------:R-:W-:Y:S02]  /*1980*/  LEA R3, R2, UR37, 0x3 ;  /* 0x0000002502037c11 */ /* 0x000fe4000f8e18ff */
[----:B------:R-:W-:-:S04]  /*1990*/  SHF.L.U32 R10, R7, 0x1f, RZ ;  /* 0x0000001f070a7819 */ /* 0x000fc800000006ff */
[----:B------:R1:W2:Y:S01]  /*19a0*/  SYNCS.PHASECHK.TRANS64.TRYWAIT P1, [R3+URZ+0x36410], R10 ;  /* 0x0364100a030075a7 */ /* 0x0002a2000802017f */
[----:B------:R-:W-:Y:S05]  /*19b0*/  @!P0 BRA `(.L_x_1315) ;  /* 0x0000000000048947 */ /* 0x000fea0003800000 */
[----:B------:R-:W-:Y:S01]  /*19c0*/  BPT.TRAP 0x1 ;  /* 0x000000040000795c */ /* 0x000fe20000300000 */
.L_x_1315:
[----:B--2---:R-:W-:Y:S05]  /*19d0*/  @P1 BRA `(.L_x_1316) ;  /* 0x0000000000081947 */ /* 0x004fea0003800000 */
[----:B------:R-:W2:Y:S02]  /*19e0*/  SYNCS.PHASECHK.TRANS64.TRYWAIT P1, [R3+URZ+0x36410], R10 ;  /* 0x0364100a030075a7 */ /* 0x000ea4000802017f */
[----:B--2---:R-:W-:Y:S05]  /*19f0*/  @!P1 BRA `(.L_x_1317) ;  /* 0x0000008c00e89947 */ /* 0x004fea0003800000 */
.L_x_1316:
        /* <DEDUP_REMOVED lines=8> */
[----:B------:R-:W-:-:S02]  /*1a80*/  UMOV UR11, 0x40000040 ;  /* 0x40000040000b7882 */ /* 0x000fc40000000000 */
[----:B------:R-:W-:Y:S02]  /*1a90*/  ULOP3.LUT UR5, UR5, 0x3fff, URZ, 0xc0, !UPT ;  /* 0x00003fff05057892 */ /* 0x000fe4000f8ec03f */
[----:B-12---:R-:W-:Y:S02]  /*1aa0*/  LEA R10, R9, UR37, 0x2 ;  /* 0x00000025090a7c11 */ /* 0x006fe4000f8e10ff */
[----:B------:R-:W-:Y:S02]  /*1ab0*/  ULEA UR4, UR6, UR37, 0xc ;  /* 0x0000002506047291 */ /* 0x000fe4000f8e603f */
[----:B------:R-:W-:Y:S02]  /*1ac0*/  ULOP3.LUT UR5, UR5, 0x10000, URZ, 0xfc, !UPT ;  /* 0x0001000005057892 */ /* 0x000fe4000f8efc3f */
[----:B------:R-:W-:Y:S02]  /*1ad0*/  USHF.R.U32.HI UR6, URZ, 0x4, UR4 ;  /* 0x000000043f067899 */ /* 0x000fe40008011604 */
[----:B------:R-:W-:-:S02]  /*1ae0*/  UIMAD UR5, UR7, 0x600, UR5 ;  /* 0x00000600070578a4 */ /* 0x000fc4000f8e0205 */
[----:B------:R-:W-:-:S04]  /*1af0*/  ULOP3.LUT UR6, UR6, 0x3fff, URZ, 0xc0, !UPT ;  /* 0x00003fff06067892 */ /* 0x000fc8000f8ec03f */
[----:B------:R-:W-:Y:S01]  /*1b00*/  ULOP3.LUT UR6, UR6, 0x10000, URZ, 0xfc, !UPT ;  /* 0x0001000006067892 */ /* 0x000fe2000f8efc3f */
[----:B------:R-:W-:-:S06]  /*1b10*/  UMOV UR8, UR5 ;  /* 0x0000000500087c82 */ /* 0x000fcc0008000000 */
[----:B------:R-:W-:Y:S02]  /*1b20*/  UMOV UR10, UR6 ;  /* 0x00000006000a7c82 */ /* 0x000fe40008000000 */
[----:B------:R-:W-:Y:S01]  /*1b30*/  HGMMA.64x32x16.F32.BF16 R136, gdesc[UR8], RZ, !UPT, gsb0 ;  /* 0x00600000088879f0 */ /* 0x000fe2000c0018ff */
        /* <DEDUP_REMOVED lines=82> */
.L_x_1318:
[----:B-1----:R-:W-:-:S04]  /*2060*/  SHF.L.U32 R10, R4, 0x1f, RZ ;  /* 0x0000001f040a7819 */ /* 0x002fc800000006ff */
[----:B------:R1:W4:Y:S01]  /*2070*/  SYNCS.PHASECHK.TRANS64.TRYWAIT P1, [UR37+0x36430], R10 ;  /* 0x0364300aff0075a7 */ /* 0x0003220008020165 */
[----:B------:R-:W-:Y:S05]  /*2080*/  @!P0 BRA `(.L_x_1319) ;  /* 0x0000000000048947 */ /* 0x000fea0003800000 */
[----:B------:R-:W-:Y:S01]  /*2090*/  BPT.TRAP 0x1 ;  /* 0x000000040000795c */ /* 0x000fe20000300000 */
.L_x_1319:
[----:B----4-:R-:W-:Y:S05]  /*20a0*/  @P1 BRA `(.L_x_1320) ;  /* 0x0000000000081947 */ /* 0x010fea0003800000 */
[----:B------:R-:W4:Y:S02]  /*20b0*/  SYNCS.PHASECHK.TRANS64.TRYWAIT P1, [UR37+0x36430], R10 ;  /* 0x0364300aff0075a7 */ /* 0x000f240008020165 */
[----:B----4-:R-:W-:Y:S05]  /*20c0*/  @!P1 BRA `(.L_x_1321) ;  /* 0x0000008800489947 */ /* 0x010fea0003800000 */
.L_x_1320:
        /* <DEDUP_REMOVED lines=147> */
.L_x_1324:
[----:B------:R-:W-:-:S06]  /*2a00*/  UISETP.NE.AND UP0, UPT, UR42, 0x1, UPT ;  /* 0x000000012a00788c */ /* 0x000fcc000bf05270 */
[----:B------:R-:W-:-:S05]  /*2a10*/  PLOP3.LUT P1, PT, PT, PT, UP0, 0x80, 0x0 ;  /* 0x000000000000781c */ /* 0x000fca0003f2f008 */
[----:B------:R-:W-:-:S08]  /*2a20*/  @UP0 ULDC UR5, c[0x0][0x754] ;  /* 0x0001d50000050ab9 */ /* 0x000fd00000000800 */
[----:B------:R-:W-:Y:S01]  /*2a30*/  @P1 IMAD.HI.U32 R143, R142, UR5, RZ ;  /* 0x000000058e8f1c27 */ /* 0x000fe2000f8e00ff */
[----:B------:R-:W-:-:S04]  /*2a40*/  @UP0 ULDC UR5, c[0x0][0x758] ;  /* 0x0001d60000050ab9 */ /* 0x000fc80000000800 */
[----:B------:R-:W-:-:S07]  /*2a50*/  @P1 SHF.R.U32.HI R142, RZ, UR5, R143 ;  /* 0x00000005ff8e1c19 */ /* 0x000fce000801168f */
.L_x_1325:
[----:B------:R-:W-:Y:S05]  /*2a60*/  BSYNC B0 ;  /* 0x0000000000007941 */ /* 0x000fea0003800000 */
.L_x_1323:
[----:B------:R-:W4:Y:S01]  /*2a70*/  LDL R143, [R1+0x4] ;  /* 0x00000400018f7983 */ /* 0x000f220000100800 */
[----:B------:R-:W-:Y:S01]  /*2a80*/  IADD3 R148, R140, UR4, R5 ;  /* 0x000000048c947c10 */ /* 0x000fe2000fffe005 */
[----:B----4-:R-:W-:-:S05]  /*2a90*/  IMAD R142, R142, UR42, R143 ;  /* 0x0000002a8e8e7c24 */ /* 0x010fca000f8e028f */
[----:B------:R-:W-:Y:S02]  /*2aa0*/  VIADDMNMX R147, R142, UR42, R147, PT ;  /* 0x0000002a8e937c46 */ /* 0x000fe4000b800193 */
[----:B------:R-:W-:-:S07]  /*2ab0*/  VIMNMX R148, R148, R142, !PT ;  /* 0x0000008e94947248 */ /* 0x000fce0007fe0100 */
.L_x_1322:
        /* <DEDUP_REMOVED lines=18> */
.L_x_1328:
[----:B------:R-:W-:-:S06]  /*2be0*/  UISETP.NE.AND UP0, UPT, UR42, 0x1, UPT ;  /* 0x000000012a00788c */ /* 0x000fcc000bf05270 */
[----:B------:R-:W-:-:S05]  /*2bf0*/  PLOP3.LUT P1, PT, PT, PT, UP0, 0x80, 0x0 ;  /* 0x000000000000781c */ /* 0x000fca0003f2f008 */
[----:B------:R-:W-:-:S08]  /*2c00*/  @UP0 ULDC UR4, c[0x0][0x754] ;  /* 0x0001d50000040ab9 */ /* 0x000fd00000000800 */
[----:B------:R-:W-:Y:S01]  /*2c10*/  @P1 IMAD.HI.U32 R142, R140, UR4, RZ ;  /* 0x000000048c8e1c27 */ /* 0x000fe2000f8e00ff */
[----:B------:R-:W-:-:S04]  /*2c20*/  @UP0 ULDC UR4, c[0x0][0x758] ;  /* 0x0001d60000040ab9 */ /* 0x000fc80000000800 */
[----:B------:R-:W-:-:S07]  /*2c30*/  @P1 SHF.R.U32.HI R140, RZ, UR4, R142 ;  /* 0x00000004ff8c1c19 */ /* 0x000fce000801168e */
.L_x_1329:
[----:B------:R-:W-:Y:S05]  /*2c40*/  BSYNC B0 ;  /* 0x0000000000007941 */ /* 0x000fea0003800000 */
.L_x_1327:
[----:B------:R-:W4:Y:S02]  /*2c50*/  LDL R142, [R1+0x4] ;  /* 0x00000400018e7983 */ /* 0x000f240000100800 */
[----:B----4-:R-:W-:-:S05]  /*2c60*/  IMAD R140, R140, UR42, R142 ;  /* 0x0000002a8c8c7c24 */ /* 0x010fca000f8e028e */
[----:B------:R-:W-:Y:S02]  /*2c70*/  VIMNMX R145, R145, R140, !PT ;  /* 0x0000008c91917248 */ /* 0x000fe40007fe0100 */
[----:B------:R-:W-:-:S07]  /*2c80*/  VIADDMNMX R139, R140, UR42, R139, PT ;  /* 0x0000002a8c8b7c46 */ /* 0x000fce000b80018b */
.L_x_1326:
        /* <DEDUP_REMOVED lines=217> */
[----:B------:R-:W-:Y:S02]  /*3a20*/  UIMAD UR4, UR10, 0x3000, UR37 ;  /* 0x000030000a0478a4 */ /* 0x000fe4000f8e0225 */
[----:B------:R-:W-:Y:S02]  /*3a30*/  UIADD3 UR6, UR9, 0xc0, URZ ;  /* 0x000000c009067890 */ /* 0x000fe4000fffe03f */
[----:B------:R-:W-:Y:S02]  /*3a40*/  USHF.R.U32.HI UR5, URZ, 0x4, UR4 ;  /* 0x000000043f057899 */ /* 0x000fe40008011604 */
[----:B------:R-:W-:Y:S02]  /*3a50*/  UIADD3 UR4, UR8, 0x180, URZ ;  /* 0x0000018008047890 */ /* 0x000fe4000fffe03f */
[----:B------:R-:W-:Y:S01]  /*3a60*/  ULOP3.LUT UR10, UR5, 0x3fff, URZ, 0xc0, !UPT ;  /* 0x00003fff050a7892 */ /* 0x000fe2000f8ec03f */
[----:B------:R-:W-:-:S02]  /*3a70*/  UMOV UR7, 0x80000020 ;  /* 0x8000002000077882 */ /* 0x000fc40000000000 */
[----:B------:R-:W-:Y:S01]  /*3a80*/  UMOV UR5, 0x40000040 ;  /* 0x4000004000057882 */ /* 0x000fe20000000000 */
[----:B------:R-:W-:Y:S02]  /*3a90*/  WARPGROUP.DEPBAR.LE gsb0, 0x0 ;  /* 0x00008000000079c5 */ /* 0x000fe40000010000 */
[----:B------:R-:W-:-:S06]  /*3aa0*/  WARPGROUP.ARRIVE ;  /* 0x00000000000079c5 */ /* 0x000fcc0000000000 */
[----:B------:R-:W-:Y:S01]  /*3ab0*/  HGMMA.64x96x16.F32.BF16 R72, gdesc[UR4].tnspA.tnspB, R72, gsb0 ;  /* 0x61600000044879f0 */ /* 0x000fe20008001848 */
[----:B-1----:R-:W-:-:S04]  /*3ac0*/  IMAD.U32 R153, RZ, RZ, UR37 ;  /* 0x00000025ff997e24 */ /* 0x002fc8000f8e00ff */
[----:B------:R-:W-:-:S05]  /*3ad0*/  VIADD R153, R153, 0x33400 ;  /* 0x0003340099997836 */ /* 0x000fca0000000000 */
[----:B------:R-:W-:-:S13]  /*3ae0*/  R2UR UR13, R153 ;  /* 0x00000000990d72ca */ /* 0x000fda00000e0000 */
[----:B------:R-:W-:-:S04]  /*3af0*/  USHF.R.U32.HI UR13, URZ, 0x4, UR13 ;  /* 0x000000043f0d7899 */ /* 0x000fc8000801160d */
[----:B------:R-:W-:-:S04]  /*3b00*/  ULOP3.LUT UR13, UR13, 0x3fff, URZ, 0xc0, !UPT ;  /* 0x00003fff0d0d7892 */ /* 0x000fc8000f8ec03f */
[----:B------:R-:W-:Y:S01]  /*3b10*/  ULOP3.LUT UR14, UR13, 0x10000, URZ, 0xfc, !UPT ;  /* 0x000100000d0e7892 */ /* 0x000fe2000f8efc3f */
[----:B------:R-:W-:Y:S01]  /*3b20*/  UMOV UR9, 0x80000020 ;  /* 0x8000002000097882 */ /* 0x000fe20000000000 */
[----:B------:R-:W-:-:S05]  /*3b30*/  UMOV UR11, 0x40000040 ;  /* 0x40000040000b7882 */ /* 0x000fca0000000000 */
[----:B------:R-:W-:Y:S01]  /*3b40*/  UMOV UR8, UR14 ;  /* 0x0000000e00087c82 */ /* 0x000fe20008000000 */
        /* <DEDUP_REMOVED lines=48> */
.L_x_1330:
        /* <DEDUP_REMOVED lines=59> */
.L_x_1331:
        /* <DEDUP_REMOVED lines=63> */
.L_x_1306:
        /* <DEDUP_REMOVED lines=25> */
.L_x_1334:
        /* <DEDUP_REMOVED lines=20> */
.L_x_1335:
        /* <DEDUP_REMOVED lines=18> */
.L_x_1336:
        /* <DEDUP_REMOVED lines=18> */
.L_x_1337:
        /* <DEDUP_REMOVED lines=137> */
.L_x_1339:
[----:B------:R-:W-:Y:S05]  /*5390*/  BSYNC B0 ;  /* 0x0000000000007941 */ /* 0x000fea0003800000 */
.L_x_1338:
[----:B------:R-:W-:-:S04]  /*53a0*/  DEPBAR.LE SB0, 0x0 ;  /* 0x000080000000791a */ /* 0x000fc80000000000 */
[----:B------:R-:W-:Y:S05]  /*53b0*/  EXIT ;  /* 0x000000000000794d */ /* 0x000fea0003800000 */
.L_x_1333:
[----:B------:R-:W1:Y:S01]  /*53c0*/  S2R R0, SR_TID.X ;  /* 0x0000000000007919 */ /* 0x000e620000002100 */
[----:B------:R-:W2:Y:S01]  /*53d0*/  S2UR UR9, SR_CTAID.Y ;  /* 0x00000000000979c3 */ /* 0x000ea20000002600 */
[----:B------:R-:W-:Y:S01]  /*53e0*/  BSSY B0, `(.L_x_1340) ;  /* 0x0000032000007945 */ /* 0x000fe20003800000 */
[----:B------:R-:W3:Y:S06]  /*53f0*/  S2R R11, SR_CTAID.X ;  /* 0x00000000000b7919 */ /* 0x000eec0000002500 */
        /* <DEDUP_REMOVED lines=48> */
.L_x_1341:
[----:B------:R-:W-:Y:S05]  /*5700*/  BSYNC B0 ;  /* 0x0000000000007941 */ /* 0x000fea0003800000 */
.L_x_1340:
        /* <DEDUP_REMOVED lines=16> */
.L_x_1343:
[----:B------:R-:W-:Y:S05]  /*5810*/  BSYNC B0 ;  /* 0x0000000000007941 */ /* 0x000fea0003800000 */
.L_x_1342:
        /* <DEDUP_REMOVED lines=16> */
.L_x_1345:
[----:B------:R-:W-:Y:S05]  /*5920*/  BSYNC B0 ;  /* 0x0000000000007941 */ /* 0x000fea0003800000 */
.L_x_1344:
        /* <DEDUP_REMOVED lines=17> */
.L_x_1347:
[----:B------:R-:W-:Y:S05]  /*5a40*/  BSYNC B0 ;  /* 0x0000000000007941 */ /* 0x000fea0003800000 */
.L_x_1346:
        /* <DEDUP_REMOVED lines=17> */
.L_x_1349:
[----:B------:R-:W-:Y:S05]  /*5b60*/  BSYNC B0 ;  /* 0x0000000000007941 */ /* 0x000fea0003800000 */
.L_x_1348:
        /* <DEDUP_REMOVED lines=29> */
.L_x_1351:
[----:B------:R-:W-:Y:S05]  /*5d40*/  BSYNC B0 ;  /* 0x0000000000007941 */ /* 0x000fea0003800000 */
.L_x_1350:
        /* <DEDUP_REMOVED lines=13> */
.L_x_1353:
[----:B------:R-:W-:Y:S05]  /*5e20*/  BSYNC B0 ;  /* 0x0000000000007941 */ /* 0x000fea0003800000 */
.L_x_1352:
        /* <DEDUP_REMOVED lines=15> */
.L_x_1355:
[----:B------:R-:W-:Y:S05]  /*5f20*/  BSYNC B0 ;  /* 0x0000000000007941 */ /* 0x000fea0003800000 */
.L_x_1354:
        /* <DEDUP_REMOVED lines=15> */
.L_x_1357:
[----:B------:R-:W-:Y:S05]  /*6020*/  BSYNC B0 ;  /* 0x0000000000007941 */ /* 0x000fea0003800000 */
.L_x_1356:
        /* <DEDUP_REMOVED lines=15> */
.L_x_1359:
[----:B------:R-:W-:Y:S05]  /*6120*/  BSYNC B0 ;  /* 0x0000000000007941 */ /* 0x000fea0003800000 */
.L_x_1358:
        /* <DEDUP_REMOVED lines=15> */
.L_x_1361:
[----:B------:R-:W-:Y:S05]  /*6220*/  BSYNC B0 ;  /* 0x0000000000007941 */ /* 0x000fea0003800000 */
.L_x_1360:
        /* <DEDUP_REMOVED lines=15> */
.L_x_1363:
[----:B------:R-:W-:Y:S05]  /*6320*/  BSYNC B0 ;  /* 0x0000000000007941 */ /* 0x000fea0003800000 */
.L_x_1362:
[----:B------:R-:W-:Y:S05]  /*6330*/  EXIT ;  /* 0x000000000000794d */ /* 0x000fea0003800000 */
.L_x_1303:
        /* <DEDUP_REMOVED lines=14> */
[----:B------:R-:W-:Y:S02]  /*6420*/  ULDC UR4, c[0x0][0x280] ;  /* 0x0000a00000047ab9 */ /* 0x000fe40000000800 */
[----:B------:R-:W-:-:S04]  /*6430*/  UIADD3 UR5, UR4, 0x3f, URZ ;  /* 0x0000003f04057890 */ /* 0x000fc8000fffe03f */
[----:B------:R-:W-:Y:S01]  /*6440*/  USHF.R.S32.HI UR6, URZ, 0x1f, UR5 ;  /* 0x0000001f3f067899 */ /* 0x000fe20008011405 */
[----:B------:R-:W2:Y:S03]  /*6450*/  S2UR UR17, SR_CTAID.Y ;  /* 0x00000000001179c3 */ /* 0x000ea60000002600 */
[----:B------:R-:W-:-:S04]  /*6460*/  ULEA.HI UR5, UR6, UR5, URZ, 0x6 ;  /* 0x0000000506057291 */ /* 0x000fc8000f8f303f */
[----:B------:R-:W-:Y:S01]  /*6470*/  USHF.R.S32.HI UR5, URZ, 0x6, UR5 ;  /* 0x000000063f057899 */ /* 0x000fe20008011405 */
[----:B-1----:R-:W-:Y:S01]  /*6480*/  ISETP.LE.AND P0, PT, RZ, UR23, PT ;  /* 0x00000017ff007c0c */ /* 0x002fe2000bf03270 */
[----:B--2---:R-:W-:-:S12]  /*6490*/  USHF.R.S32.HI UR18, URZ, 0x1f, UR17 ;  /* 0x0000001f3f127899 */ /* 0x004fd80008011411 */
[----:B------:R-:W-:Y:S05]  /*64a0*/  @!P0 BRA `(.L_x_1367) ;  /* 0x00000000002c8947 */ /* 0x000fea0003800000 */
        /* <DEDUP_REMOVED lines=9> */
[----:B------:R-:W-:Y:S01]  /*6540*/  USEL UR11, UR5, UR7, UP0 ;  /* 0x00000007050b7287 */ /* 0x000fe20008000000 */
[----:B------:R-:W-:Y:S11]  /*6550*/  BRA `(.L_x_1368) ;  /* 0x0000000000047947 */ /* 0x000ff60003800000 */
.L_x_1367:
[----:B------:R-:W-:-:S05]  /*6560*/  UMOV UR11, UR5 ;  /* 0x00000005000b7c82 */ /* 0x000fca0008000000 */
.L_x_1368:
[----:B------:R-:W-:Y:S01]  /*6570*/  UIMAD UR4, UR23, 0x60, UR4 ;  /* 0x00000060170478a4 */ /* 0x000fe2000f8e0204 */
[----:B------:R-:W-:Y:S01]  /*6580*/  ULDC UR6, c[0x0][0x290] ;  /* 0x0000a40000067ab9 */ /* 0x000fe20000000800 */
[----:B------:R-:W-:Y:S01]  /*6590*/  ULDC UR7, c[0x0][0x74c] ;  /* 0x0001d30000077ab9 */ /* 0x000fe20000000800 */
[----:B------:R-:W-:Y:S01]  /*65a0*/  ULDC.64 UR8, c[0x0][0x2d8] ;  /* 0x0000b60000087ab9 */ /* 0x000fe20000000a00 */
[----:B------:R-:W-:Y:S02]  /*65b0*/  UIADD3 UR6, -UR7, UR4, -UR6 ;  /* 0x0000000407067290 */ /* 0x000fe4000fffe906 */
[----:B------:R-:W-:Y:S02]  /*65c0*/  UIMAD UR4, UR18, UR8, URZ ;  /* 0x00000008120472a4 */ /* 0x000fe4000f8e023f */
[----:B------:R-:W-:Y:S02]  /*65d0*/  USHF.R.S32.HI UR7, URZ, 0x1f, UR6 ;  /* 0x0000001f3f077899 */ /* 0x000fe40008011406 */
[----:B------:R-:W-:-:S02]  /*65e0*/  UIMAD UR4, UR17, UR9, UR4 ;  /* 0x00000009110472a4 */ /* 0x000fc4000f8e0204 */
[----:B------:R-:W-:Y:S02]  /*65f0*/  ULEA.HI UR10, UR7, UR6, URZ, 0x6 ;  /* 0x00000006070a7291 */ /* 0x000fe4000f8f303f */
[----:B------:R-:W-:Y:S02]  /*6600*/  UIMAD.WIDE.U32 UR6, UR17, UR8, URZ ;  /* 0x00000008110672a5 */ /* 0x000fe4000f8e003f */
[----:B------:R-:W-:Y:S02]  /*6610*/  USHF.R.S32.HI UR10, URZ, 0x6, UR10 ;  /* 0x000000063f0a7899 */ /* 0x000fe4000801140a */
[----:B------:R-:W-:Y:S02]  /*6620*/  USHF.R.S32.HI UR9, URZ, 0x1f, UR16 ;  /* 0x0000001f3f097899 */ /* 0x000fe40008011410 */
[----:B------:R-:W-:Y:S01]  /*6630*/  UISETP.LT.AND UP0, UPT, URZ, UR10, UPT ;  /* 0x0000000a3f00728c */ /* 0x000fe2000bf01270 */
[----:B------:R-:W-:Y:S01]  /*6640*/  ULDC.64 UR12, c[0x0][0x2e0] ;  /* 0x0000b800000c7ab9 */ /* 0x000fe20000000a00 */
[----:B------:R-:W-:-:S02]  /*6650*/  ULDC UR15, c[0x0][0x288] ;  /* 0x0000a200000f7ab9 */ /* 0x000fc40000000800 */
[----:B------:R-:W-:Y:S02]  /*6660*/  USEL UR8, URZ, UR10, !UP0 ;  /* 0x0000000a3f087287 */ /* 0x000fe4000c000000 */
[----:B------:R-:W-:Y:S02]  /*6670*/  UIMAD UR9, UR9, UR12, URZ ;  /* 0x0000000c090972a4 */ /* 0x000fe4000f8e023f */
[----:B------:R-:W-:Y:S02]  /*6680*/  UISETP.GT.AND UP0, UPT, UR11, UR8, UPT ;  /* 0x000000080b00728c */ /* 0x000fe4000bf04270 */
[----:B------:R-:W-:Y:S02]  /*6690*/  UIMAD UR10, UR16, UR15, URZ ;  /* 0x0000000f100a72a4 */ /* 0x000fe4000f8e023f */
[----:B------:R-:W-:Y:S02]  /*66a0*/  UIMAD UR14, UR16, UR13, UR9 ;  /* 0x0000000d100e72a4 */ /* 0x000fe4000f8e0209 */
[----:B------:R-:W-:Y:S01]  /*66b0*/  PLOP3.LUT P1, PT, PT, PT, UP0, 0x80, 0x0 ;  /* 0x000000000000781c */ /* 0x000fe20003f2f008 */
[----:B------:R-:W-:-:S02]  /*66c0*/  UIADD3 UR7, UR7, UR4, URZ ;  /* 0x0000000407077290 */ /* 0x000fc4000fffe03f */
[----:B------:R-:W-:Y:S02]  /*66d0*/  UIADD3 UR9, UP1, UR10, UR17, URZ ;  /* 0x000000110a097290 */ /* 0x000fe4000ff3e03f */
[----:B------:R-:W-:Y:S01]  /*66e0*/  UIMAD.WIDE.U32 UR6, UR16, UR12, UR6 ;  /* 0x0000000c100672a5 */ /* 0x000fe2000f8e0006 */
[----:B------:R-:W-:Y:S01]  /*66f0*/  ELECT P0, URZ, PT ;  /* 0x00000000003f782f */ /* 0x000fe20003800000 */
[----:B------:R-:W-:-:S06]  /*6700*/  ULEA.HI.X.SX32 UR10, UR10, UR18, 0x1, UP1 ;  /* 0x000000120a0a7291 */ /* 0x000fcc00088f0e3f */
[----:B------:R-:W-:Y:S06]  /*6710*/  @!P1 BRA `(.L_x_1369) ;  /* 0x0000001400509947 */ /* 0x000fec0003800000 */
[----:B------:R-:W1:Y:S01]  /*6720*/  S2R R0, SR_TID.X ;  /* 0x0000000000007919 */ /* 0x000e620000002100 */
[----:B------:R-:W-:Y:S02]  /*6730*/  UIADD3 UR4, -UR8, UR11, URZ ;  /* 0x0000000b08047290 */ /* 0x000fe4000fffe13f */
[----:B------:R-:W-:Y:S02]  /*6740*/  UIADD3 UR14, UR7, UR14, URZ ;  /* 0x0000000e070e7290 */ /* 0x000fe4000fffe03f */
[----:B------:R-:W-:-:S04]  /*6750*/  ULOP3.LUT UR4, UR4, 0x1, URZ, 0xc0, !UPT ;  /* 0x0000000104047892 */ /* 0x000fc8000f8ec03f */
[----:B------:R-:W-:-:S03]  /*6760*/  UISETP.NE.U32.AND UP0, UPT, UR4, 0x1, UPT ;  /* 0x000000010400788c */ /* 0x000fc6000bf05070 */
[----:B------:R-:W-:Y:S02]  /*6770*/  ULDC UR4, c[0x0][0x760] ;  /* 0x0001d80000047ab9 */ /* 0x000fe40000000800 */
[----:B------:R-:W-:Y:S01]  /*6780*/  UIMAD UR15, UR15, UR4, URZ ;  /* 0x000000040f0f72a4 */ /* 0x000fe2000f8e023f */
[----:B------:R-:W-:Y:S02]  /*6790*/  PLOP3.LUT P1, PT, PT, PT, UP0, 0x80, 0x0 ;  /* 0x000000000000781c */ /* 0x000fe40003f2f008 */
[----:B-1----:R-:W-:-:S11]  /*67a0*/  LOP3.LUT R9, R0, 0x1f, RZ, 0xc0, !PT ;  /* 0x0000001f00097812 */ /* 0x002fd600078ec0ff */
[----:B------:R-:W-:Y:S05]  /*67b0*/  @P1 BRA `(.L_x_1370) ;  /* 0x0000000400d01947 */ /* 0x000fea0003800000 */
        /* <DEDUP_REMOVED lines=8> */
[----:B------:R-:W-:-:S04]  /*6840*/  IMAD.U32 R2, RZ, RZ, UR13 ;  /* 0x0000000dff027e24 */ /* 0x000fc8000f8e00ff */
[----:B------:R-:W-:Y:S01]  /*6850*/  IMAD.U32 R3, RZ, RZ, UR4 ;  /* 0x00000004ff037e24 */ /* 0x000fe2000f8e00ff */
[----:B------:R-:W-:Y:S06]  /*6860*/  @P2 BRA `(.L_x_1372) ;  /* 0x0000000000142947 */ /* 0x000fec0003800000 */
.L_x_1373:
[----:B------:R-:W2:Y:S04]  /*6870*/  LDG.E.STRONG.GPU R0, desc[UR46][R2.64] ;  /* 0x0000002e02007981 */ /* 0x000ea8000c1ef900 */
[----:B--2---:R-:W-:Y:S01]  /*6880*/  CCTL.IVALL ;  /* 0x00000000ff00798f */ /* 0x004fe20002000000 */
[----:B------:R-:W-:Y:S05]  /*6890*/  YIELD ;  /* 0x0000000000007946 */ /* 0x000fea0003800000 */
[----:B------:R-:W-:-:S13]  /*68a0*/  ISETP.NE.AND P1, PT, R0, UR23, PT ;  /* 0x0000001700007c0c */ /* 0x000fda000bf25270 */
[----:B------:R-:W-:Y:S05]  /*68b0*/  @P1 BRA `(.L_x_1373) ;  /* 0xfffffffc00ec1947 */ /* 0x000fea000383ffff */
.L_x_1372:
[----:B------:R-:W-:Y:S05]  /*68c0*/  BSYNC B1 ;  /* 0x0000000000017941 */ /* 0x000fea0003800000 */
.L_x_1371:
[----:B------:R-:W-:-:S03]  /*68d0*/  UMOV UR4, 0xffffffff ;  /* 0xffffffff00047882 */ /* 0x000fc60000000000 */
[----:B------:R-:W-:Y:S05]  /*68e0*/  BRA.DIV UR4, `(.L_x_1374) ;  /* 0x0000004204587947 */ /* 0x000fea000b800000 */
[----:B------:R-:W-:Y:S01]  /*68f0*/  NOP ;  /* 0x0000000000007918 */ /* 0x000fe20000000000 */
.L_x_1462:
        /* <DEDUP_REMOVED lines=22> */
.L_x_1376:
[----:B------:R-:W-:Y:S05]  /*6a60*/  BSYNC B1 ;  /* 0x0000000000017941 */ /* 0x000fea0003800000 */
.L_x_1375:
        /* <DEDUP_REMOVED lines=19> */
.L_x_1378:
[----:B------:R-:W-:Y:S05]  /*6ba0*/  BSYNC B1 ;  /* 0x0000000000017941 */ /* 0x000fea0003800000 */
.L_x_1377:
        /* <DEDUP_REMOVED lines=20> */
.L_x_1380:
[----:B------:R-:W-:Y:S05]  /*6cf0*/  BSYNC B1 ;  /* 0x0000000000017941 */ /* 0x000fea0003800000 */
.L_x_1379:
[----:B------:R-:W-:Y:S06]  /*6d00*/  BAR.ARV 0xa, 0xa0 ;  /* 0x0282800000007b1d */ /* 0x000fec0000002000 */
[----:B------:R-:W-:Y:S04]  /*6d10*/  BSSY B1, `(.L_x_1381) ;  /* 0x0000003000017945 */ /* 0x000fe80003800000 */
[----:B------:R-:W-:Y:S05]  /*6d20*/  @!P0 BRA `(.L_x_1382) ;  /* 0x0000000000048947 */ /* 0x000fea0003800000 */
[----:B------:R-:W-:-:S04]  /*6d30*/  DEPBAR.LE SB0, 0x1 ;  /* 0x000080400000791a */ /* 0x000fc80000000000 */
.L_x_1382:
[----:B------:R-:W-:Y:S05]  /*6d40*/  BSYNC B1 ;  /* 0x0000000000017941 */ /* 0x000fea0003800000 */
.L_x_1381:
[----:B------:R-:W-:Y:S06]  /*6d50*/  BAR.ARV 0xb, 0xa0 ;  /* 0x02c2800000007b1d */ /* 0x000fec0000002000 */
[----:B------:R-:W-:Y:S04]  /*6d60*/  BSSY B1, `(.L_x_1383) ;  /* 0x0000003000017945 */ /* 0x000fe80003800000 */
[----:B------:R-:W-:Y:S05]  /*6d70*/  @!P0 BRA `(.L_x_1384) ;  /* 0x0000000000048947 */ /* 0x000fea0003800000 */
[----:B------:R-:W-:-:S04]  /*6d80*/  DEPBAR.LE SB0, 0x0 ;  /* 0x000080000000791a */ /* 0x000fc80000000000 */
.L_x_1384:
[----:B------:R-:W-:Y:S05]  /*6d90*/  BSYNC B1 ;  /* 0x0000000000017941 */ /* 0x000fea0003800000 */
.L_x_1383:
        /* <DEDUP_REMOVED lines=19> */
.L_x_1386:
[----:B------:R-:W-:Y:S05]  /*6ed0*/  BSYNC B1 ;  /* 0x0000000000017941 */ /* 0x000fea0003800000 */
.L_x_1385:
[----:B------:R-:W-:Y:S01]  /*6ee0*/  UIADD3 UR18, UR8, 0x1, URZ ;  /* 0x0000000108127890 */ /* 0x000fe2000fffe03f */
[----:B------:R-:W-:Y:S11]  /*6ef0*/  BRA `(.L_x_1387) ;  /* 0x0000000000047947 */ /* 0x000ff60003800000 */
.L_x_1370:
[----:B------:R-:W-:-:S05]  /*6f00*/  UMOV UR18, UR8 ;  /* 0x0000000800127c82 */ /* 0x000fca0008000000 */
.L_x_1387:
[----:B------:R-:W-:-:S03]  /*6f10*/  UIADD3 UR4, UR8, 0x1, URZ ;  /* 0x0000000108047890 */ /* 0x000fc6000fffe03f */
[----:B------:R-:W-:Y:S01]  /*6f20*/  UMOV UR8, UR18 ;  /* 0x0000001200087c82 */ /* 0x000fe20008000000 */
[----:B------:R-:W-:-:S06]  /*6f30*/  UISETP.NE.AND UP0, UPT, UR11, UR4, UPT ;  /* 0x000000040b00728c */ /* 0x000fcc000bf05270 */
[----:B------:R-:W-:-:S13]  /*6f40*/  PLOP3.LUT P1, PT, PT, PT, UP0, 0x80, 0x0 ;  /* 0x000000000000781c */ /* 0x000fda0003f2f008 */
[----:B------:R-:W-:Y:S05]  /*6f50*/  @!P1 BRA `(.L_x_1369) ;  /* 0x0000000c00409947 */ /* 0x000fea0003800000 */
[----:B------:R-:W-:Y:S01]  /*6f60*/  ULDC.64 UR20, c[0x0][0x2c0] ;  /* 0x0000b00000147ab9 */ /* 0x000fe20000000a00 */
[----:B------:R-:W-:Y:S01]  /*6f70*/  UMOV UR4, URZ ;  /* 0x0000003f00047c82 */ /* 0x000fe20008000000 */
[----:B------:R-:W-:Y:S01]  /*6f80*/  ULEA UR20, UP0, UR6, UR20, 0x2 ;  /* 0x0000001406147291 */ /* 0x000fe2000f80103f */
[----:B------:R-:W-:-:S03]  /*6f90*/  UMOV UR8, UR18 ;  /* 0x0000001200087c82 */ /* 0x000fc60008000000 */
[----:B------:R-:W-:Y:S02]  /*6fa0*/  ULEA.HI.X UR21, UR6, UR21, UR14, 0x2, UP0 ;  /* 0x0000001506157291 */ /* 0x000fe400080f140e */
[----:B------:R-:W-:-:S04]  /*6fb0*/  UIADD3 UR20, UP0, UR20, 0x4000, URZ ;  /* 0x0000400014147890 */ /* 0x000fc8000ff1e03f */
[----:B------:R-:W-:-:S12]  /*6fc0*/  UIADD3.X UR21, URZ, UR21, URZ, UP0, !UPT ;  /* 0x000000153f157290 */ /* 0x000fd800087fe43f */
.L_x_1420:
        /* <DEDUP_REMOVED lines=11> */
.L_x_1390:
[----:B------:R-:W2:Y:S04]  /*7080*/  LDG.E.STRONG.GPU R0, desc[UR46][R2.64] ;  /* 0x0000002e02007981 */ /* 0x000ea8000c1ef900 */
[----:B--2---:R-:W-:Y:S01]  /*7090*/  CCTL.IVALL ;  /* 0x00000000ff00798f */ /* 0x004fe20002000000 */
[----:B------:R-:W-:Y:S05]  /*70a0*/  YIELD ;  /* 0x0000000000007946 */ /* 0x000fea0003800000 */
[----:B------:R-:W-:-:S13]  /*70b0*/  ISETP.NE.AND P1, PT, R0, UR23, PT ;  /* 0x0000001700007c0c */ /* 0x000fda000bf25270 */
[----:B------:R-:W-:Y:S05]  /*70c0*/  @P1 BRA `(.L_x_1390) ;  /* 0xfffffffc00ec1947 */ /* 0x000fea000383ffff */
.L_x_1389:
[----:B------:R-:W-:Y:S05]  /*70d0*/  BSYNC B1 ;  /* 0x0000000000017941 */ /* 0x000fea0003800000 */
.L_x_1388:
[----:B------:R-:W-:-:S03]  /*70e0*/  UMOV UR16, 0xffffffff ;  /* 0xffffffff00107882 */ /* 0x000fc60000000000 */
[----:B------:R-:W-:Y:S05]  /*70f0*/  BRA.DIV UR16, `(.L_x_1391) ;  /* 0x0000003a10707947 */ /* 0x000fea000b800000 */
[----:B------:R-:W-:Y:S01]  /*7100*/  NOP ;  /* 0x0000000000007918 */ /* 0x000fe20000000000 */
.L_x_1465:
        /* <DEDUP_REMOVED lines=19> */
.L_x_1393:
[----:B------:R-:W-:Y:S05]  /*7240*/  BSYNC B1 ;  /* 0x0000000000017941 */ /* 0x000fea0003800000 */
.L_x_1392:
[----:B------:R-:W-:Y:S01]  /*7250*/  UIMAD UR16, UR18, 0x3000, UR4 ;  /* 0x00003000121078a4 */ /* 0x000fe2000f8e0204 */
        /* <DEDUP_REMOVED lines=13> */
.L_x_1395:
[----:B------:R-:W-:Y:S05]  /*7330*/  BSYNC B1 ;  /* 0x0000000000017941 */ /* 0x000fea0003800000 */
.L_x_1394:
        /* <DEDUP_REMOVED lines=15> */
.L_x_1397:
[----:B------:R-:W-:Y:S05]  /*7430*/  BSYNC B1 ;  /* 0x0000000000017941 */ /* 0x000fea0003800000 */
.L_x_1396:
[----:B------:R-:W-:Y:S06]  /*7440*/  BAR.ARV 0xa, 0xa0 ;  /* 0x0282800000007b1d */ /* 0x000fec0000002000 */
[----:B------:R-:W-:Y:S04]  /*7450*/  BSSY B1, `(.L_x_1398) ;  /* 0x0000003000017945 */ /* 0x000fe80003800000 */
[----:B------:R-:W-:Y:S05]  /*7460*/  @!P0 BRA `(.L_x_1399) ;  /* 0x0000000000048947 */ /* 0x000fea0003800000 */
[----:B------:R-:W-:-:S04]  /*7470*/  DEPBAR.LE SB0, 0x1 ;  /* 0x000080400000791a */ /* 0x000fc80000000000 */
.L_x_1399:
[----:B------:R-:W-:Y:S05]  /*7480*/  BSYNC B1 ;  /* 0x0000000000017941 */ /* 0x000fea0003800000 */
.L_x_1398:
[----:B------:R-:W-:Y:S06]  /*7490*/  BAR.ARV 0xb, 0xa0 ;  /* 0x02c2800000007b1d */ /* 0x000fec0000002000 */
[----:B------:R-:W-:Y:S04]  /*74a0*/  BSSY B1, `(.L_x_1400) ;  /* 0x0000003000017945 */ /* 0x000fe80003800000 */
[----:B------:R-:W-:Y:S05]  /*74b0*/  @!P0 BRA `(.L_x_1401) ;  /* 0x0000000000048947 */ /* 0x000fea0003800000 */
[----:B------:R-:W-:-:S04]  /*74c0*/  DEPBAR.LE SB0, 0x0 ;  /* 0x000080000000791a */ /* 0x000fc80000000000 */
.L_x_1401:
[----:B------:R-:W-:Y:S05]  /*74d0*/  BSYNC B1 ;  /* 0x0000000000017941 */ /* 0x000fea0003800000 */
.L_x_1400:
        /* <DEDUP_REMOVED lines=19> */
.L_x_1403:
[----:B------:R-:W-:Y:S05]  /*7610*/  BSYNC B1 ;  /* 0x0000000000017941 */ /* 0x000fea0003800000 */
.L_x_1402:
        /* <DEDUP_REMOVED lines=9> */
.L_x_1406:
[----:B------:R-:W2:Y:S04]  /*76b0*/  LDG.E.STRONG.GPU R0, desc[UR46][R2.64] ;  /* 0x0000002e02007981 */ /* 0x000ea8000c1ef900 */
[----:B--2---:R-:W-:Y:S01]  /*76c0*/  CCTL.IVALL ;  /* 0x00000000ff00798f */ /* 0x004fe20002000000 */
[----:B------:R-:W-:Y:S05]  /*76d0*/  YIELD ;  /* 0x0000000000007946 */ /* 0x000fea0003800000 */
[----:B------:R-:W-:-:S13]  /*76e0*/  ISETP.NE.AND P1, PT, R0, UR23, PT ;  /* 0x0000001700007c0c */ /* 0x000fda000bf25270 */
[----:B------:R-:W-:Y:S05]  /*76f0*/  @P1 BRA `(.L_x_1406) ;  /* 0xfffffffc00ec1947 */ /* 0x000fea000383ffff */
.L_x_1405:
[----:B------:R-:W-:Y:S05]  /*7700*/  BSYNC B1 ;  /* 0x0000000000017941 */ /* 0x000fea0003800000 */
.L_x_1404:
[----:B------:R-:W-:-:S03]  /*7710*/  UMOV UR12, 0xffffffff ;  /* 0xffffffff000c7882 */ /* 0x000fc60000000000 */
[----:B------:R-:W-:Y:S05]  /*7720*/  BRA.DIV UR12, `(.L_x_1407) ;  /* 0x000000360c007947 */ /* 0x000fea000b800000 */
[----:B------:R-:W-:Y:S01]  /*7730*/  NOP ;  /* 0x0000000000007918 */ /* 0x000fe20000000000 */
.L_x_1468:
        /* <DEDUP_REMOVED lines=15> */
.L_x_1409:
[----:B------:R-:W-:Y:S05]  /*7830*/  BSYNC B1 ;  /* 0x0000000000017941 */ /* 0x000fea0003800000 */
.L_x_1408:
        /* <DEDUP_REMOVED lines=14> */
.L_x_1411:
[----:B------:R-:W-:Y:S05]  /*7920*/  BSYNC B1 ;  /* 0x0000000000017941 */ /* 0x000fea0003800000 */
.L_x_1410:
        /* <DEDUP_REMOVED lines=15> */
.L_x_1413:
[----:B------:R-:W-:Y:S05]  /*7a20*/  BSYNC B1 ;  /* 0x0000000000017941 */ /* 0x000fea0003800000 */
.L_x_1412:
[----:B------:R-:W-:Y:S06]  /*7a30*/  BAR.ARV 0xa, 0xa0 ;  /* 0x0282800000007b1d */ /* 0x000fec0000002000 */
[----:B------:R-:W-:Y:S04]  /*7a40*/  BSSY B1, `(.L_x_1414) ;  /* 0x0000003000017945 */ /* 0x000fe80003800000 */
[----:B------:R-:W-:Y:S05]  /*7a50*/  @!P0 BRA `(.L_x_1415) ;  /* 0x0000000000048947 */ /* 0x000fea0003800000 */
[----:B------:R-:W-:-:S04]  /*7a60*/  DEPBAR.LE SB0, 0x1 ;  /* 0x000080400000791a */ /* 0x000fc80000000000 */
.L_x_1415:
[----:B------:R-:W-:Y:S05]  /*7a70*/  BSYNC B1 ;  /* 0x0000000000017941 */ /* 0x000fea0003800000 */
.L_x_1414:
[----:B------:R-:W-:Y:S06]  /*7a80*/  BAR.ARV 0xb, 0xa0 ;  /* 0x02c2800000007b1d */ /* 0x000fec0000002000 */
[----:B------:R-:W-:Y:S04]  /*7a90*/  BSSY B1, `(.L_x_1416) ;  /* 0x0000003000017945 */ /* 0x000fe80003800000 */
[----:B------:R-:W-:Y:S05]  /*7aa0*/  @!P0 BRA `(.L_x_1417) ;  /* 0x0000000000048947 */ /* 0x000fea0003800000 */
[----:B------:R-:W-:-:S04]  /*7ab0*/  DEPBAR.LE SB0, 0x0 ;  /* 0x000080000000791a */ /* 0x000fc80000000000 */
.L_x_1417:
[----:B------:R-:W-:Y:S05]  /*7ac0*/  BSYNC B1 ;  /* 0x0000000000017941 */ /* 0x000fea0003800000 */
.L_x_1416:
        /* <DEDUP_REMOVED lines=19> */
.L_x_1419:
[----:B------:R-:W-:Y:S05]  /*7c00*/  BSYNC B1 ;  /* 0x0000000000017941 */ /* 0x000fea0003800000 */
.L_x_1418:
[----:B------:R-:W-:Y:S02]  /*7c10*/  UIADD3 UR8, UR8, 0x2, URZ ;  /* 0x0000000208087890 */ /* 0x000fe4000fffe03f */
[----:B------:R-:W-:Y:S02]  /*7c20*/  UIADD3 UR4, UR4, 0x6000, URZ ;  /* 0x0000600004047890 */ /* 0x000fe4000fffe03f */
[----:B------:R-:W-:-:S06]  /*7c30*/  UISETP.GE.AND UP0, UPT, UR8, UR11, UPT ;  /* 0x0000000b0800728c */ /* 0x000fcc000bf06270 */
[----:B------:R-:W-:-:S13]  /*7c40*/  PLOP3.LUT P1, PT, PT, PT, UP0, 0x80, 0x0 ;  /* 0x000000000000781c */ /* 0x000fda0003f2f008 */
[----:B------:R-:W-:Y:S05]  /*7c50*/  @!P1 BRA `(.L_x_1420) ;  /* 0xfffffff000dc9947 */ /* 0x000fea000383ffff */
.L_x_1369:
[----:B------:R-:W-:-:S06]  /*7c60*/  UISETP.GT.AND UP0, UPT, UR5, UR8, UPT ;  /* 0x000000080500728c */ /* 0x000fcc000bf04270 */
[----:B------:R-:W-:-:S13]  /*7c70*/  PLOP3.LUT P0, PT, PT, PT, UP0, 0x80, 0x0 ;  /* 0x000000000000781c */ /* 0x000fda0003f0f008 */
[----:B------:R-:W-:Y:S05]  /*7c80*/  @!P0 BRA `(.L_x_1366) ;  /* 0x0000002c00088947 */ /* 0x000fea0003800000 */
[----:B------:R-:W2:Y:S01]  /*7c90*/  S2R R0, SR_TID.X ;  /* 0x0000000000007919 */ /* 0x000ea20000002100 */
[----:B------:R-:W-:Y:S01]  /*7ca0*/  UIADD3 UR4, UR5, -UR8, URZ ;  /* 0x8000000805047290 */ /* 0x000fe2000fffe03f */
[----:B------:R-:W-:Y:S01]  /*7cb0*/  ULDC UR16, c[0x0][0x288] ;  /* 0x0000a20000107ab9 */ /* 0x000fe20000000800 */
[----:B------:R-:W-:Y:S02]  /*7cc0*/  ULDC UR17, c[0x0][0x760] ;  /* 0x0001d80000117ab9 */ /* 0x000fe40000000800 */
[----:B------:R-:W-:Y:S02]  /*7cd0*/  ULOP3.LUT UR4, UR4, 0x1, URZ, 0xc0, !UPT ;  /* 0x0000000104047892 */ /* 0x000fe4000f8ec03f */
[----:B------:R-:W-:Y:S02]  /*7ce0*/  UIMAD UR18, UR16, UR17, URZ ;  /* 0x00000011101272a4 */ /* 0x000fe4000f8e023f */
[----:B------:R-:W-:-:S06]  /*7cf0*/  UISETP.NE.U32.AND UP0, UPT, UR4, 0x1, UPT ;  /* 0x000000010400788c */ /* 0x000fcc000bf05070 */
[----:B------:R-:W-:Y:S02]  /*7d00*/  PLOP3.LUT P0, PT, PT, PT, UP0, 0x80, 0x0 ;  /* 0x000000000000781c */ /* 0x000fe40003f0f008 */
[----:B--2---:R-:W-:-:S11]  /*7d10*/  LOP3.LUT R0, R0, 0x1f, RZ, 0xc0, !PT ;  /* 0x0000001f00007812 */ /* 0x004fd600078ec0ff */
[----:B------:R-:W-:Y:S05]  /*7d20*/  @P0 BRA `(.L_x_1421) ;  /* 0x0000000000780947 */ /* 0x000fea0003800000 */
[----:B------:R-:W-:Y:S01]  /*7d30*/  UIMAD UR4, UR18, UR8, URZ ;  /* 0x00000008120472a4 */ /* 0x000fe2000f8e023f */
[----:B------:R-:W-:Y:S01]  /*7d40*/  ISETP.NE.AND P0, PT, R0, RZ, PT ;  /* 0x000000ff0000720c */ /* 0x000fe20003f05270 */
[----:B------:R-:W-:Y:S01]  /*7d50*/  ULDC.64 UR12, c[0x0][0x768] ;  /* 0x0001da00000c7ab9 */ /* 0x000fe20000000a00 */
[----:B------:R-:W-:Y:S01]  /*7d60*/  BSSY B1, `(.L_x_1422) ;  /* 0x0000019000017945 */ /* 0x000fe20003800000 */
[----:B------:R-:W-:-:S04]  /*7d70*/  UIADD3 UR6, UP0, UR4, UR9, URZ ;  /* 0x0000000904067290 */ /* 0x000fc8000ff1e03f */
[----:B------:R-:W-:Y:S02]  /*7d80*/  ULEA.HI.X.SX32 UR7, UR4, UR10, 0x1, UP0 ;  /* 0x0000000a04077291 */ /* 0x000fe400080f0e3f */
[----:B------:R-:W-:Y:S02]  /*7d90*/  ULEA UR11, UP0, UR6, UR12, 0x2 ;  /* 0x0000000c060b7291 */ /* 0x000fe4000f80103f */
[----:B------:R-:W-:Y:S02]  /*7da0*/  UIADD3 UR4, UR8, 0x1, URZ ;  /* 0x0000000108047890 */ /* 0x000fe4000fffe03f */
[----:B------:R-:W-:Y:S01]  /*7db0*/  ULEA.HI.X UR7, UR6, UR13, UR7, 0x2, UP0 ;  /* 0x0000000d06077291 */ /* 0x000fe200080f1407 */
[----:B------:R-:W-:Y:S01]  /*7dc0*/  NOP ;  /* 0x0000000000007918 */ /* 0x000fe20000000000 */
[----:B------:R-:W-:Y:S10]  /*7dd0*/  @P0 BRA `(.L_x_1423) ;  /* 0x0000000000440947 */ /* 0x000ff40003800000 */
        /* <DEDUP_REMOVED lines=9> */
[----:B-1----:R-:W1:Y:S01]  /*7e70*/  S2R R2, SR_LANEID ;  /* 0x0000000000027919 */ /* 0x002e620000000000 */
[----:B------:R-:W-:Y:S01]  /*7e80*/  VOTEU.ANY UR6, UPT, PT ;  /* 0x0000000000067886 */ /* 0x000fe200038e0100 */
[----:B------:R-:W-:Y:S01]  /*7e90*/  IMAD.U32 R3, RZ, RZ, UR7 ;  /* 0x00000007ff037e24 */ /* 0x000fe2000f8e00ff */
[----:B------:R-:W-:-:S02]  /*7ea0*/  UFLO.U32 UR12, UR6 ;  /* 0x00000006000c72bd */ /* 0x000fc400080e0000 */
[----:B------:R-:W2:Y:S04]  /*7eb0*/  POPC R5, UR6 ;  /* 0x0000000600057d09 */ /* 0x000ea80008000000 */
[----:B-1----:R-:W-:Y:S01]  /*7ec0*/  ISETP.EQ.U32.AND P0, PT, R2, UR12, PT ;  /* 0x0000000c02007c0c */ /* 0x002fe2000bf02070 */
[----:B------:R-:W-:-:S12]  /*7ed0*/  IMAD.U32 R2, RZ, RZ, UR11 ;  /* 0x0000000bff027e24 */ /* 0x000fd8000f8e00ff */
[----:B--2---:R2:W-:Y:S02]  /*7ee0*/  @P0 REDG.E.ADD.S32.STRONG.GPU desc[UR46][R2.64], R5 ;  /* 0x000000050200098e */ /* 0x0045e4000c10e3ae */
.L_x_1423:
[----:B------:R-:W-:Y:S05]  /*7ef0*/  BSYNC B1 ;  /* 0x0000000000017941 */ /* 0x000fea0003800000 */
.L_x_1422:
[----:B------:R-:W-:Y:S05]  /*7f00*/  BRA `(.L_x_1424) ;  /* 0x0000000000047947 */ /* 0x000fea0003800000 */
.L_x_1421:
[----:B------:R-:W-:-:S05]  /*7f10*/  UMOV UR4, UR8 ;  /* 0x0000000800047c82 */ /* 0x000fca0008000000 */
.L_x_1424:
[----:B------:R-:W-:-:S04]  /*7f20*/  UIADD3 UR6, UR8, 0x1, URZ ;  /* 0x0000000108067890 */ /* 0x000fc8000fffe03f */
[----:B------:R-:W-:-:S06]  /*7f30*/  UISETP.NE.AND UP0, UPT, UR5, UR6, UPT ;  /* 0x000000060500728c */ /* 0x000fcc000bf05270 */
[----:B------:R-:W-:-:S13]  /*7f40*/  PLOP3.LUT P0, PT, PT, PT, UP0, 0x80, 0x0 ;  /* 0x000000000000781c */ /* 0x000fda0003f0f008 */
[----:B------:R-:W-:Y:S05]  /*7f50*/  @!P0 BRA `(.L_x_1366) ;  /* 0x0000002800548947 */ /* 0x000fea0003800000 */
[----:B------:R-:W-:Y:S01]  /*7f60*/  UIADD3 UR6, UR4, 0x1, URZ ;  /* 0x0000000104067890 */ /* 0x000fe2000fffe03f */
[----:B------:R-:W-:Y:S01]  /*7f70*/  ISETP.NE.AND P1, PT, R0, RZ, PT ;  /* 0x000000ff0000720c */ /* 0x000fe20003f25270 */
[----:B------:R-:W-:Y:S02]  /*7f80*/  UIMAD UR7, UR4, UR16, URZ ;  /* 0x00000010040772a4 */ /* 0x000fe4000f8e023f */
[----:B------:R-:W-:Y:S02]  /*7f90*/  UIADD3 UR11, -UR5, UR4, URZ ;  /* 0x00000004050b7290 */ /* 0x000fe4000fffe13f */
[----:B------:R-:W-:Y:S02]  /*7fa0*/  UIMAD UR6, UR18, UR6, URZ ;  /* 0x00000006120672a4 */ /* 0x000fe4000f8e023f */
[----:B------:R-:W-:Y:S01]  /*7fb0*/  UIMAD UR7, UR7, UR17, URZ ;  /* 0x00000011070772a4 */ /* 0x000fe2000f8e023f */
[----:B------:R-:W-:-:S11]  /*7fc0*/  ULDC.64 UR20, c[0x0][0x768] ;  /* 0x0001da0000147ab9 */ /* 0x000fd60000000a00 */
.L_x_1429:
[----:B------:R-:W-:Y:S01]  /*7fd0*/  UIADD3 UR12, UP0, UR7, UR9, URZ ;  /* 0x00000009070c7290 */ /* 0x000fe2000ff1e03f */
[----:B------:R-:W-:-:S03]  /*7fe0*/  NOP ;  /* 0x0000000000007918 */ /* 0x000fc60000000000 */
[----:B------:R-:W-:Y:S01]  /*7ff0*/  ULEA.HI.X.SX32 UR13, UR7, UR10, 0x1, UP0 ;  /* 0x0000000a070d7291 */ /* 0x000fe200080f0e3f */
[----:B------:R-:W-:Y:S01]  /*8000*/  BSSY B1, `(.L_x_1425) ;  /* 0x0000015000017945 */ /* 0x000fe20003800000 */
[----:B------:R-:W-:-:S04]  /*8010*/  ULEA UR15, UP0, UR12, UR20, 0x2 ;  /* 0x000000140c0f7291 */ /* 0x000fc8000f80103f */
[----:B------:R-:W-:Y:S01]  /*8020*/  ULEA.HI.X UR13, UR12, UR21, UR13, 0x2, UP0 ;  /* 0x000000150c0d7291 */ /* 0x000fe200080f140d */
[----:B---34-:R-:W-:Y:S11]  /*8030*/  @P1 BRA `(.L_x_1426) ;  /* 0x0000000000441947 */ /* 0x018ff60003800000 */
[----:B------:R-:W-:Y:S01]  /*8040*/  @!PT LDS RZ, [RZ] ;  /* 0x00000000fffff984 */ /* 0x000fe20000000800 */
[----:B------:R-:W-:Y:S01]  /*8050*/  @!PT LDS RZ, [RZ] ;  /* 0x00000000fffff984 */ /* 0x000fe20000000800 */
[----:B------:R-:W-:Y:S01]  /*8060*/  @!PT LDS RZ, [RZ] ;  /* 0x00000000fffff984 */ /* 0x000fe20000000800 */
[----:B------:R-:W-:Y:S01]  /*8070*/  @!PT LDS RZ, [RZ] ;  /* 0x00000000fffff984 */ /* 0x000fe20000000800 */
[----:B------:R3:W-:Y:S06]  /*8080*/  MEMBAR.ALL.CTA ;  /* 0x0000000000007992 */ /* 0x0007ec0000008000 */
[----:B---3--:R-:W-:Y:S06]  /*8090*/  MEMBAR.ALL.GPU ;  /* 0x0000000000007992 */ /* 0x008fec000000a000 */
[----:B------:R-:W-:-:S00]  /*80a0*/  ERRBAR ;  /* 0x00000000000079ab */ /* 0x000fc00000000000 */
[----:B------:R-:W-:Y:S06]  /*80b0*/  CGAERRBAR ;  /* 0x00000000000075ab */ /* 0x000fec0000000000 */
[----:B012345:R-:W-:Y:S01]  /*80c0*/  CCTL.IVALL ;  /* 0x00000000ff00798f */ /* 0x03ffe20002000000 */
[----:B------:R-:W3:Y:S01]  /*80d0*/  S2R R0, SR_LANEID ;  /* 0x0000000000007919 */ /* 0x000ee20000000000 */
[----:B------:R-:W-:Y:S01]  /*80e0*/  VOTEU.ANY UR12, UPT, PT ;  /* 0x00000000000c7886 */ /* 0x000fe200038e0100 */
[----:B-12---:R-:W-:Y:S01]  /*80f0*/  IMAD.U32 R2, RZ, RZ, UR15 ;  /* 0x0000000fff027e24 */ /* 0x006fe2000f8e00ff */
[----:B------:R-:W-:-:S02]  /*8100*/  UFLO.U32 UR14, UR12 ;  /* 0x0000000c000e72bd */ /* 0x000fc400080e0000 */
[----:B------:R-:W1:Y:S01]  /*8110*/  POPC R5, UR12 ;  /* 0x0000000c00057d09 */ /* 0x000e620008000000 */
[----:B------:R-:W-:-:S03]  /*8120*/  IMAD.U32 R3, RZ, RZ, UR13 ;  /* 0x0000000dff037e24 */ /* 0x000fc6000f8e00ff */
[----:B---3--:R-:W-:-:S13]  /*8130*/  ISETP.EQ.U32.AND P0, PT, R0, UR14, PT ;  /* 0x0000000e00007c0c */ /* 0x008fda000bf02070 */
[----:B-1----:R3:W-:Y:S02]  /*8140*/  @P0 REDG.E.ADD.S32.STRONG.GPU desc[UR46][R2.64], R5 ;  /* 0x000000050200098e */ /* 0x0027e4000c10e3ae */
.L_x_1426:
[----:B------:R-:W-:Y:S05]  /*8150*/  BSYNC B1 ;  /* 0x0000000000017941 */ /* 0x000fea0003800000 */
.L_x_1425:
[----:B------:R-:W-:Y:S01]  /*8160*/  UIADD3 UR12, UP0, UR6, UR9, URZ ;  /* 0x00000009060c7290 */ /* 0x000fe2000ff1e03f */
[----:B------:R-:W-:-:S03]  /*8170*/  NOP ;  /* 0x0000000000007918 */ /* 0x000fc60000000000 */
[----:B------:R-:W-:Y:S01]  /*8180*/  ULEA.HI.X.SX32 UR13, UR6, UR10, 0x1, UP0 ;  /* 0x0000000a060d7291 */ /* 0x000fe200080f0e3f */
[----:B------:R-:W-:Y:S01]  /*8190*/  BSSY B1, `(.L_x_1427) ;  /* 0x0000015000017945 */ /* 0x000fe20003800000 */
[----:B------:R-:W-:-:S04]  /*81a0*/  ULEA UR15, UP0, UR12, UR20, 0x2 ;  /* 0x000000140c0f7291 */ /* 0x000fc8000f80103f */
[----:B------:R-:W-:Y:S01]  /*81b0*/  ULEA.HI.X UR13, UR12, UR21, UR13, 0x2, UP0 ;  /* 0x000000150c0d7291 */ /* 0x000fe200080f140d */
[----:B------:R-:W-:Y:S11]  /*81c0*/  @P1 BRA `(.L_x_1428) ;  /* 0x0000000000441947 */ /* 0x000ff60003800000 */
[----:B------:R-:W-:Y:S01]  /*81d0*/  @!PT LDS RZ, [RZ] ;  /* 0x00000000fffff984 */ /* 0x000fe20000000800 */
[----:B------:R-:W-:Y:S01]  /*81e0*/  @!PT LDS RZ, [RZ] ;  /* 0x00000000fffff984 */ /* 0x000fe20000000800 */
[----:B------:R-:W-:Y:S01]  /*81f0*/  @!PT LDS RZ, [RZ] ;  /* 0x00000000fffff984 */ /* 0x000fe20000000800 */
[----:B------:R-:W-:Y:S01]  /*8200*/  @!PT LDS RZ, [RZ] ;  /* 0x00000000fffff984 */ /* 0x000fe20000000800 */
[----:B------:R4:W-:Y:S06]  /*8210*/  MEMBAR.ALL.CTA ;  /* 0x0000000000007992 */ /* 0x0009ec0000008000 */
[----:B----4-:R-:W-:Y:S06]  /*8220*/  MEMBAR.ALL.GPU ;  /* 0x0000000000007992 */ /* 0x010fec000000a000 */
[----:B------:R-:W-:-:S00]  /*8230*/  ERRBAR ;  /* 0x00000000000079ab */ /* 0x000fc00000000000 */
[----:B------:R-:W-:Y:S06]  /*8240*/  CGAERRBAR ;  /* 0x00000000000075ab */ /* 0x000fec0000000000 */
[----:B012345:R-:W-:Y:S01]  /*8250*/  CCTL.IVALL ;  /* 0x00000000ff00798f */ /* 0x03ffe20002000000 */
[----:B------:R-:W4:Y:S01]  /*8260*/  S2R R0, SR_LANEID ;  /* 0x0000000000007919 */ /* 0x000f220000000000 */
[----:B------:R-:W-:Y:S01]  /*8270*/  VOTEU.ANY UR12, UPT, PT ;  /* 0x00000000000c7886 */ /* 0x000fe200038e0100 */
[----:B-123--:R-:W-:Y:S01]  /*8280*/  IMAD.U32 R2, RZ, RZ, UR15 ;  /* 0x0000000fff027e24 */ /* 0x00efe2000f8e00ff */
[----:B------:R-:W-:-:S02]  /*8290*/  UFLO.U32 UR14, UR12 ;  /* 0x0000000c000e72bd */ /* 0x000fc400080e0000 */
[----:B------:R-:W1:Y:S01]  /*82a0*/  POPC R5, UR12 ;  /* 0x0000000c00057d09 */ /* 0x000e620008000000 */
[----:B------:R-:W-:-:S03]  /*82b0*/  IMAD.U32 R3, RZ, RZ, UR13 ;  /* 0x0000000dff037e24 */ /* 0x000fc6000f8e00ff */
[----:B----4-:R-:W-:-:S13]  /*82c0*/  ISETP.EQ.U32.AND P0, PT, R0, UR14, PT ;  /* 0x0000000e00007c0c */ /* 0x010fda000bf02070 */
[----:B-1----:R4:W-:Y:S02]  /*82d0*/  @P0 REDG.E.ADD.S32.STRONG.GPU desc[UR46][R2.64], R5 ;  /* 0x000000050200098e */ /* 0x0029e4000c10e3ae */
.L_x_1428:
[----:B------:R-:W-:Y:S05]  /*82e0*/  BSYNC B1 ;  /* 0x0000000000017941 */ /* 0x000fea0003800000 */
.L_x_1427:
[----:B------:R-:W-:Y:S02]  /*82f0*/  UIADD3 UR11, UR11, 0x2, URZ ;  /* 0x000000020b0b7890 */ /* 0x000fe4000fffe03f */
[----:B------:R-:W-:Y:S02]  /*8300*/  ULEA UR6, UR18, UR6, 0x1 ;  /* 0x0000000612067291 */ /* 0x000fe4000f8e083f */
[----:B------:R-:W-:Y:S02]  /*8310*/  ULEA UR7, UR18, UR7, 0x1 ;  /* 0x0000000712077291 */ /* 0x000fe4000f8e083f */
[----:B------:R-:W-:-:S13]  /*8320*/  ISETP.NE.AND P0, PT, RZ, UR11, PT ;  /* 0x0000000bff007c0c */ /* 0x000fda000bf05270 */
[----:B------:R-:W-:Y:S05]  /*8330*/  @!P0 BRA `(.L_x_1366) ;  /* 0x00000024005c8947 */ /* 0x000fea0003800000 */
[----:B------:R-:W-:Y:S05]  /*8340*/  BRA `(.L_x_1429) ;  /* 0xfffffffc00207947 */ /* 0x000fea000383ffff */
.L_x_1365:
        /* <DEDUP_REMOVED lines=34> */
.L_x_1431:
        /* <DEDUP_REMOVED lines=50> */
.L_x_1469:
        /* <DEDUP_REMOVED lines=9> */
.L_x_1434:
        /* <DEDUP_REMOVED lines=115> */
.L_x_1445:
[----:B-1----:R-:W-:-:S05]  /*9050*/  IMAD.MOV.U32 R6, RZ, RZ, 0x1 ;  /* 0x00000001ff067424 */ /* 0x002fca00078e00ff */
[----:B------:R-:W-:-:S04]  /*9060*/  SHF.L.U32 R6, R6, 0x1f, RZ ;  /* 0x0000001f06067819 */ /* 0x000fc800000006ff */
[----:B------:R-:W1:Y:S02]  /*9070*/  SYNCS.PHASECHK.TRANS64.TRYWAIT P1, [R0+URZ+0x36438], R6 ;  /* 0x03643806000075a7 */ /* 0x000e64000802017f */
[----:B-123--:R-:W-:Y:S05]  /*9080*/  @!P1 BRA `(.L_x_1437) ;  /* 0x0000001800d89947 */ /* 0x00efea0003800000 */
.L_x_1470:
[----:B------:R-:W-:Y:S05]  /*9090*/  @P0 BRA `(.L_x_1438) ;  /* 0x0000000000140947 */ /* 0x000fea0003800000 */
[----:B------:R-:W-:Y:S01]  /*90a0*/  ISETP.NE.AND P1, PT, R20, RZ, PT ;  /* 0x000000ff1400720c */ /* 0x000fe20003f25270 */
[----:B------:R-:W-:-:S04]  /*90b0*/  IMAD.MOV.U32 R3, RZ, RZ, 0x6100 ;  /* 0x00006100ff037424 */ /* 0x000fc800078e00ff */
[----:B------:R2:W-:Y:S08]  /*90c0*/  SYNCS.ARRIVE.TRANS64 RZ, [R0+URZ+0x36430], R3 ;  /* 0x0364300300ff79a7 */ /* 0x0005f0000800003f */
[----:B------:R-:W-:Y:S05]  /*90d0*/  @!P1 BRA `(.L_x_1438) ;  /* 0x0000000000049947 */ /* 0x000fea0003800000 */
[----:B------:R-:W-:Y:S01]  /*90e0*/  BPT.TRAP 0x1 ;  /* 0x000000040000795c */ /* 0x000fe20000300000 */
.L_x_1438:
        /* <DEDUP_REMOVED lines=48> */
.L_x_1471:
[----:B------:R-:W-:Y:S05]  /*93f0*/  @P0 BRA `(.L_x_1440) ;  /* 0x0000000000140947 */ /* 0x000fea0003800000 */
[----:B------:R-:W-:Y:S01]  /*9400*/  ISETP.NE.AND P1, PT, R20, RZ, PT ;  /* 0x000000ff1400720c */ /* 0x000fe20003f25270 */
[----:B--2---:R-:W-:-:S04]  /*9410*/  IMAD.MOV.U32 R3, RZ, RZ, 0x6100 ;  /* 0x00006100ff037424 */ /* 0x004fc800078e00ff */
[----:B------:R3:W-:Y:S08]  /*9420*/  SYNCS.ARRIVE.TRANS64 RZ, [R0+URZ+0x36418], R3 ;  /* 0x0364180300ff79a7 */ /* 0x0007f0000800003f */
[----:B------:R-:W-:Y:S05]  /*9430*/  @!P1 BRA `(.L_x_1440) ;  /* 0x0000000000049947 */ /* 0x000fea0003800000 */
[----:B------:R-:W-:Y:S01]  /*9440*/  BPT.TRAP 0x1 ;  /* 0x000000040000795c */ /* 0x000fe20000300000 */
.L_x_1440:
        /* <DEDUP_REMOVED lines=44> */
.L_x_1472:
[----:B------:R-:W-:Y:S05]  /*9710*/  @P0 BRA `(.L_x_1442) ;  /* 0x0000000000140947 */ /* 0x000fea0003800000 */
[----:B------:R-:W-:Y:S01]  /*9720*/  ISETP.NE.AND P1, PT, R20, RZ, PT ;  /* 0x000000ff1400720c */ /* 0x000fe20003f25270 */
[----:B--2---:R-:W-:-:S04]  /*9730*/  IMAD.MOV.U32 R29, RZ, RZ, 0x6100 ;  /* 0x00006100ff1d7424 */ /* 0x004fc800078e00ff */
[----:B------:R3:W-:Y:S08]  /*9740*/  SYNCS.ARRIVE.TRANS64 RZ, [R0+URZ+0x36430], R29 ;  /* 0x0364301d00ff79a7 */ /* 0x0007f0000800003f */
[----:B------:R-:W-:Y:S05]  /*9750*/  @!P1 BRA `(.L_x_1442) ;  /* 0x0000000000049947 */ /* 0x000fea0003800000 */
[----:B------:R-:W-:Y:S01]  /*9760*/  BPT.TRAP 0x1 ;  /* 0x000000040000795c */ /* 0x000fe20000300000 */
.L_x_1442:
        /* <DEDUP_REMOVED lines=37> */
.L_x_1474:
[----:B------:R-:W-:Y:S05]  /*99c0*/  @P0 BRA `(.L_x_1444) ;  /* 0x0000000000140947 */ /* 0x000fea0003800000 */
[----:B------:R-:W-:Y:S01]  /*99d0*/  ISETP.NE.AND P1, PT, R20, RZ, PT ;  /* 0x000000ff1400720c */ /* 0x000fe20003f25270 */
[----:B----4-:R-:W-:-:S04]  /*99e0*/  IMAD.MOV.U32 R5, RZ, RZ, 0x6100 ;  /* 0x00006100ff057424 */ /* 0x010fc800078e00ff */
[----:B------:R4:W-:Y:S08]  /*99f0*/  SYNCS.ARRIVE.TRANS64 RZ, [R0+URZ+0x36410], R5 ;  /* 0x0364100500ff79a7 */ /* 0x0009f0000800003f */
[----:B------:R-:W-:Y:S05]  /*9a00*/  @!P1 BRA `(.L_x_1444) ;  /* 0x0000000000049947 */ /* 0x000fea0003800000 */
[----:B------:R-:W-:Y:S01]  /*9a10*/  BPT.TRAP 0x1 ;  /* 0x000000040000795c */ /* 0x000fe20000300000 */
.L_x_1444:
        /* <DEDUP_REMOVED lines=44> */
.L_x_1436:
[----:B------:R-:W-:Y:S01]  /*9ce0*/  ISETP.NE.AND P1, PT, R19, RZ, PT ;  /* 0x000000ff1300720c */ /* 0x000fe20003f25270 */
[----:B------:R-:W-:Y:S02]  /*9cf0*/  IMAD.MOV.U32 R5, RZ, RZ, 0x1 ;  /* 0x00000001ff057424 */ /* 0x000fe400078e00ff */
[----:B------:R-:W-:-:S10]  /*9d00*/  IMAD.MOV.U32 R4, RZ, RZ, R15 ;  /* 0x000000ffff047224 */ /* 0x000fd400078e000f */
[----:B------:R-:W-:Y:S05]  /*9d10*/  @!P1 BRA `(.L_x_1435) ;  /* 0x0000000400889947 */ /* 0x000fea0003800000 */
[----:B------:R-:W4:Y:S02]  /*9d20*/  SYNCS.PHASECHK.TRANS64.TRYWAIT P1, [R0+URZ+0x36438], R6 ;  /* 0x03643806000075a7 */ /* 0x000f24000802017f */
[----:B----4-:R-:W-:Y:S05]  /*9d30*/  @!P1 BRA `(.L_x_1446) ;  /* 0x0000001000009947 */ /* 0x010fea0003800000 */
.L_x_1475:
[----:B------:R-:W-:Y:S05]  /*9d40*/  @P0 BRA `(.L_x_1447) ;  /* 0x0000000000140947 */ /* 0x000fea0003800000 */
[----:B------:R-:W-:Y:S01]  /*9d50*/  ISETP.NE.AND P1, PT, R20, RZ, PT ;  /* 0x000000ff1400720c */ /* 0x000fe20003f25270 */
[----:B------:R-:W-:-:S04]  /*9d60*/  IMAD.MOV.U32 R5, RZ, RZ, 0x6100 ;  /* 0x00006100ff057424 */ /* 0x000fc800078e00ff */
[----:B------:R1:W-:Y:S08]  /*9d70*/  SYNCS.ARRIVE.TRANS64 RZ, [R0+URZ+0x36430], R5 ;  /* 0x0364300500ff79a7 */ /* 0x0003f0000800003f */
[----:B------:R-:W-:Y:S05]  /*9d80*/  @!P1 BRA `(.L_x_1447) ;  /* 0x0000000000049947 */ /* 0x000fea0003800000 */
[----:B------:R-:W-:Y:S01]  /*9d90*/  BPT.TRAP 0x1 ;  /* 0x000000040000795c */ /* 0x000fe20000300000 */
.L_x_1447:
        /* <DEDUP_REMOVED lines=41> */
.L_x_1476:
[----:B-1----:R-:W-:Y:S01]  /*a030*/  IMAD.MOV.U32 R5, RZ, RZ, RZ ;  /* 0x000000ffff057224 */ /* 0x002fe200078e00ff */
[----:B------:R-:W-:Y:S06]  /*a040*/  @P0 BRA `(.L_x_1449) ;  /* 0x0000000000140947 */ /* 0x000fec0003800000 */
[----:B------:R-:W-:Y:S01]  /*a050*/  ISETP.NE.AND P1, PT, R20, RZ, PT ;  /* 0x000000ff1400720c */ /* 0x000fe20003f25270 */
[----:B------:R-:W-:-:S04]  /*a060*/  IMAD.MOV.U32 R17, RZ, RZ, 0x6100 ;  /* 0x00006100ff117424 */ /* 0x000fc800078e00ff */
[----:B------:R1:W-:Y:S08]  /*a070*/  SYNCS.ARRIVE.TRANS64 RZ, [R0+URZ+0x36418], R17 ;  /* 0x0364181100ff79a7 */ /* 0x0003f0000800003f */
[----:B------:R-:W-:Y:S05]  /*a080*/  @!P1 BRA `(.L_x_1449) ;  /* 0x0000000000049947 */ /* 0x000fea0003800000 */
[----:B------:R-:W-:Y:S01]  /*a090*/  BPT.TRAP 0x1 ;  /* 0x000000040000795c */ /* 0x000fe20000300000 */
.L_x_1449:
        /* <DEDUP_REMOVED lines=42> */
.L_x_1435:
[----:B------:R-:W-:-:S04]  /*a340*/  SHF.L.U32 R3, R5, 0x1f, RZ ;  /* 0x0000001f05037819 */ /* 0x000fc800000006ff */
[----:B------:R-:W4:Y:S02]  /*a350*/  SYNCS.PHASECHK.TRANS64.TRYWAIT P1, [R0+URZ+0x36438], R3 ;  /* 0x03643803000075a7 */ /* 0x000f24000802017f */
[----:B----4-:R-:W-:Y:S05]  /*a360*/  @!P1 BRA `(.L_x_1450) ;  /* 0x00000008009c9947 */ /* 0x010fea0003800000 */
.L_x_1477:
[----:B------:R-:W-:Y:S05]  /*a370*/  @P0 BRA `(.L_x_1451) ;  /* 0x0000000000180947 */ /* 0x000fea0003800000 */
[----:B------:R-:W5:Y:S01]  /*a380*/  S2R R2, SR_TID.X ;  /* 0x0000000000027919 */ /* 0x000f620000002100 */
[----:B----4-:R-:W-:-:S04]  /*a390*/  IMAD.MOV.U32 R3, RZ, RZ, 0x6100 ;  /* 0x00006100ff037424 */ /* 0x010fc800078e00ff */
[----:B------:R4:W-:Y:S01]  /*a3a0*/  SYNCS.ARRIVE.TRANS64 RZ, [R0+URZ+0x36430], R3 ;  /* 0x0364300300ff79a7 */ /* 0x0009e2000800003f */
[----:B-----5:R-:W-:-:S13]  /*a3b0*/  LOP3.LUT P0, RZ, R2, 0x1f, RZ, 0xc0, !PT ;  /* 0x0000001f02ff7812 */ /* 0x020fda000780c0ff */
[----:B----4-:R-:W-:Y:S05]  /*a3c0*/  @!P0 BRA `(.L_x_1451) ;  /* 0x0000000000048947 */ /* 0x010fea0003800000 */
[----:B------:R-:W-:Y:S01]  /*a3d0*/  BPT.TRAP 0x1 ;  /* 0x000000040000795c */ /* 0x000fe20000300000 */
.L_x_1451:
        /* <DEDUP_REMOVED lines=43> */
.L_x_1432:
[----:B------:R-:W-:Y:S05]  /*a690*/  BSYNC B1 ;  /* 0x0000000000017941 */ /* 0x000fea0003800000 */
.L_x_1430:
[----:B------:R-:W-:-:S03]  /*a6a0*/  UMOV UR7, 0xffffffff ;  /* 0xffffffff00077882 */ /* 0x000fc60000000000 */
[----:B------:R-:W-:Y:S05]  /*a6b0*/  BRA.DIV UR7, `(.L_x_1452) ;  /* 0x0000000607dc7947 */ /* 0x000fea000b800000 */
[----:B------:R-:W-:-:S13]  /*a6c0*/  ELECT P6, URZ, PT ;  /* 0x00000000003f782f */ /* 0x000fda00038c0000 */
.L_x_1480:
[----:B------:R-:W-:Y:S05]  /*a6d0*/  @!P6 BRA `(.L_x_1366) ;  /* 0x000000000074e947 */ /* 0x000fea0003800000 */
[----:B------:R-:W-:-:S06]  /*a6e0*/  ULOP3.LUT UR7, UR38, 0x2, URZ, 0xfc, !UPT ;  /* 0x0000000226077892 */ /* 0x000fcc000f8efc3f */
[----:B------:R-:W-:-:S05]  /*a6f0*/  IMAD.U32 R0, RZ, RZ, UR7 ;  /* 0x00000007ff007e24 */ /* 0x000fca000f8e00ff */
[----:B------:R-:W-:-:S13]  /*a700*/  ISETP.NE.AND P2, PT, R0, 0x3, PT ;  /* 0x000000030000780c */ /* 0x000fda0003f45270 */
[----:B------:R-:W-:Y:S05]  /*a710*/  @!P2 BRA `(.L_x_1453) ;  /* 0x000000000004a947 */ /* 0x000fea0003800000 */
[----:B------:R-:W-:Y:S01]  /*a720*/  BPT.TRAP 0x1 ;  /* 0x000000040000795c */ /* 0x000fe20000300000 */
.L_x_1453:
        /* <DEDUP_REMOVED lines=15> */
.L_x_1481:
[----:B------:R-:W2:Y:S02]  /*a820*/  SYNCS.PHASECHK.TRANS64.TRYWAIT P0, [R3+URZ], R0 ;  /* 0x00000000030075a7 */ /* 0x000ea4000800017f */
[----:B--2---:R-:W-:Y:S05]  /*a830*/  @!P0 BRA `(.L_x_1455) ;  /* 0x0000000400b08947 */ /* 0x004fea0003800000 */
.L_x_1482:
[----:B------:R-:W-:Y:S05]  /*a840*/  @!P2 BRA `(.L_x_1456) ;  /* 0x000000000004a947 */ /* 0x000fea0003800000 */
[----:B------:R-:W-:Y:S01]  /*a850*/  BPT.TRAP 0x1 ;  /* 0x000000040000795c */ /* 0x000fe20000300000 */
.L_x_1456:
[----:B------:R-:W-:-:S07]  /*a860*/  SHF.L.U32 R5, R5, 0x1f, RZ ;  /* 0x0000001f05057819 */ /* 0x000fce00000006ff */
.L_x_1457:
[----:B---3--:R3:W4:Y:S02]  /*a870*/  SYNCS.PHASECHK.TRANS64.TRYWAIT P0, [R4+URZ+0x36438], R5 ;  /* 0x03643805040075a7 */ /* 0x008724000800017f */
[----:B----4-:R-:W-:Y:S05]  /*a880*/  @!P0 NANOSLEEP.SYNCS 0x989680 ;  /* 0x009896800000895d */ /* 0x010fea0003900000 */
[----:B------:R-:W4:Y:S02]  /*a890*/  @!P0 SYNCS.PHASECHK.TRANS64 P0, [R4+URZ+0x36438], R5 ;  /* 0x03643805040085a7 */ /* 0x000f24000800007f */
[----:B----4-:R-:W-:Y:S05]  /*a8a0*/  @!P0 BRA `(.L_x_1457) ;  /* 0xfffffffc00f08947 */ /* 0x010fea000383ffff */
.L_x_1366:
[----:B------:R-:W-:Y:S05]  /*a8b0*/  BSYNC B0 ;  /* 0x0000000000007941 */ /* 0x000fea0003800000 */
.L_x_1364:
[----:B------:R-:W-:Y:S05]  /*a8c0*/  EXIT ;  /* 0x000000000000794d */ /* 0x000fea0003800000 */
.L_x_1311:
[----:B------:R-:W-:Y:S02]  /*a8d0*/  IMAD.MOV.U32 R12, RZ, RZ, RZ ;  /* 0x000000ffff0c7224 */ /* 0x000fe400078e00ff */
[----:B------:R-:W-:Y:S02]  /*a8e0*/  IMAD.MOV.U32 R11, RZ, RZ, 0x1f ;  /* 0x0000001fff0b7424 */ /* 0x000fe400078e00ff */
[----:B------:R-:W-:-:S07]  /*a8f0*/  IMAD.MOV.U32 R15, RZ, RZ, -0x1 ;  /* 0xffffffffff0f7424 */ /* 0x000fce00078e00ff */
[----:B------:R-:W-:Y:S05]  /*a900*/  WARPSYNC.COLLECTIVE R15, `(.L_x_1458) ;  /* 0x000000000f087348 */ /* 0x000fea0003c00000 */
[----:B------:R1:W2:Y:S02]  /*a910*/  SHFL.IDX P6, R14, R13, R12, R11 ;  /* 0x0000000c0d0e7389 */ /* 0x0002a400000c000b */
[----:B-12---:R-:W-:Y:S01]  /*a920*/  ENDCOLLECTIVE ;  /* 0x000000000000791b */ /* 0x006fe20003800000 */
.L_x_1458:
[----:B------:R-:W-:Y:S05]  /*a930*/  BRA `(.L_x_1459) ;  /* 0xffffff6400f47947 */ /* 0x000fea000383ffff */
.L_x_1313:
[----:B--2---:R-:W-:-:S04]  /*a940*/  IMAD.U32 R3, RZ, RZ, UR37 ;  /* 0x00000025ff037e24 */ /* 0x004fc8000f8e00ff */
[----:B------:R2:W3:Y:S03]  /*a950*/  SYNCS.PHASECHK.TRANS64.TRYWAIT P0, [R3+URZ+0x36400], R10 ;  /* 0x0364000a030075a7 */ /* 0x0004e6000800017f */
[----:B---3--:R-:W-:Y:S05]  /*a960*/  @!P0 NANOSLEEP.SYNCS 0x989680 ;  /* 0x009896800000895d */ /* 0x008fea0003900000 */
[----:B------:R-:W3:Y:S02]  /*a970*/  @!P0 SYNCS.PHASECHK.TRANS64 P0, [R3+URZ+0x36400], R10 ;  /* 0x0364000a030085a7 */ /* 0x000ee4000800007f */
[----:B---3--:R-:W-:Y:S05]  /*a980*/  @!P0 BRA `(.L_x_1313) ;  /* 0xfffffffc00ec8947 */ /* 0x008fea000383ffff */
[----:B------:R-:W-:Y:S05]  /*a990*/  BRA `(.L_x_1312) ;  /* 0xffffff6800287947 */ /* 0x000fea000383ffff */
.L_x_1317:
[----:B--2---:R2:W3:Y:S02]  /*a9a0*/  SYNCS.PHASECHK.TRANS64.TRYWAIT P1, [R3+URZ+0x36410], R10 ;  /* 0x0364100a030075a7 */ /* 0x0044e4000802017f */
[----:B---3--:R-:W-:Y:S05]  /*a9b0*/  @!P1 NANOSLEEP.SYNCS 0x989680 ;  /* 0x009896800000995d */ /* 0x008fea0003900000 */
[----:B------:R-:W3:Y:S02]  /*a9c0*/  @!P1 SYNCS.PHASECHK.TRANS64 P1, [R3+URZ+0x36410], R10 ;  /* 0x0364100a030095a7 */ /* 0x000ee4000802007f */
[----:B---3--:R-:W-:Y:S05]  /*a9d0*/  @!P1 BRA `(.L_x_1317) ;  /* 0xfffffffc00f09947 */ /* 0x008fea000383ffff */
[----:B------:R-:W-:Y:S05]  /*a9e0*/  BRA `(.L_x_1316) ;  /* 0xffffff7000047947 */ /* 0x000fea000383ffff */
.L_x_1321:
[----:B----4-:R-:W-:-:S04]  /*a9f0*/  IMAD.U32 R11, RZ, RZ, UR37 ;  /* 0x00000025ff0b7e24 */ /* 0x010fc8000f8e00ff */
[----:B------:R4:W1:Y:S03]  /*aa00*/  SYNCS.PHASECHK.TRANS64.TRYWAIT P1, [R11+URZ+0x36430], R10 ;  /* 0x0364300a0b0075a7 */ /* 0x000866000802017f */
[----:B-1----:R-:W-:Y:S05]  /*aa10*/  @!P1 NANOSLEEP.SYNCS 0x989680 ;  /* 0x009896800000995d */ /* 0x002fea0003900000 */
[----:B------:R-:W1:Y:S02]  /*aa20*/  @!P1 SYNCS.PHASECHK.TRANS64 P1, [R11+URZ+0x36430], R10 ;  /* 0x0364300a0b0095a7 */ /* 0x000e64000802007f */
[----:B-1----:R-:W-:Y:S05]  /*aa30*/  @!P1 BRA `(.L_x_1321) ;  /* 0xfffffffc00ec9947 */ /* 0x002fea000383ffff */
[----:B------:R-:W-:Y:S05]  /*aa40*/  BRA `(.L_x_1320) ;  /* 0xffffff7400a07947 */ /* 0x000fea000383ffff */
.L_x_1374:
[----:B------:R-:W-:Y:S01]  /*aa50*/  BSSY B1, `(.L_x_1460) ;  /* 0x0000005000017945 */ /* 0x000fe20003800000 */
[----:B------:R-:W-:-:S07]  /*aa60*/  IMAD.MOV.U32 R15, RZ, RZ, -0x1 ;  /* 0xffffffffff0f7424 */ /* 0x000fce00078e00ff */
[----:B------:R-:W-:Y:S05]  /*aa70*/  WARPSYNC.COLLECTIVE R15, `(.L_x_1461) ;  /* 0x000000000f087348 */ /* 0x000fea0003c00000 */
[----:B------:R-:W-:Y:S01]  /*aa80*/  NOP ;  /* 0x0000000000007918 */ /* 0x000fe20000000000 */
[----:B------:R-:W-:Y:S01]  /*aa90*/  ENDCOLLECTIVE ;  /* 0x000000000000791b */ /* 0x000fe20003800000 */
.L_x_1461:
[----:B------:R-:W-:Y:S05]  /*aaa0*/  BSYNC B1 ;  /* 0x0000000000017941 */ /* 0x000fea0003800000 */
.L_x_1460:
[----:B------:R-:W-:Y:S05]  /*aab0*/  BRA `(.L_x_1462) ;  /* 0xffffffbc00907947 */ /* 0x000fea000383ffff */
.L_x_1391:
[----:B------:R-:W-:Y:S01]  /*aac0*/  BSSY B1, `(.L_x_1463) ;  /* 0x0000005000017945 */ /* 0x000fe20003800000 */
[----:B------:R-:W-:-:S07]  /*aad0*/  IMAD.MOV.U32 R15, RZ, RZ, -0x1 ;  /* 0xffffffffff0f7424 */ /* 0x000fce00078e00ff */
[----:B------:R-:W-:Y:S05]  /*aae0*/  WARPSYNC.COLLECTIVE R15, `(.L_x_1464) ;  /* 0x000000000f087348 */ /* 0x000fea0003c00000 */
[----:B------:R-:W-:Y:S01]  /*aaf0*/  NOP ;  /* 0x0000000000007918 */ /* 0x000fe20000000000 */
[----:B------:R-:W-:Y:S01]  /*ab00*/  ENDCOLLECTIVE ;  /* 0x000000000000791b */ /* 0x000fe20003800000 */
.L_x_1464:
[----:B------:R-:W-:Y:S05]  /*ab10*/  BSYNC B1 ;  /* 0x0000000000017941 */ /* 0x000fea0003800000 */
.L_x_1463:
[----:B------:R-:W-:Y:S05]  /*ab20*/  BRA `(.L_x_1465) ;  /* 0xffffffc400787947 */ /* 0x000fea000383ffff */
.L_x_1407:
[----:B------:R-:W-:Y:S01]  /*ab30*/  BSSY B1, `(.L_x_1466) ;  /* 0x0000005000017945 */ /* 0x000fe20003800000 */
[----:B------:R-:W-:-:S07]  /*ab40*/  IMAD.MOV.U32 R15, RZ, RZ, -0x1 ;  /* 0xffffffffff0f7424 */ /* 0x000fce00078e00ff */
[----:B------:R-:W-:Y:S05]  /*ab50*/  WARPSYNC.COLLECTIVE R15, `(.L_x_1467) ;  /* 0x000000000f087348 */ /* 0x000fea0003c00000 */
[----:B------:R-:W-:Y:S01]  /*ab60*/  NOP ;  /* 0x0000000000007918 */ /* 0x000fe20000000000 */
[----:B------:R-:W-:Y:S01]  /*ab70*/  ENDCOLLECTIVE ;  /* 0x000000000000791b */ /* 0x000fe20003800000 */
.L_x_1467:
[----:B------:R-:W-:Y:S05]  /*ab80*/  BSYNC B1 ;  /* 0x0000000000017941 */ /* 0x000fea0003800000 */
.L_x_1466:
[----:B------:R-:W-:Y:S05]  /*ab90*/  BRA `(.L_x_1468) ;  /* 0xffffffc800e87947 */ /* 0x000fea000383ffff */
.L_x_1433:
[----:B-1----:R1:W2:Y:S02]  /*aba0*/  SYNCS.PHASECHK.TRANS64.TRYWAIT P1, [R0+URZ+0x36420], R6 ;  /* 0x03642006000075a7 */ /* 0x0022a4000802017f */
[----:B--2---:R-:W-:Y:S05]  /*abb0*/  @!P1 NANOSLEEP.SYNCS 0x989680 ;  /* 0x009896800000995d */ /* 0x004fea0003900000 */
[----:B------:R-:W2:Y:S02]  /*abc0*/  @!P1 SYNCS.PHASECHK.TRANS64 P1, [R0+URZ+0x36420], R6 ;  /* 0x03642006000095a7 */ /* 0x000ea4000802007f */
[----:B--2---:R-:W-:Y:S05]  /*abd0*/  @!P1 BRA `(.L_x_1433) ;  /* 0xfffffffc00f09947 */ /* 0x004fea000383ffff */
[----:B------:R-:W-:Y:S05]  /*abe0*/  BRA `(.L_x_1469) ;  /* 0xffffffdc00287947 */ /* 0x000fea000383ffff */
.L_x_1437:
[----:B-1----:R1:W2:Y:S02]  /*abf0*/  SYNCS.PHASECHK.TRANS64.TRYWAIT P1, [R0+URZ+0x36438], R6 ;  /* 0x03643806000075a7 */ /* 0x0022a4000802017f */
[----:B--2---:R-:W-:Y:S05]  /*ac00*/  @!P1 NANOSLEEP.SYNCS 0x989680 ;  /* 0x009896800000995d */ /* 0x004fea0003900000 */
[----:B------:R-:W2:Y:S02]  /*ac10*/  @!P1 SYNCS.PHASECHK.TRANS64 P1, [R0+URZ+0x36438], R6 ;  /* 0x03643806000095a7 */ /* 0x000ea4000802007f */
[----:B--2---:R-:W-:Y:S05]  /*ac20*/  @!P1 BRA `(.L_x_1437) ;  /* 0xfffffffc00f09947 */ /* 0x004fea000383ffff */
[----:B------:R-:W-:Y:S05]  /*ac30*/  BRA `(.L_x_1470) ;  /* 0xffffffe400147947 */ /* 0x000fea000383ffff */
.L_x_1439:
[----:B--2---:R2:W3:Y:S02]  /*ac40*/  SYNCS.PHASECHK.TRANS64.TRYWAIT P1, [R0+URZ+0x36428], R3 ;  /* 0x03642803000075a7 */ /* 0x0044e4000802017f */
[----:B---3--:R-:W-:Y:S05]  /*ac50*/  @!P1 NANOSLEEP.SYNCS 0x989680 ;  /* 0x009896800000995d */ /* 0x008fea0003900000 */
[----:B------:R-:W3:Y:S02]  /*ac60*/  @!P1 SYNCS.PHASECHK.TRANS64 P1, [R0+URZ+0x36428], R3 ;  /* 0x03642803000095a7 */ /* 0x000ee4000802007f */
[----:B---3--:R-:W-:Y:S05]  /*ac70*/  @!P1 BRA `(.L_x_1439) ;  /* 0xfffffffc00f09947 */ /* 0x008fea000383ffff */
[----:B------:R-:W-:Y:S05]  /*ac80*/  BRA `(.L_x_1471) ;  /* 0xffffffe400d87947 */ /* 0x000fea000383ffff */
.L_x_1441:
[----:B--2---:R2:W3:Y:S02]  /*ac90*/  SYNCS.PHASECHK.TRANS64.TRYWAIT P1, [R0+URZ+0x36438], R29 ;  /* 0x0364381d000075a7 */ /* 0x0044e4000802017f */
[----:B---3--:R-:W-:Y:S05]  /*aca0*/  @!P1 NANOSLEEP.SYNCS 0x989680 ;  /* 0x009896800000995d */ /* 0x008fea0003900000 */
[----:B------:R-:W3:Y:S02]  /*acb0*/  @!P1 SYNCS.PHASECHK.TRANS64 P1, [R0+URZ+0x36438], R29 ;  /* 0x0364381d000095a7 */ /* 0x000ee4000802007f */
[----:B---3--:R-:W-:Y:S05]  /*acc0*/  @!P1 BRA `(.L_x_1441) ;  /* 0xfffffffc00f09947 */ /* 0x008fea000383ffff */
[----:B------:R-:W-:Y:S05]  /*acd0*/  BRA `(.L_x_1472) ;  /* 0xffffffe8008c7947 */ /* 0x000fea000383ffff */
.L_x_1443:
[----:B------:R-:W-:-:S07]  /*ace0*/  SHF.L.U32 R5, R7, 0x1f, RZ ;  /* 0x0000001f07057819 */ /* 0x000fce00000006ff */
.L_x_1473:
[----:B----4-:R4:W1:Y:S02]  /*acf0*/  SYNCS.PHASECHK.TRANS64.TRYWAIT P1, [R0+URZ+0x36420], R5 ;  /* 0x03642005000075a7 */ /* 0x010864000802017f */
[----:B-1----:R-:W-:Y:S05]  /*ad00*/  @!P1 NANOSLEEP.SYNCS 0x989680 ;  /* 0x009896800000995d */ /* 0x002fea0003900000 */
[----:B------:R-:W1:Y:S02]  /*ad10*/  @!P1 SYNCS.PHASECHK.TRANS64 P1, [R0+URZ+0x36420], R5 ;  /* 0x03642005000095a7 */ /* 0x000e64000802007f */
[----:B-1----:R-:W-:Y:S05]  /*ad20*/  @!P1 BRA `(.L_x_1473) ;  /* 0xfffffffc00f09947 */ /* 0x002fea000383ffff */
[----:B------:R-:W-:Y:S05]  /*ad30*/  BRA `(.L_x_1474) ;  /* 0xffffffec00207947 */ /* 0x000fea000383ffff */
.L_x_1446:
[----:B----4-:R4:W1:Y:S02]  /*ad40*/  SYNCS.PHASECHK.TRANS64.TRYWAIT P1, [R0+URZ+0x36438], R6 ;  /* 0x03643806000075a7 */ /* 0x010864000802017f */
[----:B-1----:R-:W-:Y:S05]  /*ad50*/  @!P1 NANOSLEEP.SYNCS 0x989680 ;  /* 0x009896800000995d */ /* 0x002fea0003900000 */
[----:B------:R-:W1:Y:S02]  /*ad60*/  @!P1 SYNCS.PHASECHK.TRANS64 P1, [R0+URZ+0x36438], R6 ;  /* 0x03643806000095a7 */ /* 0x000e64000802007f */
[----:B-1----:R-:W-:Y:S05]  /*ad70*/  @!P1 BRA `(.L_x_1446) ;  /* 0xfffffffc00f09947 */ /* 0x002fea000383ffff */
[----:B------:R-:W-:Y:S05]  /*ad80*/  BRA `(.L_x_1475) ;  /* 0xffffffec00ec7947 */ /* 0x000fea000383ffff */
.L_x_1448:
[----:B-1----:R1:W4:Y:S02]  /*ad90*/  SYNCS.PHASECHK.TRANS64.TRYWAIT P1, [R0+URZ+0x36428], R5 ;  /* 0x03642805000075a7 */ /* 0x002324000802017f */
[----:B----4-:R-:W-:Y:S05]  /*ada0*/  @!P1 NANOSLEEP.SYNCS 0x989680 ;  /* 0x009896800000995d */ /* 0x010fea0003900000 */
[----:B------:R-:W4:Y:S02]  /*adb0*/  @!P1 SYNCS.PHASECHK.TRANS64 P1, [R0+URZ+0x36428], R5 ;  /* 0x03642805000095a7 */ /* 0x000f24000802007f */
[----:B----4-:R-:W-:Y:S05]  /*adc0*/  @!P1 BRA `(.L_x_1448) ;  /* 0xfffffffc00f09947 */ /* 0x010fea000383ffff */
[----:B------:R-:W-:Y:S05]  /*add0*/  BRA `(.L_x_1476) ;  /* 0xfffffff000947947 */ /* 0x000fea000383ffff */
.L_x_1450:
[----:B----4-:R4:W1:Y:S02]  /*ade0*/  SYNCS.PHASECHK.TRANS64.TRYWAIT P1, [R0+URZ+0x36438], R3 ;  /* 0x03643803000075a7 */ /* 0x010864000802017f */
[----:B-1----:R-:W-:Y:S05]  /*adf0*/  @!P1 NANOSLEEP.SYNCS 0x989680 ;  /* 0x009896800000995d */ /* 0x002fea0003900000 */
[----:B------:R-:W1:Y:S02]  /*ae00*/  @!P1 SYNCS.PHASECHK.TRANS64 P1, [R0+URZ+0x36438], R3 ;  /* 0x03643803000095a7 */ /* 0x000e64000802007f */
[----:B-1----:R-:W-:Y:S05]  /*ae10*/  @!P1 BRA `(.L_x_1450) ;  /* 0xfffffffc00f09947 */ /* 0x002fea000383ffff */
[----:B------:R-:W-:Y:S05]  /*ae20*/  BRA `(.L_x_1477) ;  /* 0xfffffff400507947 */ /* 0x000fea000383ffff */
.L_x_1452:
[----:B------:R-:W-:Y:S01]  /*ae30*/  BSSY B1, `(.L_x_1478) ;  /* 0x0000006000017945 */ /* 0x000fe20003800000 */
[----:B------:R-:W-:-:S07]  /*ae40*/  IMAD.MOV.U32 R15, RZ, RZ, -0x1 ;  /* 0xffffffffff0f7424 */ /* 0x000fce00078e00ff */
[----:B------:R-:W-:Y:S05]  /*ae50*/  WARPSYNC.COLLECTIVE R15, `(.L_x_1479) ;  /* 0x000000000f0c7348 */ /* 0x000fea0003c00000 */
[----:B------:R-:W-:Y:S02]  /*ae60*/  ELECT P6, UR62, PT ;  /* 0x00000000003e782f */ /* 0x000fe400038c0000 */
[----:B------:R-:W-:Y:S01]  /*ae70*/  MOV R14, UR62 ;  /* 0x0000003e000e7c02 */ /* 0x000fe20008000f00 */
[----:B------:R-:W-:Y:S10]  /*ae80*/  ENDCOLLECTIVE ;  /* 0x000000000000791b */ /* 0x000ff40003800000 */
.L_x_1479:
[----:B------:R-:W-:Y:S05]  /*ae90*/  BSYNC B1 ;  /* 0x0000000000017941 */ /* 0x000fea0003800000 */
.L_x_1478:
[----:B------:R-:W-:Y:S05]  /*aea0*/  BRA `(.L_x_1480) ;  /* 0xfffffff800087947 */ /* 0x000fea000383ffff */
.L_x_1454:
[----:B-1----:R1:W2:Y:S02]  /*aeb0*/  SYNCS.PHASECHK.TRANS64.TRYWAIT P0, [R9+URZ], R2 ;  /* 0x00000002090075a7 */ /* 0x0022a4000800017f */
[----:B--2---:R-:W-:Y:S05]  /*aec0*/  @!P0 NANOSLEEP.SYNCS 0x989680 ;  /* 0x009896800000895d */ /* 0x004fea0003900000 */
[----:B------:R-:W2:Y:S02]  /*aed0*/  @!P0 SYNCS.PHASECHK.TRANS64 P0, [R9+URZ], R2 ;  /* 0x00000002090085a7 */ /* 0x000ea4000800007f */
[----:B--2---:R-:W-:Y:S05]  /*aee0*/  @!P0 BRA `(.L_x_1454) ;  /* 0xfffffffc00f08947 */ /* 0x004fea000383ffff */
[----:B------:R-:W-:Y:S05]  /*aef0*/  BRA `(.L_x_1481) ;  /* 0xfffffff800487947 */ /* 0x000fea000383ffff */
.L_x_1455:
[----:B--2---:R2:W3:Y:S02]  /*af00*/  SYNCS.PHASECHK.TRANS64.TRYWAIT P0, [R3+URZ], R0 ;  /* 0x00000000030075a7 */ /* 0x0044e4000800017f */
[----:B---3--:R-:W-:Y:S05]  /*af10*/  @!P0 NANOSLEEP.SYNCS 0x989680 ;  /* 0x009896800000895d */ /* 0x008fea0003900000 */
[----:B------:R-:W3:Y:S02]  /*af20*/  @!P0 SYNCS.PHASECHK.TRANS64 P0, [R3+URZ], R0 ;  /* 0x00000000030085a7 */ /* 0x000ee4000800007f */
[----:B---3--:R-:W-:Y:S05]  /*af30*/  @!P0 BRA `(.L_x_1455) ;  /* 0xfffffffc00f08947 */ /* 0x008fea000383ffff */
[----:B------:R-:W-:Y:S05]  /*af40*/  BRA `(.L_x_1482) ;  /* 0xfffffff8003c7947 */ /* 0x000fea000383ffff */
.L_x_1483:
        /* <DEDUP_REMOVED lines=11> */
.L_x_7658:


//--------------------- .text._ZN7cutlass13device_kernelIN5flash11enable_sm90INS1_16FlashAttnBwdSm90INS1_25CollectiveMainloopBwdSm90ILi2ELi1ELi1EN4cute5tupleIJNS5_1CILi1EEES8_S8_EEENS6_IJNS7_ILi64EEENS7_ILi96EEENS7_ILi192EEEEEENS_10bfloat16_tEfNS_4arch4Sm90ELb0ELb1ELb1ELb0ELb0ELb0ELb1ELb0ELi3ELi1ELi1ELi1ELb0EEENS1_24CollectiveEpilogueBwdGQAISD_fSG_Li384ELb0ELb0EEENS1_19SingleTileSchedulerILb0ELb0ELb0ELi96EEEEEEEEEvNT_6ParamsE --------------------------
	.section	.text._ZN7cutlass13device_kernelIN5flash11enable_sm90INS1_16FlashAttnBwdSm90INS1_25CollectiveMainloopBwdSm90ILi2ELi1ELi1EN4cute5tupleIJNS5_1CILi1EEES8_S8_EEENS6_IJNS7_ILi64EEENS7_ILi96EEENS7_ILi192EEEEEENS_10bfloat16_tEfNS_4arch4Sm90ELb0ELb1ELb1ELb0ELb0ELb0ELb1ELb0ELi3ELi1ELi1ELi1ELb0EEENS1_24CollectiveEpilogueBwdGQAISD_fSG_Li384ELb0ELb0EEENS1_19SingleTileSchedulerILb0ELb0ELb0ELi96EEEEEEEEEvNT_6ParamsE,"ax",@progbits
	.align	128
.text._ZN7cutlass13device_kernelIN5flash11enable_sm90INS1_16FlashAttnBwdSm90INS1_25CollectiveMainloopBwdSm90ILi2ELi1ELi1EN4cute5tupleIJNS5_1CILi1EEES8_S8_EEENS6_IJNS7_ILi64EEENS7_ILi96EEENS7_ILi192EEEEEENS_10bfloat16_tEfNS_4arch4Sm90ELb0ELb1ELb1ELb0ELb0ELb0ELb1ELb0ELi3ELi1ELi1ELi1ELb0EEENS1_24CollectiveEpilogueBwdGQAISD_fSG_Li384ELb0ELb0EEENS1_19SingleTileSchedulerILb0ELb0ELb0ELi96EEEEEEEEEvNT_6ParamsE:
        .type           _ZN7cutlass13device_kernelIN5flash11enable_sm90INS1_16FlashAttnBwdSm90INS1_25CollectiveMainloopBwdSm90ILi2ELi1ELi1EN4cute5tupleIJNS5_1CILi1EEES8_S8_EEENS6_IJNS7_ILi64EEENS7_ILi96EEENS7_ILi192EEEEEENS_10bfloat16_tEfNS_4arch4Sm90ELb0ELb1ELb1ELb0ELb0ELb0ELb1ELb0ELi3ELi1ELi1ELi1ELb0EEENS1_24CollectiveEpilogueBwdGQAISD_fSG_Li384ELb0ELb0EEENS1_19SingleTileSchedulerILb0ELb0ELb0ELi96EEEEEEEEEvNT_6ParamsE,@function
        .size           _ZN7cutlass13device_kernelIN5flash11enable_sm90INS1_16FlashAttnBwdSm90INS1_25CollectiveMainloopBwdSm90ILi2ELi1ELi1EN4cute5tupleIJNS5_1CILi1EEES8_S8_EEENS6_IJNS7_ILi64EEENS7_ILi96EEENS7_ILi192EEEEEENS_10bfloat16_tEfNS_4arch4Sm90ELb0ELb1ELb1ELb0ELb0ELb0ELb1ELb0ELi3ELi1ELi1ELi1ELb0EEENS1_24CollectiveEpilogueBwdGQAISD_fSG_Li384ELb0ELb0EEENS1_19SingleTileSchedulerILb0ELb0ELb0ELi96EEEEEEEEEvNT_6ParamsE,(.L_x_7659 - _ZN7cutlass13device_kernelIN5flash11enable_sm90INS1_16FlashAttnBwdSm90INS1_25CollectiveMainloopBwdSm90ILi2ELi1ELi1EN4cute5tupleIJNS5_1CILi1EEES8_S8_EEENS6_IJNS7_ILi64EEENS7_ILi96EEENS7_ILi192EEEEEENS_10bfloat16_tEfNS_4arch4Sm90ELb0ELb1ELb1ELb0ELb0ELb0ELb1ELb0ELi3ELi1ELi1ELi1ELb0EEENS1_24CollectiveEpilogueBwdGQAISD_fSG_Li384ELb0ELb0EEENS1_19SingleTileSchedulerILb0ELb0ELb0ELi96EEEEEEEEEvNT_6ParamsE)
        .other          _ZN7cutlass13device_kernelIN5flash11enable_sm90INS1_16FlashAttnBwdSm90INS1_25CollectiveMainloopBwdSm90ILi2ELi1ELi1EN4cute5tupleIJNS5_1CILi1EEES8_S8_EEENS6_IJNS7_ILi64EEENS7_ILi96EEENS7_ILi192EEEEEENS_10bfloat16_tEfNS_4arch4Sm90ELb0ELb1ELb1ELb0ELb0ELb0ELb1ELb0ELi3ELi1ELi1ELi1ELb0EEENS1_24CollectiveEpilogueBwdGQAISD_fSG_Li384ELb0ELb0EEENS1_19SingleTileSchedulerILb0ELb0ELb0ELi96EEEEEEEEEvNT_6ParamsE,@"STO_CUDA_ENTRY STV_DEFAULT"
_ZN7cutlass13device_kernelIN5flash11enable_sm90INS1_16FlashAttnBwdSm90INS1_25CollectiveMainloopBwdSm90ILi2ELi1ELi1EN4cute5tupleIJNS5_1CILi1EEES8_S8_EEENS6_IJNS7_ILi64EEENS7_ILi96EEENS7_ILi192EEEEEENS_10bfloat16_tEfNS_4arch4Sm90ELb0ELb1ELb1ELb0ELb0ELb0ELb1ELb0ELi3ELi1ELi1ELi1ELb0EEENS1_24CollectiveEpilogueBwdGQAISD_fSG_Li384ELb0ELb0EEENS1_19SingleTileSchedulerILb0ELb0ELb0ELi96EEEEEEEEEvNT_6ParamsE:
        /* <DEDUP_REMOVED lines=24> */
.L_x_1485:
[----:B------:R-:W-:Y:S05]  /*0180*/  BSYNC B0 ;  /* 0x0000000000007941 */ /* 0x000fea0003800000 */
.L_x_1484:
        /* <DEDUP_REMOVED lines=37> */
.L_x_1486:
        /* <DEDUP_REMOVED lines=20> */
.L_x_1487:
[----:B------:R-:W-:Y:S01]  /*0520*/  PLOP3.LUT P0, PT, PT, PT, UP0, 0x80, 0x0 ;  /* 0x000000000000781c */ /* 0x000fe20003f0f008 */
[----:B------:R-:W-:Y:S01]  /*0530*/  NOP ;  /* 0x0000000000007918 */ /* 0x000fe20000000000 */
[----:B------:R-:W-:Y:S01]  /*0540*/  BSSY B6, `(.L_x_1488) ;  /* 0x00007e5000067945 */ /* 0x000fe20003800000 */
[----:B-12-4-:R-:W-:Y:S10]  /*0550*/  BAR.SYNC.DEFER_BLOCKING 0x0 ;  /* 0x0000000000007b1d */ /* 0x016ff40000010000 */
[----:B------:R-:W-:Y:S05]  /*0560*/  @!P0 BRA `(.L_x_1489) ;  /* 0x0000004400ec8947 */ /* 0x000fea0003800000 */
.L_x_1490:
        /* <DEDUP_REMOVED lines=85> */
.L_x_1492:
        /* <DEDUP_REMOVED lines=37> */
.L_x_1495:
        /* <DEDUP_REMOVED lines=15> */
.L_x_1494:
        /* <DEDUP_REMOVED lines=20> */
.L_x_1497:
        /* <DEDUP_REMOVED lines=15> */
.L_x_1496:
        /* <DEDUP_REMOVED lines=8> */
.L_x_1588:
        /* <DEDUP_REMOVED lines=19> */
.L_x_1499:
        /* <DEDUP_REMOVED lines=81> */
[----:B------:R-:W-:Y:S02]  /*16f0*/  CS2R R62, SRZ ;  /* 0x00000000003e7805 */ /* 0x000fe4000001ff00 */
[----:B------:R-:W-:Y:S02]  /*1700*/  CS2R R60, SRZ ;  /* 0x00000000003c7805 */ /* 0x000fe4000001ff00 */
[----:B------:R-:W-:-:S02]  /*1710*/  IADD3.X R10, R16, UR4, RZ, PT, !PT ;  /* 0x00000004100a7c10 */ /* 0x000fc4000bffe4ff */
[----:B------:R-:W-:Y:S02]  /*1720*/  CS2R R58, SRZ ;  /* 0x00000000003a7805 */ /* 0x000fe4000001ff00 */
[----:B------:R-:W-:Y:S02]  /*1730*/  CS2R R56, SRZ ;  /* 0x0000000000387805 */ /* 0x000fe4000001ff00 */
[----:B------:R-:W-:Y:S02]  /*1740*/  CS2R R54, SRZ ;  /* 0x0000000000367805 */ /* 0x000fe4000001ff00 */
[--C-:B------:R-:W-:Y:S02]  /*1750*/  IADD3 R5, R10, -UR5, -R3.reuse ;  /* 0x800000050a057c10 */ /* 0x100fe4000fffe803 */
[----:B------:R-:W-:Y:S02]  /*1760*/  CS2R R52, SRZ ;  /* 0x0000000000347805 */ /* 0x000fe4000001ff00 */
[----:B------:R-:W-:Y:S01]  /*1770*/  IADD3 R10, -R3, UR4, R16 ;  /* 0x00000004030a7c10 */ /* 0x000fe2000fffe110 */
[----:B------:R-:W-:Y:S01]  /*1780*/  IMAD.IADD R3, R16, 0x1, -R3 ;  /* 0x0000000110037824 */ /* 0x000fe200078e0a03 */
[----:B------:R-:W-:-:S02]  /*1790*/  CS2R R50, SRZ ;  /* 0x0000000000327805 */ /* 0x000fc4000001ff00 */
        /* <DEDUP_REMOVED lines=15> */
[----:B------:R-:W-:Y:S02]  /*1890*/  LEA R0, R0, UR37, 0x2 ;  /* 0x0000002500007c11 */ /* 0x000fe4000f8e10ff */
[----:B-1----:R-:W-:-:S07]  /*18a0*/  IADD3 R157, R12, 0x30400, R9 ;  /* 0x000304000c9d7810 */ /* 0x002fce0007ffe009 */
.L_x_1519:
[----:B------:R-:W-:-:S05]  /*18b0*/  IMAD.U32 R3, RZ, RZ, UR38 ;  /* 0x00000026ff037e24 */ /* 0x000fca000f8e00ff */
[----:B------:R-:W-:-:S04]  /*18c0*/  LOP3.LUT R3, R3, 0x1, RZ, 0xfc, !PT ;  /* 0x0000000103037812 */ /* 0x000fc800078efcff */
[----:B------:R-:W-:-:S13]  /*18d0*/  ISETP.NE.AND P0, PT, R3, 0x3, PT ;  /* 0x000000030300780c */ /* 0x000fda0003f05270 */
[----:B------:R-:W-:Y:S05]  /*18e0*/  @!P0 BRA `(.L_x_1501) ;  /* 0x0000000000048947 */ /* 0x000fea0003800000 */
[----:B------:R-:W-:Y:S01]  /*18f0*/  BPT.TRAP 0x1 ;  /* 0x000000040000795c */ /* 0x000fe20000300000 */
.L_x_1501:
[----:B------:R-:W-:Y:S02]  /*1900*/  LEA R3, R2, UR37, 0x3 ;  /* 0x0000002502037c11 */ /* 0x000fe4000f8e18ff */
[----:B------:R-:W-:-:S04]  /*1910*/  SHF.L.U32 R10, R7, 0x1f, RZ ;  /* 0x0000001f070a7819 */ /* 0x000fc800000006ff */
[----:B------:R1:W2:Y:S01]  /*1920*/  SYNCS.PHASECHK.TRANS64.TRYWAIT P1, [R3+URZ+0x36410], R10 ;  /* 0x0364100a030075a7 */ /* 0x0002a2000802017f */
[----:B------:R-:W-:Y:S05]  /*1930*/  @!P0 BRA `(.L_x_1502) ;  /* 0x0000000000048947 */ /* 0x000fea0003800000 */
[----:B------:R-:W-:Y:S01]  /*1940*/  BPT.TRAP 0x1 ;  /* 0x000000040000795c */ /* 0x000fe20000300000 */
.L_x_1502:
[----:B--2---:R-:W-:Y:S05]  /*1950*/  @P1 BRA `(.L_x_1503) ;  /* 0x0000000000081947 */ /* 0x004fea0003800000 */
[----:B------:R-:W2:Y:S02]  /*1960*/  SYNCS.PHASECHK.TRANS64.TRYWAIT P1, [R3+URZ+0x36410], R10 ;  /* 0x0364100a030075a7 */ /* 0x000ea4000802017f */
[----:B--2---:R-:W-:Y:S05]  /*1970*/  @!P1 BRA `(.L_x_1504) ;  /* 0x0000006800c09947 */ /* 0x004fea0003800000 */
.L_x_1503:
[----:B------:R-:W-:Y:S05]  /*1980*/  WARPSYNC.ALL ;  /* 0x0000000000007948 */ /* 0x000fea0003800000 */
[----:B------:R-:W-:Y:S01]  /*1990*/  R2UR UR6, R8 ;  /* 0x00000000080672ca */ /* 0x000fe200000e0000 */
[----:B------:R-:W-:Y:S01]  /*19a0*/  UIADD3 UR4, UR37, 0x1e000, URZ ;  /* 0x0001e00025047890 */ /* 0x000fe2000fffe03f */
[C---:B------:R-:W-:Y:S01]  /*19b0*/  R2UR UR7, R2.reuse ;  /* 0x00000000020772ca */ /* 0x040fe200000e0000 */
[----:B------:R-:W-:Y:S01]  /*19c0*/  WARPGROUP.ARRIVE ;  /* 0x00000000000079c5 */ /* 0x000fe20000000000 */
[----:B------:R-:W-:Y:S01]  /*19d0*/  UMOV UR13, 0x40000040 ;  /* 0x40000040000d7882 */ /* 0x000fe20000000000 */
[----:B------:R-:W-:Y:S01]  /*19e0*/  USHF.R.U32.HI UR5, URZ, 0x4, UR4 ;  /* 0x000000043f057899 */ /* 0x000fe20008011604 */
[----:B-12---:R-:W-:Y:S01]  /*19f0*/  IMAD R10, R2, 0x40, R6 ;  /* 0x00000040020a7824 */ /* 0x006fe200078e0206 */
        /* <DEDUP_REMOVED lines=95> */
.L_x_1505:
[----:B-1----:R-:W-:-:S04]  /*1ff0*/  SHF.L.U32 R11, R4, 0x1f, RZ ;  /* 0x0000001f040b7819 */ /* 0x002fc800000006ff */
[----:B------:R1:W4:Y:S01]  /*2000*/  SYNCS.PHASECHK.TRANS64.TRYWAIT P1, [UR37+0x36430], R11 ;  /* 0x0364300bff0075a7 */ /* 0x0003220008020165 */
[----:B------:R-:W-:Y:S05]  /*2010*/  @!P0 BRA `(.L_x_1506) ;  /* 0x0000000000048947 */ /* 0x000fea0003800000 */
[----:B------:R-:W-:Y:S01]  /*2020*/  BPT.TRAP 0x1 ;  /* 0x000000040000795c */ /* 0x000fe20000300000 */
.L_x_1506:
[----:B----4-:R-:W-:Y:S05]  /*2030*/  @P1 BRA `(.L_x_1507) ;  /* 0x0000000000081947 */ /* 0x010fea0003800000 */
[----:B------:R-:W4:Y:S02]  /*2040*/  SYNCS.PHASECHK.TRANS64.TRYWAIT P1, [UR37+0x36430], R11 ;  /* 0x0364300bff0075a7 */ /* 0x000f240008020165 */
[----:B----4-:R-:W-:Y:S05]  /*2050*/  @!P1 BRA `(.L_x_1508) ;  /* 0x00000064001c9947 */ /* 0x010fea0003800000 */
.L_x_1507:
        /* <DEDUP_REMOVED lines=147> */
.L_x_1511:
[----:B------:R-:W-:-:S06]  /*2990*/  UISETP.NE.AND UP0, UPT, UR44, 0x1, UPT ;  /* 0x000000012c00788c */ /* 0x000fcc000bf05270 */
[----:B------:R-:W-:-:S05]  /*29a0*/  PLOP3.LUT P1, PT, PT, PT, UP0, 0x80, 0x0 ;  /* 0x000000000000781c */ /* 0x000fca0003f2f008 */
[----:B------:R-:W-:-:S08]  /*29b0*/  @UP0 ULDC UR5, c[0x0][0x754] ;  /* 0x0001d50000050ab9 */ /* 0x000fd00000000800 */
[----:B------:R-:W-:Y:S01]  /*29c0*/  @P1 IMAD.HI.U32 R143, R142, UR5, RZ ;  /* 0x000000058e8f1c27 */ /* 0x000fe2000f8e00ff */
[----:B------:R-:W-:-:S04]  /*29d0*/  @UP0 ULDC UR5, c[0x0][0x758] ;  /* 0x0001d60000050ab9 */ /* 0x000fc80000000800 */
[----:B------:R-:W-:-:S07]  /*29e0*/  @P1 SHF.R.U32.HI R142, RZ, UR5, R143 ;  /* 0x00000005ff8e1c19 */ /* 0x000fce000801168f */
.L_x_1512:
[----:B------:R-:W-:Y:S05]  /*29f0*/  BSYNC B0 ;  /* 0x0000000000007941 */ /* 0x000fea0003800000 */
.L_x_1510:
[----:B------:R-:W4:Y:S01]  /*2a00*/  LDL R143, [R1] ;  /* 0x00000000018f7983 */ /* 0x000f220000100800 */
[----:B------:R-:W-:Y:S01]  /*2a10*/  IADD3 R150, R140, UR4, R5 ;  /* 0x000000048c967c10 */ /* 0x000fe2000fffe005 */
[----:B----4-:R-:W-:-:S05]  /*2a20*/  IMAD R142, R142, UR44, R143 ;  /* 0x0000002c8e8e7c24 */ /* 0x010fca000f8e028f */
[----:B------:R-:W-:Y:S02]  /*2a30*/  VIADDMNMX R147, R142, UR44, R147, PT ;  /* 0x0000002c8e937c46 */ /* 0x000fe4000b800193 */
[----:B------:R-:W-:-:S07]  /*2a40*/  VIMNMX R150, R150, R142, !PT ;  /* 0x0000008e96967248 */ /* 0x000fce0007fe0100 */
.L_x_1509:
        /* <DEDUP_REMOVED lines=18> */
.L_x_1515:
[----:B------:R-:W-:-:S06]  /*2b70*/  UISETP.NE.AND UP0, UPT, UR44, 0x1, UPT ;  /* 0x000000012c00788c */ /* 0x000fcc000bf05270 */
[----:B------:R-:W-:-:S05]  /*2b80*/  PLOP3.LUT P1, PT, PT, PT, UP0, 0x80, 0x0 ;  /* 0x000000000000781c */ /* 0x000fca0003f2f008 */
[----:B------:R-:W-:-:S08]  /*2b90*/  @UP0 ULDC UR4, c[0x0][0x754] ;  /* 0x0001d50000040ab9 */ /* 0x000fd00000000800 */
[----:B------:R-:W-:Y:S01]  /*2ba0*/  @P1 IMAD.HI.U32 R142, R140, UR4, RZ ;  /* 0x000000048c8e1c27 */ /* 0x000fe2000f8e00ff */
[----:B------:R-:W-:-:S04]  /*2bb0*/  @UP0 ULDC UR4, c[0x0][0x758] ;  /* 0x0001d60000040ab9 */ /* 0x000fc80000000800 */
[----:B------:R-:W-:-:S07]  /*2bc0*/  @P1 SHF.R.U32.HI R140, RZ, UR4, R142 ;  /* 0x00000004ff8c1c19 */ /* 0x000fce000801168e */
.L_x_1516:
[----:B------:R-:W-:Y:S05]  /*2bd0*/  BSYNC B0 ;  /* 0x0000000000007941 */ /* 0x000fea0003800000 */
.L_x_1514:
[----:B------:R-:W4:Y:S02]  /*2be0*/  LDL R142, [R1] ;  /* 0x00000000018e7983 */ /* 0x000f240000100800 */
[----:B----4-:R-:W-:-:S05]  /*2bf0*/  IMAD R140, R140, UR44, R142 ;  /* 0x0000002c8c8c7c24 */ /* 0x010fca000f8e028e */
[----:B------:R-:W-:Y:S02]  /*2c00*/  VIMNMX R145, R145, R140, !PT ;  /* 0x0000008c91917248 */ /* 0x000fe40007fe0100 */
[----:B------:R-:W-:-:S07]  /*2c10*/  VIADDMNMX R139, R140, UR44, R139, PT ;  /* 0x0000002c8c8b7c46 */ /* 0x000fce000b80018b */
.L_x_1513:
[----:B------:R-:W1:Y:S01]  /*2c20*/  S2R R151, SR_CTAID.X ;  /* 0x0000000000977919 */ /* 0x000e620000002500 */
[----:B------:R-:W-:Y:S01]  /*2c30*/  LEA R152, R6, UR37, 0x2 ;  /* 0x0000002506987c11 */ /* 0x000fe2000f8e10ff */
[----:B------:R-:W-:Y:S01]  /*2c40*/  USHF.R.U32.HI UR6, URZ, 0x4, UR42 ;  /* 0x000000043f067899 */ /* 0x000fe2000801162a */
[----:B------:R-:W-:Y:S01]  /*2c50*/  P2R R148, PR, RZ, 0x1 ;  /* 0x00000001ff947803 */ /* 0x000fe20000000000 */
[----:B------:R-:W-:Y:S01]  /*2c60*/  UMOV UR11, 0x80000020 ;  /* 0x80000020000b7882 */ /* 0x000fe20000000000 */
[----:B------:R-:W-:Y:S01]  /*2c70*/  R2UR UR7, R8 ;  /* 0x00000000080772ca */ /* 0x000fe200000e0000 */
[----:B------:R-:W4:Y:S01]  /*2c80*/  LDS R153, [R152+0x30200] ;  /* 0x0302000098997984 */ /* 0x000f220000000800 */
[----:B------:R-:W-:Y:S01]  /*2c90*/  ULOP3.LUT UR6, UR6, 0x3fff, URZ, 0xc0, !UPT ;  /* 0x00003fff06067892 */ /* 0x000fe2000f8ec03f */
[----:B------:R-:W-:Y:S02]  /*2ca0*/  UMOV UR9, 0x40000040 ;  /* 0x4000004000097882 */ /* 0x000fe40000000000 */
[----:B------:R-:W5:Y:S01]  /*2cb0*/  LDS R152, [R152+0x30220] ;  /* 0x0302200098987984 */ /* 0x000f620000000800 */
[----:B------:R-:W-:Y:S01]  /*2cc0*/  ULOP3.LUT UR12, UR6, 0x1000000, URZ, 0xfc, !UPT ;  /* 0x01000000060c7892 */ /* 0x000fe2000f8efc3f */
[----:B------:R-:W-:Y:S01]  /*2cd0*/  UMOV UR13, 0x80000020 ;  /* 0x80000020000d7882 */ /* 0x000fe20000000000 */
[----:B------:R-:W-:-:S05]  /*2ce0*/  UMOV UR15, 0x40000040 ;  /* 0x40000040000f7882 */ /* 0x000fca0000000000 */
[----:B------:R-:W-:Y:S01]  /*2cf0*/  ULEA UR4, UR7, UR37, 0xd ;  /* 0x0000002507047291 */ /* 0x000fe2000f8e683f */
[----:B------:R-:W-:Y:S01]  /*2d00*/  UMOV UR10, UR12 ;  /* 0x0000000c000a7c82 */ /* 0x000fe20008000000 */
[----:B------:R-:W-:Y:S02]  /*2d10*/  UIMAD UR7, UR7, 0x3000, UR37 ;  /* 0x00003000070778a4 */ /* 0x000fe4000f8e0225 */
[----:B------:R-:W-:Y:S02]  /*2d20*/  UIADD3 UR5, UR4, 0x2a000, URZ ;  /* 0x0002a00004057890 */ /* 0x000fe4000fffe03f */
[----:B------:R-:W-:Y:S02]  /*2d30*/  USHF.R.U32.HI UR7, URZ, 0x4, UR7 ;  /* 0x000000043f077899 */ /* 0x000fe40008011607 */
[----:B------:R-:W-:Y:S02]  /*2d40*/  USHF.R.U32.HI UR5, URZ, 0x4, UR5 ;  /* 0x000000043f057899 */ /* 0x000fe40008011605 */
[----:B------:R-:W-:-:S02]  /*2d50*/  ULOP3.LUT UR14, UR7, 0x3fff, URZ, 0xc0, !UPT ;  /* 0x00003fff070e7892 */ /* 0x000fc4000f8ec03f */
[----:B------:R-:W-:Y:S01]  /*2d60*/  ULOP3.LUT UR6, UR5, 0x3fff, URZ, 0xc0, !UPT ;  /* 0x00003fff05067892 */ /* 0x000fe2000f8ec03f */
[----:B-1----:R-:W-:-:S05]  /*2d70*/  IMAD R151, R151, -0x60, RZ ;  /* 0xffffffa097977824 */ /* 0x002fca00078e02ff */
[C---:B------:R-:W-:Y:S01]  /*2d80*/  ISETP.GE.AND P6, PT, R151.reuse, 0x2, PT ;  /* 0x000000029700780c */ /* 0x040fe20003fc6270 */
[----:B------:R-:W-:Y:S01]  /*2d90*/  UMOV UR8, UR6 ;  /* 0x0000000600087c82 */ /* 0x000fe20008000000 */
[----:B------:R-:W-:Y:S02]  /*2da0*/  ISETP.GE.AND P4, PT, R151, 0x9, PT ;  /* 0x000000099700780c */ /* 0x000fe40003f86270 */
[C---:B------:R-:W-:Y:S02]  /*2db0*/  ISETP.GT.AND P5, PT, R145.reuse, 0x1, !P6 ;  /* 0x000000019100780c */ /* 0x040fe400077a4270 */
[----:B------:R-:W-:Y:S02]  /*2dc0*/  ISETP.GT.AND P6, PT, R150, 0x1, !P6 ;  /* 0x000000019600780c */ /* 0x000fe400077c4270 */
[----:B------:R-:W-:Y:S01]  /*2dd0*/  ISETP.GT.AND P3, PT, R145, 0x8, !P4 ;  /* 0x000000089100780c */ /* 0x000fe20006764270 */
[--C-:B----4-:R-:W-:Y:S01]  /*2de0*/  FADD.FTZ R120, R120, -R153.reuse ;  /* 0x8000009978787221 */ /* 0x110fe20000010000 */
[----:B------:R-:W-:Y:S01]  /*2df0*/  ISETP.LT.OR P6, PT, R147, 0x2, P6 ;  /* 0x000000029300780c */ /* 0x000fe200037c1670 */
[--C-:B------:R-:W-:Y:S01]  /*2e00*/  FADD.FTZ R121, R121, -R153.reuse ;  /* 0x8000009979797221 */ /* 0x100fe20000010000 */
[----:B------:R-:W-:Y:S01]  /*2e10*/  ISETP.GE.AND P2, PT, R151, 0xa, PT ;  /* 0x0000000a9700780c */ /* 0x000fe20003f46270 */
[--C-:B------:R-:W-:Y:S01]  /*2e20*/  FADD.FTZ R124, R124, -R153.reuse ;  /* 0x800000997c7c7221 */ /* 0x100fe20000010000 */
[----:B------:R-:W-:Y:S01]  /*2e30*/  ISETP.LT.OR P3, PT, R139, 0x9, P3 ;  /* 0x000000098b00780c */ /* 0x000fe20001f61670 */
[--C-:B------:R-:W-:Y:S01]  /*2e40*/  FADD.FTZ R125, R125, -R153.reuse ;  /* 0x800000997d7d7221 */ /* 0x100fe20000010000 */
[----:B------:R-:W-:Y:S01]  /*2e50*/  FSEL R155, R12, -INF , !P6 ;  /* 0xff8000000c9b7808 */ /* 0x000fe20007000000 */
[--C-:B------:R-:W-:Y:S01]  /*2e60*/  FADD.FTZ R128, R128, -R153.reuse ;  /* 0x8000009980807221 */ /* 0x100fe20000010000 */
[----:B------:R-:W-:Y:S01]  /*2e70*/  ISETP.LT.OR P5, PT, R139, 0x2, P5 ;  /* 0x000000028b00780c */ /* 0x000fe20002fa1670 */
[----:B------:R-:W-:Y:S01]  /*2e80*/  FADD.FTZ R129, R129, -R153 ;  /* 0x8000009981817221 */ /* 0x000fe20000010000 */
[----:B------:R-:W-:Y:S01]  /*2e90*/  ISETP.GE.AND P1, PT, R151, 0x11, PT ;  /* 0x000000119700780c */ /* 0x000fe20003f26270 */
[----:B--2---:R-:W-:Y:S01]  /*2ea0*/  FFMA.FTZ R155, R155, UR46, -R23 ;  /* 0x0000002e9b9b7c23 */ /* 0x004fe20008010817 */
[----:B------:R-:W-:Y:S01]  /*2eb0*/  ISETP.GT.AND P4, PT, R150, 0x8, !P4 ;  /* 0x000000089600780c */ /* 0x000fe20006784270 */
[--C-:B------:R-:W-:Y:S01]  /*2ec0*/  FADD.FTZ R132, R132, -R153.reuse ;  /* 0x8000009984847221 */ /* 0x100fe20000010000 */
[----:B------:R-:W-:Y:S01]  /*2ed0*/  ISETP.GT.AND P6, PT, R150, 0x9, !P2 ;  /* 0x000000099600780c */ /* 0x000fe200057c4270 */
[----:B------:R-:W-:Y:S01]  /*2ee0*/  FADD.FTZ R133, R133, -R153 ;  /* 0x8000009985857221 */ /* 0x000fe20000010000 */
[----:B------:R-:W-:Y:S01]  /*2ef0*/  FSEL R146, R17, -INF , !P3 ;  /* 0xff80000011927808 */ /* 0x000fe20005800000 */
[----:B------:R-:W1:Y:S01]  /*2f00*/  MUFU.EX2 R155, R155 ;  /* 0x0000009b009b7308 */ /* 0x000e620000000800 */
[----:B------:R-:W-:Y:S01]  /*2f10*/  FSEL R149, R14, -INF , !P5 ;  /* 0xff8000000e957808 */ /* 0x000fe20006800000 */
[----:B-----5:R-:W-:Y:S01]  /*2f20*/  FADD.FTZ R126, R126, -R152 ;  /* 0x800000987e7e7221 */ /* 0x020fe20000010000 */
[----:B------:R-:W-:Y:S01]  /*2f30*/  ISETP.LT.OR P4, PT, R147, 0x9, P4 ;  /* 0x000000099300780c */ /* 0x000fe20002781670 */
[--C-:B---3--:R-:W-:Y:S01]  /*2f40*/  FFMA.FTZ R146, R146, UR46, -R10.reuse ;  /* 0x0000002e92927c23 */ /* 0x108fe2000801080a */
[----:B------:R-:W-:Y:S01]  /*2f50*/  ISETP.GT.AND P3, PT, R150, 0x10, !P1 ;  /* 0x000000109600780c */ /* 0x000fe20004f64270 */
[----:B------:R-:W-:Y:S01]  /*2f60*/  FFMA.FTZ R149, R149, UR46, -R10 ;  /* 0x0000002e95957c23 */ /* 0x000fe2000801080a */
[----:B------:R-:W-:Y:S01]  /*2f70*/  ISETP.LT.OR P6, PT, R147, 0xa, P6 ;  /* 0x0000000a9300780c */ /* 0x000fe200037c1670 */
[--C-:B------:R-:W-:Y:S01]  /*2f80*/  FADD.FTZ R122, R122, -R152.reuse ;  /* 0x800000987a7a7221 */ /* 0x100fe20000010000 */
[----:B------:R-:W-:Y:S01]  /*2f90*/  ISETP.GE.AND P5, PT, R151, 0x12, PT ;  /* 0x000000129700780c */ /* 0x000fe20003fa6270 */
[----:B------:R-:W-:Y:S01]  /*2fa0*/  MUFU.EX2 R146, R146 ;  /* 0x0000009200927308 */ /* 0x000fe20000000800 */
[----:B------:R-:W-:Y:S01]  /*2fb0*/  FSEL R142, R15, -INF , !P4 ;  /* 0xff8000000f8e7808 */ /* 0x000fe20006000000 */
[--C-:B------:R-:W-:Y:S01]  /*2fc0*/  FADD.FTZ R123, R123, -R152.reuse ;  /* 0x800000987b7b7221 */ /* 0x100fe20000010000 */
[----:B------:R-:W-:Y:S01]  /*2fd0*/  ISETP.LT.OR P3, PT, R147, 0x11, P3 ;  /* 0x000000119300780c */ /* 0x000fe20001f61670 */
[--C-:B------:R-:W-:Y:S01]  /*2fe0*/  FADD.FTZ R134, R134, -R152.reuse ;  /* 0x8000009886867221 */ /* 0x100fe20000010000 */
[----:B------:R-:W-:Y:S01]  /*2ff0*/  FSEL R143, R16, -INF , !P6 ;  /* 0xff800000108f7808 */ /* 0x000fe20007000000 */
[--C-:B------:R-:W-:Y:S01]  /*3000*/  FFMA.FTZ R142, R142, UR46, -R23.reuse ;  /* 0x0000002e8e8e7c23 */ /* 0x100fe20008010817 */
[----:B------:R-:W-:Y:S01]  /*3010*/  ISETP.GE.AND P4, PT, R151, 0x19, PT ;  /* 0x000000199700780c */ /* 0x000fe20003f86270 */
[----:B-1----:R-:W-:Y:S01]  /*3020*/  FMUL.FTZ R121, R155, R121 ;  /* 0x000000799b797220 */ /* 0x002fe20000410000 */
[----:B------:R-:W-:Y:S01]  /*3030*/  ISETP.GT.AND P6, PT, R150, 0x11, !P5 ;  /* 0x000000119600780c */ /* 0x000fe20006fc4270 */
[--C-:B------:R-:W-:Y:S01]  /*3040*/  FFMA.FTZ R143, R143, UR46, -R23.reuse ;  /* 0x0000002e8f8f7c23 */ /* 0x100fe20008010817 */
[----:B------:R-:W-:Y:S01]  /*3050*/  FSEL R140, R20, -INF , !P3 ;  /* 0xff800000148c7808 */ /* 0x000fe20005800000 */
[----:B------:R-:W1:Y:S01]  /*3060*/  MUFU.EX2 R142, R142 ;  /* 0x0000008e008e7308 */ /* 0x000e620000000800 */
[----:B------:R-:W-:Y:S01]  /*3070*/  ISETP.GT.AND P3, PT, R150, 0x18, !P4 ;  /* 0x000000189600780c */ /* 0x000fe20006764270 */
[----:B------:R-:W-:Y:S01]  /*3080*/  FFMA.FTZ R16, -R16, R16, 1 ;  /* 0x3f80000010107423 */ /* 0x000fe20000010110 */
[C---:B------:R-:W-:Y:S01]  /*3090*/  ISETP.LT.OR P6, PT, R147.reuse, 0x12, P6 ;  /* 0x000000129300780c */ /* 0x040fe200037c1670 */
[--C-:B------:R-:W-:Y:S01]  /*30a0*/  FFMA.FTZ R140, R140, UR46, -R23.reuse ;  /* 0x0000002e8c8c7c23 */ /* 0x100fe20008010817 */
[----:B------:R-:W-:Y:S01]  /*30b0*/  ISETP.LT.OR P3, PT, R147, 0x19, P3 ;  /* 0x000000199300780c */ /* 0x000fe20001f61670 */
[----:B------:R-:W-:Y:S01]  /*30c0*/  FFMA.FTZ R14, -R14, R14, 1 ;  /* 0x3f8000000e0e7423 */ /* 0x000fe2000001010e */
[----:B------:R-:W-:Y:S01]  /*30d0*/  FSEL R144, R21, -INF , !P6 ;  /* 0xff80000015907808 */ /* 0x000fe20007000000 */
[----:B------:R-:W2:Y:S01]  /*30e0*/  MUFU.EX2 R143, R143 ;  /* 0x0000008f008f7308 */ /* 0x000ea20000000800 */
[----:B------:R-:W-:Y:S01]  /*30f0*/  ISETP.GE.AND P6, PT, R151, 0x1, PT ;  /* 0x000000019700780c */ /* 0x000fe20003fc6270 */
[----:B------:R-:W-:Y:S01]  /*3100*/  FFMA.FTZ R17, -R17, R17, 1 ;  /* 0x3f80000011117423 */ /* 0x000fe20000010111 */
[----:B------:R-:W-:Y:S01]  /*3110*/  FSEL R156, R22, -INF , !P3 ;  /* 0xff800000169c7808 */ /* 0x000fe20005800000 */
[--C-:B------:R-:W-:Y:S01]  /*3120*/  FFMA.FTZ R144, R144, UR46, -R23.reuse ;  /* 0x0000002e90907c23 */ /* 0x100fe20008010817 */
[----:B------:R-:W-:Y:S01]  /*3130*/  ISETP.GT.AND P3, PT, R150, RZ, !P6 ;  /* 0x000000ff9600720c */ /* 0x000fe20007764270 */
[--C-:B------:R-:W-:Y:S01]  /*3140*/  FADD.FTZ R127, R127, -R152.reuse ;  /* 0x800000987f7f7221 */ /* 0x100fe20000010000 */
[----:B------:R-:W-:Y:S01]  /*3150*/  ISETP.GT.AND P6, PT, R145, RZ, !P6 ;  /* 0x000000ff9100720c */ /* 0x000fe200077c4270 */
[--C-:B------:R-:W-:Y:S01]  /*3160*/  FFMA.FTZ R156, R156, UR46, -R23.reuse ;  /* 0x0000002e9c9c7c23 */ /* 0x100fe20008010817 */
[----:B------:R-:W-:Y:S01]  /*3170*/  ISETP.LT.OR P3, PT, R147, 0x1, P3 ;  /* 0x000000019300780c */ /* 0x000fe20001f61670 */
[----:B------:R-:W3:Y:S01]  /*3180*/  MUFU.EX2 R140, R140 ;  /* 0x0000008c008c7308 */ /* 0x000ee20000000800 */
[----:B------:R-:W-:Y:S01]  /*3190*/  ISETP.GT.AND P2, PT, R145, 0x9, !P2 ;  /* 0x000000099100780c */ /* 0x000fe20005744270 */
[----:B-1----:R-:W-:Y:S01]  /*31a0*/  FMUL.FTZ R124, R142, R124 ;  /* 0x0000007c8e7c7220 */ /* 0x002fe20000410000 */
[----:B------:R-:W-:Y:S01]  /*31b0*/  FSEL R154, R11, -INF , !P3 ;  /* 0xff8000000b9a7808 */ /* 0x000fe20005800000 */
[--C-:B------:R-:W-:Y:S01]  /*31c0*/  FADD.FTZ R130, R130, -R152.reuse ;  /* 0x8000009882827221 */ /* 0x100fe20000010000 */
[----:B------:R-:W-:Y:S01]  /*31d0*/  ISETP.GE.AND P3, PT, R151, 0x1a, PT ;  /* 0x0000001a9700780c */ /* 0x000fe20003f66270 */
[--C-:B------:R-:W-:Y:S01]  /*31e0*/  FADD.FTZ R131, R131, -R152.reuse ;  /* 0x8000009883837221 */ /* 0x100fe20000010000 */
[C---:B------:R-:W-:Y:S01]  /*31f0*/  ISETP.GT.AND P1, PT, R145.reuse, 0x10, !P1 ;  /* 0x000000109100780c */ /* 0x040fe20004f24270 */
[--C-:B------:R-:W-:Y:S01]  /*3200*/  FFMA.FTZ R154, R154, UR46, -R23.reuse ;  /* 0x0000002e9a9a7c23 */ /* 0x100fe20008010817 */
[----:B------:R-:W-:Y:S01]  /*3210*/  ISETP.GT.AND P0, PT, R150, 0x19, !P3 ;  /* 0x000000199600780c */ /* 0x000fe20005f04270 */
[----:B------:R-:W1:Y:S01]  /*3220*/  MUFU.EX2 R144, R144 ;  /* 0x0000009000907308 */ /* 0x000e620000000800 */
[----:B------:R-:W-:Y:S01]  /*3230*/  ISETP.GT.AND P5, PT, R145, 0x11, !P5 ;  /* 0x000000119100780c */ /* 0x000fe20006fa4270 */
[----:B--2---:R-:W-:Y:S01]  /*3240*/  FMUL.FTZ R125, R143, R125 ;  /* 0x0000007d8f7d7220 */ /* 0x004fe20000410000 */
[----:B------:R-:W-:Y:S01]  /*3250*/  ISETP.LT.OR P0, PT, R147, 0x1a, P0 ;  /* 0x0000001a9300780c */ /* 0x000fe20000701670 */
[----:B------:R-:W-:Y:S01]  /*3260*/  FADD.FTZ R135, R135, -R152 ;  /* 0x8000009887877221 */ /* 0x000fe20000010000 */
[----:B------:R-:W-:Y:S01]  /*3270*/  ISETP.GT.AND P4, PT, R145, 0x18, !P4 ;  /* 0x000000189100780c */ /* 0x000fe20006784270 */
[----:B------:R-:W-:Y:S01]  /*3280*/  FMUL.FTZ R16, R125, R16 ;  /* 0x000000107d107220 */ /* 0x000fe20000410000 */
[----:B------:R-:W-:Y:S01]  /*3290*/  ISETP.GT.AND P3, PT, R145, 0x19, !P3 ;  /* 0x000000199100780c */ /* 0x000fe20005f64270 */
[----:B------:R-:W2:Y:S01]  /*32a0*/  MUFU.EX2 R154, R154 ;  /* 0x0000009a009a7308 */ /* 0x000ea20000000800 */
[----:B------:R-:W-:Y:S01]  /*32b0*/  FSEL R147, R141, -INF , !P0 ;  /* 0xff8000008d937808 */ /* 0x000fe20004000000 */
[----:B------:R-:W-:Y:S01]  /*32c0*/  FFMA.FTZ R125, -R20, R20, 1 ;  /* 0x3f800000147d7423 */ /* 0x000fe20000010114 */
[C---:B------:R-:W-:Y:S01]  /*32d0*/  ISETP.LT.OR P6, PT, R139.reuse, 0x1, P6 ;  /* 0x000000018b00780c */ /* 0x040fe200037c1670 */
[----:B---3--:R-:W-:Y:S01]  /*32e0*/  FMUL.FTZ R128, R140, R128 ;  /* 0x000000808c807220 */ /* 0x008fe20000410000 */
[----:B------:R-:W-:Y:S01]  /*32f0*/  ISETP.LT.OR P2, PT, R139, 0xa, P2 ;  /* 0x0000000a8b00780c */ /* 0x000fe20001741670 */
[----:B------:R-:W-:Y:S01]  /*3300*/  FFMA.FTZ R147, R147, UR46, -R23 ;  /* 0x0000002e93937c23 */ /* 0x000fe20008010817 */
[C---:B------:R-:W-:Y:S01]  /*3310*/  ISETP.LT.OR P1, PT, R139.reuse, 0x11, P1 ;  /* 0x000000118b00780c */ /* 0x040fe20000f21670 */
[----:B------:R-:W-:Y:S01]  /*3320*/  FMUL.FTZ R125, R128, R125 ;  /* 0x0000007d807d7220 */ /* 0x000fe20000410000 */
[C---:B------:R-:W-:Y:S01]  /*3330*/  ISETP.LT.OR P5, PT, R139.reuse, 0x12, P5 ;  /* 0x000000128b00780c */ /* 0x040fe20002fa1670 */
[----:B-1----:R-:W-:Y:S01]  /*3340*/  FMUL.FTZ R129, R144, R129 ;  /* 0x0000008190817220 */ /* 0x002fe20000410000 */
[C---:B------:R-:W-:Y:S01]  /*3350*/  ISETP.LT.OR P4, PT, R139.reuse, 0x19, P4 ;  /* 0x000000198b00780c */ /* 0x040fe20002781670 */
[----:B------:R-:W1:Y:S01]  /*3360*/  MUFU.EX2 R147, R147 ;  /* 0x0000009300937308 */ /* 0x000e620000000800 */
[----:B------:R-:W-:Y:S01]  /*3370*/  ISETP.LT.OR P3, PT, R139, 0x1a, P3 ;  /* 0x0000001a8b00780c */ /* 0x000fe20001f61670 */
[----:B------:R-:W-:Y:S01]  /*3380*/  FFMA.FTZ R128, -R22, R22, 1 ;  /* 0x3f80000016807423 */ /* 0x000fe20000010116 */
[----:B------:R-:W-:Y:S01]  /*3390*/  ISETP.NE.AND P0, PT, R148, RZ, PT ;  /* 0x000000ff9400720c */ /* 0x000fe20003f05270 */
[----:B------:R-:W-:Y:S01]  /*33a0*/  IMAD.U32 R153, RZ, RZ, UR37 ;  /* 0x00000025ff997e24 */ /* 0x000fe2000f8e00ff */
[----:B------:R-:W-:Y:S01]  /*33b0*/  FSEL R151, R13, -INF , !P6 ;  /* 0xff8000000d977808 */ /* 0x000fe20007000000 */
[----:B--2---:R-:W-:Y:S01]  /*33c0*/  FMUL.FTZ R120, R154, R120 ;  /* 0x000000789a787220 */ /* 0x004fe20000410000 */
[----:B------:R-:W-:Y:S01]  /*33d0*/  FSEL R145, R18, -INF , !P2 ;  /* 0xff80000012917808 */ /* 0x000fe20005000000 */
[----:B------:R-:W2:Y:S01]  /*33e0*/  MUFU.EX2 R149, R149 ;  /* 0x0000009500957308 */ /* 0x000ea20000000800 */
        /* <DEDUP_REMOVED lines=8> */
[----:B------:R-:W3:Y:S01]  /*3470*/  MUFU.EX2 R151, R151 ;  /* 0x0000009700977308 */ /* 0x000ee20000000800 */
[--C-:B------:R-:W-:Y:S01]  /*3480*/  FFMA.FTZ R23, R23, UR46, -R10.reuse ;  /* 0x0000002e17177c23 */ /* 0x100fe2000801080a */
[----:B------:R-:W-:Y:S01]  /*3490*/  FFMA.FTZ R13, -R13, R13, 1 ;  /* 0x3f8000000d0d7423 */ /* 0x000fe2000001010d */
[----:B------:R-:W-:Y:S01]  /*34a0*/  FFMA.FTZ R139, R139, UR46, -R10 ;  /* 0x0000002e8b8b7c23 */ /* 0x000fe2000801080a */
[----:B------:R-:W-:Y:S01]  /*34b0*/  FFMA.FTZ R10, -R11, R11, 1 ;  /* 0x3f8000000b0a7423 */ /* 0x000fe2000001010b */
[----:B------:R-:W-:Y:S01]  /*34c0*/  FFMA.FTZ R11, -R12, R12, 1 ;  /* 0x3f8000000c0b7423 */ /* 0x000fe2000001010c */
[----:B-1----:R-:W-:Y:S01]  /*34d0*/  FMUL.FTZ R12, R147, R133 ;  /* 0x00000085930c7220 */ /* 0x002fe20000410000 */
[----:B------:R-:W-:Y:S01]  /*34e0*/  F2FP.BF16.F32.PACK_AB R20, R155, R154 ;  /* 0x0000009a9b14723e */ /* 0x000fe200000010ff */
[----:B------:R-:W-:Y:S01]  /*34f0*/  FMUL.FTZ R10, R120, R10 ;  /* 0x0000000a780a7220 */ /* 0x000fe20000410000 */
[----:B------:R-:W-:Y:S01]  /*3500*/  FMUL.FTZ R11, R121, R11 ;  /* 0x0000000b790b7220 */ /* 0x000fe20000410000 */
[----:B------:R-:W1:Y:S01]  /*3510*/  MUFU.EX2 R120, R156 ;  /* 0x0000009c00787308 */ /* 0x000e620000000800 */
[----:B------:R-:W-:Y:S01]  /*3520*/  FFMA.FTZ R121, -R15, R15, 1 ;  /* 0x3f8000000f797423 */ /* 0x000fe2000001010f */
[----:B--2---:R-:W-:Y:S01]  /*3530*/  FMUL.FTZ R123, R149, R123 ;  /* 0x0000007b957b7220 */ /* 0x004fe20000410000 */
[----:B------:R-:W-:Y:S01]  /*3540*/  F2FP.BF16.F32.PACK_AB R22, R143, R142 ;  /* 0x0000008e8f16723e */ /* 0x000fe200000010ff */
[----:B------:R-:W-:Y:S01]  /*3550*/  FFMA.FTZ R18, -R18, R18, 1 ;  /* 0x3f80000012127423 */ /* 0x000fe20000010112 */
[----:B------:R-:W-:Y:S01]  /*3560*/  FMUL.FTZ R121, R124, R121 ;  /* 0x000000797c797220 */ /* 0x000fe20000410000 */
[----:B------:R-:W-:Y:S01]  /*3570*/  FFMA.FTZ R124, -R21, R21, 1 ;  /* 0x3f800000157c7423 */ /* 0x000fe20000010115 */
[----:B---3--:R-:W-:Y:S01]  /*3580*/  FMUL.FTZ R122, R151, R122 ;  /* 0x0000007a977a7220 */ /* 0x008fe20000410000 */
[----:B------:R-:W2:Y:S01]  /*3590*/  MUFU.EX2 R145, R145 ;  /* 0x0000009100917308 */ /* 0x000ea20000000800 */
[----:B------:R-:W-:Y:S01]  /*35a0*/  F2FP.BF16.F32.PACK_AB R21, R149, R151 ;  /* 0x000000979515723e */ /* 0x000fe200000010ff */
[----:B------:R-:W-:Y:S01]  /*35b0*/  FMUL.FTZ R124, R129, R124 ;  /* 0x0000007c817c7220 */ /* 0x000fe20000410000 */
[----:B------:R-:W-:Y:S01]  /*35c0*/  FFMA.FTZ R129, -R141, R141, 1 ;  /* 0x3f8000008d817423 */ /* 0x000fe2000001018d */
[----:B------:R-:W-:Y:S01]  /*35d0*/  FMUL.FTZ R122, R122, R13 ;  /* 0x0000000d7a7a7220 */ /* 0x000fe20000410000 */
[----:B------:R-:W-:Y:S01]  /*35e0*/  FMUL.FTZ R123, R123, R14 ;  /* 0x0000000e7b7b7220 */ /* 0x000fe20000410000 */
[----:B------:R-:W-:Y:S01]  /*35f0*/  FFMA.FTZ R19, -R19, R19, 1 ;  /* 0x3f80000013137423 */ /* 0x000fe20000010113 */
[----:B------:R-:W-:Y:S01]  /*3600*/  FMUL.FTZ R129, R12, R129 ;  /* 0x000000810c817220 */ /* 0x000fe20000410000 */
[----:B------:R-:W-:Y:S01]  /*3610*/  FMUL.FTZ R12, R146, R126 ;  /* 0x0000007e920c7220 */ /* 0x000fe20000410000 */
[----:B-1----:R-:W-:Y:S01]  /*3620*/  FMUL.FTZ R15, R120, R132 ;  /* 0x00000084780f7220 */ /* 0x002fe20000410000 */
[----:B------:R-:W1:Y:S01]  /*3630*/  MUFU.EX2 R150, R150 ;  /* 0x0000009600967308 */ /* 0x000e620000000800 */
[----:B------:R-:W-:Y:S01]  /*3640*/  F2FP.BF16.F32.PACK_AB R14, R147, R120 ;  /* 0x00000078930e723e */ /* 0x000fe200000010ff */
[----:B------:R-:W-:Y:S01]  /*3650*/  FMUL.FTZ R17, R12, R17 ;  /* 0x000000110c117220 */ /* 0x000fe20000410000 */
[----:B------:R-:W-:Y:S01]  /*3660*/  FMUL.FTZ R128, R15, R128 ;  /* 0x000000800f807220 */ /* 0x000fe20000410000 */
[----:B------:R-:W-:Y:S01]  /*3670*/  F2FP.BF16.F32.PACK_AB R12, R144, R140 ;  /* 0x0000008c900c723e */ /* 0x000fe200000010ff */
[----:B------:R-:W-:Y:S01]  /*3680*/  FFMA.FTZ R136, -R136, R136, 1 ;  /* 0x3f80000088887423 */ /* 0x000fe20000010188 */
[----:B------:R-:W-:Y:S01]  /*3690*/  FFMA.FTZ R137, -R137, R137, 1 ;  /* 0x3f80000089897423 */ /* 0x000fe20000010189 */
[----:B--2---:R-:W-:Y:S01]  /*36a0*/  FMUL.FTZ R127, R145, R127 ;  /* 0x0000007f917f7220 */ /* 0x004fe20000410000 */
[----:B------:R2:W3:Y:S01]  /*36b0*/  MUFU.EX2 R15, R23 ;  /* 0x00000017000f7308 */ /* 0x0004e20000000800 */
[----:B------:R-:W-:Y:S01]  /*36c0*/  FFMA.FTZ R138, -R138, R138, 1 ;  /* 0x3f8000008a8a7423 */ /* 0x000fe2000001018a */
[----:B------:R-:W-:Y:S01]  /*36d0*/  F2FP.BF16.F32.PACK_AB R124, R124, R125 ;  /* 0x0000007d7c7c723e */ /* 0x000fe200000010ff */
[----:B------:R-:W-:Y:S01]  /*36e0*/  FMUL.FTZ R18, R127, R18 ;  /* 0x000000127f127220 */ /* 0x000fe20000410000 */
[----:B------:R-:W-:-:S04]  /*36f0*/  VIADD R153, R153, 0x33400 ;  /* 0x0003340099997836 */ /* 0x000fc80000000000 */
[----:B------:R-:W4:Y:S01]  /*3700*/  MUFU.EX2 R148, R148 ;  /* 0x0000009400947308 */ /* 0x000f220000000800 */
[----:B--2---:R-:W-:Y:S01]  /*3710*/  F2FP.BF16.F32.PACK_AB R23, R145, R146 ;  /* 0x000000929117723e */ /* 0x004fe200000010ff */
[----:B------:R-:W-:Y:S01]  /*3720*/  BAR.SYNC.DEFER_BLOCKING 0x9, 0x180 ;  /* 0x0246000000007b1d */ /* 0x000fe20000010000 */
[----:B-1----:R-:W-:Y:S01]  /*3730*/  FMUL.FTZ R130, R150, R130 ;  /* 0x0000008296827220 */ /* 0x002fe20000410000 */
[----:B------:R-:W-:-:S03]  /*3740*/  R2UR UR5, R153 ;  /* 0x00000000990572ca */ /* 0x000fc600000e0000 */
[----:B------:R-:W-:Y:S01]  /*3750*/  FMUL.FTZ R19, R130, R19 ;  /* 0x0000001382137220 */ /* 0x000fe20000410000 */
[----:B------:R-:W1:Y:S01]  /*3760*/  MUFU.EX2 R126, R139 ;  /* 0x0000008b007e7308 */ /* 0x000e620000000800 */
[----:B---3--:R-:W-:-:S04]  /*3770*/  FMUL.FTZ R134, R15, R134 ;  /* 0x000000860f867220 */ /* 0x008fc80000410000 */
[----:B------:R-:W-:Y:S01]  /*3780*/  FMUL.FTZ R127, R134, R137 ;  /* 0x00000089867f7220 */ /* 0x000fe20000410000 */
[C---:B----4-:R-:W-:Y:S01]  /*3790*/  F2FP.BF16.F32.PACK_AB R13, R148.reuse, R150 ;  /* 0x00000096940d723e */ /* 0x050fe200000010ff */
[----:B------:R-:W-:Y:S02]  /*37a0*/  FMUL.FTZ R131, R148, R131 ;  /* 0x0000008394837220 */ /* 0x000fe40000410000 */
[----:B------:R-:W-:Y:S02]  /*37b0*/  USHF.R.U32.HI UR5, URZ, 0x4, UR5 ;  /* 0x000000043f057899 */ /* 0x000fe40008011605 */
[----:B------:R-:W-:Y:S02]  /*37c0*/  FMUL.FTZ R136, R131, R136 ;  /* 0x0000008883887220 */ /* 0x000fe40000410000 */
[----:B------:R-:W-:Y:S01]  /*37d0*/  ULOP3.LUT UR5, UR5, 0x3fff, URZ, 0xc0, !UPT ;  /* 0x00003fff05057892 */ /* 0x000fe2000f8ec03f */
[C---:B-1----:R-:W-:Y:S01]  /*37e0*/  F2FP.BF16.F32.PACK_AB R15, R126.reuse, R15 ;  /* 0x0000000f7e0f723e */ /* 0x042fe200000010ff */
[----:B------:R-:W-:Y:S01]  /*37f0*/  STSM.16.M88.4 [R9+0x30400], R20 ;  /* 0x0304001409007844 */ /* 0x000fe20000000200 */
[----:B------:R-:W-:Y:S01]  /*3800*/  FMUL.FTZ R135, R126, R135 ;  /* 0x000000877e877220 */ /* 0x000fe20000410000 */
[----:B------:R-:W-:-:S02]  /*3810*/  F2FP.BF16.F32.PACK_AB R126, R129, R128 ;  /* 0x00000080817e723e */ /* 0x000fc400000010ff */
[----:B------:R1:W-:Y:S01]  /*3820*/  STSM.16.M88.4 [R157], R12 ;  /* 0x0000000c9d007844 */ /* 0x0003e20000000200 */
[----:B------:R-:W-:Y:S01]  /*3830*/  FMUL.FTZ R138, R135, R138 ;  /* 0x0000008a878a7220 */ /* 0x000fe20000410000 */
[----:B------:R-:W-:Y:S01]  /*3840*/  F2FP.BF16.F32.PACK_AB R125, R136, R19 ;  /* 0x00000013887d723e */ /* 0x000fe200000010ff */
[----:B------:R-:W-:Y:S01]  /*3850*/  @!PT LDS RZ, [RZ] ;  /* 0x00000000fffff984 */ /* 0x000fe20000000800 */
[----:B------:R-:W-:Y:S01]  /*3860*/  @!PT LDS RZ, [RZ] ;  /* 0x00000000fffff984 */ /* 0x000fe20000000800 */
[----:B------:R-:W-:Y:S01]  /*3870*/  @!PT LDS RZ, [RZ] ;  /* 0x00000000fffff984 */ /* 0x000fe20000000800 */
[----:B------:R-:W-:Y:S01]  /*3880*/  @!PT LDS RZ, [RZ] ;  /* 0x00000000fffff984 */ /* 0x000fe20000000800 */
[----:B------:R2:W-:Y:S06]  /*3890*/  MEMBAR.ALL.CTA ;  /* 0x0000000000007992 */ /* 0x0005ec0000008000 */
[----:B--2---:R-:W2:Y:S01]  /*38a0*/  FENCE.VIEW.ASYNC.S ;  /* 0x00000000000073c6 */ /* 0x004ea20000000000 */
[----:B------:R-:W-:-:S02]  /*38b0*/  F2FP.BF16.F32.PACK_AB R127, R138, R127 ;  /* 0x0000007f8a7f723e */ /* 0x000fc400000010ff */
[----:B-1----:R-:W-:Y:S02]  /*38c0*/  F2FP.BF16.F32.PACK_AB R12, R11, R10 ;  /* 0x0000000a0b0c723e */ /* 0x002fe400000010ff */
        /* <DEDUP_REMOVED lines=26> */
[----:B------:R-:W-:Y:S01]  /*3a70*/  ULOP3.LUT UR12, UR5, 0x10000, URZ, 0xfc, !UPT ;  /* 0x00010000050c7892 */ /* 0x000fe2000f8efc3f */
        /* <DEDUP_REMOVED lines=51> */
.L_x_1517:
        /* <DEDUP_REMOVED lines=59> */
.L_x_1518:
        /* <DEDUP_REMOVED lines=63> */
.L_x_1493:
[----:B------:R-:W-:Y:S05]  /*4550*/  @P0 BRA `(.L_x_1491) ;  /* 0x0000003c008c0947 */ /* 0x000fea0003800000 */
[----:B------:R-:W1:Y:S01]  /*4560*/  S2R R4, SR_TID.X ;  /* 0x0000000000047919 */ /* 0x000e620000002100 */
[----:B------:R-:W2:Y:S01]  /*4570*/  S2UR UR5, SR_CTAID.Y ;  /* 0x00000000000579c3 */ /* 0x000ea20000002600 */
[----:B------:R-:W-:Y:S01]  /*4580*/  ULDC UR4, c[0x0][0x850] ;  /* 0x0002140000047ab9 */ /* 0x000fe20000000800 */
[----:B------:R-:W-:Y:S01]  /*4590*/  ULDC.64 UR12, c[0x0][0x818] ;  /* 0x00020600000c7ab9 */ /* 0x000fe20000000a00 */
[----:B------:R-:W-:Y:S01]  /*45a0*/  UISETP.NE.AND UP0, UPT, UR4, 0x1, UPT ;  /* 0x000000010400788c */ /* 0x000fe2000bf05270 */
[----:B------:R-:W-:Y:S01]  /*45b0*/  BSSY B0, `(.L_x_1520) ;  /* 0x0000052000007945 */ /* 0x000fe20003800000 */
[----:B------:R-:W-:Y:S01]  /*45c0*/  ULDC.64 UR14, c[0x0][0x820] ;  /* 0x00020800000e7ab9 */ /* 0x000fe20000000a00 */
[----:B------:R-:W-:Y:S01]  /*45d0*/  UMOV UR4, 0x400 ;  /* 0x0000040000047882 */ /* 0x000fe20000000000 */
[----:B------:R-:W-:Y:S01]  /*45e0*/  ULDC.64 UR16, c[0x0][0x848] ;  /* 0x0002120000107ab9 */ /* 0x000fe20000000a00 */
[----:B------:R-:W3:Y:S06]  /*45f0*/  S2UR UR9, SR_CgaCtaId ;  /* 0x00000000000979c3 */ /* 0x000eec0000008800 */
[----:B------:R-:W-:-:S02]  /*4600*/  @UP0 ULDC UR6, c[0x0][0x854] ;  /* 0x0002150000060ab9 */ /* 0x000fc40000000800 */
[----:B------:R-:W4:Y:S01]  /*4610*/  S2UR UR8, SR_CTAID.X ;  /* 0x00000000000879c3 */ /* 0x000f220000002500 */
[----:B--2---:R-:W-:-:S07]  /*4620*/  UIMAD.WIDE.U32 UR6, UR5, UR6, URZ ;  /* 0x00000006050672a5 */ /* 0x004fce000f8e003f */
[----:B------:R-:W2:Y:S01]  /*4630*/  S2UR UR18, SR_CTAID.Z ;  /* 0x00000000001279c3 */ /* 0x000ea20000002700 */
[----:B-1----:R-:W-:Y:S01]  /*4640*/  VIADD R3, R4, 0xffffff80 ;  /* 0xffffff8004037836 */ /* 0x002fe20000000000 */
[----:B---3--:R-:W-:-:S03]  /*4650*/  ULEA UR4, UR9, UR4, 0x18 ;  /* 0x0000000409047291 */ /* 0x008fc6000f8ec03f */
[----:B------:R-:W-:Y:S01]  /*4660*/  @UP0 ULDC UR9, c[0x0][0x858] ;  /* 0x0002160000090ab9 */ /* 0x000fe20000000800 */
[----:B------:R-:W-:Y:S01]  /*4670*/  SHF.R.S32.HI R0, RZ, 0x1f, R3 ;  /* 0x0000001fff007819 */ /* 0x000fe20000011403 */
[----:B------:R-:W-:Y:S01]  /*4680*/  @UP0 USHF.R.U32.HI UR5, URZ, UR9, UR7 ;  /* 0x000000093f050299 */ /* 0x000fe20008011607 */
[----:B------:R-:W-:Y:S01]  /*4690*/  BAR.SYNC.DEFER_BLOCKING 0x1, 0x180 ;  /* 0x0046000000007b1d */ /* 0x000fe20000010000 */
[----:B------:R-:W-:Y:S01]  /*46a0*/  ISETP.NE.AND P0, PT, R3, RZ, PT ;  /* 0x000000ff0300720c */ /* 0x000fe20003f05270 */
[----:B----4-:R-:W-:Y:S01]  /*46b0*/  UIMAD UR8, UR8, 0x4800, URZ ;  /* 0x00004800080878a4 */ /* 0x010fe2000f8e023f */
[----:B------:R-:W-:Y:S01]  /*46c0*/  LEA.HI R2, R0, R3, RZ, 0x7 ;  /* 0x0000000300027211 */ /* 0x000fe200078f38ff */
[----:B------:R-:W-:Y:S02]  /*46d0*/  USHF.R.S32.HI UR10, URZ, 0x1f, UR5 ;  /* 0x0000001f3f0a7899 */ /* 0x000fe40008011405 */
[----:B------:R-:W-:Y:S01]  /*46e0*/  USHF.R.S32.HI UR9, URZ, 0x1f, UR8 ;  /* 0x0000001f3f097899 */ /* 0x000fe20008011408 */
[----:B------:R-:W-:Y:S01]  /*46f0*/  LOP3.LUT R0, R2, 0x3fffff80, RZ, 0xc0, !PT ;  /* 0x3fffff8002007812 */ /* 0x000fe200078ec0ff */
[----:B------:R-:W-:Y:S01]  /*4700*/  UIMAD UR11, UR10, UR12, URZ ;  /* 0x0000000c0a0b72a4 */ /* 0x000fe2000f8e023f */
[----:B------:R-:W-:Y:S01]  /*4710*/  SHF.R.S32.HI R5, RZ, 0x7, R2 ;  /* 0x00000007ff057819 */ /* 0x000fe20000011402 */
[----:B------:R-:W-:-:S02]  /*4720*/  UIMAD.WIDE.U32 UR6, UR5, UR12, UR8 ;  /* 0x0000000c050672a5 */ /* 0x000fc4000f8e0008 */
[----:B------:R-:W-:Y:S01]  /*4730*/  IMAD.IADD R0, R3, 0x1, -R0 ;  /* 0x0000000103007824 */ /* 0x000fe200078e0a00 */
[----:B------:R-:W-:-:S03]  /*4740*/  UIMAD UR11, UR5, UR13, UR11 ;  /* 0x0000000d050b72a4 */ /* 0x000fc6000f8e020b */
[----:B------:R-:W-:Y:S01]  /*4750*/  IMAD R0, R5, 0x600, R0 ;  /* 0x0000060005007824 */ /* 0x000fe200078e0200 */
[----:B------:R-:W-:Y:S01]  /*4760*/  ULDC.64 UR12, c[0x0][0x840] ;  /* 0x00021000000c7ab9 */ /* 0x000fe20000000a00 */
[----:B------:R-:W-:Y:S02]  /*4770*/  UIADD3 UR7, UR7, UR11, URZ ;  /* 0x0000000b07077290 */ /* 0x000fe4000fffe03f */
[----:B------:R-:W-:Y:S01]  /*4780*/  IMAD.SHL.U32 R0, R0, 0x4, RZ ;  /* 0x0000000400007824 */ /* 0x000fe200078e00ff */
[----:B------:R-:W-:Y:S02]  /*4790*/  UIMAD UR10, UR10, UR12, URZ ;  /* 0x0000000c0a0a72a4 */ /* 0x000fe4000f8e023f */
[----:B------:R-:W-:Y:S02]  /*47a0*/  UIMAD.WIDE.U32 UR8, UR5, UR12, UR8 ;  /* 0x0000000c050872a5 */ /* 0x000fe4000f8e0008 */
[----:B------:R-:W-:Y:S01]  /*47b0*/  LEA R0, R0, UR4, 0x2 ;  /* 0x0000000400007c11 */ /* 0x000fe2000f8e10ff */
[----:B------:R-:W-:-:S02]  /*47c0*/  UIMAD UR12, UR5, UR13, UR10 ;  /* 0x0000000d050c72a4 */ /* 0x000fc4000f8e020a */
[----:B--2---:R-:W-:Y:S02]  /*47d0*/  USHF.R.S32.HI UR5, URZ, 0x1f, UR18 ;  /* 0x0000001f3f057899 */ /* 0x004fe40008011412 */
[----:B------:R1:W-:Y:S01]  /*47e0*/  STS.128 [R0], R24 ;  /* 0x0000001800007388 */ /* 0x0003e20000000c00 */
[----:B------:R-:W-:Y:S02]  /*47f0*/  UIADD3 UR9, UR9, UR12, URZ ;  /* 0x0000000c09097290 */ /* 0x000fe4000fffe03f */
[----:B------:R-:W-:Y:S01]  /*4800*/  UIMAD UR10, UR5, UR14, URZ ;  /* 0x0000000e050a72a4 */ /* 0x000fe2000f8e023f */
[----:B------:R1:W-:Y:S01]  /*4810*/  STS.128 [R0+0x800], R28 ;  /* 0x0008001c00007388 */ /* 0x0003e20000000c00 */
[----:B------:R-:W-:Y:S02]  /*4820*/  UIMAD UR5, UR5, UR16, URZ ;  /* 0x00000010050572a4 */ /* 0x000fe4000f8e023f */
[----:B------:R-:W-:Y:S01]  /*4830*/  UIMAD UR10, UR18, UR15, UR10 ;  /* 0x0000000f120a72a4 */ /* 0x000fe2000f8e020a */
[----:B------:R1:W-:Y:S01]  /*4840*/  STS.128 [R0+0x1000], R32 ;  /* 0x0010002000007388 */ /* 0x0003e20000000c00 */
[----:B------:R-:W-:-:S02]  /*4850*/  UIMAD.WIDE.U32 UR6, UR18, UR14, UR6 ;  /* 0x0000000e120672a5 */ /* 0x000fc4000f8e0006 */
[----:B------:R-:W-:Y:S01]  /*4860*/  UIMAD UR5, UR18, UR17, UR5 ;  /* 0x00000011120572a4 */ /* 0x000fe2000f8e0205 */
[----:B------:R1:W-:Y:S01]  /*4870*/  STS.128 [R0+0x1800], R36 ;  /* 0x0018002400007388 */ /* 0x0003e20000000c00 */
[----:B------:R-:W-:Y:S01]  /*4880*/  UIMAD.WIDE.U32 UR8, UR18, UR16, UR8 ;  /* 0x00000010120872a5 */ /* 0x000fe2000f8e0008 */
[----:B------:R-:W-:Y:S02]  /*4890*/  ULDC.64 UR12, c[0x0][0x800] ;  /* 0x00020000000c7ab9 */ /* 0x000fe40000000a00 */
[----:B------:R1:W-:Y:S01]  /*48a0*/  STS.128 [R0+0x2000], R40 ;  /* 0x0020002800007388 */ /* 0x0003e20000000c00 */
[----:B------:R-:W-:Y:S01]  /*48b0*/  ULDC.64 UR14, c[0x0][0x828] ;  /* 0x00020a00000e7ab9 */ /* 0x000fe20000000a00 */
[----:B------:R-:W-:Y:S02]  /*48c0*/  UIADD3 UR7, UR7, UR10, URZ ;  /* 0x0000000a07077290 */ /* 0x000fe4000fffe03f */
[----:B------:R1:W-:Y:S01]  /*48d0*/  STS.128 [R0+0x2800], R44 ;  /* 0x0028002c00007388 */ /* 0x0003e20000000c00 */
[----:B------:R-:W-:-:S02]  /*48e0*/  ULEA UR12, UP0, UR6, UR12, 0x2 ;  /* 0x0000000c060c7291 */ /* 0x000fc4000f80103f */
[----:B------:R-:W-:Y:S01]  /*48f0*/  UIADD3 UR5, UR9, UR5, URZ ;  /* 0x0000000509057290 */ /* 0x000fe2000fffe03f */
[----:B------:R1:W-:Y:S01]  /*4900*/  STS.128 [R0+0x3000], R48 ;  /* 0x0030003000007388 */ /* 0x0003e20000000c00 */
[----:B------:R-:W-:Y:S02]  /*4910*/  ULEA UR14, UP1, UR8, UR14, 0x2 ;  /* 0x0000000e080e7291 */ /* 0x000fe4000f82103f */
[----:B------:R-:W-:Y:S01]  /*4920*/  ULEA.HI.X UR13, UR6, UR13, UR7, 0x2, UP0 ;  /* 0x0000000d060d7291 */ /* 0x000fe200080f1407 */
[----:B------:R1:W-:Y:S01]  /*4930*/  STS.128 [R0+0x3800], R52 ;  /* 0x0038003400007388 */ /* 0x0003e20000000c00 */
[----:B------:R-:W-:-:S03]  /*4940*/  ULEA.HI.X UR7, UR8, UR15, UR5, 0x2, UP1 ;  /* 0x0000000f08077291 */ /* 0x000fc600088f1405 */
        /* <DEDUP_REMOVED lines=10> */
[----:B--2---:R-:W-:Y:S06]  /*49f0*/  BAR.SYNC.DEFER_BLOCKING 0x1, 0x180 ;  /* 0x0046000000007b1d */ /* 0x004fec0000010000 */
[----:B------:R-:W-:Y:S05]  /*4a00*/  @P0 BRA `(.L_x_1521) ;  /* 0x0000000000300947 */ /* 0x000fea0003800000 */
[----:B------:R-:W-:Y:S01]  /*4a10*/  PLOP3.LUT P0, PT, PT, PT, PT, 0x80, 0x0 ;  /* 0x000000000000781c */ /* 0x000fe20003f0f070 */
[----:B------:R-:W-:Y:S01]  /*4a20*/  UMOV UR5, 0x1200 ;  /* 0x0000120000057882 */ /* 0x000fe20000000000 */
[----:B------:R-:W-:Y:S01]  /*4a30*/  UMOV UR8, 0x0 ;  /* 0x0000000000087882 */ /* 0x000fe20000000000 */
[----:B------:R-:W-:Y:S01]  /*4a40*/  UMOV UR9, 0x14f00000 ;  /* 0x14f0000000097882 */ /* 0x000fe20000000000 */
[----:B------:R-:W-:-:S09]  /*4a50*/  UMOV UR6, UR14 ;  /* 0x0000000e00067c82 */ /* 0x000fd20008000000 */
.L_x_1522:
[----:B------:R-:W-:Y:S01]  /*4a60*/  @P0 ELECT P1, URZ, PT ;  /* 0x00000000003f082f */ /* 0x000fe20003820000 */
[----:B------:R2:W-:-:S12]  /*4a70*/  UBLKRED.G.S.ADD.F32.RN [UR6], [UR4], UR5, desc[UR8] ;  /* 0x00000806040073bb */ /* 0x0005d800080a1405 */
[----:B------:R-:W-:Y:S02]  /*4a80*/  @P1 PLOP3.LUT P0, PT, P1, PT, PT, 0x8, 0x0 ;  /* 0x000000000000181c */ /* 0x000fe40000f0e170 */
[----:B------:R-:W-:-:S11]  /*4a90*/  PLOP3.LUT P1, PT, PT, PT, PT, 0x8, 0x0 ;  /* 0x000000000000781c */ /* 0x000fd60003f2e170 */
[----:B--2---:R-:W-:Y:S05]  /*4aa0*/  @P0 BRA.U.ANY `(.L_x_1522) ;  /* 0xfffffffd00ec0947 */ /* 0x004fea000393ffff */
[----:B------:R0:W-:Y:S01]  /*4ab0*/  UTMACMDFLUSH ;  /* 0x00000000000079b7 */ /* 0x0001e20000000000 */
[----:B------:R-:W-:-:S04]  /*4ac0*/  DEPBAR.LE SB0, 0x0 ;  /* 0x000080000000791a */ /* 0x000fc80000000000 */
.L_x_1521:
[----:B------:R-:W-:Y:S05]  /*4ad0*/  BSYNC B0 ;  /* 0x0000000000007941 */ /* 0x000fea0003800000 */
.L_x_1520:
        /* <DEDUP_REMOVED lines=26> */
[----:B------:R-:W-:Y:S01]  /*4c80*/  UMOV UR6, UR12 ;  /* 0x0000000c00067c82 */ /* 0x000fe20008000000 */
[----:B------:R-:W-:-:S08]  /*4c90*/  UMOV UR7, UR13 ;  /* 0x0000000d00077c82 */ /* 0x000fd00008000000 */
.L_x_1523:
[----:B------:R-:W-:Y:S01]  /*4ca0*/  @P0 ELECT P1, URZ, PT ;  /* 0x00000000003f082f */ /* 0x000fe20003820000 */
[----:B------:R2:W-:-:S12]  /*4cb0*/  UBLKRED.G.S.ADD.F32.RN [UR6], [UR4], UR5, desc[UR8] ;  /* 0x00000806040073bb */ /* 0x0005d800080a1405 */
[----:B------:R-:W-:Y:S02]  /*4cc0*/  @P1 PLOP3.LUT P0, PT, P1, PT, PT, 0x8, 0x0 ;  /* 0x000000000000181c */ /* 0x000fe40000f0e170 */
[----:B------:R-:W-:-:S11]  /*4cd0*/  PLOP3.LUT P1, PT, PT, PT, PT, 0x8, 0x0 ;  /* 0x000000000000781c */ /* 0x000fd60003f2e170 */
[----:B--2---:R-:W-:Y:S05]  /*4ce0*/  @P0 BRA.U.ANY `(.L_x_1523) ;  /* 0xfffffffd00ec0947 */ /* 0x004fea000393ffff */
[----:B------:R0:W-:Y:S01]  /*4cf0*/  UTMACMDFLUSH ;  /* 0x00000000000079b7 */ /* 0x0001e20000000000 */
[----:B------:R-:W-:-:S04]  /*4d00*/  DEPBAR.LE SB0, 0x0 ;  /* 0x000080000000791a */ /* 0x000fc80000000000 */
[----:B------:R-:W-:Y:S05]  /*4d10*/  BRA `(.L_x_1491) ;  /* 0x00000034009c7947 */ /* 0x000fea0003800000 */
.L_x_1489:
        /* <DEDUP_REMOVED lines=40> */
.L_x_1525:
[----:B------:R-:W-:Y:S02]  /*4fa0*/  UISETP.GT.AND UP0, UPT, UR8, UR5, UPT ;  /* 0x000000050800728c */ /* 0x000fe4000bf04270 */
[----:B------:R-:W-:Y:S02]  /*4fb0*/  USHF.R.S32.HI UR14, URZ, 0x1f, UR12 ;  /* 0x0000001f3f0e7899 */ /* 0x000fe4000801140c */
[----:B------:R-:W-:Y:S02]  /*4fc0*/  USHF.R.S32.HI UR4, URZ, 0x1f, UR13 ;  /* 0x0000001f3f047899 */ /* 0x000fe4000801140d */
[----:B------:R-:W-:-:S13]  /*4fd0*/  PLOP3.LUT P0, PT, PT, PT, UP0, 0x80, 0x0 ;  /* 0x000000000000781c */ /* 0x000fda0003f0f008 */
[----:B------:R-:W-:Y:S05]  /*4fe0*/  @!P0 BRA `(.L_x_1491) ;  /* 0x0000003000e88947 */ /* 0x000fea0003800000 */
[----:B------:R-:W-:Y:S01]  /*4ff0*/  ULDC.64 UR10, c[0x0][0x2d8] ;  /* 0x0000b600000a7ab9 */ /* 0x000fe20000000a00 */
[----:B------:R-:W-:Y:S01]  /*5000*/  ELECT P0, URZ, PT ;  /* 0x00000000003f782f */ /* 0x000fe20003800000 */
[----:B------:R-:W-:Y:S02]  /*5010*/  UIMAD UR9, UR4, UR10, URZ ;  /* 0x0000000a040972a4 */ /* 0x000fe4000f8e023f */
[----:B------:R-:W-:Y:S02]  /*5020*/  UIADD3 UR4, -UR5, UR8, URZ ;  /* 0x0000000805047290 */ /* 0x000fe4000fffe13f */
[----:B------:R-:W-:Y:S02]  /*5030*/  UIMAD.WIDE.U32 UR6, UR13, UR10, URZ ;  /* 0x0000000a0d0672a5 */ /* 0x000fe4000f8e003f */
[----:B------:R-:W-:Y:S02]  /*5040*/  ULOP3.LUT UR4, UR4, 0x1, URZ, 0xc0, !UPT ;  /* 0x0000000104047892 */ /* 0x000fe4000f8ec03f */
[----:B------:R-:W-:-:S02]  /*5050*/  UIMAD UR9, UR13, UR11, UR9 ;  /* 0x0000000b0d0972a4 */ /* 0x000fc4000f8e0209 */
[----:B------:R-:W-:Y:S01]  /*5060*/  UISETP.NE.U32.AND UP0, UPT, UR4, 0x1, UPT ;  /* 0x000000010400788c */ /* 0x000fe2000bf05070 */
[----:B------:R-:W-:Y:S01]  /*5070*/  ULDC.64 UR10, c[0x0][0x2e0] ;  /* 0x0000b800000a7ab9 */ /* 0x000fe20000000a00 */
[----:B------:R-:W-:Y:S02]  /*5080*/  UIADD3 UR7, UR7, UR9, URZ ;  /* 0x0000000907077290 */ /* 0x000fe4000fffe03f */
[----:B------:R-:W-:Y:S02]  /*5090*/  UIMAD UR9, UR14, UR10, URZ ;  /* 0x0000000a0e0972a4 */ /* 0x000fe4000f8e023f */
[----:B------:R-:W-:Y:S01]  /*50a0*/  PLOP3.LUT P1, PT, PT, PT, UP0, 0x80, 0x0 ;  /* 0x000000000000781c */ /* 0x000fe20003f2f008 */
[----:B------:R-:W-:Y:S02]  /*50b0*/  UIMAD.WIDE.U32 UR6, UR12, UR10, UR6 ;  /* 0x0000000a0c0672a5 */ /* 0x000fe4000f8e0006 */
[----:B------:R-:W-:-:S04]  /*50c0*/  UIMAD UR9, UR12, UR11, UR9 ;  /* 0x0000000b0c0972a4 */ /* 0x000fc8000f8e0209 */
[----:B------:R-:W-:-:S06]  /*50d0*/  UIADD3 UR9, UR7, UR9, URZ ;  /* 0x0000000907097290 */ /* 0x000fcc000fffe03f */
[----:B------:R-:W-:Y:S06]  /*50e0*/  @P1 BRA `(.L_x_1526) ;  /* 0x00000004001c1947 */ /* 0x000fec0003800000 */
        /* <DEDUP_REMOVED lines=18> */
.L_x_1528:
[----:B------:R-:W-:Y:S05]  /*5210*/  BSYNC B0 ;  /* 0x0000000000007941 */ /* 0x000fea0003800000 */
.L_x_1527:
        /* <DEDUP_REMOVED lines=18> */
.L_x_1530:
[----:B------:R-:W-:Y:S05]  /*5340*/  BSYNC B0 ;  /* 0x0000000000007941 */ /* 0x000fea0003800000 */
.L_x_1529:
        /* <DEDUP_REMOVED lines=19> */
.L_x_1532:
[----:B------:R-:W-:Y:S05]  /*5480*/  BSYNC B0 ;  /* 0x0000000000007941 */ /* 0x000fea0003800000 */
.L_x_1531:
[----:B------:R-:W-:Y:S06]  /*5490*/  BAR.ARV 0xa, 0xa0 ;  /* 0x0282800000007b1d */ /* 0x000fec0000002000 */
[----:B------:R-:W-:Y:S04]  /*54a0*/  BSSY B0, `(.L_x_1533) ;  /* 0x0000003000007945 */ /* 0x000fe80003800000 */
[----:B------:R-:W-:Y:S05]  /*54b0*/  @!P0 BRA `(.L_x_1534) ;  /* 0x0000000000048947 */ /* 0x000fea0003800000 */
[----:B------:R-:W-:-:S04]  /*54c0*/  DEPBAR.LE SB0, 0x1 ;  /* 0x000080400000791a */ /* 0x000fc80000000000 */
.L_x_1534:
[----:B------:R-:W-:Y:S05]  /*54d0*/  BSYNC B0 ;  /* 0x0000000000007941 */ /* 0x000fea0003800000 */
.L_x_1533:
[----:B------:R-:W-:Y:S06]  /*54e0*/  BAR.ARV 0xb, 0xa0 ;  /* 0x02c2800000007b1d */ /* 0x000fec0000002000 */
[----:B------:R-:W-:Y:S04]  /*54f0*/  BSSY B0, `(.L_x_1535) ;  /* 0x0000003000007945 */ /* 0x000fe80003800000 */
[----:B------:R-:W-:Y:S05]  /*5500*/  @!P0 BRA `(.L_x_1536) ;  /* 0x0000000000048947 */ /* 0x000fea0003800000 */
[----:B------:R-:W-:-:S04]  /*5510*/  DEPBAR.LE SB0, 0x0 ;  /* 0x000080000000791a */ /* 0x000fc80000000000 */
.L_x_1536:
[----:B------:R-:W-:Y:S05]  /*5520*/  BSYNC B0 ;  /* 0x0000000000007941 */ /* 0x000fea0003800000 */
.L_x_1535:
[----:B------:R-:W-:Y:S06]  /*5530*/  BAR.ARV 0xc, 0xa0 ;  /* 0x0302800000007b1d */ /* 0x000fec0000002000 */
[----:B------:R-:W-:Y:S01]  /*5540*/  UIADD3 UR12, UR5, 0x1, URZ ;  /* 0x00000001050c7890 */ /* 0x000fe2000fffe03f */
[----:B------:R-:W-:Y:S11]  /*5550*/  BRA `(.L_x_1537) ;  /* 0x0000000000047947 */ /* 0x000ff60003800000 */
.L_x_1526:
[----:B------:R-:W-:-:S05]  /*5560*/  UMOV UR12, UR5 ;  /* 0x00000005000c7c82 */ /* 0x000fca0008000000 */
.L_x_1537:
        /* <DEDUP_REMOVED lines=21> */
.L_x_1558:
        /* <DEDUP_REMOVED lines=22> */
.L_x_1539:
[----:B------:R-:W-:Y:S05]  /*5820*/  BSYNC B0 ;  /* 0x0000000000007941 */ /* 0x000fea0003800000 */
.L_x_1538:
        /* <DEDUP_REMOVED lines=12> */
.L_x_1541:
[----:B------:R-:W-:Y:S05]  /*58f0*/  BSYNC B0 ;  /* 0x0000000000007941 */ /* 0x000fea0003800000 */
.L_x_1540:
        /* <DEDUP_REMOVED lines=13> */
.L_x_1543:
[----:B------:R-:W-:Y:S05]  /*59d0*/  BSYNC B0 ;  /* 0x0000000000007941 */ /* 0x000fea0003800000 */
.L_x_1542:
[----:B------:R-:W-:Y:S06]  /*59e0*/  BAR.ARV 0xa, 0xa0 ;  /* 0x0282800000007b1d */ /* 0x000fec0000002000 */
[----:B------:R-:W-:Y:S04]  /*59f0*/  BSSY B0, `(.L_x_1544) ;  /* 0x0000003000007945 */ /* 0x000fe80003800000 */
[----:B------:R-:W-:Y:S05]  /*5a00*/  @!P0 BRA `(.L_x_1545) ;  /* 0x0000000000048947 */ /* 0x000fea0003800000 */
[----:B------:R-:W-:-:S04]  /*5a10*/  DEPBAR.LE SB0, 0x1 ;  /* 0x000080400000791a */ /* 0x000fc80000000000 */
.L_x_1545:
[----:B------:R-:W-:Y:S05]  /*5a20*/  BSYNC B0 ;  /* 0x0000000000007941 */ /* 0x000fea0003800000 */
.L_x_1544:
[----:B------:R-:W-:Y:S06]  /*5a30*/  BAR.ARV 0xb, 0xa0 ;  /* 0x02c2800000007b1d */ /* 0x000fec0000002000 */
[----:B------:R-:W-:Y:S04]  /*5a40*/  BSSY B0, `(.L_x_1546) ;  /* 0x0000003000007945 */ /* 0x000fe80003800000 */
[----:B------:R-:W-:Y:S05]  /*5a50*/  @!P0 BRA `(.L_x_1547) ;  /* 0x0000000000048947 */ /* 0x000fea0003800000 */
[----:B------:R-:W-:-:S04]  /*5a60*/  DEPBAR.LE SB0, 0x0 ;  /* 0x000080000000791a */ /* 0x000fc80000000000 */
.L_x_1547:
[----:B------:R-:W-:Y:S05]  /*5a70*/  BSYNC B0 ;  /* 0x0000000000007941 */ /* 0x000fea0003800000 */
.L_x_1546:
        /* <DEDUP_REMOVED lines=13> */
.L_x_1549:
[----:B------:R-:W-:Y:S05]  /*5b50*/  BSYNC B0 ;  /* 0x0000000000007941 */ /* 0x000fea0003800000 */
.L_x_1548:
        /* <DEDUP_REMOVED lines=12> */
.L_x_1551:
[----:B------:R-:W-:Y:S05]  /*5c20*/  BSYNC B0 ;  /* 0x0000000000007941 */ /* 0x000fea0003800000 */
.L_x_1550:
        /* <DEDUP_REMOVED lines=13> */
.L_x_1553:
[----:B------:R-:W-:Y:S05]  /*5d00*/  BSYNC B0 ;  /* 0x0000000000007941 */ /* 0x000fea0003800000 */
.L_x_1552:
[----:B------:R-:W-:Y:S06]  /*5d10*/  BAR.ARV 0xa, 0xa0 ;  /* 0x0282800000007b1d */ /* 0x000fec0000002000 */
[----:B------:R-:W-:Y:S04]  /*5d20*/  BSSY B0, `(.L_x_1554) ;  /* 0x0000003000007945 */ /* 0x000fe80003800000 */
[----:B------:R-:W-:Y:S05]  /*5d30*/  @!P0 BRA `(.L_x_1555) ;  /* 0x0000000000048947 */ /* 0x000fea0003800000 */
[----:B------:R-:W-:-:S04]  /*5d40*/  DEPBAR.LE SB0, 0x1 ;  /* 0x000080400000791a */ /* 0x000fc80000000000 */
.L_x_1555:
[----:B------:R-:W-:Y:S05]  /*5d50*/  BSYNC B0 ;  /* 0x0000000000007941 */ /* 0x000fea0003800000 */
.L_x_1554:
[----:B------:R-:W-:Y:S01]  /*5d60*/  UIADD3 UR12, UR12, 0x2, URZ ;  /* 0x000000020c0c7890 */ /* 0x000fe2000fffe03f */
[----:B------:R-:W-:Y:S06]  /*5d70*/  BAR.ARV 0xb, 0xa0 ;  /* 0x02c2800000007b1d */ /* 0x000fec0000002000 */
[----:B------:R-:W-:Y:S01]  /*5d80*/  UISETP.GE.AND UP0, UPT, UR12, UR8, UPT ;  /* 0x000000080c00728c */ /* 0x000fe2000bf06270 */
[----:B------:R-:W-:Y:S04]  /*5d90*/  BSSY B0, `(.L_x_1556) ;  /* 0x0000003000007945 */ /* 0x000fe80003800000 */
[----:B------:R-:W-:Y:S06]  /*5da0*/  @!P0 BRA `(.L_x_1557) ;  /* 0x0000000000048947 */ /* 0x000fec0003800000 */
[----:B------:R-:W-:-:S04]  /*5db0*/  DEPBAR.LE SB0, 0x0 ;  /* 0x000080000000791a */ /* 0x000fc80000000000 */
.L_x_1557:
[----:B------:R-:W-:Y:S05]  /*5dc0*/  BSYNC B0 ;  /* 0x0000000000007941 */ /* 0x000fea0003800000 */
.L_x_1556:
[----:B------:R-:W-:Y:S06]  /*5dd0*/  BAR.ARV 0xc, 0xa0 ;  /* 0x0302800000007b1d */ /* 0x000fec0000002000 */
[----:B------:R-:W-:Y:S01]  /*5de0*/  PLOP3.LUT P1, PT, PT, PT, UP0, 0x80, 0x0 ;  /* 0x000000000000781c */ /* 0x000fe20003f2f008 */
[----:B------:R-:W-:Y:S02]  /*5df0*/  UIADD3 UR24, UR24, 0x6000, URZ ;  /* 0x0000600018187890 */ /* 0x000fe4000fffe03f */
[----:B------:R-:W-:-:S10]  /*5e00*/  UIADD3 UR4, UR4, 0x6000, URZ ;  /* 0x0000600004047890 */ /* 0x000fd4000fffe03f */
[----:B------:R-:W-:Y:S05]  /*5e10*/  @!P1 BRA `(.L_x_1558) ;  /* 0xfffffff800289947 */ /* 0x000fea000383ffff */
[----:B------:R-:W-:Y:S05]  /*5e20*/  BRA `(.L_x_1491) ;  /* 0x0000002400587947 */ /* 0x000fea0003800000 */
.L_x_1524:
        /* <DEDUP_REMOVED lines=34> */
.L_x_1560:
        /* <DEDUP_REMOVED lines=50> */
.L_x_1589:
        /* <DEDUP_REMOVED lines=9> */
.L_x_1563:
        /* <DEDUP_REMOVED lines=115> */
.L_x_1574:
[----:B-1----:R-:W-:-:S05]  /*6b30*/  IMAD.MOV.U32 R6, RZ, RZ, 0x1 ;  /* 0x00000001ff067424 */ /* 0x002fca00078e00ff */
[----:B------:R-:W-:-:S04]  /*6b40*/  SHF.L.U32 R6, R6, 0x1f, RZ ;  /* 0x0000001f06067819 */ /* 0x000fc800000006ff */
[----:B------:R-:W1:Y:S02]  /*6b50*/  SYNCS.PHASECHK.TRANS64.TRYWAIT P1, [R0+URZ+0x36438], R6 ;  /* 0x03643806000075a7 */ /* 0x000e64000802017f */
[----:B-123--:R-:W-:Y:S05]  /*6b60*/  @!P1 BRA `(.L_x_1566) ;  /* 0x0000001800849947 */ /* 0x00efea0003800000 */
.L_x_1590:
[----:B------:R-:W-:Y:S05]  /*6b70*/  @P0 BRA `(.L_x_1567) ;  /* 0x0000000000140947 */ /* 0x000fea0003800000 */
[----:B------:R-:W-:Y:S01]  /*6b80*/  ISETP.NE.AND P1, PT, R20, RZ, PT ;  /* 0x000000ff1400720c */ /* 0x000fe20003f25270 */
[----:B------:R-:W-:-:S04]  /*6b90*/  IMAD.MOV.U32 R3, RZ, RZ, 0x6100 ;  /* 0x00006100ff037424 */ /* 0x000fc800078e00ff */
[----:B------:R2:W-:Y:S08]  /*6ba0*/  SYNCS.ARRIVE.TRANS64 RZ, [R0+URZ+0x36430], R3 ;  /* 0x0364300300ff79a7 */ /* 0x0005f0000800003f */
[----:B------:R-:W-:Y:S05]  /*6bb0*/  @!P1 BRA `(.L_x_1567) ;  /* 0x0000000000049947 */ /* 0x000fea0003800000 */
[----:B------:R-:W-:Y:S01]  /*6bc0*/  BPT.TRAP 0x1 ;  /* 0x000000040000795c */ /* 0x000fe20000300000 */
.L_x_1567:
        /* <DEDUP_REMOVED lines=48> */
.L_x_1591:
[----:B------:R-:W-:Y:S05]  /*6ed0*/  @P0 BRA `(.L_x_1569) ;  /* 0x0000000000140947 */ /* 0x000fea0003800000 */
[----:B------:R-:W-:Y:S01]  /*6ee0*/  ISETP.NE.AND P1, PT, R20, RZ, PT ;  /* 0x000000ff1400720c */ /* 0x000fe20003f25270 */
[----:B--2---:R-:W-:-:S04]  /*6ef0*/  IMAD.MOV.U32 R3, RZ, RZ, 0x6100 ;  /* 0x00006100ff037424 */ /* 0x004fc800078e00ff */
[----:B------:R3:W-:Y:S08]  /*6f00*/  SYNCS.ARRIVE.TRANS64 RZ, [R0+URZ+0x36418], R3 ;  /* 0x0364180300ff79a7 */ /* 0x0007f0000800003f */
[----:B------:R-:W-:Y:S05]  /*6f10*/  @!P1 BRA `(.L_x_1569) ;  /* 0x0000000000049947 */ /* 0x000fea0003800000 */
[----:B------:R-:W-:Y:S01]  /*6f20*/  BPT.TRAP 0x1 ;  /* 0x000000040000795c */ /* 0x000fe20000300000 */
.L_x_1569:
        /* <DEDUP_REMOVED lines=44> */
.L_x_1592:
[----:B------:R-:W-:Y:S05]  /*71f0*/  @P0 BRA `(.L_x_1571) ;  /* 0x0000000000140947 */ /* 0x000fea0003800000 */
[----:B------:R-:W-:Y:S01]  /*7200*/  ISETP.NE.AND P1, PT, R20, RZ, PT ;  /* 0x000000ff1400720c */ /* 0x000fe20003f25270 */
[----:B--2---:R-:W-:-:S04]  /*7210*/  IMAD.MOV.U32 R29, RZ, RZ, 0x6100 ;  /* 0x00006100ff1d7424 */ /* 0x004fc800078e00ff */
[----:B------:R3:W-:Y:S08]  /*7220*/  SYNCS.ARRIVE.TRANS64 RZ, [R0+URZ+0x36430], R29 ;  /* 0x0364301d00ff79a7 */ /* 0x0007f0000800003f */
[----:B------:R-:W-:Y:S05]  /*7230*/  @!P1 BRA `(.L_x_1571) ;  /* 0x0000000000049947 */ /* 0x000fea0003800000 */
[----:B------:R-:W-:Y:S01]  /*7240*/  BPT.TRAP 0x1 ;  /* 0x000000040000795c */ /* 0x000fe20000300000 */
.L_x_1571:
        /* <DEDUP_REMOVED lines=37> */
.L_x_1594:
[----:B------:R-:W-:Y:S05]  /*74a0*/  @P0 BRA `(.L_x_1573) ;  /* 0x0000000000140947 */ /* 0x000fea0003800000 */
[----:B------:R-:W-:Y:S01]  /*74b0*/  ISETP.NE.AND P1, PT, R20, RZ, PT ;  /* 0x000000ff1400720c */ /* 0x000fe20003f25270 */
[----:B----4-:R-:W-:-:S04]  /*74c0*/  IMAD.MOV.U32 R5, RZ, RZ, 0x6100 ;  /* 0x00006100ff057424 */ /* 0x010fc800078e00ff */
[----:B------:R4:W-:Y:S08]  /*74d0*/  SYNCS.ARRIVE.TRANS64 RZ, [R0+URZ+0x36410], R5 ;  /* 0x0364100500ff79a7 */ /* 0x0009f0000800003f */
[----:B------:R-:W-:Y:S05]  /*74e0*/  @!P1 BRA `(.L_x_1573) ;  /* 0x0000000000049947 */ /* 0x000fea0003800000 */
[----:B------:R-:W-:Y:S01]  /*74f0*/  BPT.TRAP 0x1 ;  /* 0x000000040000795c */ /* 0x000fe20000300000 */
.L_x_1573:
        /* <DEDUP_REMOVED lines=44> */
.L_x_1565:
[----:B------:R-:W-:Y:S01]  /*77c0*/  ISETP.NE.AND P1, PT, R19, RZ, PT ;  /* 0x000000ff1300720c */ /* 0x000fe20003f25270 */
[----:B------:R-:W-:Y:S02]  /*77d0*/  IMAD.MOV.U32 R5, RZ, RZ, 0x1 ;  /* 0x00000001ff057424 */ /* 0x000fe400078e00ff */
[----:B------:R-:W-:-:S10]  /*77e0*/  IMAD.MOV.U32 R4, RZ, RZ, R15 ;  /* 0x000000ffff047224 */ /* 0x000fd400078e000f */
[----:B------:R-:W-:Y:S05]  /*77f0*/  @!P1 BRA `(.L_x_1564) ;  /* 0x0000000400889947 */ /* 0x000fea0003800000 */
[----:B------:R-:W4:Y:S02]  /*7800*/  SYNCS.PHASECHK.TRANS64.TRYWAIT P1, [R0+URZ+0x36438], R6 ;  /* 0x03643806000075a7 */ /* 0x000f24000802017f */
[----:B----4-:R-:W-:Y:S05]  /*7810*/  @!P1 BRA `(.L_x_1575) ;  /* 0x0000000c00ac9947 */ /* 0x010fea0003800000 */
.L_x_1595:
[----:B------:R-:W-:Y:S05]  /*7820*/  @P0 BRA `(.L_x_1576) ;  /* 0x0000000000140947 */ /* 0x000fea0003800000 */
[----:B------:R-:W-:Y:S01]  /*7830*/  ISETP.NE.AND P1, PT, R20, RZ, PT ;  /* 0x000000ff1400720c */ /* 0x000fe20003f25270 */
[----:B------:R-:W-:-:S04]  /*7840*/  IMAD.MOV.U32 R5, RZ, RZ, 0x6100 ;  /* 0x00006100ff057424 */ /* 0x000fc800078e00ff */
[----:B------:R1:W-:Y:S08]  /*7850*/  SYNCS.ARRIVE.TRANS64 RZ, [R0+URZ+0x36430], R5 ;  /* 0x0364300500ff79a7 */ /* 0x0003f0000800003f */
[----:B------:R-:W-:Y:S05]  /*7860*/  @!P1 BRA `(.L_x_1576) ;  /* 0x0000000000049947 */ /* 0x000fea0003800000 */
[----:B------:R-:W-:Y:S01]  /*7870*/  BPT.TRAP 0x1 ;  /* 0x000000040000795c */ /* 0x000fe20000300000 */
.L_x_1576:
        /* <DEDUP_REMOVED lines=41> */
.L_x_1596:
[----:B-1----:R-:W-:Y:S01]  /*7b10*/  IMAD.MOV.U32 R5, RZ, RZ, RZ ;  /* 0x000000ffff057224 */ /* 0x002fe200078e00ff */
[----:B------:R-:W-:Y:S06]  /*7b20*/  @P0 BRA `(.L_x_1578) ;  /* 0x0000000000140947 */ /* 0x000fec0003800000 */
[----:B------:R-:W-:Y:S01]  /*7b30*/  ISETP.NE.AND P1, PT, R20, RZ, PT ;  /* 0x000000ff1400720c */ /* 0x000fe20003f25270 */
[----:B------:R-:W-:-:S04]  /*7b40*/  IMAD.MOV.U32 R17, RZ, RZ, 0x6100 ;  /* 0x00006100ff117424 */ /* 0x000fc800078e00ff */
[----:B------:R1:W-:Y:S08]  /*7b50*/  SYNCS.ARRIVE.TRANS64 RZ, [R0+URZ+0x36418], R17 ;  /* 0x0364181100ff79a7 */ /* 0x0003f0000800003f */
[----:B------:R-:W-:Y:S05]  /*7b60*/  @!P1 BRA `(.L_x_1578) ;  /* 0x0000000000049947 */ /* 0x000fea0003800000 */
[----:B------:R-:W-:Y:S01]  /*7b70*/  BPT.TRAP 0x1 ;  /* 0x000000040000795c */ /* 0x000fe20000300000 */
.L_x_1578:
        /* <DEDUP_REMOVED lines=42> */
.L_x_1564:
[----:B------:R-:W-:-:S04]  /*7e20*/  SHF.L.U32 R3, R5, 0x1f, RZ ;  /* 0x0000001f05037819 */ /* 0x000fc800000006ff */
[----:B------:R-:W4:Y:S02]  /*7e30*/  SYNCS.PHASECHK.TRANS64.TRYWAIT P1, [R0+URZ+0x36438], R3 ;  /* 0x03643803000075a7 */ /* 0x000f24000802017f */
[----:B----4-:R-:W-:Y:S05]  /*7e40*/  @!P1 BRA `(.L_x_1579) ;  /* 0x0000000800489947 */ /* 0x010fea0003800000 */
.L_x_1597:
[----:B------:R-:W-:Y:S05]  /*7e50*/  @P0 BRA `(.L_x_1580) ;  /* 0x0000000000180947 */ /* 0x000fea0003800000 */
[----:B------:R-:W5:Y:S01]  /*7e60*/  S2R R2, SR_TID.X ;  /* 0x0000000000027919 */ /* 0x000f620000002100 */
[----:B----4-:R-:W-:-:S04]  /*7e70*/  IMAD.MOV.U32 R3, RZ, RZ, 0x6100 ;  /* 0x00006100ff037424 */ /* 0x010fc800078e00ff */
[----:B------:R4:W-:Y:S01]  /*7e80*/  SYNCS.ARRIVE.TRANS64 RZ, [R0+URZ+0x36430], R3 ;  /* 0x0364300300ff79a7 */ /* 0x0009e2000800003f */
[----:B-----5:R-:W-:-:S13]  /*7e90*/  LOP3.LUT P0, RZ, R2, 0x1f, RZ, 0xc0, !PT ;  /* 0x0000001f02ff7812 */ /* 0x020fda000780c0ff */
[----:B----4-:R-:W-:Y:S05]  /*7ea0*/  @!P0 BRA `(.L_x_1580) ;  /* 0x0000000000048947 */ /* 0x010fea0003800000 */
[----:B------:R-:W-:Y:S01]  /*7eb0*/  BPT.TRAP 0x1 ;  /* 0x000000040000795c */ /* 0x000fe20000300000 */
.L_x_1580:
        /* <DEDUP_REMOVED lines=43> */
.L_x_1561:
[----:B------:R-:W-:Y:S05]  /*8170*/  BSYNC B0 ;  /* 0x0000000000007941 */ /* 0x000fea0003800000 */
.L_x_1559:
[----:B------:R-:W-:-:S03]  /*8180*/  UMOV UR7, 0xffffffff ;  /* 0xffffffff00077882 */ /* 0x000fc60000000000 */
[----:B------:R-:W-:Y:S05]  /*8190*/  BRA.DIV UR7, `(.L_x_1581) ;  /* 0x0000000607887947 */ /* 0x000fea000b800000 */
[----:B------:R-:W-:-:S13]  /*81a0*/  ELECT P6, URZ, PT ;  /* 0x00000000003f782f */ /* 0x000fda00038c0000 */
.L_x_1600:
[----:B------:R-:W-:Y:S05]  /*81b0*/  @!P6 BRA `(.L_x_1491) ;  /* 0x000000000074e947 */ /* 0x000fea0003800000 */
[----:B------:R-:W-:-:S06]  /*81c0*/  ULOP3.LUT UR7, UR38, 0x2, URZ, 0xfc, !UPT ;  /* 0x0000000226077892 */ /* 0x000fcc000f8efc3f */
[----:B------:R-:W-:-:S05]  /*81d0*/  IMAD.U32 R0, RZ, RZ, UR7 ;  /* 0x00000007ff007e24 */ /* 0x000fca000f8e00ff */
[----:B------:R-:W-:-:S13]  /*81e0*/  ISETP.NE.AND P2, PT, R0, 0x3, PT ;  /* 0x000000030000780c */ /* 0x000fda0003f45270 */
[----:B------:R-:W-:Y:S05]  /*81f0*/  @!P2 BRA `(.L_x_1582) ;  /* 0x000000000004a947 */ /* 0x000fea0003800000 */
[----:B------:R-:W-:Y:S01]  /*8200*/  BPT.TRAP 0x1 ;  /* 0x000000040000795c */ /* 0x000fe20000300000 */
.L_x_1582:
        /* <DEDUP_REMOVED lines=15> */
.L_x_1601:
[----:B------:R-:W2:Y:S02]  /*8300*/  SYNCS.PHASECHK.TRANS64.TRYWAIT P0, [R3+URZ], R0 ;  /* 0x00000000030075a7 */ /* 0x000ea4000800017f */
[----:B--2---:R-:W-:Y:S05]  /*8310*/  @!P0 BRA `(.L_x_1584) ;  /* 0x00000004005c8947 */ /* 0x004fea0003800000 */
.L_x_1602:
[----:B------:R-:W-:Y:S05]  /*8320*/  @!P2 BRA `(.L_x_1585) ;  /* 0x000000000004a947 */ /* 0x000fea0003800000 */
[----:B------:R-:W-:Y:S01]  /*8330*/  BPT.TRAP 0x1 ;  /* 0x000000040000795c */ /* 0x000fe20000300000 */
.L_x_1585:
[----:B------:R-:W-:-:S07]  /*8340*/  SHF.L.U32 R5, R5, 0x1f, RZ ;  /* 0x0000001f05057819 */ /* 0x000fce00000006ff */
.L_x_1586:
[----:B---3--:R3:W4:Y:S02]  /*8350*/  SYNCS.PHASECHK.TRANS64.TRYWAIT P0, [R4+URZ+0x36438], R5 ;  /* 0x03643805040075a7 */ /* 0x008724000800017f */
[----:B----4-:R-:W-:Y:S05]  /*8360*/  @!P0 NANOSLEEP.SYNCS 0x989680 ;  /* 0x009896800000895d */ /* 0x010fea0003900000 */
[----:B------:R-:W4:Y:S02]  /*8370*/  @!P0 SYNCS.PHASECHK.TRANS64 P0, [R4+URZ+0x36438], R5 ;  /* 0x03643805040085a7 */ /* 0x000f24000800007f */
[----:B----4-:R-:W-:Y:S05]  /*8380*/  @!P0 BRA `(.L_x_1586) ;  /* 0xfffffffc00f08947 */ /* 0x010fea000383ffff */
.L_x_1491:
[----:B------:R-:W-:Y:S05]  /*8390*/  BSYNC B6 ;  /* 0x0000000000067941 */ /* 0x000fea0003800000 */
.L_x_1488:
[----:B------:R-:W-:Y:S05]  /*83a0*/  EXIT ;  /* 0x000000000000794d */ /* 0x000fea0003800000 */
.L_x_1498:
[----:B------:R-:W-:Y:S02]  /*83b0*/  IMAD.MOV.U32 R12, RZ, RZ, RZ ;  /* 0x000000ffff0c7224 */ /* 0x000fe400078e00ff */
[----:B------:R-:W-:Y:S02]  /*83c0*/  IMAD.MOV.U32 R11, RZ, RZ, 0x1f ;  /* 0x0000001fff0b7424 */ /* 0x000fe400078e00ff */
[----:B------:R-:W-:-:S07]  /*83d0*/  IMAD.MOV.U32 R15, RZ, RZ, -0x1 ;  /* 0xffffffffff0f7424 */ /* 0x000fce00078e00ff */
[----:B------:R-:W-:Y:S05]  /*83e0*/  WARPSYNC.COLLECTIVE R15, `(.L_x_1587) ;  /* 0x000000000f087348 */ /* 0x000fea0003c00000 */
[----:B------:R1:W2:Y:S02]  /*83f0*/  SHFL.IDX P6, R14, R13, R12, R11 ;  /* 0x0000000c0d0e7389 */ /* 0x0002a400000c000b */
[----:B-12---:R-:W-:Y:S01]  /*8400*/  ENDCOLLECTIVE ;  /* 0x000000000000791b */ /* 0x006fe20003800000 */
.L_x_1587:
[----:B------:R-:W-:Y:S05]  /*8410*/  BRA `(.L_x_1588) ;  /* 0xffffff8c00247947 */ /* 0x000fea000383ffff */
.L_x_1500:
[----:B--2---:R-:W-:-:S04]  /*8420*/  IMAD.U32 R3, RZ, RZ, UR37 ;  /* 0x00000025ff037e24 */ /* 0x004fc8000f8e00ff */
[----:B------:R2:W3:Y:S03]  /*8430*/  SYNCS.PHASECHK.TRANS64.TRYWAIT P0, [R3+URZ+0x36400], R10 ;  /* 0x0364000a030075a7 */ /* 0x0004e6000800017f */
[----:B---3--:R-:W-:Y:S05]  /*8440*/  @!P0 NANOSLEEP.SYNCS 0x989680 ;  /* 0x009896800000895d */ /* 0x008fea0003900000 */
[----:B------:R-:W3:Y:S02]  /*8450*/  @!P0 SYNCS.PHASECHK.TRANS64 P0, [R3+URZ+0x36400], R10 ;  /* 0x0364000a030085a7 */ /* 0x000ee4000800007f */
[----:B---3--:R-:W-:Y:S05]  /*8460*/  @!P0 BRA `(.L_x_1500) ;  /* 0xfffffffc00ec8947 */ /* 0x008fea000383ffff */
[----:B------:R-:W-:Y:S05]  /*8470*/  BRA `(.L_x_1499) ;  /* 0xffffff8c00587947 */ /* 0x000fea000383ffff */
.L_x_1504:
[----:B--2---:R2:W3:Y:S02]  /*8480*/  SYNCS.PHASECHK.TRANS64.TRYWAIT P1, [R3+URZ+0x36410], R10 ;  /* 0x0364100a030075a7 */ /* 0x0044e4000802017f */
[----:B---3--:R-:W-:Y:S05]  /*8490*/  @!P1 NANOSLEEP.SYNCS 0x989680 ;  /* 0x009896800000995d */ /* 0x008fea0003900000 */
[----:B------:R-:W3:Y:S02]  /*84a0*/  @!P1 SYNCS.PHASECHK.TRANS64 P1, [R3+URZ+0x36410], R10 ;  /* 0x0364100a030095a7 */ /* 0x000ee4000802007f */
[----:B---3--:R-:W-:Y:S05]  /*84b0*/  @!P1 BRA `(.L_x_1504) ;  /* 0xfffffffc00f09947 */ /* 0x008fea000383ffff */
[----:B------:R-:W-:Y:S05]  /*84c0*/  BRA `(.L_x_1503) ;  /* 0xffffff94002c7947 */ /* 0x000fea000383ffff */
.L_x_1508:
[----:B----4-:R-:W-:-:S04]  /*84d0*/  IMAD.U32 R12, RZ, RZ, UR37 ;  /* 0x00000025ff0c7e24 */ /* 0x010fc8000f8e00ff */
[----:B------:R4:W1:Y:S03]  /*84e0*/  SYNCS.PHASECHK.TRANS64.TRYWAIT P1, [R12+URZ+0x36430], R11 ;  /* 0x0364300b0c0075a7 */ /* 0x000866000802017f */
[----:B-1----:R-:W-:Y:S05]  /*84f0*/  @!P1 NANOSLEEP.SYNCS 0x989680 ;  /* 0x009896800000995d */ /* 0x002fea0003900000 */
[----:B------:R-:W1:Y:S02]  /*8500*/  @!P1 SYNCS.PHASECHK.TRANS64 P1, [R12+URZ+0x36430], R11 ;  /* 0x0364300b0c0095a7 */ /* 0x000e64000802007f */
[----:B-1----:R-:W-:Y:S05]  /*8510*/  @!P1 BRA `(.L_x_1508) ;  /* 0xfffffffc00ec9947 */ /* 0x002fea000383ffff */
[----:B------:R-:W-:Y:S05]  /*8520*/  BRA `(.L_x_1507) ;  /* 0xffffff9800cc7947 */ /* 0x000fea000383ffff */
.L_x_1562:
[----:B-1----:R1:W2:Y:S02]  /*8530*/  SYNCS.PHASECHK.TRANS64.TRYWAIT P1, [R0+URZ+0x36420], R6 ;  /* 0x03642006000075a7 */ /* 0x0022a4000802017f */
[----:B--2---:R-:W-:Y:S05]  /*8540*/  @!P1 NANOSLEEP.SYNCS 0x989680 ;  /* 0x009896800000995d */ /* 0x004fea0003900000 */
[----:B------:R-:W2:Y:S02]  /*8550*/  @!P1 SYNCS.PHASECHK.TRANS64 P1, [R0+URZ+0x36420], R6 ;  /* 0x03642006000095a7 */ /* 0x000ea4000802007f */
[----:B--2---:R-:W-:Y:S05]  /*8560*/  @!P1 BRA `(.L_x_1562) ;  /* 0xfffffffc00f09947 */ /* 0x004fea000383ffff */
[----:B------:R-:W-:Y:S05]  /*8570*/  BRA `(.L_x_1589) ;  /* 0xffffffdc007c7947 */ /* 0x000fea000383ffff */
.L_x_1566:
[----:B-1----:R1:W2:Y:S02]  /*8580*/  SYNCS.PHASECHK.TRANS64.TRYWAIT P1, [R0+URZ+0x36438], R6 ;  /* 0x03643806000075a7 */ /* 0x0022a4000802017f */
[----:B--2---:R-:W-:Y:S05]  /*8590*/  @!P1 NANOSLEEP.SYNCS 0x989680 ;  /* 0x009896800000995d */ /* 0x004fea0003900000 */
[----:B------:R-:W2:Y:S02]  /*85a0*/  @!P1 SYNCS.PHASECHK.TRANS64 P1, [R0+URZ+0x36438], R6 ;  /* 0x03643806000095a7 */ /* 0x000ea4000802007f */
[----:B--2---:R-:W-:Y:S05]  /*85b0*/  @!P1 BRA `(.L_x_1566) ;  /* 0xfffffffc00f09947 */ /* 0x004fea000383ffff */
[----:B------:R-:W-:Y:S05]  /*85c0*/  BRA `(.L_x_1590) ;  /* 0xffffffe400687947 */ /* 0x000fea000383ffff */
.L_x_1568:
[----:B--2---:R2:W3:Y:S02]  /*85d0*/  SYNCS.PHASECHK.TRANS64.TRYWAIT P1, [R0+URZ+0x36428], R3 ;  /* 0x03642803000075a7 */ /* 0x0044e4000802017f */
[----:B---3--:R-:W-:Y:S05]  /*85e0*/  @!P1 NANOSLEEP.SYNCS 0x989680 ;  /* 0x009896800000995d */ /* 0x008fea0003900000 */
[----:B------:R-:W3:Y:S02]  /*85f0*/  @!P1 SYNCS.PHASECHK.TRANS64 P1, [R0+URZ+0x36428], R3 ;  /* 0x03642803000095a7 */ /* 0x000ee4000802007f */
[----:B---3--:R-:W-:Y:S05]  /*8600*/  @!P1 BRA `(.L_x_1568) ;  /* 0xfffffffc00f09947 */ /* 0x008fea000383ffff */
[----:B------:R-:W-:Y:S05]  /*8610*/  BRA `(.L_x_1591) ;  /* 0xffffffe8002c7947 */ /* 0x000fea000383ffff */
.L_x_1570:
[----:B--2---:R2:W3:Y:S02]  /*8620*/  SYNCS.PHASECHK.TRANS64.TRYWAIT P1, [R0+URZ+0x36438], R29 ;  /* 0x0364381d000075a7 */ /* 0x0044e4000802017f */
[----:B---3--:R-:W-:Y:S05]  /*8630*/  @!P1 NANOSLEEP.SYNCS 0x989680 ;  /* 0x009896800000995d */ /* 0x008fea0003900000 */
[----:B------:R-:W3:Y:S02]  /*8640*/  @!P1 SYNCS.PHASECHK.TRANS64 P1, [R0+URZ+0x36438], R29 ;  /* 0x0364381d000095a7 */ /* 0x000ee4000802007f */
[----:B---3--:R-:W-:Y:S05]  /*8650*/  @!P1 BRA `(.L_x_1570) ;  /* 0xfffffffc00f09947 */ /* 0x008fea000383ffff */
[----:B------:R-:W-:Y:S05]  /*8660*/  BRA `(.L_x_1592) ;  /* 0xffffffe800e07947 */ /* 0x000fea000383ffff */
.L_x_1572:
[----:B------:R-:W-:-:S07]  /*8670*/  SHF.L.U32 R5, R7, 0x1f, RZ ;  /* 0x0000001f07057819 */ /* 0x000fce00000006ff */
.L_x_1593:
[----:B----4-:R4:W1:Y:S02]  /*8680*/  SYNCS.PHASECHK.TRANS64.TRYWAIT P1, [R0+URZ+0x36420], R5 ;  /* 0x03642005000075a7 */ /* 0x010864000802017f */
[----:B-1----:R-:W-:Y:S05]  /*8690*/  @!P1 NANOSLEEP.SYNCS 0x989680 ;  /* 0x009896800000995d */ /* 0x002fea0003900000 */
[----:B------:R-:W1:Y:S02]  /*86a0*/  @!P1 SYNCS.PHASECHK.TRANS64 P1, [R0+URZ+0x36420], R5 ;  /* 0x03642005000095a7 */ /* 0x000e64000802007f */
[----:B-1----:R-:W-:Y:S05]  /*86b0*/  @!P1 BRA `(.L_x_1593) ;  /* 0xfffffffc00f09947 */ /* 0x002fea000383ffff */
[----:B------:R-:W-:Y:S05]  /*86c0*/  BRA `(.L_x_1594) ;  /* 0xffffffec00747947 */ /* 0x000fea000383ffff */
.L_x_1575:
[----:B----4-:R4:W1:Y:S02]  /*86d0*/  SYNCS.PHASECHK.TRANS64.TRYWAIT P1, [R0+URZ+0x36438], R6 ;  /* 0x03643806000075a7 */ /* 0x010864000802017f */
[----:B-1----:R-:W-:Y:S05]  /*86e0*/  @!P1 NANOSLEEP.SYNCS 0x989680 ;  /* 0x009896800000995d */ /* 0x002fea0003900000 */
[----:B------:R-:W1:Y:S02]  /*86f0*/  @!P1 SYNCS.PHASECHK.TRANS64 P1, [R0+URZ+0x36438], R6 ;  /* 0x03643806000095a7 */ /* 0x000e64000802007f */
[----:B-1----:R-:W-:Y:S05]  /*8700*/  @!P1 BRA `(.L_x_1575) ;  /* 0xfffffffc00f09947 */ /* 0x002fea000383ffff */
[----:B------:R-:W-:Y:S05]  /*8710*/  BRA `(.L_x_1595) ;  /* 0xfffffff000407947 */ /* 0x000fea000383ffff */
.L_x_1577:
[----:B-1----:R1:W4:Y:S02]  /*8720*/  SYNCS.PHASECHK.TRANS64.TRYWAIT P1, [R0+URZ+0x36428], R5 ;  /* 0x03642805000075a7 */ /* 0x002324000802017f */
[----:B----4-:R-:W-:Y:S05]  /*8730*/  @!P1 NANOSLEEP.SYNCS 0x989680 ;  /* 0x009896800000995d */ /* 0x010fea0003900000 */
[----:B------:R-:W4:Y:S02]  /*8740*/  @!P1 SYNCS.PHASECHK.TRANS64 P1, [R0+URZ+0x36428], R5 ;  /* 0x03642805000095a7 */ /* 0x000f24000802007f */
[----:B----4-:R-:W-:Y:S05]  /*8750*/  @!P1 BRA `(.L_x_1577) ;  /* 0xfffffffc00f09947 */ /* 0x010fea000383ffff */
[----:B------:R-:W-:Y:S05]  /*8760*/  BRA `(.L_x_1596) ;  /* 0xfffffff000e87947 */ /* 0x000fea000383ffff */
.L_x_1579:
[----:B----4-:R4:W1:Y:S02]  /*8770*/  SYNCS.PHASECHK.TRANS64.TRYWAIT P1, [R0+URZ+0x36438], R3 ;  /* 0x03643803000075a7 */ /* 0x010864000802017f */
[----:B-1----:R-:W-:Y:S05]  /*8780*/  @!P1 NANOSLEEP.SYNCS 0x989680 ;  /* 0x009896800000995d */ /* 0x002fea0003900000 */
[----:B------:R-:W1:Y:S02]  /*8790*/  @!P1 SYNCS.PHASECHK.TRANS64 P1, [R0+URZ+0x36438], R3 ;  /* 0x03643803000095a7 */ /* 0x000e64000802007f */
[----:B-1----:R-:W-:Y:S05]  /*87a0*/  @!P1 BRA `(.L_x_1579) ;  /* 0xfffffffc00f09947 */ /* 0x002fea000383ffff */
[----:B------:R-:W-:Y:S05]  /*87b0*/  BRA `(.L_x_1597) ;  /* 0xfffffff400a47947 */ /* 0x000fea000383ffff */
.L_x_1581:
[----:B------:R-:W-:Y:S01]  /*87c0*/  BSSY B0, `(.L_x_1598) ;  /* 0x0000006000007945 */ /* 0x000fe20003800000 */
[----:B------:R-:W-:-:S07]  /*87d0*/  IMAD.MOV.U32 R15, RZ, RZ, -0x1 ;  /* 0xffffffffff0f7424 */ /* 0x000fce00078e00ff */
[----:B------:R-:W-:Y:S05]  /*87e0*/  WARPSYNC.COLLECTIVE R15, `(.L_x_1599) ;  /* 0x000000000f0c7348 */ /* 0x000fea0003c00000 */
[----:B------:R-:W-:Y:S02]  /*87f0*/  ELECT P6, UR62, PT ;  /* 0x00000000003e782f */ /* 0x000fe400038c0000 */
[----:B------:R-:W-:Y:S01]  /*8800*/  MOV R14, UR62 ;  /* 0x0000003e000e7c02 */ /* 0x000fe20008000f00 */
[----:B------:R-:W-:Y:S10]  /*8810*/  ENDCOLLECTIVE ;  /* 0x000000000000791b */ /* 0x000ff40003800000 */
.L_x_1599:
[----:B------:R-:W-:Y:S05]  /*8820*/  BSYNC B0 ;  /* 0x0000000000007941 */ /* 0x000fea0003800000 */
.L_x_1598:
[----:B------:R-:W-:Y:S05]  /*8830*/  BRA `(.L_x_1600) ;  /* 0xfffffff8005c7947 */ /* 0x000fea000383ffff */
.L_x_1583:
[----:B-1----:R1:W2:Y:S02]  /*8840*/  SYNCS.PHASECHK.TRANS64.TRYWAIT P0, [R9+URZ], R2 ;  /* 0x00000002090075a7 */ /* 0x0022a4000800017f */
[----:B--2---:R-:W-:Y:S05]  /*8850*/  @!P0 NANOSLEEP.SYNCS 0x989680 ;  /* 0x009896800000895d */ /* 0x004fea0003900000 */
[----:B------:R-:W2:Y:S02]  /*8860*/  @!P0 SYNCS.PHASECHK.TRANS64 P0, [R9+URZ], R2 ;  /* 0x00000002090085a7 */ /* 0x000ea4000800007f */
[----:B--2---:R-:W-:Y:S05]  /*8870*/  @!P0 BRA `(.L_x_1583) ;  /* 0xfffffffc00f08947 */ /* 0x004fea000383ffff */
[----:B------:R-:W-:Y:S05]  /*8880*/  BRA `(.L_x_1601) ;  /* 0xfffffff8009c7947 */ /* 0x000fea000383ffff */
.L_x_1584:
[----:B--2---:R2:W3:Y:S02]  /*8890*/  SYNCS.PHASECHK.TRANS64.TRYWAIT P0, [R3+URZ], R0 ;  /* 0x00000000030075a7 */ /* 0x0044e4000800017f */
[----:B---3--:R-:W-:Y:S05]  /*88a0*/  @!P0 NANOSLEEP.SYNCS 0x989680 ;  /* 0x009896800000895d */ /* 0x008fea0003900000 */
[----:B------:R-:W3:Y:S02]  /*88b0*/  @!P0 SYNCS.PHASECHK.TRANS64 P0, [R3+URZ], R0 ;  /* 0x00000000030085a7 */ /* 0x000ee4000800007f */
[----:B---3--:R-:W-:Y:S05]  /*88c0*/  @!P0 BRA `(.L_x_1584) ;  /* 0xfffffffc00f08947 */ /* 0x008fea000383ffff */
[----:B------:R-:W-:Y:S05]  /*88d0*/  BRA `(.L_x_1602) ;  /* 0xfffffff800907947 */ /* 0x000fea000383ffff */
.L_x_1603:
        /* <DEDUP_REMOVED lines=10> */
.L_x_7659:


//--------------------- .text._ZN7cutlass13device_kernelIN5flash11enable_sm90INS1_16FlashAttnBwdSm90INS1_25CollectiveMainloopBwdSm90ILi2ELi1ELi1EN4cute5tupleIJNS5_1CILi1EEES8_S8_EEENS6_IJNS7_ILi64EEENS7_ILi96EEENS7_ILi192EEEEEENS_10bfloat16_tEfNS_4arch4Sm90ELb0ELb1ELb1ELb0ELb1ELb0ELb1ELb0ELi3ELi1ELi1ELi1ELb0EEENS1_24CollectiveEpilogueBwdGQAISD_fSG_Li384ELb0ELb1EEENS1_19SingleTileSchedulerILb0ELb0ELb0ELi96EEEEEEEEEvNT_6ParamsE --------------------------
	.section	.text._ZN7cutlass13device_kernelIN5flash11enable_sm90INS1_16FlashAttnBwdSm90INS1_25CollectiveMainloopBwdSm90ILi2ELi1ELi1EN4cute5tupleIJNS5_1CILi1EEES8_S8_EEENS6_IJNS7_ILi64EEENS7_ILi96EEENS7_ILi192EEEEEENS_10bfloat16_tEfNS_4arch4Sm90ELb0ELb1ELb1ELb0ELb1ELb0ELb1ELb0ELi3ELi1ELi1ELi1ELb0EEENS1_24CollectiveEpilogueBwdGQAISD_fSG_Li384ELb0ELb1EEENS1_19SingleTileSchedulerILb0ELb0ELb0ELi96EEEEEEEEEvNT_6ParamsE,"ax",@progbits
	.align	128
.text._ZN7cutlass13device_kernelIN5flash11enable_sm90INS1_16FlashAttnBwdSm90INS1_25CollectiveMainloopBwdSm90ILi2ELi1ELi1EN4cute5tupleIJNS5_1CILi1EEES8_S8_EEENS6_IJNS7_ILi64EEENS7_ILi96EEENS7_ILi192EEEEEENS_10bfloat16_tEfNS_4arch4Sm90ELb0ELb1ELb1ELb0ELb1ELb0ELb1ELb0ELi3ELi1ELi1ELi1ELb0EEENS1_24CollectiveEpilogueBwdGQAISD_fSG_Li384ELb0ELb1EEENS1_19SingleTileSchedulerILb0ELb0ELb0ELi96EEEEEEEEEvNT_6ParamsE:
        .type           _ZN7cutlass13device_kernelIN5flash11enable_sm90INS1_16FlashAttnBwdSm90INS1_25CollectiveMainloopBwdSm90ILi2ELi1ELi1EN4cute5tupleIJNS5_1CILi1EEES8_S8_EEENS6_IJNS7_ILi64EEENS7_ILi96EEENS7_ILi192EEEEEENS_10bfloat16_tEfNS_4arch4Sm90ELb0ELb1ELb1ELb0ELb1ELb0ELb1ELb0ELi3ELi1ELi1ELi1ELb0EEENS1_24CollectiveEpilogueBwdGQAISD_fSG_Li384ELb0ELb1EEENS1_19SingleTileSchedulerILb0ELb0ELb0ELi96EEEEEEEEEvNT_6ParamsE,@function
        .size           _ZN7cutlass13device_kernelIN5flash11enable_sm90INS1_16FlashAttnBwdSm90INS1_25CollectiveMainloopBwdSm90ILi2ELi1ELi1EN4cute5tupleIJNS5_1CILi1EEES8_S8_EEENS6_IJNS7_ILi64EEENS7_ILi96EEENS7_ILi192EEEEEENS_10bfloat16_tEfNS_4arch4Sm90ELb0ELb1ELb1ELb0ELb1ELb0ELb1ELb0ELi3ELi1ELi1ELi1ELb0EEENS1_24CollectiveEpilogueBwdGQAISD_fSG_Li384ELb0ELb1EEENS1_19SingleTileSchedulerILb0ELb0ELb0ELi96EEEEEEEEEvNT_6ParamsE,(.L_x_7660 - _ZN7cutlass13device_kernelIN5flash11enable_sm90INS1_16FlashAttnBwdSm90INS1_25CollectiveMainloopBwdSm90ILi2ELi1ELi1EN4cute5tupleIJNS5_1CILi1EEES8_S8_EEENS6_IJNS7_ILi64EEENS7_ILi96EEENS7_ILi192EEEEEENS_10bfloat16_tEfNS_4arch4Sm90ELb0ELb1ELb1ELb0ELb1ELb0ELb1ELb0ELi3ELi1ELi1ELi1ELb0EEENS1_24CollectiveEpilogueBwdGQAISD_fSG_Li384ELb0ELb1EEENS1_19SingleTileSchedulerILb0ELb0ELb0ELi96EEEEEEEEEvNT_6ParamsE)
        .other          _ZN7cutlass13device_kernelIN5flash11enable_sm90INS1_16FlashAttnBwdSm90INS1_25CollectiveMainloopBwdSm90ILi2ELi1ELi1EN4cute5tupleIJNS5_1CILi1EEES8_S8_EEENS6_IJNS7_ILi64EEENS7_ILi96EEENS7_ILi192EEEEEENS_10bfloat16_tEfNS_4arch4Sm90ELb0ELb1ELb1ELb0ELb1ELb0ELb1ELb0ELi3ELi1ELi1ELi1ELb0EEENS1_24CollectiveEpilogueBwdGQAISD_fSG_Li384ELb0ELb1EEENS1_19SingleTileSchedulerILb0ELb0ELb0ELi96EEEEEEEEEvNT_6ParamsE,@"STO_CUDA_ENTRY STV_DEFAULT"
_ZN7cutlass13device_kernelIN5flash11enable_sm90INS1_16FlashAttnBwdSm90INS1_25CollectiveMainloopBwdSm90ILi2ELi1ELi1EN4cute5tupleIJNS5_1CILi1EEES8_S8_EEENS6_IJNS7_ILi64EEENS7_ILi96EEENS7_ILi192EEEEEENS_10bfloat16_tEfNS_4arch4Sm90ELb0ELb1ELb1ELb0ELb1ELb0ELb1ELb0ELi3ELi1ELi1ELi1ELb0EEENS1_24CollectiveEpilogueBwdGQAISD_fSG_Li384ELb0ELb1EEENS1_19SingleTileSchedulerILb0ELb0ELb0ELi96EEEEEEEEEvNT_6ParamsE:
        /* <DEDUP_REMOVED lines=24> */
.L_x_1605:
[----:B------:R-:W-:Y:S05]  /*0180*/  BSYNC B0 ;  /* 0x0000000000007941 */ /* 0x000fea0003800000 */
.L_x_1604:
        /* <DEDUP_REMOVED lines=37> */
.L_x_1606:
        /* <DEDUP_REMOVED lines=20> */
.L_x_1607:
[----:B------:R-:W-:Y:S01]  /*0520*/  PLOP3.LUT P0, PT, PT, PT, UP0, 0x80, 0x0 ;  /* 0x000000000000781c */ /* 0x000fe20003f0f008 */
[----:B------:R-:W-:Y:S01]  /*0530*/  NOP ;  /* 0x0000000000007918 */ /* 0x000fe20000000000 */
[----:B------:R-:W-:Y:S01]  /*0540*/  ULDC.64 UR46, c[0x0][0x208] ;  /* 0x00008200002e7ab9 */ /* 0x000fe20000000a00 */
[----:B------:R-:W-:Y:S01]  /*0550*/  BSSY B6, `(.L_x_1608) ;  /* 0x0000922000067945 */ /* 0x000fe20003800000 */
[----:B-12-4-:R-:W-:Y:S09]  /*0560*/  BAR.SYNC.DEFER_BLOCKING 0x0 ;  /* 0x0000000000007b1d */ /* 0x016ff20000010000 */
[----:B------:R-:W-:Y:S05]  /*0570*/  @!P0 BRA `(.L_x_1609) ;  /* 0x0000004c00248947 */ /* 0x000fea0003800000 */
.L_x_1610:
        /* <DEDUP_REMOVED lines=13> */
[----:B-1----:R-:W-:Y:S05]  /*0650*/  @!P0 BRA `(.L_x_1611) ;  /* 0x0000009000448947 */ /* 0x002fea0003800000 */
        /* <DEDUP_REMOVED lines=71> */
.L_x_1612:
        /* <DEDUP_REMOVED lines=37> */
.L_x_1615:
        /* <DEDUP_REMOVED lines=15> */
.L_x_1614:
        /* <DEDUP_REMOVED lines=20> */
.L_x_1617:
        /* <DEDUP_REMOVED lines=15> */
.L_x_1616:
        /* <DEDUP_REMOVED lines=8> */
.L_x_1749:
        /* <DEDUP_REMOVED lines=19> */
.L_x_1619:
        /* <DEDUP_REMOVED lines=109> */
.L_x_1639:
[----:B------:R-:W-:-:S05]  /*18c0*/  IMAD.U32 R3, RZ, RZ, UR38 ;  /* 0x00000026ff037e24 */ /* 0x000fca000f8e00ff */
[----:B------:R-:W-:-:S04]  /*18d0*/  LOP3.LUT R3, R3, 0x1, RZ, 0xfc, !PT ;  /* 0x0000000103037812 */ /* 0x000fc800078efcff */
[----:B------:R-:W-:-:S13]  /*18e0*/  ISETP.NE.AND P0, PT, R3, 0x3, PT ;  /* 0x000000030300780c */ /* 0x000fda0003f05270 */
[----:B------:R-:W-:Y:S05]  /*18f0*/  @!P0 BRA `(.L_x_1621) ;  /* 0x0000000000048947 */ /* 0x000fea0003800000 */
[----:B------:R-:W-:Y:S01]  /*1900*/  BPT.TRAP 0x1 ;  /* 0x000000040000795c */ /* 0x000fe20000300000 */
.L_x_1621:
[----:B------:R-:W-:Y:S02]  /*1910*/  LEA R3, R2, UR37, 0x3 ;  /* 0x0000002502037c11 */ /* 0x000fe4000f8e18ff */
[----:B------:R-:W-:-:S04]  /*1920*/  SHF.L.U32 R10, R7, 0x1f, RZ ;  /* 0x0000001f070a7819 */ /* 0x000fc800000006ff */
[----:B------:R1:W2:Y:S01]  /*1930*/  SYNCS.PHASECHK.TRANS64.TRYWAIT P1, [R3+URZ+0x36410], R10 ;  /* 0x0364100a030075a7 */ /* 0x0002a2000802017f */
[----:B------:R-:W-:Y:S05]  /*1940*/  @!P0 BRA `(.L_x_1622) ;  /* 0x0000000000048947 */ /* 0x000fea0003800000 */
[----:B------:R-:W-:Y:S01]  /*1950*/  BPT.TRAP 0x1 ;  /* 0x000000040000795c */ /* 0x000fe20000300000 */
.L_x_1622:
[----:B--2---:R-:W-:Y:S05]  /*1960*/  @P1 BRA `(.L_x_1623) ;  /* 0x0000000000081947 */ /* 0x004fea0003800000 */
[----:B------:R-:W2:Y:S02]  /*1970*/  SYNCS.PHASECHK.TRANS64.TRYWAIT P1, [R3+URZ+0x36410], R10 ;  /* 0x0364100a030075a7 */ /* 0x000ea4000802017f */
[----:B--2---:R-:W-:Y:S05]  /*1980*/  @!P1 BRA `(.L_x_1624) ;  /* 0x0000007c00b49947 */ /* 0x004fea0003800000 */
.L_x_1623:
        /* <DEDUP_REMOVED lines=8> */
[----:B------:R-:W-:-:S02]  /*1a10*/  UMOV UR11, 0x40000040 ;  /* 0x40000040000b7882 */ /* 0x000fc40000000000 */
[----:B------:R-:W-:Y:S02]  /*1a20*/  ULOP3.LUT UR5, UR5, 0x3fff, URZ, 0xc0, !UPT ;  /* 0x00003fff05057892 */ /* 0x000fe4000f8ec03f */
[----:B------:R-:W-:Y:S02]  /*1a30*/  LEA R11, R10, UR37, 0x2 ;  /* 0x000000250a0b7c11 */ /* 0x000fe4000f8e10ff */
        /* <DEDUP_REMOVED lines=91> */
.L_x_1625:
[----:B-1----:R-:W-:-:S04]  /*1ff0*/  SHF.L.U32 R11, R4, 0x1f, RZ ;  /* 0x0000001f040b7819 */ /* 0x002fc800000006ff */
[----:B------:R1:W4:Y:S01]  /*2000*/  SYNCS.PHASECHK.TRANS64.TRYWAIT P1, [UR37+0x36430], R11 ;  /* 0x0364300bff0075a7 */ /* 0x0003220008020165 */
[----:B------:R-:W-:Y:S05]  /*2010*/  @!P0 BRA `(.L_x_1626) ;  /* 0x0000000000048947 */ /* 0x000fea0003800000 */
[----:B------:R-:W-:Y:S01]  /*2020*/  BPT.TRAP 0x1 ;  /* 0x000000040000795c */ /* 0x000fe20000300000 */
.L_x_1626:
[----:B----4-:R-:W-:Y:S05]  /*2030*/  @P1 BRA `(.L_x_1627) ;  /* 0x0000000000081947 */ /* 0x010fea0003800000 */
[----:B------:R-:W4:Y:S02]  /*2040*/  SYNCS.PHASECHK.TRANS64.TRYWAIT P1, [UR37+0x36430], R11 ;  /* 0x0364300bff0075a7 */ /* 0x000f240008020165 */
[----:B----4-:R-:W-:Y:S05]  /*2050*/  @!P1 BRA `(.L_x_1628) ;  /* 0x0000007800149947 */ /* 0x010fea0003800000 */
.L_x_1627:
        /* <DEDUP_REMOVED lines=147> */
.L_x_1631:
[----:B------:R-:W-:-:S06]  /*2990*/  UISETP.NE.AND UP0, UPT, UR42, 0x1, UPT ;  /* 0x000000012a00788c */ /* 0x000fcc000bf05270 */
[----:B------:R-:W-:-:S05]  /*29a0*/  PLOP3.LUT P1, PT, PT, PT, UP0, 0x80, 0x0 ;  /* 0x000000000000781c */ /* 0x000fca0003f2f008 */
[----:B------:R-:W-:-:S08]  /*29b0*/  @UP0 ULDC UR5, c[0x0][0x754] ;  /* 0x0001d50000050ab9 */ /* 0x000fd00000000800 */
[----:B------:R-:W-:Y:S01]  /*29c0*/  @P1 IMAD.HI.U32 R143, R142, UR5, RZ ;  /* 0x000000058e8f1c27 */ /* 0x000fe2000f8e00ff */
[----:B------:R-:W-:-:S04]  /*29d0*/  @UP0 ULDC UR5, c[0x0][0x758] ;  /* 0x0001d60000050ab9 */ /* 0x000fc80000000800 */
[----:B------:R-:W-:-:S07]  /*29e0*/  @P1 SHF.R.U32.HI R142, RZ, UR5, R143 ;  /* 0x00000005ff8e1c19 */ /* 0x000fce000801168f */
.L_x_1632:
[----:B------:R-:W-:Y:S05]  /*29f0*/  BSYNC B0 ;  /* 0x0000000000007941 */ /* 0x000fea0003800000 */
.L_x_1630:
[----:B------:R-:W4:Y:S01]  /*2a00*/  LDL R143, [R1] ;  /* 0x00000000018f7983 */ /* 0x000f220000100800 */
[----:B------:R-:W-:Y:S01]  /*2a10*/  IADD3 R150, R140, UR4, R5 ;  /* 0x000000048c967c10 */ /* 0x000fe2000fffe005 */
[----:B----4-:R-:W-:-:S05]  /*2a20*/  IMAD R142, R142, UR42, R143 ;  /* 0x0000002a8e8e7c24 */ /* 0x010fca000f8e028f */
[----:B------:R-:W-:Y:S02]  /*2a30*/  VIADDMNMX R147, R142, UR42, R147, PT ;  /* 0x0000002a8e937c46 */ /* 0x000fe4000b800193 */
[----:B------:R-:W-:-:S07]  /*2a40*/  VIMNMX R150, R150, R142, !PT ;  /* 0x0000008e96967248 */ /* 0x000fce0007fe0100 */
.L_x_1629:
        /* <DEDUP_REMOVED lines=18> */
.L_x_1635:
[----:B------:R-:W-:-:S06]  /*2b70*/  UISETP.NE.AND UP0, UPT, UR42, 0x1, UPT ;  /* 0x000000012a00788c */ /* 0x000fcc000bf05270 */
[----:B------:R-:W-:-:S05]  /*2b80*/  PLOP3.LUT P1, PT, PT, PT, UP0, 0x80, 0x0 ;  /* 0x000000000000781c */ /* 0x000fca0003f2f008 */
[----:B------:R-:W-:-:S08]  /*2b90*/  @UP0 ULDC UR4, c[0x0][0x754] ;  /* 0x0001d50000040ab9 */ /* 0x000fd00000000800 */
[----:B------:R-:W-:Y:S01]  /*2ba0*/  @P1 IMAD.HI.U32 R142, R140, UR4, RZ ;  /* 0x000000048c8e1c27 */ /* 0x000fe2000f8e00ff */
[----:B------:R-:W-:-:S04]  /*2bb0*/  @UP0 ULDC UR4, c[0x0][0x758] ;  /* 0x0001d60000040ab9 */ /* 0x000fc80000000800 */
[----:B------:R-:W-:-:S07]  /*2bc0*/  @P1 SHF.R.U32.HI R140, RZ, UR4, R142 ;  /* 0x00000004ff8c1c19 */ /* 0x000fce000801168e */
.L_x_1636:
[----:B------:R-:W-:Y:S05]  /*2bd0*/  BSYNC B0 ;  /* 0x0000000000007941 */ /* 0x000fea0003800000 */
.L_x_1634:
[----:B------:R-:W4:Y:S02]  /*2be0*/  LDL R142, [R1] ;  /* 0x00000000018e7983 */ /* 0x000f240000100800 */
[----:B----4-:R-:W-:-:S05]  /*2bf0*/  IMAD R140, R140, UR42, R142 ;  /* 0x0000002a8c8c7c24 */ /* 0x010fca000f8e028e */
[----:B------:R-:W-:Y:S02]  /*2c00*/  VIMNMX R145, R145, R140, !PT ;  /* 0x0000008c91917248 */ /* 0x000fe40007fe0100 */
[----:B------:R-:W-:-:S07]  /*2c10*/  VIADDMNMX R139, R140, UR42, R139, PT ;  /* 0x0000002a8c8b7c46 */ /* 0x000fce000b80018b */
.L_x_1633:
        /* <DEDUP_REMOVED lines=10> */
[----:B------:R-:W-:-:S03]  /*2cc0*/  ULOP3.LUT UR9, UR5, 0x1000000, URZ, 0xfc, !UPT ;  /* 0x0100000005097892 */ /* 0x000fc6000f8efc3f */
[----:B------:R-:W-:-:S04]  /*2cd0*/  UMOV UR5, 0x40000040 ;  /* 0x4000004000057882 */ /* 0x000fc80000000000 */
[----:B------:R-:W-:Y:S01]  /*2ce0*/  ULEA UR12, UR10, UR37, 0xd ;  /* 0x000000250a0c7291 */ /* 0x000fe2000f8e683f */
[----:B------:R-:W-:-:S03]  /*2cf0*/  UMOV UR6, UR9 ;  /* 0x0000000900067c82 */ /* 0x000fc60008000000 */
[----:B------:R-:W-:-:S04]  /*2d00*/  UIADD3 UR4, UR12, 0x2a000, URZ ;  /* 0x0002a0000c047890 */ /* 0x000fc8000fffe03f */
[----:B------:R-:W-:-:S04]  /*2d10*/  USHF.R.U32.HI UR4, URZ, 0x4, UR4 ;  /* 0x000000043f047899 */ /* 0x000fc80008011604 */
        /* <DEDUP_REMOVED lines=171> */
[----:B------:R-:W-:Y:S01]  /*37d0*/  F2FP.BF16.F32.PACK_AB R126, R129, R128 ;  /* 0x00000080817e723e */ /* 0x000fe200000010ff */
[----:B------:R-:W-:Y:S01]  /*37e0*/  ULOP3.LUT UR14, UR13, 0x10000, URZ, 0xfc, !UPT ;  /* 0x000100000d0e7892 */ /* 0x000fe2000f8efc3f */
        /* <DEDUP_REMOVED lines=40> */
[----:B------:R-:W-:Y:S01]  /*3a70*/  UMOV UR8, UR14 ;  /* 0x0000000e00087c82 */ /* 0x000fe20008000000 */
        /* <DEDUP_REMOVED lines=52> */
.L_x_1637:
        /* <DEDUP_REMOVED lines=59> */
.L_x_1638:
        /* <DEDUP_REMOVED lines=63> */
.L_x_1613:
[----:B------:R-:W-:Y:S05]  /*4560*/  @P0 BRA `(.L_x_1611) ;  /* 0x0000005000800947 */ /* 0x000fea0003800000 */
[----:B------:R-:W1:Y:S01]  /*4570*/  S2R R4, SR_TID.X ;  /* 0x0000000000047919 */ /* 0x000e620000002100 */
[----:B------:R-:W2:Y:S01]  /*4580*/  S2UR UR8, SR_CTAID.Y ;  /* 0x00000000000879c3 */ /* 0x000ea20000002600 */
[----:B------:R-:W-:Y:S01]  /*4590*/  ULDC UR9, c[0x0][0x850] ;  /* 0x0002140000097ab9 */ /* 0x000fe20000000800 */
[----:B------:R-:W-:Y:S01]  /*45a0*/  ULDC.64 UR12, c[0x0][0x818] ;  /* 0x00020600000c7ab9 */ /* 0x000fe20000000a00 */
[----:B------:R-:W-:Y:S01]  /*45b0*/  UISETP.NE.AND UP0, UPT, UR9, 0x1, UPT ;  /* 0x000000010900788c */ /* 0x000fe2000bf05270 */
[----:B------:R-:W-:Y:S01]  /*45c0*/  BSSY B0, `(.L_x_1640) ;  /* 0x0000058000007945 */ /* 0x000fe20003800000 */
[----:B------:R-:W-:Y:S01]  /*45d0*/  ULDC UR18, c[0x0][0x80c] ;  /* 0x0002030000127ab9 */ /* 0x000fe20000000800 */
[----:B------:R-:W-:Y:S01]  /*45e0*/  UMOV UR20, 0x400 ;  /* 0x0000040000147882 */ /* 0x000fe20000000000 */
[----:B------:R-:W-:Y:S01]  /*45f0*/  ULDC.64 UR16, c[0x0][0x840] ;  /* 0x0002100000107ab9 */ /* 0x000fe20000000a00 */
[----:B------:R-:W3:Y:S01]  /*4600*/  S2UR UR15, SR_CTAID.X ;  /* 0x00000000000f79c3 */ /* 0x000ee20000002500 */
[----:B------:R-:W-:-:S05]  /*4610*/  ULDC.64 UR24, c[0x0][0x848] ;  /* 0x0002120000187ab9 */ /* 0x000fca0000000a00 */
[----:B------:R-:W-:Y:S01]  /*4620*/  @UP0 ULDC UR4, c[0x0][0x854] ;  /* 0x0002150000040ab9 */ /* 0x000fe20000000800 */
[----:B------:R-:W-:Y:S01]  /*4630*/  @UP0 ULDC UR7, c[0x0][0x858] ;  /* 0x0002160000070ab9 */ /* 0x000fe20000000800 */
[----:B------:R-:W4:Y:S01]  /*4640*/  S2UR UR14, SR_CTAID.Z ;  /* 0x00000000000e79c3 */ /* 0x000f220000002700 */
[----:B--2---:R-:W-:-:S07]  /*4650*/  UIMAD.WIDE.U32 UR4, UR8, UR4, URZ ;  /* 0x00000004080472a5 */ /* 0x004fce000f8e003f */
[----:B------:R-:W2:Y:S01]  /*4660*/  S2UR UR21, SR_CgaCtaId ;  /* 0x00000000001579c3 */ /* 0x000ea20000008800 */
[----:B------:R-:W-:Y:S01]  /*4670*/  UMOV UR11, UR8 ;  /* 0x00000008000b7c82 */ /* 0x000fe20008000000 */
[----:B------:R-:W-:Y:S01]  /*4680*/  @UP0 USHF.R.U32.HI UR11, URZ, UR7, UR5 ;  /* 0x000000073f0b0299 */ /* 0x000fe20008011605 */
[----:B-1----:R-:W-:-:S03]  /*4690*/  VIADD R3, R4, 0xffffff80 ;  /* 0xffffff8004037836 */ /* 0x002fc60000000000 */
[----:B------:R-:W-:Y:S02]  /*46a0*/  USHF.R.S32.HI UR19, URZ, 0x1f, UR11 ;  /* 0x0000001f3f137899 */ /* 0x000fe4000801140b */
[----:B------:R-:W-:Y:S01]  /*46b0*/  BAR.SYNC.DEFER_BLOCKING 0x1, 0x180 ;  /* 0x0046000000007b1d */ /* 0x000fe20000010000 */
[----:B---3--:R-:W-:Y:S01]  /*46c0*/  UIMAD UR6, UR15, 0x4800, URZ ;  /* 0x000048000f0678a4 */ /* 0x008fe2000f8e023f */
[----:B------:R-:W-:Y:S01]  /*46d0*/  ISETP.NE.AND P1, PT, R4, 0x80, PT ;  /* 0x000000800400780c */ /* 0x000fe20003f25270 */
[----:B------:R-:W-:Y:S01]  /*46e0*/  UIMAD UR10, UR19, UR12, URZ ;  /* 0x0000000c130a72a4 */ /* 0x000fe2000f8e023f */
[----:B------:R-:W-:Y:S01]  /*46f0*/  SHF.R.S32.HI R0, RZ, 0x1f, R3 ;  /* 0x0000001fff007819 */ /* 0x000fe20000011403 */
[----:B------:R-:W-:Y:S01]  /*4700*/  USHF.R.S32.HI UR7, URZ, 0x1f, UR6 ;  /* 0x0000001f3f077899 */ /* 0x000fe20008011406 */
[----:B------:R-:W-:Y:S01]  /*4710*/  ISETP.NE.AND P0, PT, R3, RZ, PT ;  /* 0x000000ff0300720c */ /* 0x000fe20003f05270 */
[----:B------:R-:W-:Y:S01]  /*4720*/  UIMAD UR22, UR11, UR13, UR10 ;  /* 0x0000000d0b1672a4 */ /* 0x000fe2000f8e020a */
[----:B------:R-:W-:Y:S01]  /*4730*/  LEA.HI R2, R0, R3, RZ, 0x7 ;  /* 0x0000000300027211 */ /* 0x000fe200078f38ff */
[----:B------:R-:W-:Y:S01]  /*4740*/  UIMAD.WIDE.U32 UR4, UR11, UR12, UR6 ;  /* 0x0000000c0b0472a5 */ /* 0x000fe2000f8e0006 */
[----:B------:R-:W-:-:S02]  /*4750*/  ULDC UR10, c[0x0][0x870] ;  /* 0x00021c00000a7ab9 */ /* 0x000fc40000000800 */
[----:B------:R-:W-:Y:S01]  /*4760*/  LOP3.LUT R0, R2, 0x3fffff80, RZ, 0xc0, !PT ;  /* 0x3fffff8002007812 */ /* 0x000fe200078ec0ff */
[----:B------:R-:W-:Y:S01]  /*4770*/  UIMAD UR10, UR15, UR10, URZ ;  /* 0x0000000a0f0a72a4 */ /* 0x000fe2000f8e023f */
[----:B------:R-:W-:Y:S01]  /*4780*/  SHF.R.S32.HI R5, RZ, 0x7, R2 ;  /* 0x00000007ff057819 */ /* 0x000fe20000011402 */
[----:B----4-:R-:W-:Y:S02]  /*4790*/  UIMAD UR15, UR14, UR18, URZ ;  /* 0x000000120e0f72a4 */ /* 0x010fe4000f8e023f */
[----:B------:R-:W-:Y:S01]  /*47a0*/  IMAD.IADD R0, R3, 0x1, -R0 ;  /* 0x0000000103007824 */ /* 0x000fe200078e0a00 */
[----:B------:R-:W-:Y:S02]  /*47b0*/  UIMAD UR18, UR10, UR18, URZ ;  /* 0x000000120a1272a4 */ /* 0x000fe4000f8e023f */
[----:B--2---:R-:W-:Y:S01]  /*47c0*/  ULEA UR10, UR21, UR20, 0x18 ;  /* 0x00000014150a7291 */ /* 0x004fe2000f8ec03f */
[----:B------:R-:W-:Y:S01]  /*47d0*/  IMAD R0, R5, 0x600, R0 ;  /* 0x0000060005007824 */ /* 0x000fe200078e0200 */
[----:B------:R-:W-:-:S02]  /*47e0*/  USHF.R.S32.HI UR21, URZ, 0x1f, UR18 ;  /* 0x0000001f3f157899 */ /* 0x000fc40008011412 */
[----:B------:R-:W-:Y:S01]  /*47f0*/  USHF.R.S32.HI UR20, URZ, 0x1f, UR15 ;  /* 0x0000001f3f147899 */ /* 0x000fe2000801140f */
[----:B------:R-:W-:Y:S01]  /*4800*/  IMAD.SHL.U32 R0, R0, 0x4, RZ ;  /* 0x0000000400007824 */ /* 0x000fe200078e00ff */
[----:B------:R-:W-:Y:S02]  /*4810*/  UIADD3 UR18, UP0, UP1, UR18, UR15, UR11 ;  /* 0x0000000f12127290 */ /* 0x000fe4000f91e00b */
[----:B------:R-:W-:Y:S02]  /*4820*/  UIMAD.WIDE.U32 UR6, UR11, UR16, UR6 ;  /* 0x000000100b0672a5 */ /* 0x000fe4000f8e0006 */
[----:B------:R-:W-:Y:S01]  /*4830*/  UIMAD UR23, UR19, UR16, URZ ;  /* 0x00000010131772a4 */ /* 0x000fe2000f8e023f */
[----:B------:R-:W-:Y:S01]  /*4840*/  LEA R0, R0, UR10, 0x2 ;  /* 0x0000000a00007c11 */ /* 0x000fe2000f8e10ff */
[----:B------:R-:W-:Y:S02]  /*4850*/  UIADD3.X UR16, UR21, UR20, UR19, UP0, UP1 ;  /* 0x0000001415107290 */ /* 0x000fe400087e2413 */
[----:B------:R-:W-:Y:S01]  /*4860*/  USHF.L.U32 UR15, UR18, 0x2, URZ ;  /* 0x00000002120f7899 */ /* 0x000fe2000800063f */
[----:B------:R-:W-:Y:S01]  /*4870*/  ULDC.64 UR12, c[0x0][0x868] ;  /* 0x00021a00000c7ab9 */ /* 0x000fe20000000a00 */
[----:B------:R-:W-:Y:S01]  /*4880*/  USHF.L.U64.HI UR16, UR18, 0x2, UR16 ;  /* 0x0000000212107899 */ /* 0x000fe20008010210 */
[----:B------:R1:W-:Y:S01]  /*4890*/  STS.128 [R0], R24 ;  /* 0x0000001800007388 */ /* 0x0003e20000000c00 */
[----:B------:R-:W-:-:S02]  /*48a0*/  UIADD3 UR18, UP0, UR15, UR12, URZ ;  /* 0x0000000c0f127290 */ /* 0x000fc4000ff1e03f */
[----:B------:R-:W-:Y:S01]  /*48b0*/  USHF.R.S32.HI UR12, URZ, 0x1f, UR14 ;  /* 0x0000001f3f0c7899 */ /* 0x000fe2000801140e */
[----:B------:R1:W-:Y:S01]  /*48c0*/  STS.128 [R0+0x800], R28 ;  /* 0x0008001c00007388 */ /* 0x0003e20000000c00 */
[----:B------:R-:W-:Y:S01]  /*48d0*/  UIMAD UR17, UR11, UR17, UR23 ;  /* 0x000000110b1172a4 */ /* 0x000fe2000f8e0217 */
[----:B------:R-:W-:Y:S02]  /*48e0*/  ULDC.64 UR20, c[0x0][0x820] ;  /* 0x0002080000147ab9 */ /* 0x000fe40000000a00 */
[----:B------:R1:W-:Y:S01]  /*48f0*/  STS.128 [R0+0x1000], R32 ;  /* 0x0010002000007388 */ /* 0x0003e20000000c00 */
[----:B------:R-:W-:Y:S01]  /*4900*/  UIADD3.X UR19, UR16, UR13, URZ, UP0, !UPT ;  /* 0x0000000d10137290 */ /* 0x000fe200087fe43f */
[----:B------:R-:W-:Y:S01]  /*4910*/  IMAD.U32 R2, RZ, RZ, UR18 ;  /* 0x00000012ff027e24 */ /* 0x000fe2000f8e00ff */
[----:B------:R-:W-:Y:S01]  /*4920*/  UIMAD UR13, UR12, UR20, URZ ;  /* 0x000000140c0d72a4 */ /* 0x000fe2000f8e023f */
[----:B------:R1:W-:Y:S01]  /*4930*/  STS.128 [R0+0x1800], R36 ;  /* 0x0018002400007388 */ /* 0x0003e20000000c00 */
[----:B------:R-:W-:-:S02]  /*4940*/  UIADD3 UR5, UR5, UR22, URZ ;  /* 0x0000001605057290 */ /* 0x000fc4000fffe03f */
[----:B------:R-:W-:Y:S01]  /*4950*/  UIMAD UR12, UR12, UR24, URZ ;  /* 0x000000180c0c72a4 */ /* 0x000fe2000f8e023f */
[----:B------:R1:W-:Y:S01]  /*4960*/  STS.128 [R0+0x2000], R40 ;  /* 0x0020002800007388 */ /* 0x0003e20000000c00 */
[----:B------:R-:W-:Y:S01]  /*4970*/  UIADD3 UR7, UR7, UR17, URZ ;  /* 0x0000001107077290 */ /* 0x000fe2000fffe03f */
[----:B------:R-:W-:Y:S01]  /*4980*/  IMAD.U32 R3, RZ, RZ, UR19 ;  /* 0x00000013ff037e24 */ /* 0x000fe2000f8e00ff */
[----:B------:R-:W-:Y:S01]  /*4990*/  UIMAD UR13, UR14, UR21, UR13 ;  /* 0x000000150e0d72a4 */ /* 0x000fe2000f8e020d */
[----:B------:R1:W-:Y:S01]  /*49a0*/  STS.128 [R0+0x2800], R44 ;  /* 0x0028002c00007388 */ /* 0x0003e20000000c00 */
[----:B------:R-:W-:Y:S02]  /*49b0*/  UIMAD.WIDE.U32 UR4, UR14, UR20, UR4 ;  /* 0x000000140e0472a5 */ /* 0x000fe4000f8e0004 */
[----:B------:R-:W-:Y:S01]  /*49c0*/  UIMAD UR12, UR14, UR25, UR12 ;  /* 0x000000190e0c72a4 */ /* 0x000fe2000f8e020c */
[----:B------:R1:W-:Y:S01]  /*49d0*/  STS.128 [R0+0x3000], R48 ;  /* 0x0030003000007388 */ /* 0x0003e20000000c00 */
[----:B------:R-:W-:Y:S01]  /*49e0*/  UIMAD.WIDE.U32 UR6, UR14, UR24, UR6 ;  /* 0x000000180e0672a5 */ /* 0x000fe2000f8e0006 */
[----:B------:R-:W-:-:S02]  /*49f0*/  ULDC.64 UR20, c[0x0][0x800] ;  /* 0x0002000000147ab9 */ /* 0x000fc40000000a00 */
[----:B------:R1:W-:Y:S01]  /*4a00*/  STS.128 [R0+0x3800], R52 ;  /* 0x0038003400007388 */ /* 0x0003e20000000c00 */
[----:B------:R-:W-:Y:S01]  /*4a10*/  ULDC.64 UR22, c[0x0][0x828] ;  /* 0x00020a0000167ab9 */ /* 0x000fe20000000a00 */
[----:B------:R-:W-:Y:S02]  /*4a20*/  UIADD3 UR14, -UR11, URZ, URZ ;  /* 0x0000003f0b0e7290 */ /* 0x000fe4000fffe13f */
[----:B------:R1:W-:Y:S01]  /*4a30*/  STS.128 [R0+0x4000], R56 ;  /* 0x0040003800007388 */ /* 0x0003e20000000c00 */
[----:B------:R-:W-:Y:S02]  /*4a40*/  UIADD3 UR11, UR5, UR13, URZ ;  /* 0x0000000d050b7290 */ /* 0x000fe4000fffe03f */
[----:B------:R-:W-:Y:S01]  /*4a50*/  ULEA UR20, UP0, UR4, UR20, 0x2 ;  /* 0x0000001404147291 */ /* 0x000fe2000f80103f */
[----:B------:R1:W-:Y:S01]  /*4a60*/  STS.128 [R0+0x4800], R60 ;  /* 0x0048003c00007388 */ /* 0x0003e20000000c00 */
[----:B------:R-:W-:Y:S02]  /*4a70*/  UIADD3 UR5, UR7, UR12, URZ ;  /* 0x0000000c07057290 */ /* 0x000fe4000fffe03f */
[----:B------:R-:W-:Y:S01]  /*4a80*/  ULEA UR22, UP1, UR6, UR22, 0x2 ;  /* 0x0000001606167291 */ /* 0x000fe2000f82103f */
[----:B------:R1:W-:Y:S01]  /*4a90*/  STS.128 [R0+0x5000], R64 ;  /* 0x0050004000007388 */ /* 0x0003e20000000c00 */
[----:B------:R-:W-:-:S02]  /*4aa0*/  ULEA.HI.X UR21, UR4, UR21, UR11, 0x2, UP0 ;  /* 0x0000001504157291 */ /* 0x000fc400080f140b */
[----:B------:R-:W-:Y:S01]  /*4ab0*/  ULEA.HI.X UR5, UR6, UR23, UR5, 0x2, UP1 ;  /* 0x0000001706057291 */ /* 0x000fe200088f1405 */
[----:B------:R1:W-:Y:S01]  /*4ac0*/  STS.128 [R0+0x5800], R68 ;  /* 0x0058004400007388 */ /* 0x0003e20000000c00 */
[----:B------:R-:W-:Y:S01]  /*4ad0*/  UIMAD UR14, UR9, UR14, UR8 ;  /* 0x0000000e090e72a4 */ /* 0x000fe2000f8e0208 */
[----:B------:R-:W-:Y:S11]  /*4ae0*/  @P0 BRA `(.L_x_1641) ;  /* 0x0000000000140947 */ /* 0x000ff60003800000 */
.L_x_1642:
[----:B------:R-:W2:Y:S04]  /*4af0*/  LDG.E.STRONG.GPU R4, desc[UR46][R2.64] ;  /* 0x0000002e02047981 */ /* 0x000ea8000c1ef900 */
[----:B--2---:R-:W-:Y:S01]  /*4b00*/  CCTL.IVALL ;  /* 0x00000000ff00798f */ /* 0x004fe20002000000 */
[----:B------:R-:W-:Y:S05]  /*4b10*/  YIELD ;  /* 0x0000000000007946 */ /* 0x000fea0003800000 */
[----:B------:R-:W-:-:S13]  /*4b20*/  ISETP.NE.AND P0, PT, R4, UR14, PT ;  /* 0x0000000e04007c0c */ /* 0x000fda000bf05270 */
[----:B------:R-:W-:Y:S05]  /*4b30*/  @P0 BRA `(.L_x_1642) ;  /* 0xfffffffc00ec0947 */ /* 0x000fea000383ffff */
.L_x_1641:
[----:B------:R-:W-:Y:S05]  /*4b40*/  BSYNC B0 ;  /* 0x0000000000007941 */ /* 0x000fea0003800000 */
.L_x_1640:
[----:B------:R-:W-:-:S03]  /*4b50*/  UMOV UR4, 0xffffffff ;  /* 0xffffffff00047882 */ /* 0x000fc60000000000 */
[----:B------:R-:W-:Y:S05]  /*4b60*/  BRA.DIV UR4, `(.L_x_1643) ;  /* 0x0000004e04687947 */ /* 0x000fea000b800000 */
[----:B------:R-:W-:Y:S01]  /*4b70*/  NOP ;  /* 0x0000000000007918 */ /* 0x000fe20000000000 */
.L_x_1752:
        /* <DEDUP_REMOVED lines=10> */
[----:B------:R-:W-:Y:S01]  /*4c20*/  PLOP3.LUT P0, PT, PT, PT, PT, 0x80, 0x0 ;  /* 0x000000000000781c */ /* 0x000fe20003f0f070 */
[----:B------:R-:W-:Y:S01]  /*4c30*/  UMOV UR6, 0x1200 ;  /* 0x0000120000067882 */ /* 0x000fe20000000000 */
[----:B------:R-:W-:Y:S01]  /*4c40*/  UMOV UR8, 0x0 ;  /* 0x0000000000087882 */ /* 0x000fe20000000000 */
[----:B------:R-:W-:Y:S01]  /*4c50*/  UMOV UR9, 0x14f00000 ;  /* 0x14f0000000097882 */ /* 0x000fe20000000000 */
[----:B------:R-:W-:-:S09]  /*4c60*/  UMOV UR4, UR22 ;  /* 0x0000001600047c82 */ /* 0x000fd20008000000 */
.L_x_1646:
[----:B------:R-:W-:Y:S01]  /*4c70*/  @P0 ELECT P2, URZ, PT ;  /* 0x00000000003f082f */ /* 0x000fe20003840000 */
[----:B------:R2:W-:-:S12]  /*4c80*/  UBLKRED.G.S.ADD.F32.RN [UR4], [UR10], UR6, desc[UR8] ;  /* 0x000008040a0073bb */ /* 0x0005d800080a1406 */
[----:B------:R-:W-:Y:S02]  /*4c90*/  @P2 PLOP3.LUT P0, PT, P2, PT, PT, 0x8, 0x0 ;  /* 0x000000000000281c */ /* 0x000fe4000170e170 */
[----:B------:R-:W-:-:S11]  /*4ca0*/  PLOP3.LUT P2, PT, PT, PT, PT, 0x8, 0x0 ;  /* 0x000000000000781c */ /* 0x000fd60003f4e170 */
[----:B--2---:R-:W-:Y:S05]  /*4cb0*/  @P0 BRA.U.ANY `(.L_x_1646) ;  /* 0xfffffffd00ec0947 */ /* 0x004fea000393ffff */
[----:B------:R0:W-:Y:S01]  /*4cc0*/  UTMACMDFLUSH ;  /* 0x00000000000079b7 */ /* 0x0001e20000000000 */
[----:B------:R-:W-:-:S04]  /*4cd0*/  DEPBAR.LE SB0, 0x0 ;  /* 0x000080000000791a */ /* 0x000fc80000000000 */
.L_x_1645:
[----:B------:R-:W-:Y:S05]  /*4ce0*/  BSYNC B0 ;  /* 0x0000000000007941 */ /* 0x000fea0003800000 */
.L_x_1644:
        /* <DEDUP_REMOVED lines=12> */
[----:B------:R-:W-:-:S05]  /*4db0*/  IMAD.MOV.U32 R5, RZ, RZ, 0x1 ;  /* 0x00000001ff057424 */ /* 0x000fca00078e00ff */
[----:B------:R2:W-:Y:S02]  /*4dc0*/  REDG.E.ADD.S32.STRONG.GPU desc[UR46][R2.64], R5 ;  /* 0x000000050200798e */ /* 0x0005e4000c10e3ae */
.L_x_1648:
[----:B------:R-:W-:Y:S05]  /*4dd0*/  BSYNC B0 ;  /* 0x0000000000007941 */ /* 0x000fea0003800000 */
.L_x_1647:
[----:B------:R-:W-:Y:S06]  /*4de0*/  BAR.SYNC.DEFER_BLOCKING 0x1, 0x180 ;  /* 0x0046000000007b1d */ /* 0x000fec0000010000 */
[----:B------:R-:W-:Y:S01]  /*4df0*/  ULDC.64 UR4, c[0x0][0x860] ;  /* 0x0002180000047ab9 */ /* 0x000fe20000000a00 */
[----:B------:R-:W-:Y:S01]  /*4e00*/  BSSY B0, `(.L_x_1649) ;  /* 0x0000017000007945 */ /* 0x000fe20003800000 */
[----:B------:R-:W-:-:S04]  /*4e10*/  UIADD3 UR15, UP0, UR15, UR4, URZ ;  /* 0x000000040f0f7290 */ /* 0x000fc8000ff1e03f */
[----:B------:R-:W-:Y:S02]  /*4e20*/  UIADD3.X UR16, UR16, UR5, URZ, UP0, !UPT ;  /* 0x0000000510107290 */ /* 0x000fe400087fe43f */
[----:B--2---:R-:W-:-:S04]  /*4e30*/  IMAD.U32 R2, RZ, RZ, UR15 ;  /* 0x0000000fff027e24 */ /* 0x004fc8000f8e00ff */
[----:B------:R-:W-:Y:S01]  /*4e40*/  IMAD.U32 R3, RZ, RZ, UR16 ;  /* 0x00000010ff037e24 */ /* 0x000fe2000f8e00ff */
        /* <DEDUP_REMOVED lines=13> */
.L_x_1651:
[----:B-12---:R-:W2:Y:S04]  /*4f20*/  LDG.E.STRONG.GPU R0, desc[UR46][R2.64] ;  /* 0x0000002e02007981 */ /* 0x006ea8000c1ef900 */
[----:B--2---:R-:W-:Y:S01]  /*4f30*/  CCTL.IVALL ;  /* 0x00000000ff00798f */ /* 0x004fe20002000000 */
[----:B------:R-:W-:Y:S05]  /*4f40*/  YIELD ;  /* 0x0000000000007946 */ /* 0x000fea0003800000 */
[----:B------:R-:W-:-:S13]  /*4f50*/  ISETP.NE.AND P0, PT, R0, UR14, PT ;  /* 0x0000000e00007c0c */ /* 0x000fda000bf05270 */
[----:B------:R-:W-:Y:S05]  /*4f60*/  @P0 BRA `(.L_x_1651) ;  /* 0xfffffffc00ec0947 */ /* 0x000fea000383ffff */
.L_x_1650:
[----:B------:R-:W-:Y:S05]  /*4f70*/  BSYNC B0 ;  /* 0x0000000000007941 */ /* 0x000fea0003800000 */
.L_x_1649:
[----:B------:R-:W-:-:S03]  /*4f80*/  UMOV UR4, 0xffffffff ;  /* 0xffffffff00047882 */ /* 0x000fc60000000000 */
[----:B------:R-:W-:Y:S05]  /*4f90*/  BRA.DIV UR4, `(.L_x_1652) ;  /* 0x0000004a04787947 */ /* 0x000fea000b800000 */
[----:B------:R-:W-:Y:S01]  /*4fa0*/  NOP ;  /* 0x0000000000007918 */ /* 0x000fe20000000000 */
.L_x_1755:
[----:B------:R-:W-:Y:S01]  /*4fb0*/  @!PT LDS RZ, [RZ] ;  /* 0x00000000fffff984 */ /* 0x000fe20000000800 */
[----:B------:R-:W-:Y:S01]  /*4fc0*/  @!PT LDS RZ, [RZ] ;  /* 0x00000000fffff984 */ /* 0x000fe20000000800 */
[----:B------:R-:W-:Y:S01]  /*4fd0*/  @!PT LDS RZ, [RZ] ;  /* 0x00000000fffff984 */ /* 0x000fe20000000800 */
[----:B------:R-:W-:Y:S01]  /*4fe0*/  @!PT LDS RZ, [RZ] ;  /* 0x00000000fffff984 */ /* 0x000fe20000000800 */
[----:B------:R3:W-:Y:S06]  /*4ff0*/  MEMBAR.ALL.CTA ;  /* 0x0000000000007992 */ /* 0x0007ec0000008000 */
[----:B---3--:R-:W3:Y:S01]  /*5000*/  FENCE.VIEW.ASYNC.S ;  /* 0x00000000000073c6 */ /* 0x008ee20000000000 */
[----:B------:R-:W-:Y:S05]  /*5010*/  WARPSYNC.ALL ;  /* 0x0000000000007948 */ /* 0x000fea0003800000 */
[----:B------:R-:W-:Y:S01]  /*5020*/  BSSY B0, `(.L_x_1653) ;  /* 0x0000010000007945 */ /* 0x000fe20003800000 */
[----:B---3--:R-:W-:Y:S06]  /*5030*/  BAR.SYNC.DEFER_BLOCKING 0x1, 0x180 ;  /* 0x0046000000007b1d */ /* 0x008fec0000010000 */
[----:B------:R-:W-:Y:S05]  /*5040*/  @P1 BRA `(.L_x_1654) ;  /* 0x0000000000341947 */ /* 0x000fea0003800000 */
[----:B------:R-:W-:Y:S01]  /*5050*/  PLOP3.LUT P0, PT, PT, PT, PT, 0x80, 0x0 ;  /* 0x000000000000781c */ /* 0x000fe20003f0f070 */
[----:B------:R-:W-:Y:S01]  /*5060*/  UMOV UR6, 0x1200 ;  /* 0x0000120000067882 */ /* 0x000fe20000000000 */
[----:B------:R-:W-:Y:S01]  /*5070*/  UMOV UR8, 0x0 ;  /* 0x0000000000087882 */ /* 0x000fe20000000000 */
[----:B------:R-:W-:Y:S01]  /*5080*/  UMOV UR9, 0x14f00000 ;  /* 0x14f0000000097882 */ /* 0x000fe20000000000 */
[----:B------:R-:W-:Y:S01]  /*5090*/  UMOV UR4, UR20 ;  /* 0x0000001400047c82 */ /* 0x000fe20008000000 */
[----:B------:R-:W-:-:S08]  /*50a0*/  UMOV UR5, UR21 ;  /* 0x0000001500057c82 */ /* 0x000fd00008000000 */
.L_x_1655:
[----:B------:R-:W-:Y:S01]  /*50b0*/  @P0 ELECT P2, URZ, PT ;  /* 0x00000000003f082f */ /* 0x000fe20003840000 */
[----:B------:R3:W-:-:S12]  /*50c0*/  UBLKRED.G.S.ADD.F32.RN [UR4], [UR10], UR6, desc[UR8] ;  /* 0x000008040a0073bb */ /* 0x0007d800080a1406 */
[----:B------:R-:W-:Y:S02]  /*50d0*/  @P2 PLOP3.LUT P0, PT, P2, PT, PT, 0x8, 0x0 ;  /* 0x000000000000281c */ /* 0x000fe4000170e170 */
[----:B------:R-:W-:-:S11]  /*50e0*/  PLOP3.LUT P2, PT, PT, PT, PT, 0x8, 0x0 ;  /* 0x000000000000781c */ /* 0x000fd60003f4e170 */
[----:B---3--:R-:W-:Y:S05]  /*50f0*/  @P0 BRA.U.ANY `(.L_x_1655) ;  /* 0xfffffffd00ec0947 */ /* 0x008fea000393ffff */
[----:B------:R0:W-:Y:S01]  /*5100*/  UTMACMDFLUSH ;  /* 0x00000000000079b7 */ /* 0x0001e20000000000 */
[----:B------:R-:W-:-:S04]  /*5110*/  DEPBAR.LE SB0, 0x0 ;  /* 0x000080000000791a */ /* 0x000fc80000000000 */
.L_x_1654:
[----:B------:R-:W-:Y:S05]  /*5120*/  BSYNC B0 ;  /* 0x0000000000007941 */ /* 0x000fea0003800000 */
.L_x_1653:
        /* <DEDUP_REMOVED lines=11> */
[----:B012345:R-:W-:Y:S04]  /*51e0*/  CCTL.IVALL ;  /* 0x00000000ff00798f */ /* 0x03ffe80002000000 */
[----:B------:R3:W-:Y:S01]  /*51f0*/  REDG.E.ADD.S32.STRONG.GPU desc[UR46][R2.64], R5 ;  /* 0x000000050200798e */ /* 0x0007e2000c10e3ae */
[----:B------:R-:W-:Y:S05]  /*5200*/  BRA `(.L_x_1611) ;  /* 0x0000004400587947 */ /* 0x000fea0003800000 */
.L_x_1609:
        /* <DEDUP_REMOVED lines=33> */
.L_x_1657:
[----:B------:R-:W-:-:S05]  /*5420*/  UMOV UR11, UR5 ;  /* 0x00000005000b7c82 */ /* 0x000fca0008000000 */
.L_x_1658:
        /* <DEDUP_REMOVED lines=11> */
[----:B------:R-:W-:Y:S02]  /*54e0*/  UIADD3 UR7, UR7, UR8, URZ ;  /* 0x0000000807077290 */ /* 0x000fe4000fffe03f */
[----:B------:R-:W-:Y:S02]  /*54f0*/  UISETP.LT.AND UP0, UPT, URZ, UR10, UPT ;  /* 0x0000000a3f00728c */ /* 0x000fe4000bf01270 */
[----:B------:R-:W-:-:S02]  /*5500*/  USHF.R.S32.HI UR9, URZ, 0x1f, UR16 ;  /* 0x0000001f3f097899 */ /* 0x000fc40008011410 */
[----:B------:R-:W-:Y:S01]  /*5510*/  USEL UR8, URZ, UR10, !UP0 ;  /* 0x0000000a3f087287 */ /* 0x000fe2000c000000 */
[----:B------:R-:W-:Y:S01]  /*5520*/  ULDC.64 UR12, c[0x0][0x2e0] ;  /* 0x0000b800000c7ab9 */ /* 0x000fe20000000a00 */
[----:B------:R-:W-:Y:S02]  /*5530*/  ULDC UR15, c[0x0][0x288] ;  /* 0x0000a200000f7ab9 */ /* 0x000fe40000000800 */
[----:B------:R-:W-:Y:S02]  /*5540*/  UISETP.GT.AND UP0, UPT, UR11, UR8, UPT ;  /* 0x000000080b00728c */ /* 0x000fe4000bf04270 */
[----:B------:R-:W-:Y:S02]  /*5550*/  UIMAD UR9, UR9, UR12, URZ ;  /* 0x0000000c090972a4 */ /* 0x000fe4000f8e023f */
[----:B------:R-:W-:Y:S02]  /*5560*/  UIMAD UR10, UR16, UR15, URZ ;  /* 0x0000000f100a72a4 */ /* 0x000fe4000f8e023f */
[----:B------:R-:W-:Y:S01]  /*5570*/  PLOP3.LUT P1, PT, PT, PT, UP0, 0x80, 0x0 ;  /* 0x000000000000781c */ /* 0x000fe20003f2f008 */
[----:B------:R-:W-:-:S02]  /*5580*/  UIMAD UR14, UR16, UR13, UR9 ;  /* 0x0000000d100e72a4 */ /* 0x000fc4000f8e0209 */
        /* <DEDUP_REMOVED lines=26> */
.L_x_1663:
[----:B------:R-:W2:Y:S04]  /*5730*/  LDG.E.STRONG.GPU R0, desc[UR46][R2.64] ;  /* 0x0000002e02007981 */ /* 0x000ea8000c1ef900 */
[----:B--2---:R-:W-:Y:S01]  /*5740*/  CCTL.IVALL ;  /* 0x00000000ff00798f */ /* 0x004fe20002000000 */
[----:B------:R-:W-:Y:S05]  /*5750*/  YIELD ;  /* 0x0000000000007946 */ /* 0x000fea0003800000 */
[----:B------:R-:W-:-:S13]  /*5760*/  ISETP.NE.AND P1, PT, R0, UR23, PT ;  /* 0x0000001700007c0c */ /* 0x000fda000bf25270 */
[----:B------:R-:W-:Y:S05]  /*5770*/  @P1 BRA `(.L_x_1663) ;  /* 0xfffffffc00ec1947 */ /* 0x000fea000383ffff */
.L_x_1662:
[----:B------:R-:W-:Y:S05]  /*5780*/  BSYNC B0 ;  /* 0x0000000000007941 */ /* 0x000fea0003800000 */
.L_x_1661:
[----:B------:R-:W-:-:S03]  /*5790*/  UMOV UR4, 0xffffffff ;  /* 0xffffffff00047882 */ /* 0x000fc60000000000 */
[----:B------:R-:W-:Y:S05]  /*57a0*/  BRA.DIV UR4, `(.L_x_1664) ;  /* 0x0000004204907947 */ /* 0x000fea000b800000 */
[----:B------:R-:W-:Y:S01]  /*57b0*/  NOP ;  /* 0x0000000000007918 */ /* 0x000fe20000000000 */
.L_x_1758:
        /* <DEDUP_REMOVED lines=22> */
.L_x_1666:
[----:B------:R-:W-:Y:S05]  /*5920*/  BSYNC B0 ;  /* 0x0000000000007941 */ /* 0x000fea0003800000 */
.L_x_1665:
        /* <DEDUP_REMOVED lines=19> */
.L_x_1668:
[----:B------:R-:W-:Y:S05]  /*5a60*/  BSYNC B0 ;  /* 0x0000000000007941 */ /* 0x000fea0003800000 */
.L_x_1667:
        /* <DEDUP_REMOVED lines=20> */
.L_x_1670:
[----:B------:R-:W-:Y:S05]  /*5bb0*/  BSYNC B0 ;  /* 0x0000000000007941 */ /* 0x000fea0003800000 */
.L_x_1669:
[----:B------:R-:W-:Y:S06]  /*5bc0*/  BAR.ARV 0xa, 0xa0 ;  /* 0x0282800000007b1d */ /* 0x000fec0000002000 */
[----:B------:R-:W-:Y:S04]  /*5bd0*/  BSSY B0, `(.L_x_1671) ;  /* 0x0000003000007945 */ /* 0x000fe80003800000 */
[----:B------:R-:W-:Y:S05]  /*5be0*/  @!P0 BRA `(.L_x_1672) ;  /* 0x0000000000048947 */ /* 0x000fea0003800000 */
[----:B------:R-:W-:-:S04]  /*5bf0*/  DEPBAR.LE SB0, 0x1 ;  /* 0x000080400000791a */ /* 0x000fc80000000000 */
.L_x_1672:
[----:B------:R-:W-:Y:S05]  /*5c00*/  BSYNC B0 ;  /* 0x0000000000007941 */ /* 0x000fea0003800000 */
.L_x_1671:
[----:B------:R-:W-:Y:S06]  /*5c10*/  BAR.ARV 0xb, 0xa0 ;  /* 0x02c2800000007b1d */ /* 0x000fec0000002000 */
[----:B------:R-:W-:Y:S04]  /*5c20*/  BSSY B0, `(.L_x_1673) ;  /* 0x0000003000007945 */ /* 0x000fe80003800000 */
[----:B------:R-:W-:Y:S05]  /*5c30*/  @!P0 BRA `(.L_x_1674) ;  /* 0x0000000000048947 */ /* 0x000fea0003800000 */
[----:B------:R-:W-:-:S04]  /*5c40*/  DEPBAR.LE SB0, 0x0 ;  /* 0x000080000000791a */ /* 0x000fc80000000000 */
.L_x_1674:
[----:B------:R-:W-:Y:S05]  /*5c50*/  BSYNC B0 ;  /* 0x0000000000007941 */ /* 0x000fea0003800000 */
.L_x_1673:
        /* <DEDUP_REMOVED lines=19> */
.L_x_1676:
[----:B------:R-:W-:Y:S05]  /*5d90*/  BSYNC B0 ;  /* 0x0000000000007941 */ /* 0x000fea0003800000 */
.L_x_1675:
[----:B------:R-:W-:Y:S01]  /*5da0*/  UIADD3 UR18, UR8, 0x1, URZ ;  /* 0x0000000108127890 */ /* 0x000fe2000fffe03f */
[----:B------:R-:W-:Y:S11]  /*5db0*/  BRA `(.L_x_1677) ;  /* 0x0000000000047947 */ /* 0x000ff60003800000 */
.L_x_1660:
[----:B------:R-:W-:-:S05]  /*5dc0*/  UMOV UR18, UR8 ;  /* 0x0000000800127c82 */ /* 0x000fca0008000000 */
.L_x_1677:
        /* <DEDUP_REMOVED lines=12> */
.L_x_1710:
        /* <DEDUP_REMOVED lines=11> */
.L_x_1680:
[----:B------:R-:W2:Y:S04]  /*5f40*/  LDG.E.STRONG.GPU R0, desc[UR46][R2.64] ;  /* 0x0000002e02007981 */ /* 0x000ea8000c1ef900 */
[----:B--2---:R-:W-:Y:S01]  /*5f50*/  CCTL.IVALL ;  /* 0x00000000ff00798f */ /* 0x004fe20002000000 */
[----:B------:R-:W-:Y:S05]  /*5f60*/  YIELD ;  /* 0x0000000000007946 */ /* 0x000fea0003800000 */
[----:B------:R-:W-:-:S13]  /*5f70*/  ISETP.NE.AND P1, PT, R0, UR23, PT ;  /* 0x0000001700007c0c */ /* 0x000fda000bf25270 */
[----:B------:R-:W-:Y:S05]  /*5f80*/  @P1 BRA `(.L_x_1680) ;  /* 0xfffffffc00ec1947 */ /* 0x000fea000383ffff */
.L_x_1679:
[----:B------:R-:W-:Y:S05]  /*5f90*/  BSYNC B0 ;  /* 0x0000000000007941 */ /* 0x000fea0003800000 */
.L_x_1678:
[----:B------:R-:W-:-:S03]  /*5fa0*/  UMOV UR16, 0xffffffff ;  /* 0xffffffff00107882 */ /* 0x000fc60000000000 */
[----:B------:R-:W-:Y:S05]  /*5fb0*/  BRA.DIV UR16, `(.L_x_1681) ;  /* 0x0000003a10a87947 */ /* 0x000fea000b800000 */
[----:B------:R-:W-:Y:S01]  /*5fc0*/  NOP ;  /* 0x0000000000007918 */ /* 0x000fe20000000000 */
.L_x_1761:
        /* <DEDUP_REMOVED lines=19> */
.L_x_1683:
[----:B------:R-:W-:Y:S05]  /*6100*/  BSYNC B0 ;  /* 0x0000000000007941 */ /* 0x000fea0003800000 */
.L_x_1682:
        /* <DEDUP_REMOVED lines=14> */
.L_x_1685:
[----:B------:R-:W-:Y:S05]  /*61f0*/  BSYNC B0 ;  /* 0x0000000000007941 */ /* 0x000fea0003800000 */
.L_x_1684:
        /* <DEDUP_REMOVED lines=15> */
.L_x_1687:
[----:B------:R-:W-:Y:S05]  /*62f0*/  BSYNC B0 ;  /* 0x0000000000007941 */ /* 0x000fea0003800000 */
.L_x_1686:
[----:B------:R-:W-:Y:S06]  /*6300*/  BAR.ARV 0xa, 0xa0 ;  /* 0x0282800000007b1d */ /* 0x000fec0000002000 */
[----:B------:R-:W-:Y:S04]  /*6310*/  BSSY B0, `(.L_x_1688) ;  /* 0x0000003000007945 */ /* 0x000fe80003800000 */
[----:B------:R-:W-:Y:S05]  /*6320*/  @!P0 BRA `(.L_x_1689) ;  /* 0x0000000000048947 */ /* 0x000fea0003800000 */
[----:B------:R-:W-:-:S04]  /*6330*/  DEPBAR.LE SB0, 0x1 ;  /* 0x000080400000791a */ /* 0x000fc80000000000 */
.L_x_1689:
[----:B------:R-:W-:Y:S05]  /*6340*/  BSYNC B0 ;  /* 0x0000000000007941 */ /* 0x000fea0003800000 */
.L_x_1688:
[----:B------:R-:W-:Y:S06]  /*6350*/  BAR.ARV 0xb, 0xa0 ;  /* 0x02c2800000007b1d */ /* 0x000fec0000002000 */
[----:B------:R-:W-:Y:S04]  /*6360*/  BSSY B0, `(.L_x_1690) ;  /* 0x0000003000007945 */ /* 0x000fe80003800000 */
[----:B------:R-:W-:Y:S05]  /*6370*/  @!P0 BRA `(.L_x_1691) ;  /* 0x0000000000048947 */ /* 0x000fea0003800000 */
[----:B------:R-:W-:-:S04]  /*6380*/  DEPBAR.LE SB0, 0x0 ;  /* 0x000080000000791a */ /* 0x000fc80000000000 */
.L_x_1691:
[----:B------:R-:W-:Y:S05]  /*6390*/  BSYNC B0 ;  /* 0x0000000000007941 */ /* 0x000fea0003800000 */
.L_x_1690:
        /* <DEDUP_REMOVED lines=19> */
.L_x_1693:
[----:B------:R-:W-:Y:S05]  /*64d0*/  BSYNC B0 ;  /* 0x0000000000007941 */ /* 0x000fea0003800000 */
.L_x_1692:
        /* <DEDUP_REMOVED lines=9> */
.L_x_1696:
[----:B------:R-:W2:Y:S04]  /*6570*/  LDG.E.STRONG.GPU R0, desc[UR46][R2.64] ;  /* 0x0000002e02007981 */ /* 0x000ea8000c1ef900 */
[----:B--2---:R-:W-:Y:S01]  /*6580*/  CCTL.IVALL ;  /* 0x00000000ff00798f */ /* 0x004fe20002000000 */
[----:B------:R-:W-:Y:S05]  /*6590*/  YIELD ;  /* 0x0000000000007946 */ /* 0x000fea0003800000 */
[----:B------:R-:W-:-:S13]  /*65a0*/  ISETP.NE.AND P1, PT, R0, UR23, PT ;  /* 0x0000001700007c0c */ /* 0x000fda000bf25270 */
[----:B------:R-:W-:Y:S05]  /*65b0*/  @P1 BRA `(.L_x_1696) ;  /* 0xfffffffc00ec1947 */ /* 0x000fea000383ffff */
.L_x_1695:
[----:B------:R-:W-:Y:S05]  /*65c0*/  BSYNC B0 ;  /* 0x0000000000007941 */ /* 0x000fea0003800000 */
.L_x_1694:
[----:B------:R-:W-:-:S03]  /*65d0*/  UMOV UR12, 0xffffffff ;  /* 0xffffffff000c7882 */ /* 0x000fc60000000000 */
[----:B------:R-:W-:Y:S05]  /*65e0*/  BRA.DIV UR12, `(.L_x_1697) ;  /* 0x000000360c387947 */ /* 0x000fea000b800000 */
[----:B------:R-:W-:Y:S01]  /*65f0*/  NOP ;  /* 0x0000000000007918 */ /* 0x000fe20000000000 */
.L_x_1764:
        /* <DEDUP_REMOVED lines=15> */
.L_x_1699:
[----:B------:R-:W-:Y:S05]  /*66f0*/  BSYNC B0 ;  /* 0x0000000000007941 */ /* 0x000fea0003800000 */
.L_x_1698:
        /* <DEDUP_REMOVED lines=14> */
.L_x_1701:
[----:B------:R-:W-:Y:S05]  /*67e0*/  BSYNC B0 ;  /* 0x0000000000007941 */ /* 0x000fea0003800000 */
.L_x_1700:
        /* <DEDUP_REMOVED lines=15> */
.L_x_1703:
[----:B------:R-:W-:Y:S05]  /*68e0*/  BSYNC B0 ;  /* 0x0000000000007941 */ /* 0x000fea0003800000 */
.L_x_1702:
[----:B------:R-:W-:Y:S06]  /*68f0*/  BAR.ARV 0xa, 0xa0 ;  /* 0x0282800000007b1d */ /* 0x000fec0000002000 */
[----:B------:R-:W-:Y:S04]  /*6900*/  BSSY B0, `(.L_x_1704) ;  /* 0x0000003000007945 */ /* 0x000fe80003800000 */
[----:B------:R-:W-:Y:S05]  /*6910*/  @!P0 BRA `(.L_x_1705) ;  /* 0x0000000000048947 */ /* 0x000fea0003800000 */
[----:B------:R-:W-:-:S04]  /*6920*/  DEPBAR.LE SB0, 0x1 ;  /* 0x000080400000791a */ /* 0x000fc80000000000 */
.L_x_1705:
[----:B------:R-:W-:Y:S05]  /*6930*/  BSYNC B0 ;  /* 0x0000000000007941 */ /* 0x000fea0003800000 */
.L_x_1704:
[----:B------:R-:W-:Y:S06]  /*6940*/  BAR.ARV 0xb, 0xa0 ;  /* 0x02c2800000007b1d */ /* 0x000fec0000002000 */
[----:B------:R-:W-:Y:S04]  /*6950*/  BSSY B0, `(.L_x_1706) ;  /* 0x0000003000007945 */ /* 0x000fe80003800000 */
[----:B------:R-:W-:Y:S05]  /*6960*/  @!P0 BRA `(.L_x_1707) ;  /* 0x0000000000048947 */ /* 0x000fea0003800000 */
[----:B------:R-:W-:-:S04]  /*6970*/  DEPBAR.LE SB0, 0x0 ;  /* 0x000080000000791a */ /* 0x000fc80000000000 */
.L_x_1707:
[----:B------:R-:W-:Y:S05]  /*6980*/  BSYNC B0 ;  /* 0x0000000000007941 */ /* 0x000fea0003800000 */
.L_x_1706:
        /* <DEDUP_REMOVED lines=19> */
.L_x_1709:
[----:B------:R-:W-:Y:S05]  /*6ac0*/  BSYNC B0 ;  /* 0x0000000000007941 */ /* 0x000fea0003800000 */
.L_x_1708:
[----:B------:R-:W-:Y:S02]  /*6ad0*/  UIADD3 UR8, UR8, 0x2, URZ ;  /* 0x0000000208087890 */ /* 0x000fe4000fffe03f */
[----:B------:R-:W-:Y:S02]  /*6ae0*/  UIADD3 UR4, UR4, 0x6000, URZ ;  /* 0x0000600004047890 */ /* 0x000fe4000fffe03f */
[----:B------:R-:W-:-:S06]  /*6af0*/  UISETP.GE.AND UP0, UPT, UR8, UR11, UPT ;  /* 0x0000000b0800728c */ /* 0x000fcc000bf06270 */
[----:B------:R-:W-:-:S13]  /*6b00*/  PLOP3.LUT P1, PT, PT, PT, UP0, 0x80, 0x0 ;  /* 0x000000000000781c */ /* 0x000fda0003f2f008 */
[----:B------:R-:W-:Y:S05]  /*6b10*/  @!P1 BRA `(.L_x_1710) ;  /* 0xfffffff000dc9947 */ /* 0x000fea000383ffff */
.L_x_1659:
        /* <DEDUP_REMOVED lines=41> */
.L_x_1713:
[----:B------:R-:W-:Y:S05]  /*6db0*/  BSYNC B0 ;  /* 0x0000000000007941 */ /* 0x000fea0003800000 */
.L_x_1712:
[----:B------:R-:W-:Y:S05]  /*6dc0*/  BRA `(.L_x_1714) ;  /* 0x0000000000047947 */ /* 0x000fea0003800000 */
.L_x_1711:
[----:B------:R-:W-:-:S05]  /*6dd0*/  UMOV UR4, UR8 ;  /* 0x0000000800047c82 */ /* 0x000fca0008000000 */
.L_x_1714:
        /* <DEDUP_REMOVED lines=11> */
.L_x_1719:
        /* <DEDUP_REMOVED lines=24> */
.L_x_1716:
[----:B------:R-:W-:Y:S05]  /*7010*/  BSYNC B0 ;  /* 0x0000000000007941 */ /* 0x000fea0003800000 */
.L_x_1715:
        /* <DEDUP_REMOVED lines=24> */
.L_x_1718:
[----:B------:R-:W-:Y:S05]  /*71a0*/  BSYNC B0 ;  /* 0x0000000000007941 */ /* 0x000fea0003800000 */
.L_x_1717:
[----:B------:R-:W-:Y:S02]  /*71b0*/  UIADD3 UR11, UR11, 0x2, URZ ;  /* 0x000000020b0b7890 */ /* 0x000fe4000fffe03f */
[----:B------:R-:W-:Y:S02]  /*71c0*/  ULEA UR6, UR18, UR6, 0x1 ;  /* 0x0000000612067291 */ /* 0x000fe4000f8e083f */
[----:B------:R-:W-:Y:S02]  /*71d0*/  ULEA UR7, UR18, UR7, 0x1 ;  /* 0x0000000712077291 */ /* 0x000fe4000f8e083f */
[----:B------:R-:W-:-:S13]  /*71e0*/  ISETP.NE.AND P0, PT, RZ, UR11, PT ;  /* 0x0000000bff007c0c */ /* 0x000fda000bf05270 */
[----:B------:R-:W-:Y:S05]  /*71f0*/  @!P0 BRA `(.L_x_1611) ;  /* 0x00000024005c8947 */ /* 0x000fea0003800000 */
[----:B------:R-:W-:Y:S05]  /*7200*/  BRA `(.L_x_1719) ;  /* 0xfffffffc00207947 */ /* 0x000fea000383ffff */
.L_x_1656:
        /* <DEDUP_REMOVED lines=34> */
.L_x_1721:
        /* <DEDUP_REMOVED lines=50> */
.L_x_1765:
        /* <DEDUP_REMOVED lines=9> */
.L_x_1724:
        /* <DEDUP_REMOVED lines=115> */
.L_x_1735:
[----:B-1----:R-:W-:-:S05]  /*7f10*/  IMAD.MOV.U32 R6, RZ, RZ, 0x1 ;  /* 0x00000001ff067424 */ /* 0x002fca00078e00ff */
[----:B------:R-:W-:-:S04]  /*7f20*/  SHF.L.U32 R6, R6, 0x1f, RZ ;  /* 0x0000001f06067819 */ /* 0x000fc800000006ff */
[----:B------:R-:W1:Y:S02]  /*7f30*/  SYNCS.PHASECHK.TRANS64.TRYWAIT P1, [R0+URZ+0x36438], R6 ;  /* 0x03643806000075a7 */ /* 0x000e64000802017f */
[----:B-123--:R-:W-:Y:S05]  /*7f40*/  @!P1 BRA `(.L_x_1727) ;  /* 0x0000001c00109947 */ /* 0x00efea0003800000 */
.L_x_1766:
[----:B------:R-:W-:Y:S05]  /*7f50*/  @P0 BRA `(.L_x_1728) ;  /* 0x0000000000140947 */ /* 0x000fea0003800000 */
[----:B------:R-:W-:Y:S01]  /*7f60*/  ISETP.NE.AND P1, PT, R20, RZ, PT ;  /* 0x000000ff1400720c */ /* 0x000fe20003f25270 */
[----:B------:R-:W-:-:S04]  /*7f70*/  IMAD.MOV.U32 R3, RZ, RZ, 0x6100 ;  /* 0x00006100ff037424 */ /* 0x000fc800078e00ff */
[----:B------:R2:W-:Y:S08]  /*7f80*/  SYNCS.ARRIVE.TRANS64 RZ, [R0+URZ+0x36430], R3 ;  /* 0x0364300300ff79a7 */ /* 0x0005f0000800003f */
[----:B------:R-:W-:Y:S05]  /*7f90*/  @!P1 BRA `(.L_x_1728) ;  /* 0x0000000000049947 */ /* 0x000fea0003800000 */
[----:B------:R-:W-:Y:S01]  /*7fa0*/  BPT.TRAP 0x1 ;  /* 0x000000040000795c */ /* 0x000fe20000300000 */
.L_x_1728:
        /* <DEDUP_REMOVED lines=48> */
.L_x_1767:
[----:B------:R-:W-:Y:S05]  /*82b0*/  @P0 BRA `(.L_x_1730) ;  /* 0x0000000000140947 */ /* 0x000fea0003800000 */
[----:B------:R-:W-:Y:S01]  /*82c0*/  ISETP.NE.AND P1, PT, R20, RZ, PT ;  /* 0x000000ff1400720c */ /* 0x000fe20003f25270 */
[----:B--2---:R-:W-:-:S04]  /*82d0*/  IMAD.MOV.U32 R3, RZ, RZ, 0x6100 ;  /* 0x00006100ff037424 */ /* 0x004fc800078e00ff */
[----:B------:R3:W-:Y:S08]  /*82e0*/  SYNCS.ARRIVE.TRANS64 RZ, [R0+URZ+0x36418], R3 ;  /* 0x0364180300ff79a7 */ /* 0x0007f0000800003f */
[----:B------:R-:W-:Y:S05]  /*82f0*/  @!P1 BRA `(.L_x_1730) ;  /* 0x0000000000049947 */ /* 0x000fea0003800000 */
[----:B------:R-:W-:Y:S01]  /*8300*/  BPT.TRAP 0x1 ;  /* 0x000000040000795c */ /* 0x000fe20000300000 */
.L_x_1730:
        /* <DEDUP_REMOVED lines=44> */
.L_x_1768:
[----:B------:R-:W-:Y:S05]  /*85d0*/  @P0 BRA `(.L_x_1732) ;  /* 0x0000000000140947 */ /* 0x000fea0003800000 */
[----:B------:R-:W-:Y:S01]  /*85e0*/  ISETP.NE.AND P1, PT, R20, RZ, PT ;  /* 0x000000ff1400720c */ /* 0x000fe20003f25270 */
[----:B--2---:R-:W-:-:S04]  /*85f0*/  IMAD.MOV.U32 R29, RZ, RZ, 0x6100 ;  /* 0x00006100ff1d7424 */ /* 0x004fc800078e00ff */
[----:B------:R3:W-:Y:S08]  /*8600*/  SYNCS.ARRIVE.TRANS64 RZ, [R0+URZ+0x36430], R29 ;  /* 0x0364301d00ff79a7 */ /* 0x0007f0000800003f */
[----:B------:R-:W-:Y:S05]  /*8610*/  @!P1 BRA `(.L_x_1732) ;  /* 0x0000000000049947 */ /* 0x000fea0003800000 */
[----:B------:R-:W-:Y:S01]  /*8620*/  BPT.TRAP 0x1 ;  /* 0x000000040000795c */ /* 0x000fe20000300000 */
.L_x_1732:
        /* <DEDUP_REMOVED lines=37> */
.L_x_1770:
[----:B------:R-:W-:Y:S05]  /*8880*/  @P0 BRA `(.L_x_1734) ;  /* 0x0000000000140947 */ /* 0x000fea0003800000 */
[----:B------:R-:W-:Y:S01]  /*8890*/  ISETP.NE.AND P1, PT, R20, RZ, PT ;  /* 0x000000ff1400720c */ /* 0x000fe20003f25270 */
[----:B----4-:R-:W-:-:S04]  /*88a0*/  IMAD.MOV.U32 R5, RZ, RZ, 0x6100 ;  /* 0x00006100ff057424 */ /* 0x010fc800078e00ff */
[----:B------:R4:W-:Y:S08]  /*88b0*/  SYNCS.ARRIVE.TRANS64 RZ, [R0+URZ+0x36410], R5 ;  /* 0x0364100500ff79a7 */ /* 0x0009f0000800003f */
[----:B------:R-:W-:Y:S05]  /*88c0*/  @!P1 BRA `(.L_x_1734) ;  /* 0x0000000000049947 */ /* 0x000fea0003800000 */
[----:B------:R-:W-:Y:S01]  /*88d0*/  BPT.TRAP 0x1 ;  /* 0x000000040000795c */ /* 0x000fe20000300000 */
.L_x_1734:
        /* <DEDUP_REMOVED lines=44> */
.L_x_1726:
[----:B------:R-:W-:Y:S01]  /*8ba0*/  ISETP.NE.AND P1, PT, R19, RZ, PT ;  /* 0x000000ff1300720c */ /* 0x000fe20003f25270 */
[----:B------:R-:W-:Y:S02]  /*8bb0*/  IMAD.MOV.U32 R5, RZ, RZ, 0x1 ;  /* 0x00000001ff057424 */ /* 0x000fe400078e00ff */
[----:B------:R-:W-:-:S10]  /*8bc0*/  IMAD.MOV.U32 R4, RZ, RZ, R15 ;  /* 0x000000ffff047224 */ /* 0x000fd400078e000f */
[----:B------:R-:W-:Y:S05]  /*8bd0*/  @!P1 BRA `(.L_x_1725) ;  /* 0x0000000400889947 */ /* 0x000fea0003800000 */
[----:B------:R-:W4:Y:S02]  /*8be0*/  SYNCS.PHASECHK.TRANS64.TRYWAIT P1, [R0+URZ+0x36438], R6 ;  /* 0x03643806000075a7 */ /* 0x000f24000802017f */
[----:B----4-:R-:W-:Y:S05]  /*8bf0*/  @!P1 BRA `(.L_x_1736) ;  /* 0x0000001000389947 */ /* 0x010fea0003800000 */
.L_x_1771:
[----:B------:R-:W-:Y:S05]  /*8c00*/  @P0 BRA `(.L_x_1737) ;  /* 0x0000000000140947 */ /* 0x000fea0003800000 */
[----:B------:R-:W-:Y:S01]  /*8c10*/  ISETP.NE.AND P1, PT, R20, RZ, PT ;  /* 0x000000ff1400720c */ /* 0x000fe20003f25270 */
[----:B------:R-:W-:-:S04]  /*8c20*/  IMAD.MOV.U32 R5, RZ, RZ, 0x6100 ;  /* 0x00006100ff057424 */ /* 0x000fc800078e00ff */
[----:B------:R1:W-:Y:S08]  /*8c30*/  SYNCS.ARRIVE.TRANS64 RZ, [R0+URZ+0x36430], R5 ;  /* 0x0364300500ff79a7 */ /* 0x0003f0000800003f */
[----:B------:R-:W-:Y:S05]  /*8c40*/  @!P1 BRA `(.L_x_1737) ;  /* 0x0000000000049947 */ /* 0x000fea0003800000 */
[----:B------:R-:W-:Y:S01]  /*8c50*/  BPT.TRAP 0x1 ;  /* 0x000000040000795c */ /* 0x000fe20000300000 */
.L_x_1737:
        /* <DEDUP_REMOVED lines=41> */
.L_x_1772:
[----:B-1----:R-:W-:Y:S01]  /*8ef0*/  IMAD.MOV.U32 R5, RZ, RZ, RZ ;  /* 0x000000ffff057224 */ /* 0x002fe200078e00ff */
[----:B------:R-:W-:Y:S06]  /*8f00*/  @P0 BRA `(.L_x_1739) ;  /* 0x0000000000140947 */ /* 0x000fec0003800000 */
[----:B------:R-:W-:Y:S01]  /*8f10*/  ISETP.NE.AND P1, PT, R20, RZ, PT ;  /* 0x000000ff1400720c */ /* 0x000fe20003f25270 */
[----:B------:R-:W-:-:S04]  /*8f20*/  IMAD.MOV.U32 R17, RZ, RZ, 0x6100 ;  /* 0x00006100ff117424 */ /* 0x000fc800078e00ff */
[----:B------:R1:W-:Y:S08]  /*8f30*/  SYNCS.ARRIVE.TRANS64 RZ, [R0+URZ+0x36418], R17 ;  /* 0x0364181100ff79a7 */ /* 0x0003f0000800003f */
[----:B------:R-:W-:Y:S05]  /*8f40*/  @!P1 BRA `(.L_x_1739) ;  /* 0x0000000000049947 */ /* 0x000fea0003800000 */
[----:B------:R-:W-:Y:S01]  /*8f50*/  BPT.TRAP 0x1 ;  /* 0x000000040000795c */ /* 0x000fe20000300000 */
.L_x_1739:
        /* <DEDUP_REMOVED lines=42> */
.L_x_1725:
[----:B------:R-:W-:-:S04]  /*9200*/  SHF.L.U32 R3, R5, 0x1f, RZ ;  /* 0x0000001f05037819 */ /* 0x000fc800000006ff */
[----:B------:R-:W4:Y:S02]  /*9210*/  SYNCS.PHASECHK.TRANS64.TRYWAIT P1, [R0+URZ+0x36438], R3 ;  /* 0x03643803000075a7 */ /* 0x000f24000802017f */
[----:B----4-:R-:W-:Y:S05]  /*9220*/  @!P1 BRA `(.L_x_1740) ;  /* 0x0000000800d49947 */ /* 0x010fea0003800000 */
.L_x_1773:
[----:B------:R-:W-:Y:S05]  /*9230*/  @P0 BRA `(.L_x_1741) ;  /* 0x0000000000180947 */ /* 0x000fea0003800000 */
[----:B------:R-:W5:Y:S01]  /*9240*/  S2R R2, SR_TID.X ;  /* 0x0000000000027919 */ /* 0x000f620000002100 */
[----:B----4-:R-:W-:-:S04]  /*9250*/  IMAD.MOV.U32 R3, RZ, RZ, 0x6100 ;  /* 0x00006100ff037424 */ /* 0x010fc800078e00ff */
[----:B------:R4:W-:Y:S01]  /*9260*/  SYNCS.ARRIVE.TRANS64 RZ, [R0+URZ+0x36430], R3 ;  /* 0x0364300300ff79a7 */ /* 0x0009e2000800003f */
[----:B-----5:R-:W-:-:S13]  /*9270*/  LOP3.LUT P0, RZ, R2, 0x1f, RZ, 0xc0, !PT ;  /* 0x0000001f02ff7812 */ /* 0x020fda000780c0ff */
[----:B----4-:R-:W-:Y:S05]  /*9280*/  @!P0 BRA `(.L_x_1741) ;  /* 0x0000000000048947 */ /* 0x010fea0003800000 */
[----:B------:R-:W-:Y:S01]  /*9290*/  BPT.TRAP 0x1 ;  /* 0x000000040000795c */ /* 0x000fe20000300000 */
.L_x_1741:
        /* <DEDUP_REMOVED lines=43> */
.L_x_1722:
[----:B------:R-:W-:Y:S05]  /*9550*/  BSYNC B0 ;  /* 0x0000000000007941 */ /* 0x000fea0003800000 */
.L_x_1720:
[----:B------:R-:W-:-:S03]  /*9560*/  UMOV UR7, 0xffffffff ;  /* 0xffffffff00077882 */ /* 0x000fc60000000000 */
[----:B------:R-:W-:Y:S05]  /*9570*/  BRA.DIV UR7, `(.L_x_1742) ;  /* 0x0000000a07147947 */ /* 0x000fea000b800000 */
[----:B------:R-:W-:-:S13]  /*9580*/  ELECT P6, URZ, PT ;  /* 0x00000000003f782f */ /* 0x000fda00038c0000 */
.L_x_1776:
[----:B------:R-:W-:Y:S05]  /*9590*/  @!P6 BRA `(.L_x_1611) ;  /* 0x000000000074e947 */ /* 0x000fea0003800000 */
[----:B------:R-:W-:-:S06]  /*95a0*/  ULOP3.LUT UR7, UR38, 0x2, URZ, 0xfc, !UPT ;  /* 0x0000000226077892 */ /* 0x000fcc000f8efc3f */
[----:B------:R-:W-:-:S05]  /*95b0*/  IMAD.U32 R0, RZ, RZ, UR7 ;  /* 0x00000007ff007e24 */ /* 0x000fca000f8e00ff */
[----:B------:R-:W-:-:S13]  /*95c0*/  ISETP.NE.AND P2, PT, R0, 0x3, PT ;  /* 0x000000030000780c */ /* 0x000fda0003f45270 */
[----:B------:R-:W-:Y:S05]  /*95d0*/  @!P2 BRA `(.L_x_1743) ;  /* 0x000000000004a947 */ /* 0x000fea0003800000 */
[----:B------:R-:W-:Y:S01]  /*95e0*/  BPT.TRAP 0x1 ;  /* 0x000000040000795c */ /* 0x000fe20000300000 */
.L_x_1743:
        /* <DEDUP_REMOVED lines=15> */
.L_x_1777:
[----:B------:R-:W2:Y:S02]  /*96e0*/  SYNCS.PHASECHK.TRANS64.TRYWAIT P0, [R3+URZ], R0 ;  /* 0x00000000030075a7 */ /* 0x000ea4000800017f */
[----:B--2---:R-:W-:Y:S05]  /*96f0*/  @!P0 BRA `(.L_x_1745) ;  /* 0x0000000400e88947 */ /* 0x004fea0003800000 */
.L_x_1778:
[----:B------:R-:W-:Y:S05]  /*9700*/  @!P2 BRA `(.L_x_1746) ;  /* 0x000000000004a947 */ /* 0x000fea0003800000 */
[----:B------:R-:W-:Y:S01]  /*9710*/  BPT.TRAP 0x1 ;  /* 0x000000040000795c */ /* 0x000fe20000300000 */
.L_x_1746:
[----:B------:R-:W-:-:S07]  /*9720*/  SHF.L.U32 R5, R5, 0x1f, RZ ;  /* 0x0000001f05057819 */ /* 0x000fce00000006ff */
.L_x_1747:
[----:B---3--:R3:W4:Y:S02]  /*9730*/  SYNCS.PHASECHK.TRANS64.TRYWAIT P0, [R4+URZ+0x36438], R5 ;  /* 0x03643805040075a7 */ /* 0x008724000800017f */
[----:B----4-:R-:W-:Y:S05]  /*9740*/  @!P0 NANOSLEEP.SYNCS 0x989680 ;  /* 0x009896800000895d */ /* 0x010fea0003900000 */
[----:B------:R-:W4:Y:S02]  /*9750*/  @!P0 SYNCS.PHASECHK.TRANS64 P0, [R4+URZ+0x36438], R5 ;  /* 0x03643805040085a7 */ /* 0x000f24000800007f */
[----:B----4-:R-:W-:Y:S05]  /*9760*/  @!P0 BRA `(.L_x_1747) ;  /* 0xfffffffc00f08947 */ /* 0x010fea000383ffff */
.L_x_1611:
[----:B------:R-:W-:Y:S05]  /*9770*/  BSYNC B6 ;  /* 0x0000000000067941 */ /* 0x000fea0003800000 */
.L_x_1608:
[----:B------:R-:W-:Y:S05]  /*9780*/  EXIT ;  /* 0x000000000000794d */ /* 0x000fea0003800000 */
.L_x_1618:
[----:B------:R-:W-:Y:S02]  /*9790*/  IMAD.MOV.U32 R12, RZ, RZ, RZ ;  /* 0x000000ffff0c7224 */ /* 0x000fe400078e00ff */
[----:B------:R-:W-:Y:S02]  /*97a0*/  IMAD.MOV.U32 R11, RZ, RZ, 0x1f ;  /* 0x0000001fff0b7424 */ /* 0x000fe400078e00ff */
[----:B------:R-:W-:-:S07]  /*97b0*/  IMAD.MOV.U32 R15, RZ, RZ, -0x1 ;  /* 0xffffffffff0f7424 */ /* 0x000fce00078e00ff */
[----:B------:R-:W-:Y:S05]  /*97c0*/  WARPSYNC.COLLECTIVE R15, `(.L_x_1748) ;  /* 0x000000000f087348 */ /* 0x000fea0003c00000 */
[----:B------:R1:W2:Y:S02]  /*97d0*/  SHFL.IDX P6, R14, R13, R12, R11 ;  /* 0x0000000c0d0e7389 */ /* 0x0002a400000c000b */
[----:B-12---:R-:W-:Y:S01]  /*97e0*/  ENDCOLLECTIVE ;  /* 0x000000000000791b */ /* 0x006fe20003800000 */
.L_x_1748:
[----:B------:R-:W-:Y:S05]  /*97f0*/  BRA `(.L_x_1749) ;  /* 0xffffff7800307947 */ /* 0x000fea000383ffff */
.L_x_1620:
[----:B--2---:R-:W-:-:S04]  /*9800*/  IMAD.U32 R3, RZ, RZ, UR37 ;  /* 0x00000025ff037e24 */ /* 0x004fc8000f8e00ff */
[----:B------:R2:W3:Y:S03]  /*9810*/  SYNCS.PHASECHK.TRANS64.TRYWAIT P0, [R3+URZ+0x36400], R10 ;  /* 0x0364000a030075a7 */ /* 0x0004e6000800017f */
[----:B---3--:R-:W-:Y:S05]  /*9820*/  @!P0 NANOSLEEP.SYNCS 0x989680 ;  /* 0x009896800000895d */ /* 0x008fea0003900000 */
[----:B------:R-:W3:Y:S02]  /*9830*/  @!P0 SYNCS.PHASECHK.TRANS64 P0, [R3+URZ+0x36400], R10 ;  /* 0x0364000a030085a7 */ /* 0x000ee4000800007f */
[----:B---3--:R-:W-:Y:S05]  /*9840*/  @!P0 BRA `(.L_x_1620) ;  /* 0xfffffffc00ec8947 */ /* 0x008fea000383ffff */
[----:B------:R-:W-:Y:S05]  /*9850*/  BRA `(.L_x_1619) ;  /* 0xffffff7800647947 */ /* 0x000fea000383ffff */
.L_x_1624:
[----:B--2---:R2:W3:Y:S02]  /*9860*/  SYNCS.PHASECHK.TRANS64.TRYWAIT P1, [R3+URZ+0x36410], R10 ;  /* 0x0364100a030075a7 */ /* 0x0044e4000802017f */
[----:B---3--:R-:W-:Y:S05]  /*9870*/  @!P1 NANOSLEEP.SYNCS 0x989680 ;  /* 0x009896800000995d */ /* 0x008fea0003900000 */
[----:B------:R-:W3:Y:S02]  /*9880*/  @!P1 SYNCS.PHASECHK.TRANS64 P1, [R3+URZ+0x36410], R10 ;  /* 0x0364100a030095a7 */ /* 0x000ee4000802007f */
[----:B---3--:R-:W-:Y:S05]  /*9890*/  @!P1 BRA `(.L_x_1624) ;  /* 0xfffffffc00f09947 */ /* 0x008fea000383ffff */
[----:B------:R-:W-:Y:S05]  /*98a0*/  BRA `(.L_x_1623) ;  /* 0xffffff8000387947 */ /* 0x000fea000383ffff */
.L_x_1628:
[----:B----4-:R-:W-:-:S04]  /*98b0*/  IMAD.U32 R12, RZ, RZ, UR37 ;  /* 0x00000025ff0c7e24 */ /* 0x010fc8000f8e00ff */
[----:B------:R4:W1:Y:S03]  /*98c0*/  SYNCS.PHASECHK.TRANS64.TRYWAIT P1, [R12+URZ+0x36430], R11 ;  /* 0x0364300b0c0075a7 */ /* 0x000866000802017f */
[----:B-1----:R-:W-:Y:S05]  /*98d0*/  @!P1 NANOSLEEP.SYNCS 0x989680 ;  /* 0x009896800000995d */ /* 0x002fea0003900000 */
[----:B------:R-:W1:Y:S02]  /*98e0*/  @!P1 SYNCS.PHASECHK.TRANS64 P1, [R12+URZ+0x36430], R11 ;  /* 0x0364300b0c0095a7 */ /* 0x000e64000802007f */
[----:B-1----:R-:W-:Y:S05]  /*98f0*/  @!P1 BRA `(.L_x_1628) ;  /* 0xfffffffc00ec9947 */ /* 0x002fea000383ffff */
[----:B------:R-:W-:Y:S05]  /*9900*/  BRA `(.L_x_1627) ;  /* 0xffffff8400d47947 */ /* 0x000fea000383ffff */
.L_x_1643:
[----:B------:R-:W-:Y:S01]  /*9910*/  BSSY B0, `(.L_x_1750) ;  /* 0x0000005000007945 */ /* 0x000fe20003800000 */
[----:B------:R-:W-:-:S07]  /*9920*/  IMAD.MOV.U32 R15, RZ, RZ, -0x1 ;  /* 0xffffffffff0f7424 */ /* 0x000fce00078e00ff */
[----:B-1----:R-:W-:Y:S05]  /*9930*/  WARPSYNC.COLLECTIVE R15, `(.L_x_1751) ;  /* 0x000000000f087348 */ /* 0x002fea0003c00000 */
[----:B------:R-:W-:Y:S01]  /*9940*/  NOP ;  /* 0x0000000000007918 */ /* 0x000fe20000000000 */
[----:B-1----:R-:W-:Y:S01]  /*9950*/  ENDCOLLECTIVE ;  /* 0x000000000000791b */ /* 0x002fe20003800000 */
.L_x_1751:
[----:B------:R-:W-:Y:S05]  /*9960*/  BSYNC B0 ;  /* 0x0000000000007941 */ /* 0x000fea0003800000 */
.L_x_1750:
[----:B------:R-:W-:Y:S05]  /*9970*/  BRA `(.L_x_1752) ;  /* 0xffffffb000807947 */ /* 0x000fea000383ffff */
.L_x_1652:
[----:B------:R-:W-:Y:S01]  /*9980*/  BSSY B0, `(.L_x_1753) ;  /* 0x0000005000007945 */ /* 0x000fe20003800000 */
[----:B------:R-:W-:-:S07]  /*9990*/  IMAD.MOV.U32 R15, RZ, RZ, -0x1 ;  /* 0xffffffffff0f7424 */ /* 0x000fce00078e00ff */
[----:B-12---:R-:W-:Y:S05]  /*99a0*/  WARPSYNC.COLLECTIVE R15, `(.L_x_1754) ;  /* 0x000000000f087348 */ /* 0x006fea0003c00000 */
[----:B------:R-:W-:Y:S01]  /*99b0*/  NOP ;  /* 0x0000000000007918 */ /* 0x000fe20000000000 */
[----:B-12---:R-:W-:Y:S01]  /*99c0*/  ENDCOLLECTIVE ;  /* 0x000000000000791b */ /* 0x006fe20003800000 */
.L_x_1754:
[----:B------:R-:W-:Y:S05]  /*99d0*/  BSYNC B0 ;  /* 0x0000000000007941 */ /* 0x000fea0003800000 */
.L_x_1753:
[----:B------:R-:W-:Y:S05]  /*99e0*/  BRA `(.L_x_1755) ;  /* 0xffffffb400707947 */ /* 0x000fea000383ffff */
.L_x_1664:
[----:B------:R-:W-:Y:S01]  /*99f0*/  BSSY B0, `(.L_x_1756) ;  /* 0x0000005000007945 */ /* 0x000fe20003800000 */
[----:B------:R-:W-:-:S07]  /*9a00*/  IMAD.MOV.U32 R15, RZ, RZ, -0x1 ;  /* 0xffffffffff0f7424 */ /* 0x000fce00078e00ff */
[----:B------:R-:W-:Y:S05]  /*9a10*/  WARPSYNC.COLLECTIVE R15, `(.L_x_1757) ;  /* 0x000000000f087348 */ /* 0x000fea0003c00000 */
[----:B------:R-:W-:Y:S01]  /*9a20*/  NOP ;  /* 0x0000000000007918 */ /* 0x000fe20000000000 */
[----:B------:R-:W-:Y:S01]  /*9a30*/  ENDCOLLECTIVE ;  /* 0x000000000000791b */ /* 0x000fe20003800000 */
.L_x_1757:
[----:B------:R-:W-:Y:S05]  /*9a40*/  BSYNC B0 ;  /* 0x0000000000007941 */ /* 0x000fea0003800000 */
.L_x_1756:
[----:B------:R-:W-:Y:S05]  /*9a50*/  BRA `(.L_x_1758) ;  /* 0xffffffbc00587947 */ /* 0x000fea000383ffff */
.L_x_1681:
[----:B------:R-:W-:Y:S01]  /*9a60*/  BSSY B0, `(.L_x_1759) ;  /* 0x0000005000007945 */ /* 0x000fe20003800000 */
[----:B------:R-:W-:-:S07]  /*9a70*/  IMAD.MOV.U32 R15, RZ, RZ, -0x1 ;  /* 0xffffffffff0f7424 */ /* 0x000fce00078e00ff */
[----:B------:R-:W-:Y:S05]  /*9a80*/  WARPSYNC.COLLECTIVE R15, `(.L_x_1760) ;  /* 0x000000000f087348 */ /* 0x000fea0003c00000 */
[----:B------:R-:W-:Y:S01]  /*9a90*/  NOP ;  /* 0x0000000000007918 */ /* 0x000fe20000000000 */
[----:B------:R-:W-:Y:S01]  /*9aa0*/  ENDCOLLECTIVE ;  /* 0x000000000000791b */ /* 0x000fe20003800000 */
.L_x_1760:
[----:B------:R-:W-:Y:S05]  /*9ab0*/  BSYNC B0 ;  /* 0x0000000000007941 */ /* 0x000fea0003800000 */
.L_x_1759:
[----:B------:R-:W-:Y:S05]  /*9ac0*/  BRA `(.L_x_1761) ;  /* 0xffffffc400407947 */ /* 0x000fea000383ffff */
.L_x_1697:
[----:B------:R-:W-:Y:S01]  /*9ad0*/  BSSY B0, `(.L_x_1762) ;  /* 0x0000005000007945 */ /* 0x000fe20003800000 */
[----:B------:R-:W-:-:S07]  /*9ae0*/  IMAD.MOV.U32 R15, RZ, RZ, -0x1 ;  /* 0xffffffffff0f7424 */ /* 0x000fce00078e00ff */
[----:B------:R-:W-:Y:S05]  /*9af0*/  WARPSYNC.COLLECTIVE R15, `(.L_x_1763) ;  /* 0x000000000f087348 */ /* 0x000fea0003c00000 */
[----:B------:R-:W-:Y:S01]  /*9b00*/  NOP ;  /* 0x0000000000007918 */ /* 0x000fe20000000000 */
[----:B------:R-:W-:Y:S01]  /*9b10*/  ENDCOLLECTIVE ;  /* 0x000000000000791b */ /* 0x000fe20003800000 */
.L_x_1763:
[----:B------:R-:W-:Y:S05]  /*9b20*/  BSYNC B0 ;  /* 0x0000000000007941 */ /* 0x000fea0003800000 */
.L_x_1762:
[----:B------:R-:W-:Y:S05]  /*9b30*/  BRA `(.L_x_1764) ;  /* 0xffffffc800b07947 */ /* 0x000fea000383ffff */
.L_x_1723:
[----:B-1----:R1:W2:Y:S02]  /*9b40*/  SYNCS.PHASECHK.TRANS64.TRYWAIT P1, [R0+URZ+0x36420], R6 ;  /* 0x03642006000075a7 */ /* 0x0022a4000802017f */
[----:B--2---:R-:W-:Y:S05]  /*9b50*/  @!P1 NANOSLEEP.SYNCS 0x989680 ;  /* 0x009896800000995d */ /* 0x004fea0003900000 */
[----:B------:R-:W2:Y:S02]  /*9b60*/  @!P1 SYNCS.PHASECHK.TRANS64 P1, [R0+URZ+0x36420], R6 ;  /* 0x03642006000095a7 */ /* 0x000ea4000802007f */
[----:B--2---:R-:W-:Y:S05]  /*9b70*/  @!P1 BRA `(.L_x_1723) ;  /* 0xfffffffc00f09947 */ /* 0x004fea000383ffff */
[----:B------:R-:W-:Y:S05]  /*9b80*/  BRA `(.L_x_1765) ;  /* 0xffffffd800f07947 */ /* 0x000fea000383ffff */
.L_x_1727:
[----:B-1----:R1:W2:Y:S02]  /*9b90*/  SYNCS.PHASECHK.TRANS64.TRYWAIT P1, [R0+URZ+0x36438], R6 ;  /* 0x03643806000075a7 */ /* 0x0022a4000802017f */
[----:B--2---:R-:W-:Y:S05]  /*9ba0*/  @!P1 NANOSLEEP.SYNCS 0x989680 ;  /* 0x009896800000995d */ /* 0x004fea0003900000 */
[----:B------:R-:W2:Y:S02]  /*9bb0*/  @!P1 SYNCS.PHASECHK.TRANS64 P1, [R0+URZ+0x36438], R6 ;  /* 0x03643806000095a7 */ /* 0x000ea4000802007f */
[----:B--2---:R-:W-:Y:S05]  /*9bc0*/  @!P1 BRA `(.L_x_1727) ;  /* 0xfffffffc00f09947 */ /* 0x004fea000383ffff */
[----:B------:R-:W-:Y:S05]  /*9bd0*/  BRA `(.L_x_1766) ;  /* 0xffffffe000dc7947 */ /* 0x000fea000383ffff */
.L_x_1729:
[----:B--2---:R2:W3:Y:S02]  /*9be0*/  SYNCS.PHASECHK.TRANS64.TRYWAIT P1, [R0+URZ+0x36428], R3 ;  /* 0x03642803000075a7 */ /* 0x0044e4000802017f */
[----:B---3--:R-:W-:Y:S05]  /*9bf0*/  @!P1 NANOSLEEP.SYNCS 0x989680 ;  /* 0x009896800000995d */ /* 0x008fea0003900000 */
[----:B------:R-:W3:Y:S02]  /*9c00*/  @!P1 SYNCS.PHASECHK.TRANS64 P1, [R0+URZ+0x36428], R3 ;  /* 0x03642803000095a7 */ /* 0x000ee4000802007f */
[----:B---3--:R-:W-:Y:S05]  /*9c10*/  @!P1 BRA `(.L_x_1729) ;  /* 0xfffffffc00f09947 */ /* 0x008fea000383ffff */
[----:B------:R-:W-:Y:S05]  /*9c20*/  BRA `(.L_x_1767) ;  /* 0xffffffe400a07947 */ /* 0x000fea000383ffff */
.L_x_1731:
[----:B--2---:R2:W3:Y:S02]  /*9c30*/  SYNCS.PHASECHK.TRANS64.TRYWAIT P1, [R0+URZ+0x36438], R29 ;  /* 0x0364381d000075a7 */ /* 0x0044e4000802017f */
[----:B---3--:R-:W-:Y:S05]  /*9c40*/  @!P1 NANOSLEEP.SYNCS 0x989680 ;  /* 0x009896800000995d */ /* 0x008fea0003900000 */
[----:B------:R-:W3:Y:S02]  /*9c50*/  @!P1 SYNCS.PHASECHK.TRANS64 P1, [R0+URZ+0x36438], R29 ;  /* 0x0364381d000095a7 */ /* 0x000ee4000802007f */
[----:B---3--:R-:W-:Y:S05]  /*9c60*/  @!P1 BRA `(.L_x_1731) ;  /* 0xfffffffc00f09947 */ /* 0x008fea000383ffff */
[----:B------:R-:W-:Y:S05]  /*9c70*/  BRA `(.L_x_1768) ;  /* 0xffffffe800547947 */ /* 0x000fea000383ffff */
.L_x_1733:
[----:B------:R-:W-:-:S07]  /*9c80*/  SHF.L.U32 R5, R7, 0x1f, RZ ;  /* 0x0000001f07057819 */ /* 0x000fce00000006ff */
.L_x_1769:
[----:B----4-:R4:W1:Y:S02]  /*9c90*/  SYNCS.PHASECHK.TRANS64.TRYWAIT P1, [R0+URZ+0x36420], R5 ;  /* 0x03642005000075a7 */ /* 0x010864000802017f */
[----:B-1----:R-:W-:Y:S05]  /*9ca0*/  @!P1 NANOSLEEP.SYNCS 0x989680 ;  /* 0x009896800000995d */ /* 0x002fea0003900000 */
[----:B------:R-:W1:Y:S02]  /*9cb0*/  @!P1 SYNCS.PHASECHK.TRANS64 P1, [R0+URZ+0x36420], R5 ;  /* 0x03642005000095a7 */ /* 0x000e64000802007f */
[----:B-1----:R-:W-:Y:S05]  /*9cc0*/  @!P1 BRA `(.L_x_1769) ;  /* 0xfffffffc00f09947 */ /* 0x002fea000383ffff */
[----:B------:R-:W-:Y:S05]  /*9cd0*/  BRA `(.L_x_1770) ;  /* 0xffffffe800e87947 */ /* 0x000fea000383ffff */
.L_x_1736:
[----:B----4-:R4:W1:Y:S02]  /*9ce0*/  SYNCS.PHASECHK.TRANS64.TRYWAIT P1, [R0+URZ+0x36438], R6 ;  /* 0x03643806000075a7 */ /* 0x010864000802017f */
[----:B-1----:R-:W-:Y:S05]  /*9cf0*/  @!P1 NANOSLEEP.SYNCS 0x989680 ;  /* 0x009896800000995d */ /* 0x002fea0003900000 */
[----:B------:R-:W1:Y:S02]  /*9d00*/  @!P1 SYNCS.PHASECHK.TRANS64 P1, [R0+URZ+0x36438], R6 ;  /* 0x03643806000095a7 */ /* 0x000e64000802007f */
[----:B-1----:R-:W-:Y:S05]  /*9d10*/  @!P1 BRA `(.L_x_1736) ;  /* 0xfffffffc00f09947 */ /* 0x002fea000383ffff */
[----:B------:R-:W-:Y:S05]  /*9d20*/  BRA `(.L_x_1771) ;  /* 0xffffffec00b47947 */ /* 0x000fea000383ffff */
.L_x_1738:
[----:B-1----:R1:W4:Y:S02]  /*9d30*/  SYNCS.PHASECHK.TRANS64.TRYWAIT P1, [R0+URZ+0x36428], R5 ;  /* 0x03642805000075a7 */ /* 0x002324000802017f */
[----:B----4-:R-:W-:Y:S05]  /*9d40*/  @!P1 NANOSLEEP.SYNCS 0x989680 ;  /* 0x009896800000995d */ /* 0x010fea0003900000 */
[----:B------:R-:W4:Y:S02]  /*9d50*/  @!P1 SYNCS.PHASECHK.TRANS64 P1, [R0+URZ+0x36428], R5 ;  /* 0x03642805000095a7 */ /* 0x000f24000802007f */
[----:B----4-:R-:W-:Y:S05]  /*9d60*/  @!P1 BRA `(.L_x_1738) ;  /* 0xfffffffc00f09947 */ /* 0x010fea000383ffff */
[----:B------:R-:W-:Y:S05]  /*9d70*/  BRA `(.L_x_1772) ;  /* 0xfffffff0005c7947 */ /* 0x000fea000383ffff */
.L_x_1740:
[----:B----4-:R4:W1:Y:S02]  /*9d80*/  SYNCS.PHASECHK.TRANS64.TRYWAIT P1, [R0+URZ+0x36438], R3 ;  /* 0x03643803000075a7 */ /* 0x010864000802017f */
[----:B-1----:R-:W-:Y:S05]  /*9d90*/  @!P1 NANOSLEEP.SYNCS 0x989680 ;  /* 0x009896800000995d */ /* 0x002fea0003900000 */
[----:B------:R-:W1:Y:S02]  /*9da0*/  @!P1 SYNCS.PHASECHK.TRANS64 P1, [R0+URZ+0x36438], R3 ;  /* 0x03643803000095a7 */ /* 0x000e64000802007f */
[----:B-1----:R-:W-:Y:S05]  /*9db0*/  @!P1 BRA `(.L_x_1740) ;  /* 0xfffffffc00f09947 */ /* 0x002fea000383ffff */
[----:B------:R-:W-:Y:S05]  /*9dc0*/  BRA `(.L_x_1773) ;  /* 0xfffffff400187947 */ /* 0x000fea000383ffff */
.L_x_1742:
[----:B------:R-:W-:Y:S01]  /*9dd0*/  BSSY B0, `(.L_x_1774) ;  /* 0x0000006000007945 */ /* 0x000fe20003800000 */
[----:B------:R-:W-:-:S07]  /*9de0*/  IMAD.MOV.U32 R15, RZ, RZ, -0x1 ;  /* 0xffffffffff0f7424 */ /* 0x000fce00078e00ff */
[----:B------:R-:W-:Y:S05]  /*9df0*/  WARPSYNC.COLLECTIVE R15, `(.L_x_1775) ;  /* 0x000000000f0c7348 */ /* 0x000fea0003c00000 */
[----:B------:R-:W-:Y:S02]  /*9e00*/  ELECT P6, UR62, PT ;  /* 0x00000000003e782f */ /* 0x000fe400038c0000 */
[----:B------:R-:W-:Y:S01]  /*9e10*/  MOV R14, UR62 ;  /* 0x0000003e000e7c02 */ /* 0x000fe20008000f00 */
[----:B------:R-:W-:Y:S10]  /*9e20*/  ENDCOLLECTIVE ;  /* 0x000000000000791b */ /* 0x000ff40003800000 */
.L_x_1775:
[----:B------:R-:W-:Y:S05]  /*9e30*/  BSYNC B0 ;  /* 0x0000000000007941 */ /* 0x000fea0003800000 */
.L_x_1774:
[----:B------:R-:W-:Y:S05]  /*9e40*/  BRA `(.L_x_1776) ;  /* 0xfffffff400d07947 */ /* 0x000fea000383ffff */
.L_x_1744:
[----:B-1----:R1:W2:Y:S02]  /*9e50*/  SYNCS.PHASECHK.TRANS64.TRYWAIT P0, [R9+URZ], R2 ;  /* 0x00000002090075a7 */ /* 0x0022a4000800017f */
[----:B--2---:R-:W-:Y:S05]  /*9e60*/  @!P0 NANOSLEEP.SYNCS 0x989680 ;  /* 0x009896800000895d */ /* 0x004fea0003900000 */
[----:B------:R-:W2:Y:S02]  /*9e70*/  @!P0 SYNCS.PHASECHK.TRANS64 P0, [R9+URZ], R2 ;  /* 0x00000002090085a7 */ /* 0x000ea4000800007f */
[----:B--2---:R-:W-:Y:S05]  /*9e80*/  @!P0 BRA `(.L_x_1744) ;  /* 0xfffffffc00f08947 */ /* 0x004fea000383ffff */
[----:B------:R-:W-:Y:S05]  /*9e90*/  BRA `(.L_x_1777) ;  /* 0xfffffff800107947 */ /* 0x000fea000383ffff */
.L_x_1745:
[----:B--2---:R2:W3:Y:S02]  /*9ea0*/  SYNCS.PHASECHK.TRANS64.TRYWAIT P0, [R3+URZ], R0 ;  /* 0x00000000030075a7 */ /* 0x0044e4000800017f */
[----:B---3--:R-:W-:Y:S05]  /*9eb0*/  @!P0 NANOSLEEP.SYNCS 0x989680 ;  /* 0x009896800000895d */ /* 0x008fea0003900000 */
[----:B------:R-:W3:Y:S02]  /*9ec0*/  @!P0 SYNCS.PHASECHK.TRANS64 P0, [R3+URZ], R0 ;  /* 0x00000000030085a7 */ /* 0x000ee4000800007f */
[----:B---3--:R-:W-:Y:S05]  /*9ed0*/  @!P0 BRA `(.L_x_1745) ;  /* 0xfffffffc00f08947 */ /* 0x008fea000383ffff */
[----:B------:R-:W-:Y:S05]  /*9ee0*/  BRA `(.L_x_1778) ;  /* 0xfffffff800047947 */ /* 0x000fea000383ffff */
.L_x_1779:
        /* <DEDUP_REMOVED lines=9> */
.L_x_7660:


//--------------------- .text._ZN7cutlass13device_kernelIN5flash11enable_sm90INS1_16FlashAttnBwdSm90INS1_25CollectiveMainloopBwdSm90ILi2ELi1ELi1EN4cute5tupleIJNS5_1CILi1EEES8_S8_EEENS6_IJNS7_ILi64EEENS7_ILi96EEENS7_ILi192EEEEEENS_10bfloat16_tEfNS_4arch4Sm90ELb0ELb1ELb1ELb1ELb0ELb0ELb1ELb0ELi3ELi1ELi1ELi1ELb0EEENS1_21CollectiveEpilogueBwdISD_SE_SG_Li384ELb1ELb1ELi3EEENS1_19SingleTileSchedulerILb1ELb0ELb0ELi96EEEEEEEEEvNT_6ParamsE --------------------------
	.section	.text._ZN7cutlass13device_kernelIN5flash11enable_sm90INS1_16FlashAttnBwdSm90INS1_25CollectiveMainloopBwdSm90ILi2ELi1ELi1EN4cute5tupleIJNS5_1CILi1EEES8_S8_EEENS6_IJNS7_ILi64EEENS7_ILi96EEENS7_ILi192EEEEEENS_10bfloat16_tEfNS_4arch4Sm90ELb0ELb1ELb1ELb1ELb0ELb0ELb1ELb0ELi3ELi1ELi1ELi1ELb0EEENS1_21CollectiveEpilogueBwdISD_SE_SG_Li384ELb1ELb1ELi3EEENS1_19SingleTileSchedulerILb1ELb0ELb0ELi96EEEEEEEEEvNT_6ParamsE,"ax",@progbits
	.align	128
.text._ZN7cutlass13device_kernelIN5flash11enable_sm90INS1_16FlashAttnBwdSm90INS1_25CollectiveMainloopBwdSm90ILi2ELi1ELi1EN4cute5tupleIJNS5_1CILi1EEES8_S8_EEENS6_IJNS7_ILi64EEENS7_ILi96EEENS7_ILi192EEEEEENS_10bfloat16_tEfNS_4arch4Sm90ELb0ELb1ELb1ELb1ELb0ELb0ELb1ELb0ELi3ELi1ELi1ELi1ELb0EEENS1_21CollectiveEpilogueBwdISD_SE_SG_Li384ELb1ELb1ELi3EEENS1_19SingleTileSchedulerILb1ELb0ELb0ELi96EEEEEEEEEvNT_6ParamsE:
        .type           _ZN7cutlass13device_kernelIN5flash11enable_sm90INS1_16FlashAttnBwdSm90INS1_25CollectiveMainloopBwdSm90ILi2ELi1ELi1EN4cute5tupleIJNS5_1CILi1EEES8_S8_EEENS6_IJNS7_ILi64EEENS7_ILi96EEENS7_ILi192EEEEEENS_10bfloat16_tEfNS_4arch4Sm90ELb0ELb1ELb1ELb1ELb0ELb0ELb1ELb0ELi3ELi1ELi1ELi1ELb0EEENS1_21CollectiveEpilogueBwdISD_SE_SG_Li384ELb1ELb1ELi3EEENS1_19SingleTileSchedulerILb1ELb0ELb0ELi96EEEEEEEEEvNT_6ParamsE,@function
        .size           _ZN7cutlass13device_kernelIN5flash11enable_sm90INS1_16FlashAttnBwdSm90INS1_25CollectiveMainloopBwdSm90ILi2ELi1ELi1EN4cute5tupleIJNS5_1CILi1EEES8_S8_EEENS6_IJNS7_ILi64EEENS7_ILi96EEENS7_ILi192EEEEEENS_10bfloat16_tEfNS_4arch4Sm90ELb0ELb1ELb1ELb1ELb0ELb0ELb1ELb0ELi3ELi1ELi1ELi1ELb0EEENS1_21CollectiveEpilogueBwdISD_SE_SG_Li384ELb1ELb1ELi3EEENS1_19SingleTileSchedulerILb1ELb0ELb0ELi96EEEEEEEEEvNT_6ParamsE,(.L_x_7661 - _ZN7cutlass13device_kernelIN5flash11enable_sm90INS1_16FlashAttnBwdSm90INS1_25CollectiveMainloopBwdSm90ILi2ELi1ELi1EN4cute5tupleIJNS5_1CILi1EEES8_S8_EEENS6_IJNS7_ILi64EEENS7_ILi96EEENS7_ILi192EEEEEENS_10bfloat16_tEfNS_4arch4Sm90ELb0ELb1ELb1ELb1ELb0ELb0ELb1ELb0ELi3ELi1ELi1ELi1ELb0EEENS1_21CollectiveEpilogueBwdISD_SE_SG_Li384ELb1ELb1ELi3EEENS1_19SingleTileSchedulerILb1ELb0ELb0ELi96EEEEEEEEEvNT_6ParamsE)
        .other          _ZN7cutlass13device_kernelIN5flash11enable_sm90INS1_16FlashAttnBwdSm90INS1_25CollectiveMainloopBwdSm90ILi2ELi1ELi1EN4cute5tupleIJNS5_1CILi1EEES8_S8_EEENS6_IJNS7_ILi64EEENS7_ILi96EEENS7_ILi192EEEEEENS_10bfloat16_tEfNS_4arch4Sm90ELb0ELb1ELb1ELb1ELb0ELb0ELb1ELb0ELi3ELi1ELi1ELi1ELb0EEENS1_21CollectiveEpilogueBwdISD_SE_SG_Li384ELb1ELb1ELi3EEENS1_19SingleTileSchedulerILb1ELb0ELb0ELi96EEEEEEEEEvNT_6ParamsE,@"STO_CUDA_ENTRY STV_DEFAULT"
_ZN7cutlass13device_kernelIN5flash11enable_sm90INS1_16FlashAttnBwdSm90INS1_25CollectiveMainloopBwdSm90ILi2ELi1ELi1EN4cute5tupleIJNS5_1CILi1EEES8_S8_EEENS6_IJNS7_ILi64EEENS7_ILi96EEENS7_ILi192EEEEEENS_10bfloat16_tEfNS_4arch4Sm90ELb0ELb1ELb1ELb1ELb0ELb0ELb1ELb0ELi3ELi1ELi1ELi1ELb0EEENS1_21CollectiveEpilogueBwdISD_SE_SG_Li384ELb1ELb1ELi3EEENS1_19SingleTileSchedulerILb1ELb0ELb0ELi96EEEEEEEEEvNT_6ParamsE:
        /* <DEDUP_REMOVED lines=23> */
.L_x_1781:
[----:B------:R-:W-:Y:S05]  /*0170*/  BSYNC B0 ;  /* 0x0000000000007941 */ /* 0x000fea0003800000 */
.L_x_1780:
        /* <DEDUP_REMOVED lines=34> */
.L_x_1782:
        /* <DEDUP_REMOVED lines=20> */
.L_x_1783:
[----:B---3--:R-:W-:Y:S01]  /*04e0*/  ISETP.NE.AND P0, PT, R2, RZ, PT ;  /* 0x000000ff0200720c */ /* 0x008fe20003f05270 */
[----:B------:R-:W-:Y:S01]  /*04f0*/  IMAD.MOV.U32 R2, RZ, RZ, 0x1 ;  /* 0x00000001ff027424 */ /* 0x000fe200078e00ff */
[----:B------:R-:W-:Y:S01]  /*0500*/  NOP ;  /* 0x0000000000007918 */ /* 0x000fe20000000000 */
[----:B------:R-:W-:Y:S01]  /*0510*/  ULDC.64 UR38, c[0x0][0x208] ;  /* 0x0000820000267ab9 */ /* 0x000fe20000000a00 */
[----:B------:R-:W-:Y:S02]  /*0520*/  BSSY B6, `(.L_x_1784) ;  /* 0x0000ae6000067945 */ /* 0x000fe40003800000 */
[----:B------:R-:W-:-:S05]  /*0530*/  SEL R2, R2, 0x2, !P0 ;  /* 0x0000000202027807 */ /* 0x000fca0004000000 */
[----:B------:R3:W-:Y:S01]  /*0540*/  STL [R1], R2 ;  /* 0x0000000201007387 */ /* 0x0007e20000100800 */
[----:B-12-4-:R-:W-:Y:S06]  /*0550*/  BAR.SYNC.DEFER_BLOCKING 0x0 ;  /* 0x0000000000007b1d */ /* 0x016fec0000010000 */
[----:B------:R-:W-:Y:S05]  /*0560*/  @!P0 BRA `(.L_x_1785) ;  /* 0x0000006c00048947 */ /* 0x000fea0003800000 */
.L_x_1786:
[----:B------:R-:W-:-:S08]  /*0570*/  NOP ;  /* 0x0000000000007918 */ /* 0x000fd00000000000 */
[----:B------:R-:W1:Y:S02]  /*0580*/  USETMAXREG.TRY_ALLOC.CTAPOOL UP0, 0xa0 ;  /* 0x000000a0000079c8 */ /* 0x000e640008000600 */
[----:B-1----:R-:W-:-:S13]  /*0590*/  PLOP3.LUT P0, PT, PT, PT, UP0, 0x80, 0x0 ;  /* 0x000000000000781c */ /* 0x002fda0003f0f008 */
[----:B------:R-:W-:Y:S05]  /*05a0*/  @!P0 BRA `(.L_x_1786) ;  /* 0xfffffffc00f08947 */ /* 0x000fea000383ffff */
[----:B------:R-:W-:Y:S01]  /*05b0*/  LOP3.LUT R0, R0, 0x3, RZ, 0xc0, !PT ;  /* 0x0000000300007812 */ /* 0x000fe200078ec0ff */
[----:B---3--:R-:W1:Y:S01]  /*05c0*/  S2R R2, SR_TID.X ;  /* 0x0000000000027919 */ /* 0x008e620000002100 */
        /* <DEDUP_REMOVED lines=15> */
.L_x_1787:
        /* <DEDUP_REMOVED lines=10> */
.L_x_1789:
[----:B------:R-:W2:Y:S02]  /*0760*/  LDC R0, c[0x0][0x8bc] ;  /* 0x00022f00ff007b82 */ /* 0x000ea40000000800 */
.L_x_1788:
[----:B------:R-:W-:-:S05]  /*0770*/  IMAD R5, R19, 0x60, RZ ;  /* 0x0000006013057824 */ /* 0x000fca00078e02ff */
[----:B--2--5:R-:W-:-:S04]  /*0780*/  ISETP.GE.AND P0, PT, R5, R0, PT ;  /* 0x000000000500720c */ /* 0x024fc80003f06270 */
[----:B------:R-:W-:-:S04]  /*0790*/  SEL R4, R7, 0xffffffff, !P0 ;  /* 0xffffffff07047807 */ /* 0x000fc80004000000 */
[----:B------:R-:W-:Y:S01]  /*07a0*/  ISETP.GE.AND P0, PT, R4, RZ, PT ;  /* 0x000000ff0400720c */ /* 0x000fe20003f06270 */
[----:B------:R2:W-:-:S12]  /*07b0*/  STL [R1+0x18], R4 ;  /* 0x0000180401007387 */ /* 0x0005d80000100800 */
[----:B------:R-:W-:Y:S05]  /*07c0*/  @!P0 BRA `(.L_x_1790) ;  /* 0x000000a800ec8947 */ /* 0x000fea0003800000 */
[----:B------:R-:W-:Y:S02]  /*07d0*/  ULDC.64 UR4, c[0x0][0x780] ;  /* 0x0001e00000047ab9 */ /* 0x000fe40000000a00 */
[----:B------:R-:W-:Y:S01]  /*07e0*/  ISETP.NE.U32.AND P0, PT, RZ, UR4, PT ;  /* 0x00000004ff007c0c */ /* 0x000fe2000bf05070 */
[----:B------:R-:W-:Y:S02]  /*07f0*/  ULDC UR4, c[0x0][0x290] ;  /* 0x0000a40000047ab9 */ /* 0x000fe40000000800 */
[----:B------:R-:W-:Y:S01]  /*0800*/  IMAD.U32 R18, RZ, RZ, UR4 ;  /* 0x00000004ff127e24 */ /* 0x000fe2000f8e00ff */
[----:B------:R-:W-:-:S13]  /*0810*/  ISETP.NE.AND.EX P0, PT, RZ, UR5, PT, P0 ;  /* 0x00000005ff007c0c */ /* 0x000fda000bf05300 */
[----:B------:R-:W-:Y:S05]  /*0820*/  @!P0 BRA `(.L_x_1791) ;  /* 0x0000000000108947 */ /* 0x000fea0003800000 */
[----:B-1----:R-:W1:Y:S02]  /*0830*/  LDC.64 R2, c[0x0][0x780] ;  /* 0x0001e000ff027b82 */ /* 0x002e640000000a00 */
[----:B-1----:R-:W-:-:S05]  /*0840*/  IMAD.WIDE R2, R4, 0x4, R2 ;  /* 0x0000000404027825 */ /* 0x002fca00078e0202 */
[----:B------:R1:W5:Y:S01]  /*0850*/  LDG.E R17, desc[UR38][R2.64] ;  /* 0x0000002602117981 */ /* 0x000362000c1e1900 */
[----:B------:R-:W-:Y:S05]  /*0860*/  BRA `(.L_x_1792) ;  /* 0x0000000000287947 */ /* 0x000fea0003800000 */
.L_x_1791:
[----:B------:R-:W-:Y:S01]  /*0870*/  ULDC.64 UR4, c[0x0][0x770] ;  /* 0x0001dc0000047ab9 */ /* 0x000fe20000000a00 */
[----:B------:R-:W3:Y:S01]  /*0880*/  LDC R17, c[0x0][0x280] ;  /* 0x0000a000ff117b82 */ /* 0x000ee20000000800 */
[----:B------:R-:W-:-:S04]  /*0890*/  ISETP.NE.U32.AND P0, PT, RZ, UR4, PT ;  /* 0x00000004ff007c0c */ /* 0x000fc8000bf05070 */
[----:B------:R-:W-:-:S13]  /*08a0*/  ISETP.NE.AND.EX P0, PT, RZ, UR5, PT, P0 ;  /* 0x00000005ff007c0c */ /* 0x000fda000bf05300 */
[----:B------:R-:W-:Y:S05]  /*08b0*/  @!P0 BRA `(.L_x_1792) ;  /* 0x0000000000148947 */ /* 0x000fea0003800000 */
[----:B-1----:R-:W1:Y:S02]  /*08c0*/  LDC.64 R2, c[0x0][0x770] ;  /* 0x0001dc00ff027b82 */ /* 0x002e640000000a00 */
[----:B-1----:R-:W-:-:S05]  /*08d0*/  IMAD.WIDE R2, R4, 0x4, R2 ;  /* 0x0000000404027825 */ /* 0x002fca00078e0202 */
[----:B---3--:R-:W3:Y:S04]  /*08e0*/  LDG.E R17, desc[UR38][R2.64] ;  /* 0x0000002602117981 */ /* 0x008ee8000c1e1900 */
[----:B------:R-:W3:Y:S02]  /*08f0*/  LDG.E R0, desc[UR38][R2.64+0x4] ;  /* 0x0000042602007981 */ /* 0x000ee4000c1e1900 */
[----:B---3--:R-:W-:-:S07]  /*0900*/  IMAD.IADD R17, R0, 0x1, -R17 ;  /* 0x0000000100117824 */ /* 0x008fce00078e0a11 */
.L_x_1792:
[----:B------:R-:W-:Y:S02]  /*0910*/  ULDC.64 UR4, c[0x0][0x788] ;  /* 0x0001e20000047ab9 */ /* 0x000fe40000000a00 */
[----:B------:R-:W-:-:S04]  /*0920*/  ISETP.NE.U32.AND P0, PT, RZ, UR4, PT ;  /* 0x00000004ff007c0c */ /* 0x000fc8000bf05070 */
[----:B------:R-:W-:-:S13]  /*0930*/  ISETP.NE.AND.EX P0, PT, RZ, UR5, PT, P0 ;  /* 0x00000005ff007c0c */ /* 0x000fda000bf05300 */
[----:B------:R-:W-:Y:S05]  /*0940*/  @!P0 BRA `(.L_x_1793) ;  /* 0x0000000000108947 */ /* 0x000fea0003800000 */
[----:B-1----:R-:W1:Y:S02]  /*0950*/  LDC.64 R2, c[0x0][0x788] ;  /* 0x0001e200ff027b82 */ /* 0x002e640000000a00 */
[----:B-1----:R-:W-:-:S05]  /*0960*/  IMAD.WIDE R2, R4, 0x4, R2 ;  /* 0x0000000404027825 */ /* 0x002fca00078e0202 */
[----:B------:R1:W5:Y:S01]  /*0970*/  LDG.E R18, desc[UR38][R2.64] ;  /* 0x0000002602127981 */ /* 0x000362000c1e1900 */
[----:B------:R-:W-:Y:S05]  /*0980*/  BRA `(.L_x_1794) ;  /* 0x0000000000247947 */ /* 0x000fea0003800000 */
.L_x_1793:
[----:B------:R-:W-:Y:S02]  /*0990*/  ULDC.64 UR4, c[0x0][0x778] ;  /* 0x0001de0000047ab9 */ /* 0x000fe40000000a00 */
[----:B------:R-:W-:-:S04]  /*09a0*/  ISETP.NE.U32.AND P0, PT, RZ, UR4, PT ;  /* 0x00000004ff007c0c */ /* 0x000fc8000bf05070 */
[----:B------:R-:W-:-:S13]  /*09b0*/  ISETP.NE.AND.EX P0, PT, RZ, UR5, PT, P0 ;  /* 0x00000005ff007c0c */ /* 0x000fda000bf05300 */
[----:B------:R-:W-:Y:S05]  /*09c0*/  @!P0 BRA `(.L_x_1794) ;  /* 0x0000000000148947 */ /* 0x000fea0003800000 */
[----:B-1----:R-:W1:Y:S02]  /*09d0*/  LDC.64 R2, c[0x0][0x778] ;  /* 0x0001de00ff027b82 */ /* 0x002e640000000a00 */
[----:B-1----:R-:W-:-:S05]  /*09e0*/  IMAD.WIDE R2, R4, 0x4, R2 ;  /* 0x0000000404027825 */ /* 0x002fca00078e0202 */
[----:B------:R-:W4:Y:S04]  /*09f0*/  LDG.E R18, desc[UR38][R2.64] ;  /* 0x0000002602127981 */ /* 0x000f28000c1e1900 */
[----:B------:R-:W4:Y:S02]  /*0a00*/  LDG.E R7, desc[UR38][R2.64+0x4] ;  /* 0x0000042602077981 */ /* 0x000f24000c1e1900 */
[----:B----4-:R-:W-:-:S07]  /*0a10*/  IMAD.IADD R18, R7, 0x1, -R18 ;  /* 0x0000000107127824 */ /* 0x010fce00078e0a12 */
.L_x_1794:
[----:B---3-5:R-:W-:Y:S01]  /*0a20*/  VIADD R0, R17, 0x3f ;  /* 0x0000003f11007836 */ /* 0x028fe20000000000 */
[----:B------:R-:W-:Y:S01]  /*0a30*/  ISETP.GE.AND P1, PT, R19, RZ, PT ;  /* 0x000000ff1300720c */ /* 0x000fe20003f26270 */
[----:B------:R-:W-:Y:S01]  /*0a40*/  ULDC UR4, c[0x0][0x74c] ;  /* 0x0001d30000047ab9 */ /* 0x000fe20000000800 */
[----:B-1----:R-:W-:Y:S02]  /*0a50*/  IADD3 R2, R5, R17, -R18 ;  /* 0x0000001105027210 */ /* 0x002fe40007ffe812 */
[----:B------:R-:W-:Y:S02]  /*0a60*/  SHF.R.S32.HI R3, RZ, 0x1f, R0 ;  /* 0x0000001fff037819 */ /* 0x000fe40000011400 */
[----:B------:R-:W-:Y:S01]  /*0a70*/  PLOP3.LUT P0, PT, PT, PT, PT, 0x80, 0x0 ;  /* 0x000000000000781c */ /* 0x000fe20003f0f070 */
[----:B------:R-:W-:Y:S01]  /*0a80*/  VIADD R2, R2, -UR4 ;  /* 0x8000000402027c36 */ /* 0x000fe20008000000 */
[----:B------:R-:W-:-:S04]  /*0a90*/  LEA.HI R3, R3, R0, RZ, 0x6 ;  /* 0x0000000003037211 */ /* 0x000fc800078f30ff */
[----:B--2---:R-:W-:Y:S02]  /*0aa0*/  SHF.R.S32.HI R4, RZ, 0x6, R3 ;  /* 0x00000006ff047819 */ /* 0x004fe40000011403 */
[----:B------:R-:W-:-:S03]  /*0ab0*/  SHF.R.S32.HI R7, RZ, 0x1f, R2 ;  /* 0x0000001fff077819 */ /* 0x000fc60000011402 */
[----:B------:R1:W-:Y:S01]  /*0ac0*/  STL [R1+0x14], R4 ;  /* 0x0000140401007387 */ /* 0x0003e20000100800 */
[----:B------:R-:W-:Y:S01]  /*0ad0*/  LEA.HI R7, R7, R2, RZ, 0x6 ;  /* 0x0000000207077211 */ /* 0x000fe200078f30ff */
[----:B------:R-:W-:Y:S06]  /*0ae0*/  @!P1 BRA `(.L_x_1795) ;  /* 0x0000000000249947 */ /* 0x000fec0003800000 */
[----:B------:R-:W-:Y:S01]  /*0af0*/  IADD3 R0, -R18, 0x9f, R17 ;  /* 0x0000009f12007810 */ /* 0x000fe20007ffe111 */
[----:B------:R-:W-:Y:S01]  /*0b00*/  ULDC UR4, c[0x0][0x748] ;  /* 0x0001d20000047ab9 */ /* 0x000fe20000000800 */
[----:B------:R-:W-:Y:S02]  /*0b10*/  IMAD.MOV.U32 R2, RZ, RZ, R4 ;  /* 0x000000ffff027224 */ /* 0x000fe400078e0004 */
[----:B------:R-:W-:-:S04]  /*0b20*/  IADD3 R0, R0, UR4, R5 ;  /* 0x0000000400007c10 */ /* 0x000fc8000fffe005 */
[----:B------:R-:W-:-:S04]  /*0b30*/  SHF.R.S32.HI R3, RZ, 0x1f, R0 ;  /* 0x0000001fff037819 */ /* 0x000fc80000011400 */
[----:B------:R-:W-:-:S04]  /*0b40*/  LEA.HI R3, R3, R0, RZ, 0x6 ;  /* 0x0000000003037211 */ /* 0x000fc800078f30ff */
[----:B------:R-:W-:-:S04]  /*0b50*/  SHF.R.S32.HI R3, RZ, 0x6, R3 ;  /* 0x00000006ff037819 */ /* 0x000fc80000011403 */
[----:B------:R-:W-:-:S05]  /*0b60*/  VIMNMX R2, R2, R3, PT ;  /* 0x0000000302027248 */ /* 0x000fca0003fe0100 */
[----:B------:R2:W-:Y:S02]  /*0b70*/  STL [R1+0x14], R2 ;  /* 0x0000140201007387 */ /* 0x0005e40000100800 */
.L_x_1795:
[----:B------:R-:W3:Y:S01]  /*0b80*/  LDL R0, [R1+0x14] ;  /* 0x0000140001007983 */ /* 0x000ee20000100800 */
[----:B------:R-:W-:Y:S02]  /*0b90*/  SHF.R.S32.HI R7, RZ, 0x6, R7 ;  /* 0x00000006ff077819 */ /* 0x000fe40000011407 */
[----:B------:R-:W-:Y:S02]  /*0ba0*/  CS2R R70, SRZ ;  /* 0x0000000000467805 */ /* 0x000fe4000001ff00 */
[----:B------:R-:W-:Y:S02]  /*0bb0*/  CS2R R68, SRZ ;  /* 0x0000000000447805 */ /* 0x000fe4000001ff00 */
[----:B------:R-:W-:Y:S02]  /*0bc0*/  CS2R R66, SRZ ;  /* 0x0000000000427805 */ /* 0x000fe4000001ff00 */
[----:B------:R-:W-:Y:S02]  /*0bd0*/  VIMNMX R16, RZ, R7, !PT ;  /* 0x00000007ff107248 */ /* 0x000fe40007fe0100 */
        /* <DEDUP_REMOVED lines=45> */
[----:B---3--:R-:W-:-:S13]  /*0eb0*/  ISETP.GT.AND P1, PT, R0, R16, PT ;  /* 0x000000100000720c */ /* 0x008fda0003f24270 */
[----:B------:R-:W-:Y:S05]  /*0ec0*/  @!P1 BRA `(.L_x_1796) ;  /* 0x0000003800749947 */ /* 0x000fea0003800000 */
[----:B------:R-:W3:Y:S01]  /*0ed0*/  S2UR UR4, SR_CgaCtaId ;  /* 0x00000000000479c3 */ /* 0x000ee20000008800 */
[----:B------:R-:W-:Y:S01]  /*0ee0*/  UMOV UR36, 0x400 ;  /* 0x0000040000247882 */ /* 0x000fe20000000000 */
[----:B------:R-:W-:Y:S01]  /*0ef0*/  ULDC UR42, c[0x0][0x75c] ;  /* 0x0001d700002a7ab9 */ /* 0x000fe20000000800 */
[----:B------:R-:W-:Y:S01]  /*0f00*/  ULDC UR43, c[0x0][0x744] ;  /* 0x0001d100002b7ab9 */ /* 0x000fe20000000800 */
[----:B------:R-:W-:Y:S01]  /*0f10*/  ULDC.64 UR40, c[0x0][0x748] ;  /* 0x0001d20000287ab9 */ /* 0x000fe20000000a00 */
[----:B---3--:R-:W-:-:S04]  /*0f20*/  ULEA UR36, UR4, UR36, 0x18 ;  /* 0x0000002404247291 */ /* 0x008fc8000f8ec03f */
[----:B------:R-:W-:-:S04]  /*0f30*/  UIADD3 UR37, UR36, 0x30400, URZ ;  /* 0x0003040024257890 */ /* 0x000fc8000fffe03f */
[----:B------:R-:W-:-:S06]  /*0f40*/  ULOP3.LUT UP0, URZ, UR37, 0x1bf, URZ, 0xc0, !UPT ;  /* 0x000001bf253f7892 */ /* 0x000fcc000f80c03f */
[----:B------:R-:W-:-:S13]  /*0f50*/  PLOP3.LUT P0, PT, PT, PT, UP0, 0x80, 0x0 ;  /* 0x000000000000781c */ /* 0x000fda0003f0f008 */
[----:B------:R-:W-:Y:S05]  /*0f60*/  @!P0 BRA `(.L_x_1797) ;  /* 0x00000000007c8947 */ /* 0x000fea0003800000 */
[----:B--2---:R-:W-:Y:S01]  /*0f70*/  MOV R2, 0x0 ;  /* 0x0000000000027802 */ /* 0x004fe20000000f00 */
[----:B------:R-:W-:Y:S01]  /*0f80*/  ULDC.64 UR4, c[0x4][0x80] ;  /* 0x0100200000047ab9 */ /* 0x000fe20000000a00 */
[----:B------:R-:W-:Y:S01]  /*0f90*/  ULDC.64 UR6, c[0x4][0x8] ;  /* 0x0100020000067ab9 */ /* 0x000fe20000000a00 */
[----:B-1----:R-:W-:Y:S01]  /*0fa0*/  IMAD.U32 R4, RZ, RZ, UR4 ;  /* 0x00000004ff047e24 */ /* 0x002fe2000f8e00ff */
        /* <DEDUP_REMOVED lines=12> */
.L_x_1798:
        /* <DEDUP_REMOVED lines=15> */
.L_x_1797:
[----:B------:R-:W-:-:S04]  /*1160*/  IMAD.U32 R0, RZ, RZ, UR36 ;  /* 0x00000024ff007e24 */ /* 0x000fc8000f8e00ff */
[----:B------:R-:W-:-:S05]  /*1170*/  VIADD R0, R0, 0x33400 ;  /* 0x0003340000007836 */ /* 0x000fca0000000000 */
[----:B------:R-:W-:-:S13]  /*1180*/  LOP3.LUT P0, RZ, R0, 0x1bf, RZ, 0xc0, !PT ;  /* 0x000001bf00ff7812 */ /* 0x000fda000780c0ff */
        /* <DEDUP_REMOVED lines=17> */
.L_x_1800:
        /* <DEDUP_REMOVED lines=15> */
.L_x_1799:
[----:B--2---:R-:W2:Y:S01]  /*1390*/  S2R R2, SR_TID.X ;  /* 0x0000000000027919 */ /* 0x004ea20000002100 */
[----:B------:R-:W-:Y:S01]  /*13a0*/  UMOV UR4, 0xffffffff ;  /* 0xffffffff00047882 */ /* 0x000fe20000000000 */
[----:B--2---:R-:W-:-:S05]  /*13b0*/  VIADD R0, R2, 0xffffff80 ;  /* 0xffffff8002007836 */ /* 0x004fca0000000000 */
[----:B------:R-:W-:-:S04]  /*13c0*/  SHF.R.S32.HI R3, RZ, 0x1f, R0 ;  /* 0x0000001fff037819 */ /* 0x000fc80000011400 */
[----:B------:R-:W-:-:S04]  /*13d0*/  LEA.HI R2, R3, R0, RZ, 0x7 ;  /* 0x0000000003027211 */ /* 0x000fc800078f38ff */
[----:B------:R-:W-:Y:S01]  /*13e0*/  SHF.R.S32.HI R13, RZ, 0x7, R2 ;  /* 0x00000007ff0d7819 */ /* 0x000fe20000011402 */
[----:B------:R-:W-:Y:S06]  /*13f0*/  BRA.DIV UR4, `(.L_x_1801) ;  /* 0x0000009e04e87947 */ /* 0x000fec000b800000 */
[----:B------:R2:W3:Y:S02]  /*1400*/  SHFL.IDX PT, R14, R13, RZ, 0x1f ;  /* 0x00001fff0d0e7589 */ /* 0x0004e400000e0000 */
.L_x_1946:
[----:B------:R-:W-:Y:S02]  /*1410*/  SHF.L.U32 R10, RZ, 0x1f, RZ ;  /* 0x0000001fff0a7819 */ /* 0x000fe400000006ff */
[CC--:B-1----:R-:W-:Y:S02]  /*1420*/  LEA.HI R4, R3.reuse, R0.reuse, RZ, 0x4 ;  /* 0x0000000003047211 */ /* 0x0c2fe400078f20ff */
[----:B------:R-:W1:Y:S01]  /*1430*/  SYNCS.PHASECHK.TRANS64.TRYWAIT P0, [UR36+0x36400], R10 ;  /* 0x0364000aff0075a7 */ /* 0x000e620008000164 */
[----:B------:R-:W-:Y:S01]  /*1440*/  LEA.HI R6, R3, R0, RZ, 0x5 ;  /* 0x0000000003067211 */ /* 0x000fe200078f28ff */
[----:B---3--:R-:W-:Y:S01]  /*1450*/  IMAD.HI R3, R14, 0x55555556, RZ ;  /* 0x555555560e037827 */ /* 0x008fe200078e02ff */
        /* <DEDUP_REMOVED lines=11> */
[----:B-1----:R-:W-:Y:S06]  /*1510*/  @P0 BRA `(.L_x_1802) ;  /* 0x0000000000080947 */ /* 0x002fec0003800000 */
[----:B------:R-:W1:Y:S02]  /*1520*/  SYNCS.PHASECHK.TRANS64.TRYWAIT P0, [UR36+0x36400], R10 ;  /* 0x0364000aff0075a7 */ /* 0x000e640008000164 */
[----:B-1----:R-:W-:Y:S05]  /*1530*/  @!P0 BRA `(.L_x_1803) ;  /* 0x0000009c00b48947 */ /* 0x002fea0003800000 */
.L_x_1802:
[----:B------:R-:W3:Y:S01]  /*1540*/  LDL.LU R14, [R1] ;  /* 0x00000000010e7983 */ /* 0x000ee20000300800 */
[----:B------:R-:W-:Y:S01]  /*1550*/  IMAD.IADD R11, R8, 0x1, -R9 ;  /* 0x00000001080b7824 */ /* 0x000fe200078e0a09 */
[----:B------:R-:W-:Y:S01]  /*1560*/  SHF.R.S32.HI R8, RZ, 0x1f, R7 ;  /* 0x0000001fff087819 */ /* 0x000fe20000011407 */
[C---:B-1----:R-:W-:Y:S01]  /*1570*/  IMAD.HI R10, R13.reuse, 0x55555556, RZ ;  /* 0x555555560d0a7827 */ /* 0x042fe200078e02ff */
[--C-:B------:R-:W-:Y:S02]  /*1580*/  SHF.R.S32.HI R5, RZ, 0x1, R2.reuse ;  /* 0x00000001ff057819 */ /* 0x100fe40000011402 */
[----:B------:R-:W-:Y:S02]  /*1590*/  CS2R R70, SRZ ;  /* 0x0000000000467805 */ /* 0x000fe4000001ff00 */
[----:B------:R-:W-:Y:S01]  /*15a0*/  SHF.R.S32.HI R6, RZ, 0x1f, R2 ;  /* 0x0000001fff067819 */ /* 0x000fe20000011402 */
[----:B------:R-:W-:Y:S01]  /*15b0*/  IMAD R12, R13, 0x400, R0 ;  /* 0x000004000d0c7824 */ /* 0x000fe200078e0200 */
[----:B------:R-:W-:-:S02]  /*15c0*/  LEA.HI R8, R8, R7, RZ, 0x3 ;  /* 0x0000000708087211 */ /* 0x000fc400078f18ff */
[----:B------:R-:W-:Y:S02]  /*15d0*/  CS2R R68, SRZ ;  /* 0x0000000000447805 */ /* 0x000fe4000001ff00 */
[----:B------:R-:W-:Y:S02]  /*15e0*/  LEA.HI R6, R6, R5, RZ, 0x2 ;  /* 0x0000000506067211 */ /* 0x000fe400078f10ff */
[----:B------:R-:W-:Y:S02]  /*15f0*/  CS2R R66, SRZ ;  /* 0x0000000000427805 */ /* 0x000fe4000001ff00 */
[----:B------:R-:W-:Y:S01]  /*1600*/  LOP3.LUT R2, R2, 0x7fffffe, RZ, 0xc0, !PT ;  /* 0x07fffffe02027812 */ /* 0x000fe200078ec0ff */
[----:B------:R-:W-:Y:S01]  /*1610*/  IMAD.SHL.U32 R8, R8, 0x20, RZ ;  /* 0x0000002008087824 */ /* 0x000fe200078e00ff */
[----:B------:R-:W-:Y:S02]  /*1620*/  LOP3.LUT R6, R6, 0xfffffffc, RZ, 0xc0, !PT ;  /* 0xfffffffc06067812 */ /* 0x000fe400078ec0ff */
[----:B------:R-:W-:-:S02]  /*1630*/  CS2R R64, SRZ ;  /* 0x0000000000407805 */ /* 0x000fc4000001ff00 */
[----:B------:R-:W-:Y:S01]  /*1640*/  SHF.R.S32.HI R3, RZ, 0x1f, R0 ;  /* 0x0000001fff037819 */ /* 0x000fe20000011400 */
[----:B------:R-:W-:Y:S01]  /*1650*/  IMAD.IADD R9, R7, 0x1, -R2 ;  /* 0x0000000107097824 */ /* 0x000fe200078e0a02 */
[----:B------:R-:W-:Y:S01]  /*1660*/  SHF.R.S32.HI R4, RZ, 0x4, R4 ;  /* 0x00000004ff047819 */ /* 0x000fe20000011404 */
[----:B------:R-:W-:Y:S01]  /*1670*/  IMAD.IADD R7, R5, 0x1, -R6 ;  /* 0x0000000105077824 */ /* 0x000fe200078e0a06 */
[----:B------:R-:W-:Y:S02]  /*1680*/  LEA.HI R10, R10, R10, RZ, 0x1 ;  /* 0x0000000a0a0a7211 */ /* 0x000fe400078f08ff */
[----:B------:R-:W-:Y:S02]  /*1690*/  CS2R R62, SRZ ;  /* 0x00000000003e7805 */ /* 0x000fe4000001ff00 */
[----:B------:R-:W-:Y:S01]  /*16a0*/  LOP3.LUT R8, R8, 0x7fffff00, RZ, 0xc0, !PT ;  /* 0x7fffff0008087812 */ /* 0x000fe200078ec0ff */
[----:B------:R-:W-:Y:S01]  /*16b0*/  IMAD.SHL.U32 R6, R7, 0x40, RZ ;  /* 0x0000004007067824 */ /* 0x000fe200078e00ff */
[CC--:B------:R-:W-:Y:S01]  /*16c0*/  LEA.HI R2, R3.reuse, R0.reuse, RZ, 0x2 ;  /* 0x0000000003027211 */ /* 0x0c0fe200078f10ff */
[----:B------:R-:W-:Y:S01]  /*16d0*/  IMAD.SHL.U32 R15, R4, 0x8, RZ ;  /* 0x00000008040f7824 */ /* 0x000fe200078e00ff */
[----:B------:R-:W-:Y:S01]  /*16e0*/  LEA.HI R3, R3, R0, RZ, 0x5 ;  /* 0x0000000003037211 */ /* 0x000fe200078f28ff */
[----:B------:R-:W-:Y:S01]  /*16f0*/  IMAD R10, R10, -0x3, R13 ;  /* 0xfffffffd0a0a7824 */ /* 0x000fe200078e020d */
[----:B------:R-:W-:Y:S01]  /*1700*/  SHF.R.S32.HI R4, RZ, 0x2, R2 ;  /* 0x00000002ff047819 */ /* 0x000fe20000011402 */
[----:B------:R-:W-:Y:S01]  /*1710*/  IMAD R8, R13, 0x800, R8 ;  /* 0x000008000d087824 */ /* 0x000fe200078e0208 */
[----:B------:R-:W-:-:S02]  /*1720*/  SHF.R.S32.HI R5, RZ, 0x1f, R2 ;  /* 0x0000001fff057819 */ /* 0x000fc40000011402 */
[----:B------:R-:W-:Y:S02]  /*1730*/  CS2R R60, SRZ ;  /* 0x00000000003c7805 */ /* 0x000fe4000001ff00 */
[----:B--2---:R-:W-:Y:S01]  /*1740*/  LOP3.LUT R13, R2, 0x7ffffffc, RZ, 0xc0, !PT ;  /* 0x7ffffffc020d7812 */ /* 0x004fe200078ec0ff */
[----:B------:R-:W-:Y:S01]  /*1750*/  IMAD R8, R9, 0x20, R8 ;  /* 0x0000002009087824 */ /* 0x000fe200078e0208 */
[----:B------:R-:W-:Y:S01]  /*1760*/  LOP3.LUT R6, R6, 0xc0, RZ, 0xc0, !PT ;  /* 0x000000c006067812 */ /* 0x000fe200078ec0ff */
[----:B------:R-:W-:Y:S01]  /*1770*/  IMAD.MOV.U32 R9, RZ, RZ, 0x20 ;  /* 0x00000020ff097424 */ /* 0x000fe200078e00ff */
[----:B------:R-:W-:Y:S01]  /*1780*/  LEA.HI R5, R5, R4, RZ, 0x3 ;  /* 0x0000000405057211 */ /* 0x000fe200078f18ff */
[----:B------:R-:W-:Y:S01]  /*1790*/  IMAD.IADD R13, R0, 0x1, -R13 ;  /* 0x00000001000d7824 */ /* 0x000fe200078e0a0d */
[----:B------:R-:W-:Y:S01]  /*17a0*/  LOP3.LUT R15, R6, 0x8, R15, 0xf8, !PT ;  /* 0x00000008060f7812 */ /* 0x000fe200078ef80f */
[----:B------:R-:W-:Y:S01]  /*17b0*/  IMAD R8, R11, 0x200, R8 ;  /* 0x000002000b087824 */ /* 0x000fe200078e0208 */
[----:B------:R-:W-:Y:S01]  /*17c0*/  SHF.R.U32.HI R0, RZ, 0x3, R6 ;  /* 0x00000003ff007819 */ /* 0x000fe20000011606 */
[----:B------:R-:W-:Y:S01]  /*17d0*/  IMAD R10, R10, 0x10, R13 ;  /* 0x000000100a0a7824 */ /* 0x000fe200078e020d */
[----:B------:R-:W-:Y:S01]  /*17e0*/  LOP3.LUT R5, R5, 0xfffffff8, RZ, 0xc0, !PT ;  /* 0xfffffff805057812 */ /* 0x000fe200078ec0ff */
[----:B------:R-:W-:Y:S01]  /*17f0*/  IMAD R13, R19, -0x60, RZ ;  /* 0xffffffa0130d7824 */ /* 0x000fe200078e02ff */
[----:B------:R-:W-:Y:S01]  /*1800*/  LOP3.LUT R15, R15, R0, RZ, 0x3c, !PT ;  /* 0x000000000f0f7212 */ /* 0x000fe200078e3cff */
[----:B------:R-:W-:Y:S01]  /*1810*/  IMAD.IADD R0, R18, 0x1, -R17 ;  /* 0x0000000112007824 */ /* 0x000fe200078e0a11 */
[----:B------:R-:W-:Y:S01]  /*1820*/  SHF.R.S32.HI R3, RZ, 0x5, R3 ;  /* 0x00000005ff037819 */ /* 0x000fe20000011403 */
[----:B------:R-:W-:Y:S01]  /*1830*/  IMAD.IADD R6, R4, 0x1, -R5 ;  /* 0x0000000104067824 */ /* 0x000fe200078e0a05 */
[----:B------:R-:W-:Y:S01]  /*1840*/  LOP3.LUT P0, RZ, R7, 0x2, RZ, 0xc0, !PT ;  /* 0x0000000207ff7812 */ /* 0x000fe2000780c0ff */
[----:B------:R-:W-:Y:S01]  /*1850*/  IMAD.IADD R18, R13, 0x1, R18 ;  /* 0x000000010d127824 */ /* 0x000fe200078e0212 */
[----:B------:R1:W-:Y:S01]  /*1860*/  STL [R1+0x4], R0 ;  /* 0x0000040001007387 */ /* 0x0003e20000100800 */
[----:B------:R-:W-:Y:S01]  /*1870*/  IMAD.IADD R15, R8, 0x1, R15 ;  /* 0x00000001080f7824 */ /* 0x000fe200078e020f */
[----:B------:R-:W-:Y:S01]  /*1880*/  SEL R9, R9, 0xffffffe0, !P0 ;  /* 0xffffffe009097807 */ /* 0x000fe20004000000 */
[----:B------:R-:W-:Y:S01]  /*1890*/  IMAD R6, R3, 0x10, R6 ;  /* 0x0000001003067824 */ /* 0x000fe200078e0206 */
[----:B------:R-:W-:Y:S01]  /*18a0*/  IADD3 R4, -R17, 0x1, R18 ;  /* 0x0000000111047810 */ /* 0x000fe20007ffe112 */
[----:B------:R-:W-:Y:S01]  /*18b0*/  IMAD.SHL.U32 R3, R10, 0x2, RZ ;  /* 0x000000020a037824 */ /* 0x000fe200078e00ff */
[----:B------:R-:W-:Y:S01]  /*18c0*/  LEA R11, R15, UR36, 0x1 ;  /* 0x000000240f0b7c11 */ /* 0x000fe2000f8e08ff */
[----:B------:R-:W-:Y:S01]  /*18d0*/  IMAD.MOV.U32 R7, RZ, RZ, RZ ;  /* 0x000000ffff077224 */ /* 0x000fe200078e00ff */
[----:B------:R-:W-:Y:S01]  /*18e0*/  CS2R R58, SRZ ;  /* 0x00000000003a7805 */ /* 0x000fe2000001ff00 */
[--C-:B------:R-:W-:Y:S01]  /*18f0*/  IMAD.IADD R4, R4, 0x1, -R3.reuse ;  /* 0x0000000104047824 */ /* 0x100fe200078e0a03 */
[----:B------:R-:W-:Y:S01]  /*1900*/  CS2R R56, SRZ ;  /* 0x0000000000387805 */ /* 0x000fe2000001ff00 */
[----:B-1----:R-:W-:Y:S01]  /*1910*/  IMAD.SHL.U32 R0, R12, 0x4, RZ ;  /* 0x000000040c007824 */ /* 0x002fe200078e00ff */
[----:B------:R-:W-:Y:S01]  /*1920*/  CS2R R54, SRZ ;  /* 0x0000000000367805 */ /* 0x000fe2000001ff00 */
[--C-:B------:R-:W-:Y:S01]  /*1930*/  IMAD.IADD R12, R18, 0x1, -R3.reuse ;  /* 0x00000001120c7824 */ /* 0x100fe200078e0a03 */
[----:B------:R-:W-:Y:S01]  /*1940*/  CS2R R52, SRZ ;  /* 0x0000000000347805 */ /* 0x000fe2000001ff00 */
[----:B------:R-:W-:Y:S01]  /*1950*/  IMAD.IADD R10, R13, 0x1, -R3 ;  /* 0x000000010d0a7824 */ /* 0x000fe200078e0a03 */
[----:B------:R-:W-:Y:S01]  /*1960*/  IADD3 R3, R9, 0x30400, R11 ;  /* 0x0003040009037810 */ /* 0x000fe20007ffe00b */
[----:B------:R-:W-:Y:S01]  /*1970*/  IMAD.MOV.U32 R2, RZ, RZ, RZ ;  /* 0x000000ffff027224 */ /* 0x000fe200078e00ff */
[----:B------:R1:W-:Y:S01]  /*1980*/  STL [R1+0x8], R12 ;  /* 0x0000080c01007387 */ /* 0x0003e20000100800 */
[----:B------:R-:W-:Y:S01]  /*1990*/  IMAD.MOV.U32 R5, RZ, RZ, RZ ;  /* 0x000000ffff057224 */ /* 0x000fe200078e00ff */
[----:B------:R-:W-:-:S02]  /*19a0*/  CS2R R50, SRZ ;  /* 0x0000000000327805 */ /* 0x000fc4000001ff00 */
[----:B------:R-:W-:Y:S01]  /*19b0*/  CS2R R48, SRZ ;  /* 0x0000000000307805 */ /* 0x000fe2000001ff00 */
[----:B------:R1:W-:Y:S01]  /*19c0*/  STL [R1], R11 ;  /* 0x0000000b01007387 */ /* 0x0003e20000100800 */
[----:B------:R-:W-:Y:S02]  /*19d0*/  CS2R R46, SRZ ;  /* 0x00000000002e7805 */ /* 0x000fe4000001ff00 */
[----:B------:R-:W-:Y:S02]  /*19e0*/  CS2R R44, SRZ ;  /* 0x00000000002c7805 */ /* 0x000fe4000001ff00 */
[----:B------:R-:W-:Y:S01]  /*19f0*/  CS2R R42, SRZ ;  /* 0x00000000002a7805 */ /* 0x000fe2000001ff00 */
[----:B------:R1:W-:Y:S01]  /*1a00*/  STL [R1+0x10], R10 ;  /* 0x0000100a01007387 */ /* 0x0003e20000100800 */
[----:B------:R-:W-:Y:S02]  /*1a10*/  CS2R R40, SRZ ;  /* 0x0000000000287805 */ /* 0x000fe4000001ff00 */
[----:B------:R-:W-:-:S02]  /*1a20*/  CS2R R38, SRZ ;  /* 0x0000000000267805 */ /* 0x000fc4000001ff00 */
[----:B------:R-:W-:Y:S01]  /*1a30*/  CS2R R36, SRZ ;  /* 0x0000000000247805 */ /* 0x000fe2000001ff00 */
[----:B------:R1:W-:Y:S01]  /*1a40*/  STL [R1+0xc], R3 ;  /* 0x00000c0301007387 */ /* 0x0003e20000100800 */
        /* <DEDUP_REMOVED lines=31> */
[----:B-1-3--:R-:W-:-:S07]  /*1c40*/  LOP3.LUT R8, R14, 0x1, RZ, 0xfc, !PT ;  /* 0x000000010e087812 */ /* 0x00afce00078efcff */
.L_x_1822:
[----:B------:R-:W-:-:S13]  /*1c50*/  ISETP.NE.AND P0, PT, R8, 0x3, PT ;  /* 0x000000030800780c */ /* 0x000fda0003f05270 */
[----:B------:R-:W-:Y:S05]  /*1c60*/  @!P0 BRA `(.L_x_1804) ;  /* 0x0000000000048947 */ /* 0x000fea0003800000 */
[----:B------:R-:W-:Y:S01]  /*1c70*/  BPT.TRAP 0x1 ;  /* 0x000000040000795c */ /* 0x000fe20000300000 */
.L_x_1804:
[----:B------:R-:W-:Y:S02]  /*1c80*/  LEA R3, R2, UR36, 0x3 ;  /* 0x0000002402037c11 */ /* 0x000fe4000f8e18ff */
[----:B------:R-:W-:-:S04]  /*1c90*/  SHF.L.U32 R10, R7, 0x1f, RZ ;  /* 0x0000001f070a7819 */ /* 0x000fc800000006ff */
[----:B------:R1:W2:Y:S01]  /*1ca0*/  SYNCS.PHASECHK.TRANS64.TRYWAIT P1, [R3+URZ+0x36410], R10 ;  /* 0x0364100a030075a7 */ /* 0x0002a2000802017f */
[----:B------:R-:W-:Y:S05]  /*1cb0*/  @!P0 BRA `(.L_x_1805) ;  /* 0x0000000000048947 */ /* 0x000fea0003800000 */
[----:B------:R-:W-:Y:S01]  /*1cc0*/  BPT.TRAP 0x1 ;  /* 0x000000040000795c */ /* 0x000fe20000300000 */
.L_x_1805:
[----:B--2---:R-:W-:Y:S05]  /*1cd0*/  @P1 BRA `(.L_x_1806) ;  /* 0x0000000000081947 */ /* 0x004fea0003800000 */
[----:B------:R-:W2:Y:S02]  /*1ce0*/  SYNCS.PHASECHK.TRANS64.TRYWAIT P1, [R3+URZ+0x36410], R10 ;  /* 0x0364100a030075a7 */ /* 0x000ea4000802017f */
[----:B--2---:R-:W-:Y:S05]  /*1cf0*/  @!P1 BRA `(.L_x_1807) ;  /* 0x0000009400dc9947 */ /* 0x004fea0003800000 */
.L_x_1806:
        /* <DEDUP_REMOVED lines=99> */
[----:B-12---:R1:W2:Y:S04]  /*2330*/  LDS R10, [R11+0x30000] ;  /* 0x030000000b0a7984 */ /* 0x0062a80000000800 */
[----:B------:R1:W3:Y:S01]  /*2340*/  LDS R9, [R11+0x30020] ;  /* 0x030020000b097984 */ /* 0x0002e20000000800 */
[----:B------:R-:W-:Y:S05]  /*2350*/  @!P0 BRA `(.L_x_1808) ;  /* 0x0000000000048947 */ /* 0x000fea0003800000 */
[----:B------:R-:W-:Y:S01]  /*2360*/  BPT.TRAP 0x1 ;  /* 0x000000040000795c */ /* 0x000fe20000300000 */
.L_x_1808:
[----:B-1----:R-:W-:-:S04]  /*2370*/  SHF.L.U32 R11, R5, 0x1f, RZ ;  /* 0x0000001f050b7819 */ /* 0x002fc800000006ff */
[----:B------:R1:W4:Y:S01]  /*2380*/  SYNCS.PHASECHK.TRANS64.TRYWAIT P1, [UR36+0x36430], R11 ;  /* 0x0364300bff0075a7 */ /* 0x0003220008020164 */
[----:B------:R-:W-:Y:S05]  /*2390*/  @!P0 BRA `(.L_x_1809) ;  /* 0x0000000000048947 */ /* 0x000fea0003800000 */
[----:B------:R-:W-:Y:S01]  /*23a0*/  BPT.TRAP 0x1 ;  /* 0x000000040000795c */ /* 0x000fe20000300000 */
.L_x_1809:
[----:B----4-:R-:W-:Y:S05]  /*23b0*/  @P1 BRA `(.L_x_1810) ;  /* 0x0000000000081947 */ /* 0x010fea0003800000 */
[----:B------:R-:W4:Y:S02]  /*23c0*/  SYNCS.PHASECHK.TRANS64.TRYWAIT P1, [UR36+0x36430], R11 ;  /* 0x0364300bff0075a7 */ /* 0x000f240008020164 */
[----:B----4-:R-:W-:Y:S05]  /*23d0*/  @!P1 BRA `(.L_x_1811) ;  /* 0x0000009000389947 */ /* 0x010fea0003800000 */
.L_x_1810:
[----:B------:R-:W-:Y:S01]  /*23e0*/  UIADD3 UR5, UR36, 0x2a000, URZ ;  /* 0x0002a00024057890 */ /* 0x000fe2000fffe03f */
[----:B------:R-:W5:Y:S01]  /*23f0*/  LDL R152, [R1+0x8] ;  /* 0x0000080001987983 */ /* 0x000f620000100800 */
[----:B------:R-:W-:Y:S01]  /*2400*/  UIADD3 UR4, UR4, 0x9000, URZ ;  /* 0x0000900004047890 */ /* 0x000fe2000fffe03f */
[----:B------:R-:W-:Y:S01]  /*2410*/  WARPGROUP.ARRIVE ;  /* 0x00000000000079c5 */ /* 0x000fe20000000000 */
[----:B------:R-:W-:Y:S01]  /*2420*/  USHF.R.U32.HI UR5, URZ, 0x4, UR5 ;  /* 0x000000043f057899 */ /* 0x000fe20008011605 */
[----:B------:R-:W-:Y:S01]  /*2430*/  FMUL.FTZ R15, R140, UR42 ;  /* 0x0000002a8c0f7c20 */ /* 0x000fe20008410000 */
[----:B------:R-:W-:Y:S01]  /*2440*/  USHF.R.U32.HI UR4, URZ, 0x4, UR4 ;  /* 0x000000043f047899 */ /* 0x000fe20008011604 */
[----:B------:R-:W2:Y:S01]  /*2450*/  LDC R140, c[0x0][0x750] ;  /* 0x0001d400ff8c7b82 */ /* 0x000ea20000000800 */
[----:B------:R-:W-:Y:S01]  /*2460*/  ULOP3.LUT UR5, UR5, 0x3fff, URZ, 0xc0, !UPT ;  /* 0x00003fff05057892 */ /* 0x000fe2000f8ec03f */
[----:B-1--4-:R-:W-:Y:S01]  /*2470*/  FMUL.FTZ R11, R136, UR42 ;  /* 0x0000002a880b7c20 */ /* 0x012fe20008410000 */
        /* <DEDUP_REMOVED lines=26> */
[----:B--2---:R-:W-:Y:S01]  /*2620*/  ISETP.GE.AND P2, PT, R140, 0x1, PT ;  /* 0x000000018c00780c */ /* 0x004fe20003f46270 */
[----:B------:R-:W1:Y:S01]  /*2630*/  MUFU.TANH R11, R11 ;  /* 0x0000000b000b7308 */ /* 0x000e620000002400 */
[----:B------:R-:W-:-:S02]  /*2640*/  IMAD R141, R16, 0x40, R6 ;  /* 0x00000040108d7824 */ /* 0x000fc400078e0206 */
[----:B------:R-:W-:-:S05]  /*2650*/  VIADD R144, R4, UR41 ;  /* 0x0000002904907c36 */ /* 0x000fca0008000000 */
[----:B------:R-:W2:Y:S08]  /*2660*/  MUFU.TANH R12, R12 ;  /* 0x0000000c000c7308 */ /* 0x000eb00000002400 */
[----:B------:R-:W4:Y:S08]  /*2670*/  MUFU.TANH R13, R13 ;  /* 0x0000000d000d7308 */ /* 0x000f300000002400 */
        /* <DEDUP_REMOVED lines=89> */
[----:B-12-4-:R-:W-:Y:S05]  /*2c10*/  @!P2 BRA `(.L_x_1812) ;  /* 0x000000000060a947 */ /* 0x016fea0003800000 */
[----:B------:R-:W2:Y:S01]  /*2c20*/  LDL R153, [R1+0x4] ;  /* 0x0000040001997983 */ /* 0x000ea20000100800 */
[----:B------:R-:W-:Y:S01]  /*2c30*/  BSSY B0, `(.L_x_1813) ;  /* 0x0000011000007945 */ /* 0x000fe20003800000 */
[----:B--2---:R-:W-:-:S05]  /*2c40*/  IMAD.IADD R145, R153, 0x1, R141 ;  /* 0x0000000199917824 */ /* 0x004fca00078e028d */
[----:B------:R-:W-:-:S13]  /*2c50*/  ISETP.GT.AND P1, PT, R145, -0x1, PT ;  /* 0xffffffff9100780c */ /* 0x000fda0003f24270 */
[----:B------:R-:W-:Y:S05]  /*2c60*/  @P1 BRA `(.L_x_1814) ;  /* 0x0000000000201947 */ /* 0x000fea0003800000 */
[----:B------:R-:W-:Y:S02]  /*2c70*/  ISETP.NE.AND P1, PT, R140, 0x1, PT ;  /* 0x000000018c00780c */ /* 0x000fe40003f25270 */
[----:B------:R-:W-:-:S11]  /*2c80*/  LOP3.LUT R145, RZ, R145, RZ, 0x33, !PT ;  /* 0x00000091ff917212 */ /* 0x000fd600078e33ff */
[----:B------:R-:W1:Y:S08]  /*2c90*/  @P1 LDC R142, c[0x0][0x754] ;  /* 0x0001d500ff8e1b82 */ /* 0x000e700000000800 */
[----:B------:R-:W2:Y:S01]  /*2ca0*/  @P1 LDC R143, c[0x0][0x758] ;  /* 0x0001d600ff8f1b82 */ /* 0x000ea20000000800 */
[----:B-1----:R-:W-:-:S05]  /*2cb0*/  @P1 IMAD.HI.U32 R142, R145, R142, RZ ;  /* 0x0000008e918e1227 */ /* 0x002fca00078e00ff */
[----:B--2---:R-:W-:-:S04]  /*2cc0*/  @P1 SHF.R.U32.HI R145, RZ, R143, R142 ;  /* 0x0000008fff911219 */ /* 0x004fc8000001168e */
[----:B------:R-:W-:Y:S01]  /*2cd0*/  LOP3.LUT R145, RZ, R145, RZ, 0x33, !PT ;  /* 0x00000091ff917212 */ /* 0x000fe200078e33ff */
[----:B------:R-:W-:Y:S06]  /*2ce0*/  BRA `(.L_x_1815) ;  /* 0x0000000000147947 */ /* 0x000fec0003800000 */
.L_x_1814:
[----:B------:R-:W-:-:S13]  /*2cf0*/  ISETP.NE.AND P1, PT, R140, 0x1, PT ;  /* 0x000000018c00780c */ /* 0x000fda0003f25270 */
[----:B------:R-:W1:Y:S08]  /*2d00*/  @P1 LDC R143, c[0x0][0x754] ;  /* 0x0001d500ff8f1b82 */ /* 0x000e700000000800 */
[----:B------:R-:W2:Y:S01]  /*2d10*/  @P1 LDC R142, c[0x0][0x758] ;  /* 0x0001d600ff8e1b82 */ /* 0x000ea20000000800 */
[----:B-1----:R-:W-:-:S05]  /*2d20*/  @P1 IMAD.HI.U32 R143, R145, R143, RZ ;  /* 0x0000008f918f1227 */ /* 0x002fca00078e00ff */
[----:B--2---:R-:W-:-:S07]  /*2d30*/  @P1 SHF.R.U32.HI R145, RZ, R142, R143 ;  /* 0x0000008eff911219 */ /* 0x004fce000001168f */
.L_x_1815:
[----:B------:R-:W-:Y:S05]  /*2d40*/  BSYNC B0 ;  /* 0x0000000000007941 */ /* 0x000fea0003800000 */
.L_x_1813:
[----:B------:R-:W2:Y:S01]  /*2d50*/  LDL R142, [R1+0x10] ;  /* 0x00001000018e7983 */ /* 0x000ea20000100800 */
[----:B------:R-:W-:Y:S01]  /*2d60*/  IADD3 R150, R141, UR4, R4 ;  /* 0x000000048d967c10 */ /* 0x000fe2000fffe004 */
[----:B--2---:R-:W-:-:S05]  /*2d70*/  IMAD R145, R145, R140, R142 ;  /* 0x0000008c91917224 */ /* 0x004fca00078e028e */
[----:B------:R-:W-:Y:S02]  /*2d80*/  VIADDMNMX R146, R145, R140, R146, PT ;  /* 0x0000008c91927246 */ /* 0x000fe40003800192 */
[----:B------:R-:W-:-:S07]  /*2d90*/  VIMNMX R150, R150, R145, !PT ;  /* 0x0000009196967248 */ /* 0x000fce0007fe0100 */
.L_x_1812:
[----:B------:R-:W-:-:S04]  /*2da0*/  VIADD R141, R141, 0x8 ;  /* 0x000000088d8d7836 */ /* 0x000fc80000000000 */
[----:B------:R-:W-:Y:S01]  /*2db0*/  IMAD.IADD R147, R147, 0x1, R141 ;  /* 0x0000000193937824 */ /* 0x000fe200078e028d */
[----:B------:R-:W-:Y:S01]  /*2dc0*/  VIADDMNMX R144, R141, R144, R152, PT ;  /* 0x000000908d907246 */ /* 0x000fe20003800198 */
[----:B------:R-:W-:Y:S06]  /*2dd0*/  @!P2 BRA `(.L_x_1816) ;  /* 0x00000000005ca947 */ /* 0x000fec0003800000 */
        /* <DEDUP_REMOVED lines=13> */
.L_x_1818:
[----:B------:R-:W-:-:S13]  /*2eb0*/  ISETP.NE.AND P1, PT, R140, 0x1, PT ;  /* 0x000000018c00780c */ /* 0x000fda0003f25270 */
[----:B------:R-:W1:Y:S08]  /*2ec0*/  @P1 LDC R142, c[0x0][0x754] ;  /* 0x0001d500ff8e1b82 */ /* 0x000e700000000800 */
[----:B------:R-:W2:Y:S01]  /*2ed0*/  @P1 LDC R141, c[0x0][0x758] ;  /* 0x0001d600ff8d1b82 */ /* 0x000ea20000000800 */
[----:B-1----:R-:W-:-:S05]  /*2ee0*/  @P1 IMAD.HI.U32 R142, R143, R142, RZ ;  /* 0x0000008e8f8e1227 */ /* 0x002fca00078e00ff */
[----:B--2---:R-:W-:-:S07]  /*2ef0*/  @P1 SHF.R.U32.HI R143, RZ, R141, R142 ;  /* 0x0000008dff8f1219 */ /* 0x004fce000001168e */
.L_x_1819:
[----:B------:R-:W-:Y:S05]  /*2f00*/  BSYNC B0 ;  /* 0x0000000000007941 */ /* 0x000fea0003800000 */
.L_x_1817:
[----:B------:R-:W2:Y:S02]  /*2f10*/  LDL R141, [R1+0x10] ;  /* 0x00001000018d7983 */ /* 0x000ea40000100800 */
[----:B--2---:R-:W-:-:S05]  /*2f20*/  IMAD R143, R143, R140, R141 ;  /* 0x0000008c8f8f7224 */ /* 0x004fca00078e028d */
[----:B------:R-:W-:Y:S02]  /*2f30*/  VIMNMX R147, R147, R143, !PT ;  /* 0x0000008f93937248 */ /* 0x000fe40007fe0100 */
[----:B------:R-:W-:-:S07]  /*2f40*/  VIADDMNMX R144, R143, R140, R144, PT ;  /* 0x0000008c8f907246 */ /* 0x000fce0003800190 */
.L_x_1816:
[----:B------:R-:W1:Y:S01]  /*2f50*/  S2R R152, SR_CTAID.X ;  /* 0x0000000000987919 */ /* 0x000e620000002500 */
[----:B------:R-:W-:Y:S01]  /*2f60*/  P2R R149, PR, RZ, 0x1 ;  /* 0x00000001ff957803 */ /* 0x000fe20000000000 */
[----:B------:R-:W-:Y:S01]  /*2f70*/  FFMA.FTZ R157, -R11, R11, 1 ;  /* 0x3f8000000b9d7423 */ /* 0x000fe2000001010b */
[----:B-1----:R-:W-:-:S05]  /*2f80*/  IMAD R152, R152, -0x60, RZ ;  /* 0xffffffa098987824 */ /* 0x002fca00078e02ff */
[C---:B------:R-:W-:Y:S02]  /*2f90*/  ISETP.GE.AND P6, PT, R152.reuse, 0x2, PT ;  /* 0x000000029800780c */ /* 0x040fe40003fc6270 */
[----:B------:R-:W-:Y:S02]  /*2fa0*/  ISETP.GE.AND P4, PT, R152, 0x9, PT ;  /* 0x000000099800780c */ /* 0x000fe40003f86270 */
[C---:B------:R-:W-:Y:S02]  /*2fb0*/  ISETP.GT.AND P5, PT, R147.reuse, 0x1, !P6 ;  /* 0x000000019300780c */ /* 0x040fe400077a4270 */
[----:B------:R-:W-:Y:S02]  /*2fc0*/  ISETP.GT.AND P6, PT, R150, 0x1, !P6 ;  /* 0x000000019600780c */ /* 0x000fe400077c4270 */
[----:B------:R-:W-:Y:S02]  /*2fd0*/  ISETP.GT.AND P3, PT, R147, 0x8, !P4 ;  /* 0x000000089300780c */ /* 0x000fe40006764270 */
[----:B------:R-:W-:-:S02]  /*2fe0*/  ISETP.LT.OR P6, PT, R146, 0x2, P6 ;  /* 0x000000029200780c */ /* 0x000fc400037c1670 */
[----:B------:R-:W-:Y:S02]  /*2ff0*/  ISETP.GE.AND P2, PT, R152, 0xa, PT ;  /* 0x0000000a9800780c */ /* 0x000fe40003f46270 */
[----:B------:R-:W-:Y:S02]  /*3000*/  ISETP.LT.OR P3, PT, R144, 0x9, P3 ;  /* 0x000000099000780c */ /* 0x000fe40001f61670 */
[----:B------:R-:W-:Y:S02]  /*3010*/  FSEL R155, R12, -INF , !P6 ;  /* 0xff8000000c9b7808 */ /* 0x000fe40007000000 */
[----:B------:R-:W-:Y:S02]  /*3020*/  ISETP.LT.OR P5, PT, R144, 0x2, P5 ;  /* 0x000000029000780c */ /* 0x000fe40002fa1670 */
[----:B------:R-:W-:Y:S01]  /*3030*/  ISETP.GE.AND P1, PT, R152, 0x11, PT ;  /* 0x000000119800780c */ /* 0x000fe20003f26270 */
[----:B------:R-:W-:Y:S01]  /*3040*/  FFMA.FTZ R155, R155, UR43, -R10 ;  /* 0x0000002b9b9b7c23 */ /* 0x000fe2000801080a */
[----:B------:R-:W-:-:S02]  /*3050*/  ISETP.GT.AND P4, PT, R150, 0x8, !P4 ;  /* 0x000000089600780c */ /* 0x000fc40006784270 */
[----:B------:R-:W-:Y:S02]  /*3060*/  ISETP.GT.AND P6, PT, R150, 0x9, !P2 ;  /* 0x000000099600780c */ /* 0x000fe400057c4270 */
[----:B------:R-:W-:Y:S01]  /*3070*/  FSEL R145, R18, -INF , !P3 ;  /* 0xff80000012917808 */ /* 0x000fe20005800000 */
[----:B------:R-:W-:Y:S01]  /*3080*/  MUFU.EX2 R155, R155 ;  /* 0x0000009b009b7308 */ /* 0x000fe20000000800 */
        /* <DEDUP_REMOVED lines=8> */
[----:B------:R-:W-:Y:S02]  /*3110*/  ISETP.LT.OR P3, PT, R146, 0x11, P3 ;  /* 0x000000119200780c */ /* 0x000fe40001f61670 */
[----:B------:R-:W-:Y:S01]  /*3120*/  FSEL R143, R17, -INF , !P6 ;  /* 0xff800000118f7808 */ /* 0x000fe20007000000 */
[--C-:B------:R-:W-:Y:S01]  /*3130*/  FFMA.FTZ R141, R141, UR43, -R10.reuse ;  /* 0x0000002b8d8d7c23 */ /* 0x100fe2000801080a */
[----:B------:R-:W-:Y:S02]  /*3140*/  ISETP.GE.AND P4, PT, R152, 0x19, PT ;  /* 0x000000199800780c */ /* 0x000fe40003f86270 */
[----:B------:R-:W-:Y:S01]  /*3150*/  ISETP.GT.AND P6, PT, R150, 0x11, !P5 ;  /* 0x000000119600780c */ /* 0x000fe20006fc4270 */
[----:B------:R-:W-:Y:S01]  /*3160*/  FFMA.FTZ R143, R143, UR43, -R10 ;  /* 0x0000002b8f8f7c23 */ /* 0x000fe2000801080a */
[----:B------:R-:W-:Y:S01]  /*3170*/  FSEL R140, R20, -INF , !P3 ;  /* 0xff800000148c7808 */ /* 0x000fe20005800000 */
[----:B------:R-:W1:Y:S01]  /*3180*/  MUFU.EX2 R141, R141 ;  /* 0x0000008d008d7308 */ /* 0x000e620000000800 */
[----:B------:R-:W-:-:S02]  /*3190*/  ISETP.GT.AND P3, PT, R150, 0x18, !P4 ;  /* 0x000000189600780c */ /* 0x000fc40006764270 */
[----:B------:R-:W-:Y:S01]  /*31a0*/  ISETP.LT.OR P6, PT, R146, 0x12, P6 ;  /* 0x000000129200780c */ /* 0x000fe200037c1670 */
[--C-:B------:R-:W-:Y:S01]  /*31b0*/  FFMA.FTZ R140, R140, UR43, -R10.reuse ;  /* 0x0000002b8c8c7c23 */ /* 0x100fe2000801080a */
[----:B------:R-:W-:Y:S02]  /*31c0*/  ISETP.LT.OR P3, PT, R146, 0x19, P3 ;  /* 0x000000199200780c */ /* 0x000fe40001f61670 */
[----:B------:R-:W-:Y:S01]  /*31d0*/  FSEL R151, R21, -INF , !P6 ;  /* 0xff80000015977808 */ /* 0x000fe20007000000 */
[----:B------:R-:W2:Y:S01]  /*31e0*/  MUFU.EX2 R143, R143 ;  /* 0x0000008f008f7308 */ /* 0x000ea20000000800 */
[----:B------:R-:W-:Y:S02]  /*31f0*/  ISETP.GE.AND P6, PT, R152, 0x1, PT ;  /* 0x000000019800780c */ /* 0x000fe40003fc6270 */
[----:B------:R-:W-:Y:S01]  /*3200*/  FSEL R142, R22, -INF , !P3 ;  /* 0xff800000168e7808 */ /* 0x000fe20005800000 */
[----:B------:R-:W-:Y:S01]  /*3210*/  FFMA.FTZ R151, R151, UR43, -R10 ;  /* 0x0000002b97977c23 */ /* 0x000fe2000801080a */
[----:B------:R-:W-:-:S02]  /*3220*/  ISETP.GT.AND P3, PT, R150, RZ, !P6 ;  /* 0x000000ff9600720c */ /* 0x000fc40007764270 */
[C---:B------:R-:W-:Y:S01]  /*3230*/  ISETP.GT.AND P6, PT, R147.reuse, RZ, !P6 ;  /* 0x000000ff9300720c */ /* 0x040fe200077c4270 */
[--C-:B------:R-:W-:Y:S01]  /*3240*/  FFMA.FTZ R142, R142, UR43, -R10.reuse ;  /* 0x0000002b8e8e7c23 */ /* 0x100fe2000801080a */
[----:B------:R-:W-:Y:S01]  /*3250*/  ISETP.LT.OR P3, PT, R146, 0x1, P3 ;  /* 0x000000019200780c */ /* 0x000fe20001f61670 */
[----:B------:R-:W3:Y:S01]  /*3260*/  MUFU.EX2 R140, R140 ;  /* 0x0000008c008c7308 */ /* 0x000ee20000000800 */
[----:B------:R-:W-:Y:S02]  /*3270*/  ISETP.GT.AND P2, PT, R147, 0x9, !P2 ;  /* 0x000000099300780c */ /* 0x000fe40005744270 */
[----:B------:R-:W-:Y:S02]  /*3280*/  FSEL R154, R11, -INF , !P3 ;  /* 0xff8000000b9a7808 */ /* 0x000fe40005800000 */
[----:B------:R-:W-:Y:S02]  /*3290*/  ISETP.GE.AND P3, PT, R152, 0x1a, PT ;  /* 0x0000001a9800780c */ /* 0x000fe40003f66270 */
[C---:B------:R-:W-:Y:S01]  /*32a0*/  ISETP.GT.AND P1, PT, R147.reuse, 0x10, !P1 ;  /* 0x000000109300780c */ /* 0x040fe20004f24270 */
[----:B------:R-:W-:Y:S01]  /*32b0*/  FFMA.FTZ R154, R154, UR43, -R10 ;  /* 0x0000002b9a9a7c23 */ /* 0x000fe2000801080a */
[----:B------:R-:W-:Y:S01]  /*32c0*/  ISETP.GT.AND P0, PT, R150, 0x19, !P3 ;  /* 0x000000199600780c */ /* 0x000fe20005f04270 */
[----:B------:R4:W-:Y:S01]  /*32d0*/  MUFU.EX2 R11, R151 ;  /* 0x00000097000b7308 */ /* 0x0009e20000000800 */
[----:B------:R-:W-:-:S02]  /*32e0*/  ISETP.GT.AND P5, PT, R147, 0x11, !P5 ;  /* 0x000000119300780c */ /* 0x000fc40006fa4270 */
[----:B------:R-:W-:Y:S02]  /*32f0*/  ISETP.LT.OR P0, PT, R146, 0x1a, P0 ;  /* 0x0000001a9200780c */ /* 0x000fe40000701670 */
[C---:B------:R-:W-:Y:S02]  /*3300*/  ISETP.GT.AND P4, PT, R147.reuse, 0x18, !P4 ;  /* 0x000000189300780c */ /* 0x040fe40006784270 */
[----:B------:R-:W-:Y:S01]  /*3310*/  ISETP.GT.AND P3, PT, R147, 0x19, !P3 ;  /* 0x000000199300780c */ /* 0x000fe20005f64270 */
[----:B------:R-:W-:Y:S01]  /*3320*/  MUFU.EX2 R154, R154 ;  /* 0x0000009a009a7308 */ /* 0x000fe20000000800 */
[----:B------:R-:W-:Y:S01]  /*3330*/  FSEL R146, R23, -INF , !P0 ;  /* 0xff80000017927808 */ /* 0x000fe20004000000 */
[----:B----4-:R-:W4:Y:S01]  /*3340*/  LDL R151, [R1+0xc] ;  /* 0x00000c0001977983 */ /* 0x010f220000100800 */
[C---:B------:R-:W-:Y:S02]  /*3350*/  ISETP.LT.OR P6, PT, R144.reuse, 0x1, P6 ;  /* 0x000000019000780c */ /* 0x040fe400037c1670 */
[----:B------:R-:W-:Y:S01]  /*3360*/  ISETP.LT.OR P2, PT, R144, 0xa, P2 ;  /* 0x0000000a9000780c */ /* 0x000fe20001741670 */
[----:B------:R-:W-:Y:S01]  /*3370*/  FFMA.FTZ R146, R146, UR43, -R10 ;  /* 0x0000002b92927c23 */ /* 0x000fe2000801080a */
[----:B------:R-:W-:-:S02]  /*3380*/  ISETP.LT.OR P1, PT, R144, 0x11, P1 ;  /* 0x000000119000780c */ /* 0x000fc40000f21670 */
[C---:B------:R-:W-:Y:S02]  /*3390*/  ISETP.LT.OR P5, PT, R144.reuse, 0x12, P5 ;  /* 0x000000129000780c */ /* 0x040fe40002fa1670 */
[C---:B------:R-:W-:Y:S02]  /*33a0*/  ISETP.LT.OR P4, PT, R144.reuse, 0x19, P4 ;  /* 0x000000199000780c */ /* 0x040fe40002781670 */
[----:B------:R-:W-:Y:S02]  /*33b0*/  ISETP.LT.OR P3, PT, R144, 0x1a, P3 ;  /* 0x0000001a9000780c */ /* 0x000fe40001f61670 */
[----:B------:R-:W-:Y:S02]  /*33c0*/  ISETP.NE.AND P0, PT, R149, RZ, PT ;  /* 0x000000ff9500720c */ /* 0x000fe40003f05270 */
[----:B------:R-:W-:Y:S02]  /*33d0*/  FSEL R150, R13, -INF , !P6 ;  /* 0xff8000000d967808 */ /* 0x000fe40007000000 */
[----:B------:R-:W-:-:S02]  /*33e0*/  FSEL R144, R19, -INF , !P2 ;  /* 0xff80000013907808 */ /* 0x000fc40005000000 */
[----:B------:R-:W-:Y:S01]  /*33f0*/  FSEL R149, R136, -INF , !P1 ;  /* 0xff80000088957808 */ /* 0x000fe20004800000 */
[--C-:B------:R-:W-:Y:S01]  /*3400*/  FFMA.FTZ R150, R150, UR43, -R9.reuse ;  /* 0x0000002b96967c23 */ /* 0x100fe20008010809 */
[----:B------:R-:W-:Y:S01]  /*3410*/  FSEL R147, R137, -INF , !P5 ;  /* 0xff80000089937808 */ /* 0x000fe20006800000 */
[--C-:B------:R-:W-:Y:S01]  /*3420*/  FFMA.FTZ R144, R144, UR43, -R9.reuse ;  /* 0x0000002b90907c23 */ /* 0x100fe20008010809 */
[----:B------:R-:W-:Y:S01]  /*3430*/  FSEL R10, R138, -INF , !P4 ;  /* 0xff8000008a0a7808 */ /* 0x000fe20006000000 */
[--C-:B------:R-:W-:Y:S01]  /*3440*/  FFMA.FTZ R149, R149, UR43, -R9.reuse ;  /* 0x0000002b95957c23 */ /* 0x100fe20008010809 */
[----:B------:R-:W-:Y:S01]  /*3450*/  FSEL R152, R139, -INF , !P3 ;  /* 0xff8000008b987808 */ /* 0x000fe20005800000 */
[--C-:B------:R-:W-:Y:S02]  /*3460*/  FFMA.FTZ R147, R147, UR43, -R9.reuse ;  /* 0x0000002b93937c23 */ /* 0x100fe40008010809 */
[--C-:B------:R-:W-:Y:S02]  /*3470*/  FFMA.FTZ R10, R10, UR43, -R9.reuse ;  /* 0x0000002b0a0a7c23 */ /* 0x100fe40008010809 */
[----:B------:R-:W-:Y:S01]  /*3480*/  FFMA.FTZ R9, R152, UR43, -R9 ;  /* 0x0000002b98097c23 */ /* 0x000fe20008010809 */
[----:B------:R-:W-:-:S05]  /*3490*/  LEA R152, R6, UR36, 0x2 ;  /* 0x0000002406987c11 */ /* 0x000fca000f8e10ff */
[----:B------:R-:W5:Y:S01]  /*34a0*/  LDS R153, [R152+0x30200] ;  /* 0x0302000098997984 */ /* 0x000f620000000800 */
[----:B------:R-:W3:Y:S03]  /*34b0*/  MUFU.EX2 R142, R142 ;  /* 0x0000008e008e7308 */ /* 0x000ee60000000800 */
[----:B------:R-:W3:Y:S01]  /*34c0*/  LDS R152, [R152+0x30220] ;  /* 0x0302200098987984 */ /* 0x000ee20000000800 */
[--C-:B-----5:R-:W-:Y:S01]  /*34d0*/  FADD.FTZ R120, R120, -R153.reuse ;  /* 0x8000009978787221 */ /* 0x120fe20000010000 */
[--C-:B------:R-:W-:Y:S01]  /*34e0*/  FADD.FTZ R121, R121, -R153.reuse ;  /* 0x8000009979797221 */ /* 0x100fe20000010000 */
[--C-:B------:R-:W-:Y:S01]  /*34f0*/  FADD.FTZ R124, R124, -R153.reuse ;  /* 0x800000997c7c7221 */ /* 0x100fe20000010000 */
[--C-:B------:R-:W-:Y:S01]  /*3500*/  FADD.FTZ R125, R125, -R153.reuse ;  /* 0x800000997d7d7221 */ /* 0x100fe20000010000 */
[--C-:B------:R-:W-:Y:S01]  /*3510*/  FADD.FTZ R128, R128, -R153.reuse ;  /* 0x8000009980807221 */ /* 0x100fe20000010000 */
[--C-:B------:R-:W-:Y:S01]  /*3520*/  FADD.FTZ R129, R129, -R153.reuse ;  /* 0x8000009981817221 */ /* 0x100fe20000010000 */
[--C-:B------:R-:W-:Y:S01]  /*3530*/  FADD.FTZ R132, R132, -R153.reuse ;  /* 0x8000009984847221 */ /* 0x100fe20000010000 */
[----:B------:R-:W-:-:S02]  /*3540*/  FADD.FTZ R133, R133, -R153 ;  /* 0x8000009985857221 */ /* 0x000fc40000010000 */
[----:B------:R-:W5:Y:S01]  /*3550*/  LDL R153, [R1] ;  /* 0x0000000001997983 */ /* 0x000f620000100800 */
[----:B------:R-:W-:Y:S01]  /*3560*/  MUFU.EX2 R150, R150 ;  /* 0x0000009600967308 */ /* 0x000fe20000000800 */
[----:B------:R-:W-:Y:S01]  /*3570*/  FFMA.FTZ R15, -R15, R15, 1 ;  /* 0x3f8000000f0f7423 */ /* 0x000fe2000001010f */
[----:B-1----:R-:W-:-:S06]  /*3580*/  FMUL.FTZ R124, R141, R124 ;  /* 0x0000007c8d7c7220 */ /* 0x002fcc0000410000 */
[----:B------:R-:W1:Y:S08]  /*3590*/  MUFU.EX2 R148, R148 ;  /* 0x0000009400947308 */ /* 0x000e700000000800 */
[----:B------:R-:W-:Y:S08]  /*35a0*/  MUFU.EX2 R145, R145 ;  /* 0x0000009100917308 */ /* 0x000ff00000000800 */
[----:B------:R-:W1:Y:S08]  /*35b0*/  MUFU.EX2 R144, R144 ;  /* 0x0000009000907308 */ /* 0x000e700000000800 */
[----:B------:R-:W-:Y:S08]  /*35c0*/  MUFU.EX2 R146, R146 ;  /* 0x0000009200927308 */ /* 0x000ff00000000800 */
[----:B------:R-:W-:Y:S08]  /*35d0*/  MUFU.EX2 R149, R149 ;  /* 0x0000009500957308 */ /* 0x000ff00000000800 */
[----:B------:R-:W1:Y:S08]  /*35e0*/  MUFU.EX2 R147, R147 ;  /* 0x0000009300937308 */ /* 0x000e700000000800 */
[----:B------:R-:W-:Y:S08]  /*35f0*/  MUFU.EX2 R10, R10 ;  /* 0x0000000a000a7308 */ /* 0x000ff00000000800 */
[----:B------:R-:W1:Y:S01]  /*3600*/  MUFU.EX2 R9, R9 ;  /* 0x0000000900097308 */ /* 0x000e620000000800 */
[----:B------:R-:W-:Y:S01]  /*3610*/  FMUL.FTZ R15, R124, R15 ;  /* 0x0000000f7c0f7220 */ /* 0x000fe20000410000 */
[----:B------:R-:W-:Y:S01]  /*3620*/  FFMA.FTZ R12, -R12, R12, 1 ;  /* 0x3f8000000c0c7423 */ /* 0x000fe2000001010c */
[----:B------:R-:W-:Y:S01]  /*3630*/  FMUL.FTZ R121, R155, R121 ;  /* 0x000000799b797220 */ /* 0x000fe20000410000 */
[----:B------:R-:W-:Y:S01]  /*3640*/  FFMA.FTZ R17, -R17, R17, 1 ;  /* 0x3f80000011117423 */ /* 0x000fe20000010111 */
[----:B--2---:R-:W-:Y:S01]  /*3650*/  FMUL.FTZ R125, R143, R125 ;  /* 0x0000007d8f7d7220 */ /* 0x004fe20000410000 */
[----:B------:R-:W-:Y:S01]  /*3660*/  FFMA.FTZ R124, -R20, R20, 1 ;  /* 0x3f800000147c7423 */ /* 0x000fe20000010114 */
[----:B---3--:R-:W-:Y:S01]  /*3670*/  FMUL.FTZ R128, R140, R128 ;  /* 0x000000808c807220 */ /* 0x008fe20000410000 */
[----:B------:R-:W-:Y:S01]  /*3680*/  FMUL.FTZ R12, R121, R12 ;  /* 0x0000000c790c7220 */ /* 0x000fe20000410000 */
[----:B------:R-:W-:Y:S01]  /*3690*/  FMUL.FTZ R17, R125, R17 ;  /* 0x000000117d117220 */ /* 0x000fe20000410000 */
[----:B------:R-:W-:Y:S01]  /*36a0*/  FFMA.FTZ R121, -R21, R21, 1 ;  /* 0x3f80000015797423 */ /* 0x000fe20000010115 */
[----:B------:R-:W-:Y:S01]  /*36b0*/  FMUL.FTZ R124, R128, R124 ;  /* 0x0000007c807c7220 */ /* 0x000fe20000410000 */
[----:B------:R-:W-:Y:S01]  /*36c0*/  FFMA.FTZ R125, -R22, R22, 1 ;  /* 0x3f800000167d7423 */ /* 0x000fe20000010116 */
[----:B------:R-:W-:Y:S01]  /*36d0*/  FFMA.FTZ R128, -R23, R23, 1 ;  /* 0x3f80000017807423 */ /* 0x000fe20000010117 */
[----:B------:R-:W-:Y:S01]  /*36e0*/  FMUL.FTZ R132, R142, R132 ;  /* 0x000000848e847220 */ /* 0x000fe20000410000 */
[----:B------:R-:W-:-:S02]  /*36f0*/  F2FP.BF16.F32.PACK_AB R20, R155, R154 ;  /* 0x0000009a9b14723e */ /* 0x000fc400000010ff */
[----:B-1----:R-:W-:Y:S02]  /*3700*/  F2FP.BF16.F32.PACK_AB R21, R148, R150 ;  /* 0x000000969415723e */ /* 0x002fe400000010ff */
[----:B------:R-:W-:Y:S02]  /*3710*/  F2FP.BF16.F32.PACK_AB R22, R143, R141 ;  /* 0x0000008d8f16723e */ /* 0x000fe400000010ff */
[----:B------:R-:W-:Y:S01]  /*3720*/  F2FP.BF16.F32.PACK_AB R23, R144, R145 ;  /* 0x000000919017723e */ /* 0x000fe200000010ff */
[----:B------:R-:W-:Y:S01]  /*3730*/  BAR.SYNC.DEFER_BLOCKING 0x9, 0x180 ;  /* 0x0246000000007b1d */ /* 0x000fe20000010000 */
[----:B------:R-:W-:Y:S02]  /*3740*/  F2FP.BF16.F32.PACK_AB R140, R11, R140 ;  /* 0x0000008c0b8c723e */ /* 0x000fe400000010ff */
[----:B------:R-:W-:Y:S02]  /*3750*/  F2FP.BF16.F32.PACK_AB R141, R147, R149 ;  /* 0x00000095938d723e */ /* 0x000fe400000010ff */
[----:B------:R-:W-:-:S02]  /*3760*/  F2FP.BF16.F32.PACK_AB R142, R146, R142 ;  /* 0x0000008e928e723e */ /* 0x000fc400000010ff */
[----:B------:R-:W-:Y:S02]  /*3770*/  F2FP.BF16.F32.PACK_AB R143, R9, R10 ;  /* 0x0000000a098f723e */ /* 0x000fe400000010ff */
[----:B------:R-:W-:Y:S01]  /*3780*/  R2UR UR7, R156 ;  /* 0x000000009c0772ca */ /* 0x000fe200000e0000 */
[--C-:B------:R-:W-:Y:S01]  /*3790*/  FADD.FTZ R123, R123, -R152.reuse ;  /* 0x800000987b7b7221 */ /* 0x100fe20000010000 */
[----:B------:R-:W-:Y:S01]  /*37a0*/  FMUL.FTZ R129, R11, R129 ;  /* 0x000000810b817220 */ /* 0x000fe20000410000 */
[--C-:B------:R-:W-:Y:S01]  /*37b0*/  FADD.FTZ R122, R122, -R152.reuse ;  /* 0x800000987a7a7221 */ /* 0x100fe20000010000 */
[--C-:B------:R-:W-:Y:S01]  /*37c0*/  FADD.FTZ R126, R126, -R152.reuse ;  /* 0x800000987e7e7221 */ /* 0x100fe20000010000 */
[--C-:B------:R-:W-:Y:S01]  /*37d0*/  FADD.FTZ R127, R127, -R152.reuse ;  /* 0x800000987f7f7221 */ /* 0x100fe20000010000 */
[--C-:B------:R-:W-:Y:S01]  /*37e0*/  FADD.FTZ R134, R134, -R152.reuse ;  /* 0x8000009886867221 */ /* 0x100fe20000010000 */
[--C-:B------:R-:W-:Y:S01]  /*37f0*/  FADD.FTZ R135, R135, -R152.reuse ;  /* 0x8000009887877221 */ /* 0x100fe20000010000 */
[----:B------:R-:W-:Y:S01]  /*3800*/  FMUL.FTZ R123, R148, R123 ;  /* 0x0000007b947b7220 */ /* 0x000fe20000410000 */
[----:B------:R-:W-:Y:S01]  /*3810*/  FFMA.FTZ R14, -R14, R14, 1 ;  /* 0x3f8000000e0e7423 */ /* 0x000fe2000001010e */
[--C-:B------:R-:W-:Y:S01]  /*3820*/  FADD.FTZ R130, R130, -R152.reuse ;  /* 0x8000009882827221 */ /* 0x100fe20000010000 */
[----:B------:R-:W-:Y:S01]  /*3830*/  FADD.FTZ R131, R131, -R152 ;  /* 0x8000009883837221 */ /* 0x000fe20000010000 */
[----:B------:R-:W-:Y:S01]  /*3840*/  FMUL.FTZ R121, R129, R121 ;  /* 0x0000007981797220 */ /* 0x000fe20000410000 */
[----:B------:R-:W-:Y:S01]  /*3850*/  FMUL.FTZ R125, R132, R125 ;  /* 0x0000007d847d7220 */ /* 0x000fe20000410000 */
[----:B------:R-:W-:Y:S01]  /*3860*/  FMUL.FTZ R122, R150, R122 ;  /* 0x0000007a967a7220 */ /* 0x000fe20000410000 */
[----:B------:R-:W-:Y:S01]  /*3870*/  FFMA.FTZ R13, -R13, R13, 1 ;  /* 0x3f8000000d0d7423 */ /* 0x000fe2000001010d */
[----:B------:R-:W-:Y:S01]  /*3880*/  FFMA.FTZ R129, -R18, R18, 1 ;  /* 0x3f80000012817423 */ /* 0x000fe20000010112 */
[----:B------:R-:W-:Y:S01]  /*3890*/  FMUL.FTZ R120, R154, R120 ;  /* 0x000000789a787220 */ /* 0x000fe20000410000 */
[----:B------:R-:W-:Y:S01]  /*38a0*/  FMUL.FTZ R133, R146, R133 ;  /* 0x0000008592857220 */ /* 0x000fe20000410000 */
[----:B------:R-:W-:Y:S01]  /*38b0*/  FMUL.FTZ R126, R145, R126 ;  /* 0x0000007e917e7220 */ /* 0x000fe20000410000 */
[----:B------:R-:W-:Y:S01]  /*38c0*/  FMUL.FTZ R127, R144, R127 ;  /* 0x0000007f907f7220 */ /* 0x000fe20000410000 */
[----:B------:R-:W-:Y:S01]  /*38d0*/  FFMA.FTZ R132, -R19, R19, 1 ;  /* 0x3f80000013847423 */ /* 0x000fe20000010113 */
[----:B------:R-:W-:Y:S01]  /*38e0*/  FMUL.FTZ R18, R123, R14 ;  /* 0x0000000e7b127220 */ /* 0x000fe20000410000 */
        /* <DEDUP_REMOVED lines=14> */
[----:B------:R-:W-:Y:S01]  /*39d0*/  USHF.R.U32.HI UR6, URZ, 0x4, UR37 ;  /* 0x000000043f067899 */ /* 0x000fe20008011625 */
        /* <DEDUP_REMOVED lines=9> */
[----:B------:R-:W-:Y:S02]  /*3a70*/  F2FP.BF16.F32.PACK_AB R124, R121, R124 ;  /* 0x0000007c797c723e */ /* 0x000fe400000010ff */
[----:B------:R-:W-:Y:S01]  /*3a80*/  F2FP.BF16.F32.PACK_AB R125, R10, R9 ;  /* 0x000000090a7d723e */ /* 0x000fe200000010ff */
[----:B------:R-:W-:Y:S02]  /*3a90*/  ULOP3.LUT UR12, UR6, 0x1000000, URZ, 0xfc, !UPT ;  /* 0x01000000060c7892 */ /* 0x000fe4000f8efc3f */
[----:B------:R-:W-:Y:S01]  /*3aa0*/  ULOP3.LUT UR6, UR5, 0x3fff, URZ, 0xc0, !UPT ;  /* 0x00003fff05067892 */ /* 0x000fe2000f8ec03f */
[----:B------:R-:W-:Y:S01]  /*3ab0*/  UMOV UR11, 0x80000020 ;  /* 0x80000020000b7882 */ /* 0x000fe20000000000 */
[----:B------:R-:W-:-:S03]  /*3ac0*/  UMOV UR9, 0x40000040 ;  /* 0x4000004000097882 */ /* 0x000fc60000000000 */
[----:B------:R-:W-:Y:S02]  /*3ad0*/  UMOV UR10, UR12 ;  /* 0x0000000c000a7c82 */ /* 0x000fe40008000000 */
[----:B------:R-:W-:Y:S01]  /*3ae0*/  UMOV UR8, UR6 ;  /* 0x0000000600087c82 */ /* 0x000fe20008000000 */
[----:B-----5:R1:W-:Y:S04]  /*3af0*/  STSM.16.M88.4 [R153+0x30400], R20 ;  /* 0x0304001499007844 */ /* 0x0203e80000000200 */
[----:B----4-:R-:W-:Y:S01]  /*3b00*/  STSM.16.M88.4 [R151], R140 ;  /* 0x0000008c97007844 */ /* 0x010fe20000000200 */
[----:B------:R-:W-:Y:S01]  /*3b10*/  @!PT LDS RZ, [RZ] ;  /* 0x00000000fffff984 */ /* 0x000fe20000000800 */
[----:B------:R-:W-:Y:S01]  /*3b20*/  @!PT LDS RZ, [RZ] ;  /* 0x00000000fffff984 */ /* 0x000fe20000000800 */
[----:B------:R-:W-:Y:S01]  /*3b30*/  @!PT LDS RZ, [RZ] ;  /* 0x00000000fffff984 */ /* 0x000fe20000000800 */
[----:B------:R-:W-:Y:S01]  /*3b40*/  @!PT LDS RZ, [RZ] ;  /* 0x00000000fffff984 */ /* 0x000fe20000000800 */
[----:B------:R2:W-:Y:S06]  /*3b50*/  MEMBAR.ALL.CTA ;  /* 0x0000000000007992 */ /* 0x0005ec0000008000 */
[----:B--2---:R-:W2:Y:S01]  /*3b60*/  FENCE.VIEW.ASYNC.S ;  /* 0x00000000000073c6 */ /* 0x004ea20000000000 */
[----:B-1----:R-:W-:Y:S01]  /*3b70*/  FMUL.FTZ R20, R135, R14 ;  /* 0x0000000e87147220 */ /* 0x002fe20000410000 */
[----:B------:R-:W-:-:S02]  /*3b80*/  F2FP.BF16.F32.PACK_AB R14, R17, R15 ;  /* 0x0000000f110e723e */ /* 0x000fc400000010ff */
[----:B------:R-:W-:Y:S01]  /*3b90*/  F2FP.BF16.F32.PACK_AB R15, R122, R19 ;  /* 0x000000137a0f723e */ /* 0x000fe200000010ff */
[----:B--2---:R-:W-:Y:S01]  /*3ba0*/  BAR.SYNC.DEFER_BLOCKING 0x9, 0x180 ;  /* 0x0246000000007b1d */ /* 0x004fe20000010000 */
[----:B------:R-:W-:-:S05]  /*3bb0*/  F2FP.BF16.F32.PACK_AB R127, R20, R11 ;  /* 0x0000000b147f723e */ /* 0x000fca00000010ff */
        /* <DEDUP_REMOVED lines=84> */
.L_x_1820:
        /* <DEDUP_REMOVED lines=59> */
.L_x_1821:
[----:B-1----:R-:W2:Y:S01]  /*44b0*/  LDL R9, [R1+0x14] ;  /* 0x0000140001097983 */ /* 0x002ea20000100800 */
[----:B------:R-:W-:Y:S01]  /*44c0*/  VIADD R16, R16, 0x1 ;  /* 0x0000000110107836 */ /* 0x000fe20000000000 */
[----:B------:R-:W-:Y:S01]  /*44d0*/  LOP3.LUT R5, R5, 0x1, RZ, 0x3c, !PT ;  /* 0x0000000105057812 */ /* 0x000fe200078e3cff */
[----:B------:R-:W-:Y:S02]  /*44e0*/  VIADD R2, R2, 0x1 ;  /* 0x0000000102027836 */ /* 0x000fe40000000000 */
[----:B------:R-:W-:-:S03]  /*44f0*/  VIADD R3, R3, 0x36420 ;  /* 0x0003642003037836 */ /* 0x000fc60000000000 */
[C---:B------:R-:W-:Y:S02]  /*4500*/  ISETP.NE.AND P0, PT, R2.reuse, 0x2, PT ;  /* 0x000000020200780c */ /* 0x040fe40003f05270 */
[----:B------:R-:W-:Y:S02]  /*4510*/  PRMT R3, RZ, 0x654, R3 ;  /* 0x00000654ff037816 */ /* 0x000fe40000000003 */
[----:B------:R-:W-:Y:S02]  /*4520*/  SEL R10, RZ, 0x1, P0 ;  /* 0x00000001ff0a7807 */ /* 0x000fe40000000000 */
[----:B------:R1:W-:Y:S01]  /*4530*/  SYNCS.ARRIVE.TRANS64.RED.A1T0 RZ, [R3+URZ], RZ ;  /* 0x000000ff03ff79a7 */ /* 0x0003e2000810043f */
[----:B------:R-:W-:Y:S02]  /*4540*/  SEL R2, R2, RZ, P0 ;  /* 0x000000ff02027207 */ /* 0x000fe40000000000 */
[----:B------:R-:W-:Y:S02]  /*4550*/  LOP3.LUT R7, R7, R10, RZ, 0x3c, !PT ;  /* 0x0000000a07077212 */ /* 0x000fe400078e3cff */
[----:B--2---:R-:W-:-:S13]  /*4560*/  ISETP.GE.AND P1, PT, R16, R9, PT ;  /* 0x000000091000720c */ /* 0x004fda0003f26270 */
        /* <DEDUP_REMOVED lines=51> */
.L_x_1796:
        /* <DEDUP_REMOVED lines=129> */
.L_x_1824:
        /* <DEDUP_REMOVED lines=54> */
.L_x_1826:
[----:B------:R-:W-:Y:S05]  /*5410*/  BSYNC B0 ;  /* 0x0000000000007941 */ /* 0x000fea0003800000 */
.L_x_1825:
        /* <DEDUP_REMOVED lines=15> */
.L_x_1828:
[----:B------:R-:W-:Y:S05]  /*5510*/  BSYNC B0 ;  /* 0x0000000000007941 */ /* 0x000fea0003800000 */
.L_x_1827:
        /* <DEDUP_REMOVED lines=18> */
.L_x_1830:
[----:B------:R-:W-:Y:S05]  /*5640*/  BSYNC B0 ;  /* 0x0000000000007941 */ /* 0x000fea0003800000 */
.L_x_1829:
        /* <DEDUP_REMOVED lines=17> */
.L_x_1832:
[----:B------:R-:W-:Y:S05]  /*5760*/  BSYNC B0 ;  /* 0x0000000000007941 */ /* 0x000fea0003800000 */
.L_x_1831:
        /* <DEDUP_REMOVED lines=18> */
.L_x_1834:
[----:B------:R-:W-:Y:S05]  /*5890*/  BSYNC B0 ;  /* 0x0000000000007941 */ /* 0x000fea0003800000 */
.L_x_1833:
        /* <DEDUP_REMOVED lines=20> */
.L_x_1836:
[----:B------:R-:W-:Y:S05]  /*59e0*/  BSYNC B0 ;  /* 0x0000000000007941 */ /* 0x000fea0003800000 */
.L_x_1835:
        /* <DEDUP_REMOVED lines=26> */
.L_x_1838:
[----:B------:R-:W-:Y:S05]  /*5b90*/  BSYNC B0 ;  /* 0x0000000000007941 */ /* 0x000fea0003800000 */
.L_x_1837:
        /* <DEDUP_REMOVED lines=15> */
.L_x_1840:
[----:B------:R-:W-:Y:S05]  /*5c90*/  BSYNC B0 ;  /* 0x0000000000007941 */ /* 0x000fea0003800000 */
.L_x_1839:
        /* <DEDUP_REMOVED lines=15> */
.L_x_1842:
[----:B------:R-:W-:Y:S05]  /*5d90*/  BSYNC B0 ;  /* 0x0000000000007941 */ /* 0x000fea0003800000 */
.L_x_1841:
        /* <DEDUP_REMOVED lines=15> */
.L_x_1844:
[----:B------:R-:W-:Y:S05]  /*5e90*/  BSYNC B0 ;  /* 0x0000000000007941 */ /* 0x000fea0003800000 */
.L_x_1843:
        /* <DEDUP_REMOVED lines=15> */
.L_x_1846:
[----:B------:R-:W-:Y:S05]  /*5f90*/  BSYNC B0 ;  /* 0x0000000000007941 */ /* 0x000fea0003800000 */
.L_x_1845:
        /* <DEDUP_REMOVED lines=15> */
.L_x_1823:
[----:B------:R-:W3:Y:S01]  /*6090*/  LDL R16, [R1+0x18] ;  /* 0x0000180001107983 */ /* 0x000ee20000100800 */
[----:B-1----:R-:W1:Y:S08]  /*60a0*/  LDC.64 R4, c[0x0][0x870] ;  /* 0x00021c00ff047b82 */ /* 0x002e700000000a00 */
[----:B--2---:R-:W3:Y:S01]  /*60b0*/  LDC.64 R2, c[0x0][0x870] ;  /* 0x00021c00ff027b82 */ /* 0x004ee20000000a00 */
[----:B------:R-:W-:Y:S01]  /*60c0*/  ULDC UR4, c[0x0][0x808] ;  /* 0x0002020000047ab9 */ /* 0x000fe20000000800 */
[----:B------:R-:W2:Y:S06]  /*60d0*/  S2R R13, SR_CTAID.X ;  /* 0x00000000000d7919 */ /* 0x000eac0000002500 */
[----:B------:R-:W4:Y:S01]  /*60e0*/  LDC.64 R14, c[0x0][0x820] ;  /* 0x00020800ff0e7b82 */ /* 0x000f220000000a00 */
[----:B-1----:R-:W-:-:S04]  /*60f0*/  ISETP.NE.U32.AND P0, PT, R4, RZ, PT ;  /* 0x000000ff0400720c */ /* 0x002fc80003f05070 */
[----:B------:R-:W-:Y:S01]  /*6100*/  ISETP.NE.AND.EX P0, PT, R5, RZ, PT, P0 ;  /* 0x000000ff0500720c */ /* 0x000fe20003f05300 */
[----:B------:R-:W-:Y:S02]  /*6110*/  IMAD.U32 R0, RZ, RZ, UR4 ;  /* 0x00000004ff007e24 */ /* 0x000fe4000f8e00ff */
[----:B---3--:R-:W-:Y:S02]  /*6120*/  IMAD.WIDE R4, R16, 0x4, R2 ;  /* 0x0000000410047825 */ /* 0x008fe400078e0202 */
[----:B------:R-:W1:Y:S08]  /*6130*/  LDC.64 R2, c[0x0][0x878] ;  /* 0x00021e00ff027b82 */ /* 0x000e700000000a00 */
[----:B------:R-:W3:Y:S01]  /*6140*/  @P0 LDG.E R9, desc[UR38][R4.64] ;  /* 0x0000002604090981 */ /* 0x000ee2000c1e1900 */
[----:B-1----:R-:W-:-:S04]  /*6150*/  ISETP.NE.U32.AND P1, PT, R2, RZ, PT ;  /* 0x000000ff0200720c */ /* 0x002fc80003f25070 */
[----:B------:R-:W-:-:S13]  /*6160*/  ISETP.NE.AND.EX P1, PT, R3, RZ, PT, P1 ;  /* 0x000000ff0300720c */ /* 0x000fda0003f25310 */
[----:B------:R-:W1:Y:S02]  /*6170*/  @P1 LDC.64 R2, c[0x0][0x878] ;  /* 0x00021e00ff021b82 */ /* 0x000e640000000a00 */
[----:B-1----:R-:W-:-:S05]  /*6180*/  @P1 IMAD.WIDE R6, R16, 0x4, R2 ;  /* 0x0000000410061825 */ /* 0x002fca00078e0202 */
        /* <DEDUP_REMOVED lines=8> */
[--C-:B---3--:R-:W-:Y:S01]  /*6210*/  @P0 SHF.R.S32.HI R3, RZ, 0x1f, R9.reuse ;  /* 0x0000001fff030819 */ /* 0x108fe20000011409 */
[----:B------:R-:W-:Y:S01]  /*6220*/  @P0 IMAD.MOV.U32 R2, RZ, RZ, R9 ;  /* 0x000000ffff020224 */ /* 0x000fe200078e0009 */
[----:B-1--4-:R-:W-:Y:S06]  /*6230*/  @P1 BRA `(.L_x_1847) ;  /* 0x0000000000101947 */ /* 0x012fec0003800000 */
[----:B------:R-:W-:Y:S05]  /*6240*/  @!P0 BRA `(.L_x_1847) ;  /* 0x00000000000c8947 */ /* 0x000fea0003800000 */
[----:B------:R-:W2:Y:S04]  /*6250*/  LDG.E R7, desc[UR38][R4.64] ;  /* 0x0000002604077981 */ /* 0x000ea8000c1e1900 */
[----:B-----5:R-:W2:Y:S02]  /*6260*/  LDG.E R0, desc[UR38][R4.64+0x4] ;  /* 0x0000042604007981 */ /* 0x020ea4000c1e1900 */
[----:B--2---:R-:W-:-:S07]  /*6270*/  IMAD.IADD R0, R0, 0x1, -R7 ;  /* 0x0000000100007824 */ /* 0x004fce00078e0a07 */
.L_x_1847:
        /* <DEDUP_REMOVED lines=45> */
.L_x_1849:
[----:B------:R-:W-:Y:S05]  /*6550*/  BSYNC B0 ;  /* 0x0000000000007941 */ /* 0x000fea0003800000 */
.L_x_1848:
        /* <DEDUP_REMOVED lines=16> */
.L_x_1851:
[----:B------:R-:W-:Y:S05]  /*6660*/  BSYNC B0 ;  /* 0x0000000000007941 */ /* 0x000fea0003800000 */
.L_x_1850:
        /* <DEDUP_REMOVED lines=16> */
.L_x_1853:
[----:B------:R-:W-:Y:S05]  /*6770*/  BSYNC B0 ;  /* 0x0000000000007941 */ /* 0x000fea0003800000 */
.L_x_1852:
        /* <DEDUP_REMOVED lines=17> */
.L_x_1855:
[----:B------:R-:W-:Y:S05]  /*6890*/  BSYNC B0 ;  /* 0x0000000000007941 */ /* 0x000fea0003800000 */
.L_x_1854:
        /* <DEDUP_REMOVED lines=16> */
.L_x_1857:
[----:B------:R-:W-:Y:S05]  /*69a0*/  BSYNC B0 ;  /* 0x0000000000007941 */ /* 0x000fea0003800000 */
.L_x_1856:
        /* <DEDUP_REMOVED lines=20> */
.L_x_1859:
[----:B------:R-:W-:Y:S05]  /*6af0*/  BSYNC B0 ;  /* 0x0000000000007941 */ /* 0x000fea0003800000 */
.L_x_1858:
        /* <DEDUP_REMOVED lines=24> */
.L_x_1861:
[----:B------:R-:W-:Y:S05]  /*6c80*/  BSYNC B0 ;  /* 0x0000000000007941 */ /* 0x000fea0003800000 */
.L_x_1860:
        /* <DEDUP_REMOVED lines=15> */
.L_x_1863:
[----:B------:R-:W-:Y:S05]  /*6d80*/  BSYNC B0 ;  /* 0x0000000000007941 */ /* 0x000fea0003800000 */
.L_x_1862:
        /* <DEDUP_REMOVED lines=15> */
.L_x_1865:
[----:B------:R-:W-:Y:S05]  /*6e80*/  BSYNC B0 ;  /* 0x0000000000007941 */ /* 0x000fea0003800000 */
.L_x_1864:
        /* <DEDUP_REMOVED lines=15> */
.L_x_1867:
[----:B------:R-:W-:Y:S05]  /*6f80*/  BSYNC B0 ;  /* 0x0000000000007941 */ /* 0x000fea0003800000 */
.L_x_1866:
        /* <DEDUP_REMOVED lines=15> */
.L_x_1869:
[----:B------:R-:W-:Y:S05]  /*7080*/  BSYNC B0 ;  /* 0x0000000000007941 */ /* 0x000fea0003800000 */
.L_x_1868:
        /* <DEDUP_REMOVED lines=15> */
.L_x_1785:
[----:B------:R-:W-:-:S08]  /*7180*/  NOP ;  /* 0x0000000000007918 */ /* 0x000fd00000000000 */
[----:B---3--:R-:W1:-:S00]  /*7190*/  USETMAXREG.DEALLOC.CTAPOOL 0x20 ;  /* 0x00000020000079c8 */ /* 0x008e4000080e0500 */
        /* <DEDUP_REMOVED lines=19> */
.L_x_1871:
        /* <DEDUP_REMOVED lines=13> */
.L_x_1873:
[----:B------:R-:W-:-:S05]  /*73a0*/  ULDC UR4, c[0x0][0x8bc] ;  /* 0x00022f0000047ab9 */ /* 0x000fca0000000800 */
.L_x_1872:
[----:B-1----:R-:W-:-:S04]  /*73b0*/  UIMAD UR11, UR12, 0x60, URZ ;  /* 0x000000600c0b78a4 */ /* 0x002fc8000f8e023f */
[----:B------:R-:W-:-:S04]  /*73c0*/  UISETP.GE.AND UP0, UPT, UR11, UR4, UPT ;  /* 0x000000040b00728c */ /* 0x000fc8000bf06270 */
[----:B--2---:R-:W-:-:S06]  /*73d0*/  USEL UR16, UR16, 0xffffffff, !UP0 ;  /* 0xffffffff10107887 */ /* 0x004fcc000c000000 */
[----:B------:R-:W-:-:S13]  /*73e0*/  ISETP.LE.AND P0, PT, RZ, UR16, PT ;  /* 0x00000010ff007c0c */ /* 0x000fda000bf03270 */
[----:B------:R-:W-:Y:S05]  /*73f0*/  @!P0 BRA `(.L_x_1790) ;  /* 0x0000003c00e08947 */ /* 0x000fea0003800000 */
[----:B------:R-:W-:Y:S01]  /*7400*/  ULDC.64 UR4, c[0x0][0x770] ;  /* 0x0001dc0000047ab9 */ /* 0x000fe20000000a00 */
[----:B------:R-:W1:Y:S01]  /*7410*/  S2UR UR17, SR_CTAID.Y ;  /* 0x00000000001179c3 */ /* 0x000e620000002600 */
[----:B------:R-:W-:Y:S01]  /*7420*/  UISETP.NE.U32.AND UP0, UPT, UR4, URZ, UPT ;  /* 0x0000003f0400728c */ /* 0x000fe2000bf05070 */
[----:B------:R-:W-:-:S03]  /*7430*/  ULDC.64 UR8, c[0x0][0x788] ;  /* 0x0001e20000087ab9 */ /* 0x000fc60000000a00 */
        /* <DEDUP_REMOVED lines=8> */
[----:B------:R-:W-:-:S04]  /*74c0*/  UISETP.NE.U32.AND UP1, UPT, UR4, URZ, UPT ;  /* 0x0000003f0400728c */ /* 0x000fc8000bf25070 */
[----:B------:R-:W-:-:S06]  /*74d0*/  UISETP.NE.AND.EX UP1, UPT, UR5, URZ, UPT, UP1 ;  /* 0x0000003f0500728c */ /* 0x000fcc000bf25310 */
[----:B------:R-:W-:-:S05]  /*74e0*/  PLOP3.LUT P2, PT, PT, PT, UP1, 0x80, 0x0 ;  /* 0x000000000000781c */ /* 0x000fca0003f4f018 */
[----:B------:R-:W-:Y:S02]  /*74f0*/  @UP1 ULDC.64 UR4, c[0x0][0x780] ;  /* 0x0001e00000041ab9 */ /* 0x000fe40000000a00 */
[----:B------:R-:W-:-:S06]  /*7500*/  @UP1 UIMAD.WIDE UR4, UR16, 0x4, UR4 ;  /* 0x00000004100418a5 */ /* 0x000fcc000f8e0204 */
[----:B------:R-:W-:Y:S02]  /*7510*/  IMAD.U32 R4, RZ, RZ, UR4 ;  /* 0x00000004ff047e24 */ /* 0x000fe4000f8e00ff */
[----:B------:R-:W-:-:S05]  /*7520*/  IMAD.U32 R5, RZ, RZ, UR5 ;  /* 0x00000005ff057e24 */ /* 0x000fca000f8e00ff */
[----:B------:R-:W3:Y:S01]  /*7530*/  @P2 LDG.E R4, desc[UR38][R4.64] ;  /* 0x0000002604042981 */ /* 0x000ee2000c1e1900 */
[----:B------:R-:W-:Y:S01]  /*7540*/  PLOP3.LUT P0, PT, PT, PT, UP0, 0x80, 0x0 ;  /* 0x000000000000781c */ /* 0x000fe20003f0f008 */
[----:B-1----:R-:W-:-:S12]  /*7550*/  USHF.R.S32.HI UR14, URZ, 0x1f, UR17 ;  /* 0x0000001f3f0e7899 */ /* 0x002fd80008011411 */
[----:B--2---:R-:W-:Y:S02]  /*7560*/  @P0 R2UR UR4, R0 ;  /* 0x00000000000402ca */ /* 0x004fe400000e0000 */
[----:B------:R-:W-:Y:S01]  /*7570*/  ISETP.NE.U32.AND P0, PT, RZ, UR8, PT ;  /* 0x00000008ff007c0c */ /* 0x000fe2000bf05070 */
[----:B------:R-:W-:-:S03]  /*7580*/  ULDC UR8, c[0x0][0x280] ;  /* 0x0000a00000087ab9 */ /* 0x000fc60000000800 */
[----:B------:R-:W-:-:S07]  /*7590*/  ISETP.NE.AND.EX P0, PT, RZ, UR9, PT, P0 ;  /* 0x00000009ff007c0c */ /* 0x000fce000bf05300 */
[----:B------:R-:W-:-:S04]  /*75a0*/  @UP0 ULEA UR4, UR16, UR4, 0x6 ;  /* 0x0000000410040291 */ /* 0x000fc8000f8e303f */
[----:B------:R-:W-:-:S04]  /*75b0*/  @UP0 USHF.R.S32.HI UR5, URZ, 0x1f, UR4 ;  /* 0x0000001f3f050899 */ /* 0x000fc80008011404 */
[----:B------:R-:W-:-:S04]  /*75c0*/  @UP0 ULEA.HI UR5, UR5, UR4, URZ, 0x6 ;  /* 0x0000000405050291 */ /* 0x000fc8000f8f303f */
[----:B------:R-:W-:-:S04]  /*75d0*/  @UP0 USHF.R.S32.HI UR5, URZ, 0x6, UR5 ;  /* 0x000000063f050899 */ /* 0x000fc80008011405 */
[----:B------:R-:W-:Y:S01]  /*75e0*/  @UP0 UIMAD UR7, UR5, 0x3000, URZ ;  /* 0x00003000050708a4 */ /* 0x000fe2000f8e023f */
[----:B---3--:R-:W-:-:S03]  /*75f0*/  @P2 R2UR UR8, R4 ;  /* 0x00000000040822ca */ /* 0x008fc600000e0000 */
[----:B------:R-:W-:Y:S01]  /*7600*/  @UP0 USHF.R.S32.HI UR9, URZ, 0x1f, UR7 ;  /* 0x0000001f3f090899 */ /* 0x000fe20008011407 */
[----:B------:R-:W-:Y:S11]  /*7610*/  @P2 BRA `(.L_x_1874) ;  /* 0x0000000000142947 */ /* 0x000ff60003800000 */
[----:B------:R-:W-:Y:S05]  /*7620*/  @!P1 BRA `(.L_x_1874) ;  /* 0x0000000000109947 */ /* 0x000fea0003800000 */
[----:B------:R-:W2:Y:S04]  /*7630*/  LDG.E R5, desc[UR38][R2.64] ;  /* 0x0000002602057981 */ /* 0x000ea8000c1e1900 */
[----:B------:R-:W2:Y:S02]  /*7640*/  LDG.E R0, desc[UR38][R2.64+0x4] ;  /* 0x0000042602007981 */ /* 0x000ea4000c1e1900 */
[----:B--2---:R-:W-:-:S05]  /*7650*/  IMAD.IADD R0, R0, 0x1, -R5 ;  /* 0x0000000100007824 */ /* 0x004fca00078e0a05 */
[----:B------:R-:W-:-:S15]  /*7660*/  R2UR UR8, R0 ;  /* 0x00000000000872ca */ /* 0x000fde00000e0000 */
.L_x_1874:
[----:B------:R-:W-:Y:S01]  /*7670*/  UMOV UR4, URZ ;  /* 0x0000003f00047c82 */ /* 0x000fe20008000000 */
[----:B------:R-:W-:Y:S01]  /*7680*/  UMOV UR5, URZ ;  /* 0x0000003f00057c82 */ /* 0x000fe20008000000 */
[----:B------:R-:W-:Y:S01]  /*7690*/  ULDC UR6, c[0x0][0x290] ;  /* 0x0000a40000067ab9 */ /* 0x000fe20000000800 */
[----:B------:R-:W-:Y:S01]  /*76a0*/  @UP0 UMOV UR4, UR7 ;  /* 0x0000000700040c82 */ /* 0x000fe20008000000 */
[----:B------:R-:W-:Y:S01]  /*76b0*/  @UP0 UMOV UR5, UR9 ;  /* 0x0000000900050c82 */ /* 0x000fe20008000000 */
[----:B------:R-:W-:Y:S05]  /*76c0*/  @!P0 BRA `(.L_x_1875) ;  /* 0x00000000001c8947 */ /* 0x000fea0003800000 */
[----:B------:R-:W-:Y:S02]  /*76d0*/  ULDC.64 UR6, c[0x0][0x788] ;  /* 0x0001e20000067ab9 */ /* 0x000fe40000000a00 */
[----:B------:R-:W-:-:S06]  /*76e0*/  UIMAD.WIDE UR6, UR16, 0x4, UR6 ;  /* 0x00000004100678a5 */ /* 0x000fcc000f8e0206 */
[----:B------:R-:W-:Y:S02]  /*76f0*/  IMAD.U32 R2, RZ, RZ, UR6 ;  /* 0x00000006ff027e24 */ /* 0x000fe4000f8e00ff */
[----:B------:R-:W-:-:S05]  /*7700*/  IMAD.U32 R3, RZ, RZ, UR7 ;  /* 0x00000007ff037e24 */ /* 0x000fca000f8e00ff */
[----:B------:R-:W2:Y:S02]  /*7710*/  LDG.E R2, desc[UR38][R2.64] ;  /* 0x0000002602027981 */ /* 0x000ea4000c1e1900 */
[----:B--2---:R-:W-:Y:S01]  /*7720*/  R2UR UR6, R2 ;  /* 0x00000000020672ca */ /* 0x004fe200000e0000 */
[----:B------:R-:W-:-:S14]  /*7730*/  BRA `(.L_x_1876) ;  /* 0x0000000000307947 */ /* 0x000fdc0003800000 */
.L_x_1875:
[----:B------:R-:W-:Y:S02]  /*7740*/  ULDC.64 UR18, c[0x0][0x778] ;  /* 0x0001de0000127ab9 */ /* 0x000fe40000000a00 */
[----:B------:R-:W-:-:S04]  /*7750*/  ISETP.NE.U32.AND P0, PT, RZ, UR18, PT ;  /* 0x00000012ff007c0c */ /* 0x000fc8000bf05070 */
[----:B------:R-:W-:-:S13]  /*7760*/  ISETP.NE.AND.EX P0, PT, RZ, UR19, PT, P0 ;  /* 0x00000013ff007c0c */ /* 0x000fda000bf05300 */
[----:B------:R-:W-:Y:S05]  /*7770*/  @!P0 BRA `(.L_x_1876) ;  /* 0x0000000000208947 */ /* 0x000fea0003800000 */
[----:B------:R-:W-:Y:S02]  /*7780*/  ULDC.64 UR6, c[0x0][0x778] ;  /* 0x0001de0000067ab9 */ /* 0x000fe40000000a00 */
[----:B------:R-:W-:-:S06]  /*7790*/  UIMAD.WIDE UR6, UR16, 0x4, UR6 ;  /* 0x00000004100678a5 */ /* 0x000fcc000f8e0206 */
[----:B------:R-:W-:Y:S02]  /*77a0*/  IMAD.U32 R2, RZ, RZ, UR6 ;  /* 0x00000006ff027e24 */ /* 0x000fe4000f8e00ff */
[----:B------:R-:W-:-:S05]  /*77b0*/  IMAD.U32 R3, RZ, RZ, UR7 ;  /* 0x00000007ff037e24 */ /* 0x000fca000f8e00ff */
[----:B------:R-:W2:Y:S04]  /*77c0*/  LDG.E R0, desc[UR38][R2.64] ;  /* 0x0000002602007981 */ /* 0x000ea8000c1e1900 */
[----:B------:R-:W2:Y:S02]  /*77d0*/  LDG.E R5, desc[UR38][R2.64+0x4] ;  /* 0x0000042602057981 */ /* 0x000ea4000c1e1900 */
[----:B--2---:R-:W-:-:S05]  /*77e0*/  IMAD.IADD R0, R5, 0x1, -R0 ;  /* 0x0000000105007824 */ /* 0x004fca00078e0a00 */
[----:B------:R-:W-:-:S15]  /*77f0*/  R2UR UR6, R0 ;  /* 0x00000000000672ca */ /* 0x000fde00000e0000 */
.L_x_1876:
[----:B------:R-:W-:Y:S01]  /*7800*/  UIADD3 UR7, -UR6, UR8, UR11 ;  /* 0x0000000806077290 */ /* 0x000fe2000fffe10b */
[----:B------:R-:W-:Y:S01]  /*7810*/  ISETP.LE.AND P0, PT, RZ, UR12, PT ;  /* 0x0000000cff007c0c */ /* 0x000fe2000bf03270 */
[----:B------:R-:W-:Y:S02]  /*7820*/  ULDC UR9, c[0x0][0x74c] ;  /* 0x0001d30000097ab9 */ /* 0x000fe40000000800 */
[----:B------:R-:W-:Y:S02]  /*7830*/  UIADD3 UR9, UR7, -UR9, URZ ;  /* 0x8000000907097290 */ /* 0x000fe4000fffe03f */
[----:B------:R-:W-:Y:S02]  /*7840*/  UIADD3 UR7, UR8, 0x3f, URZ ;  /* 0x0000003f08077890 */ /* 0x000fe4000fffe03f */
[----:B------:R-:W-:-:S04]  /*7850*/  USHF.R.S32.HI UR10, URZ, 0x1f, UR9 ;  /* 0x0000001f3f0a7899 */ /* 0x000fc80008011409 */
[----:B------:R-:W-:Y:S02]  /*7860*/  ULEA.HI UR10, UR10, UR9, URZ, 0x6 ;  /* 0x000000090a0a7291 */ /* 0x000fe4000f8f303f */
[----:B------:R-:W-:Y:S02]  /*7870*/  USHF.R.S32.HI UR9, URZ, 0x1f, UR7 ;  /* 0x0000001f3f097899 */ /* 0x000fe40008011407 */
[----:B------:R-:W-:Y:S02]  /*7880*/  USHF.R.S32.HI UR10, URZ, 0x6, UR10 ;  /* 0x000000063f0a7899 */ /* 0x000fe4000801140a */
[----:B------:R-:W-:Y:S02]  /*7890*/  ULEA.HI UR9, UR9, UR7, URZ, 0x6 ;  /* 0x0000000709097291 */ /* 0x000fe4000f8f303f */
[----:B------:R-:W-:Y:S02]  /*78a0*/  UISETP.LT.AND UP1, UPT, URZ, UR10, UPT ;  /* 0x0000000a3f00728c */ /* 0x000fe4000bf21270 */
[----:B------:R-:W-:-:S02]  /*78b0*/  USHF.R.S32.HI UR9, URZ, 0x6, UR9 ;  /* 0x000000063f097899 */ /* 0x000fc40008011409 */
[----:B------:R-:W-:-:S04]  /*78c0*/  USEL UR7, URZ, UR10, !UP1 ;  /* 0x0000000a3f077287 */ /* 0x000fc8000c800000 */
[----:B------:R-:W-:Y:S01]  /*78d0*/  IMAD.U32 R2, RZ, RZ, UR9 ;  /* 0x00000009ff027e24 */ /* 0x000fe2000f8e00ff */
[----:B------:R-:W-:Y:S07]  /*78e0*/  @!P0 BRA `(.L_x_1877) ;  /* 0x00000000001c8947 */ /* 0x000fee0003800000 */
[----:B------:R-:W-:Y:S01]  /*78f0*/  UIADD3 UR8, UR11, 0x9f, UR8 ;  /* 0x0000009f0b087890 */ /* 0x000fe2000fffe008 */
[----:B------:R-:W-:-:S03]  /*7900*/  ULDC UR9, c[0x0][0x748] ;  /* 0x0001d20000097ab9 */ /* 0x000fc60000000800 */
[----:B------:R-:W-:-:S04]  /*7910*/  UIADD3 UR8, UR8, UR9, -UR6 ;  /* 0x0000000908087290 */ /* 0x000fc8000fffe806 */
[----:B------:R-:W-:-:S04]  /*7920*/  USHF.R.S32.HI UR6, URZ, 0x1f, UR8 ;  /* 0x0000001f3f067899 */ /* 0x000fc80008011408 */
[----:B------:R-:W-:-:S04]  /*7930*/  ULEA.HI UR6, UR6, UR8, URZ, 0x6 ;  /* 0x0000000806067291 */ /* 0x000fc8000f8f303f */
[----:B------:R-:W-:-:S06]  /*7940*/  USHF.R.S32.HI UR6, URZ, 0x6, UR6 ;  /* 0x000000063f067899 */ /* 0x000fcc0008011406 */
[----:B------:R-:W-:-:S07]  /*7950*/  VIMNMX R2, R2, UR6, PT ;  /* 0x0000000602027c48 */ /* 0x000fce000bfe0100 */
.L_x_1877:
[----:B------:R-:W-:-:S13]  /*7960*/  ISETP.GT.AND P0, PT, R2, UR7, PT ;  /* 0x0000000702007c0c */ /* 0x000fda000bf04270 */
[----:B------:R-:W-:Y:S05]  /*7970*/  @!P0 BRA `(.L_x_1790) ;  /* 0x0000003800808947 */ /* 0x000fea0003800000 */
[----:B------:R-:W-:Y:S01]  /*7980*/  ULDC.64 UR12, c[0x0][0x2d8] ;  /* 0x0000b600000c7ab9 */ /* 0x000fe20000000a00 */
[----:B------:R-:W-:Y:S01]  /*7990*/  VIADD R0, R2, -UR7 ;  /* 0x8000000702007c36 */ /* 0x000fe20008000000 */
[----:B------:R-:W-:Y:S02]  /*79a0*/  UIMAD UR8, UR14, UR12, URZ ;  /* 0x0000000c0e0872a4 */ /* 0x000fe4000f8e023f */
[----:B------:R-:W-:Y:S02]  /*79b0*/  UIMAD.WIDE.U32 UR10, UR17, UR12, URZ ;  /* 0x0000000c110a72a5 */ /* 0x000fe4000f8e003f */
[----:B------:R-:W-:Y:S01]  /*79c0*/  USHF.R.S32.HI UR6, URZ, 0x1f, UR16 ;  /* 0x0000001f3f067899 */ /* 0x000fe20008011410 */
[----:B------:R-:W-:Y:S01]  /*79d0*/  LOP3.LUT R0, R0, 0x1, RZ, 0xc0, !PT ;  /* 0x0000000100007812 */ /* 0x000fe200078ec0ff */
[----:B------:R-:W-:Y:S02]  /*79e0*/  UIMAD UR17, UR17, UR13, UR8 ;  /* 0x0000000d111172a4 */ /* 0x000fe4000f8e0208 */
[----:B------:R-:W-:Y:S01]  /*79f0*/  UIADD3 UR8, UP1, UR4, UR10, URZ ;  /* 0x0000000a04087290 */ /* 0x000fe2000ff3e03f */
[----:B------:R-:W-:Y:S01]  /*7a00*/  ISETP.NE.U32.AND P1, PT, R0, 0x1, PT ;  /* 0x000000010000780c */ /* 0x000fe20003f25070 */
[----:B------:R-:W-:-:S02]  /*7a10*/  UIADD3 UR17, UR11, UR17, URZ ;  /* 0x000000110b117290 */ /* 0x000fc4000fffe03f */
[----:B------:R-:W-:Y:S01]  /*7a20*/  USEL UR6, UR6, URZ, !UP0 ;  /* 0x0000003f06067287 */ /* 0x000fe2000c000000 */
[----:B------:R-:W-:Y:S01]  /*7a30*/  ULDC.64 UR36, c[0x0][0x2e0] ;  /* 0x0000b80000247ab9 */ /* 0x000fe20000000a00 */
[----:B------:R-:W-:Y:S02]  /*7a40*/  USEL UR16, UR16, URZ, !UP0 ;  /* 0x0000003f10107287 */ /* 0x000fe4000c000000 */
[----:B------:R-:W-:Y:S02]  /*7a50*/  UIADD3.X UR9, UR5, UR17, URZ, UP1, !UPT ;  /* 0x0000001105097290 */ /* 0x000fe40008ffe43f */
[----:B------:R-:W-:Y:S02]  /*7a60*/  UIMAD UR18, UR6, UR36, URZ ;  /* 0x00000024061272a4 */ /* 0x000fe4000f8e023f */
[----:B------:R-:W-:Y:S02]  /*7a70*/  UIMAD.WIDE.U32 UR8, UR16, UR36, UR8 ;  /* 0x00000024100872a5 */ /* 0x000fe4000f8e0008 */
[----:B------:R-:W-:Y:S01]  /*7a80*/  UIMAD UR18, UR16, UR37, UR18 ;  /* 0x00000025101272a4 */ /* 0x000fe2000f8e0212 */
[----:B------:R-:W-:-:S03]  /*7a90*/  ELECT P0, URZ, PT ;  /* 0x00000000003f782f */ /* 0x000fc60003800000 */
        /* <DEDUP_REMOVED lines=20> */
.L_x_1880:
[----:B------:R-:W-:Y:S05]  /*7be0*/  BSYNC B0 ;  /* 0x0000000000007941 */ /* 0x000fea0003800000 */
.L_x_1879:
        /* <DEDUP_REMOVED lines=18> */
.L_x_1882:
[----:B------:R-:W-:Y:S05]  /*7d10*/  BSYNC B0 ;  /* 0x0000000000007941 */ /* 0x000fea0003800000 */
.L_x_1881:
        /* <DEDUP_REMOVED lines=19> */
.L_x_1884:
[----:B------:R-:W-:Y:S05]  /*7e50*/  BSYNC B0 ;  /* 0x0000000000007941 */ /* 0x000fea0003800000 */
.L_x_1883:
[----:B------:R-:W-:Y:S06]  /*7e60*/  BAR.ARV 0xa, 0xa0 ;  /* 0x0282800000007b1d */ /* 0x000fec0000002000 */
[----:B------:R-:W-:Y:S04]  /*7e70*/  BSSY B0, `(.L_x_1885) ;  /* 0x0000003000007945 */ /* 0x000fe80003800000 */
[----:B------:R-:W-:Y:S05]  /*7e80*/  @!P0 BRA `(.L_x_1886) ;  /* 0x0000000000048947 */ /* 0x000fea0003800000 */
[----:B------:R-:W-:-:S04]  /*7e90*/  DEPBAR.LE SB0, 0x1 ;  /* 0x000080400000791a */ /* 0x000fc80000000000 */
.L_x_1886:
[----:B------:R-:W-:Y:S05]  /*7ea0*/  BSYNC B0 ;  /* 0x0000000000007941 */ /* 0x000fea0003800000 */
.L_x_1885:
[----:B------:R-:W-:Y:S06]  /*7eb0*/  BAR.ARV 0xb, 0xa0 ;  /* 0x02c2800000007b1d */ /* 0x000fec0000002000 */
[----:B------:R-:W-:Y:S04]  /*7ec0*/  BSSY B0, `(.L_x_1887) ;  /* 0x0000003000007945 */ /* 0x000fe80003800000 */
[----:B------:R-:W-:Y:S05]  /*7ed0*/  @!P0 BRA `(.L_x_1888) ;  /* 0x0000000000048947 */ /* 0x000fea0003800000 */
[----:B------:R-:W-:-:S04]  /*7ee0*/  DEPBAR.LE SB0, 0x0 ;  /* 0x000080000000791a */ /* 0x000fc80000000000 */
.L_x_1888:
[----:B------:R-:W-:Y:S05]  /*7ef0*/  BSYNC B0 ;  /* 0x0000000000007941 */ /* 0x000fea0003800000 */
.L_x_1887:
[----:B------:R-:W-:Y:S06]  /*7f00*/  BAR.ARV 0xc, 0xa0 ;  /* 0x0302800000007b1d */ /* 0x000fec0000002000 */
[----:B------:R-:W-:Y:S01]  /*7f10*/  UIADD3 UR19, UR7, 0x1, URZ ;  /* 0x0000000107137890 */ /* 0x000fe2000fffe03f */
[----:B------:R-:W-:Y:S11]  /*7f20*/  BRA `(.L_x_1889) ;  /* 0x0000000000047947 */ /* 0x000ff60003800000 */
.L_x_1878:
[----:B------:R-:W-:-:S05]  /*7f30*/  UMOV UR19, UR7 ;  /* 0x0000000700137c82 */ /* 0x000fca0008000000 */
.L_x_1889:
[----:B------:R-:W-:-:S06]  /*7f40*/  UIADD3 UR6, UR7, 0x1, URZ ;  /* 0x0000000107067890 */ /* 0x000fcc000fffe03f */
[----:B------:R-:W-:-:S13]  /*7f50*/  ISETP.NE.AND P1, PT, R2, UR6, PT ;  /* 0x0000000602007c0c */ /* 0x000fda000bf25270 */
[----:B------:R-:W-:Y:S05]  /*7f60*/  @!P1 BRA `(.L_x_1790) ;  /* 0x0000003400049947 */ /* 0x000fea0003800000 */
[----:B------:R-:W-:Y:S01]  /*7f70*/  UMOV UR12, UR10 ;  /* 0x0000000a000c7c82 */ /* 0x000fe20008000000 */
[----:B------:R-:W-:Y:S01]  /*7f80*/  UMOV UR13, UR17 ;  /* 0x00000011000d7c82 */ /* 0x000fe20008000000 */
[----:B------:R-:W-:Y:S01]  /*7f90*/  ULDC.64 UR14, c[0x0][0x2c0] ;  /* 0x0000b000000e7ab9 */ /* 0x000fe20000000a00 */
[----:B------:R-:W-:Y:S02]  /*7fa0*/  UIMAD.WIDE.U32 UR12, UR16, UR36, UR12 ;  /* 0x00000024100c72a5 */ /* 0x000fe4000f8e000c */
[----:B------:R-:W-:Y:S02]  /*7fb0*/  UIMAD UR20, UR19, 0x3000, URZ ;  /* 0x00003000131478a4 */ /* 0x000fe4000f8e023f */
[----:B------:R-:W-:Y:S01]  /*7fc0*/  UIADD3 UR37, UP0, UR4, UR12, URZ ;  /* 0x0000000c04257290 */ /* 0x000fe2000ff1e03f */
[----:B------:R-:W-:Y:S01]  /*7fd0*/  UMOV UR6, URZ ;  /* 0x0000003f00067c82 */ /* 0x000fe20008000000 */
[----:B------:R-:W-:Y:S02]  /*7fe0*/  ULDC.64 UR34, c[0x0][0x2c0] ;  /* 0x0000b00000227ab9 */ /* 0x000fe40000000a00 */
[----:B------:R-:W-:-:S02]  /*7ff0*/  UIADD3.X UR12, UR5, UR18, UR13, UP0, !UPT ;  /* 0x00000012050c7290 */ /* 0x000fc400087fe40d */
[----:B------:R-:W-:Y:S01]  /*8000*/  ULEA UR25, UP0, UR37, UR14, 0x2 ;  /* 0x0000000e25197291 */ /* 0x000fe2000f80103f */
[----:B------:R-:W-:-:S03]  /*8010*/  UMOV UR46, UR20 ;  /* 0x00000014002e7c82 */ /* 0x000fc60008000000 */
        /* <DEDUP_REMOVED lines=10> */
[----:B------:R-:W-:-:S12]  /*80c0*/  UIADD3.X UR37, URZ, UR37, URZ, UP4, !UPT ;  /* 0x000000253f257290 */ /* 0x000fd8000a7fe43f */
.L_x_1910:
[----:B------:R-:W-:Y:S01]  /*80d0*/  UIADD3 UR44, UR20, UR6, URZ ;  /* 0x00000006142c7290 */ /* 0x000fe2000fffe03f */
[----:B------:R-:W-:Y:S06]  /*80e0*/  BAR.SYNC.DEFER_BLOCKING 0xd, 0xa0 ;  /* 0x0342800000007b1d */ /* 0x000fec0000010000 */
[----:B------:R-:W-:Y:S01]  /*80f0*/  UMOV UR14, UR22 ;  /* 0x00000016000e7c82 */ /* 0x000fe20008000000 */
[----:B------:R-:W-:Y:S01]  /*8100*/  UMOV UR15, UR27 ;  /* 0x0000001b000f7c82 */ /* 0x000fe20008000000 */
[----:B------:R-:W-:Y:S01]  /*8110*/  UMOV UR12, UR24 ;  /* 0x00000018000c7c82 */ /* 0x000fe20008000000 */
[----:B------:R-:W-:Y:S01]  /*8120*/  UMOV UR13, UR29 ;  /* 0x0000001d000d7c82 */ /* 0x000fe20008000000 */
[----:B------:R-:W-:Y:S01]  /*8130*/  UIMAD.WIDE UR32, UR44, 0x4, UR14 ;  /* 0x000000042c2078a5 */ /* 0x000fe2000f8e020e */
[----:B------:R-:W-:Y:S01]  /*8140*/  BSSY B0, `(.L_x_1890) ;  /* 0x0000019000007945 */ /* 0x000fe20003800000 */
[----:B------:R-:W-:Y:S01]  /*8150*/  UIMAD.WIDE UR30, UR44, 0x4, UR12 ;  /* 0x000000042c1e78a5 */ /* 0x000fe2000f8e020c */
[----:B------:R-:W-:Y:S01]  /*8160*/  UMOV UR14, UR21 ;  /* 0x00000015000e7c82 */ /* 0x000fe20008000000 */
[----:B------:R-:W-:Y:S01]  /*8170*/  UMOV UR15, UR26 ;  /* 0x0000001a000f7c82 */ /* 0x000fe20008000000 */
[----:B------:R-:W-:Y:S01]  /*8180*/  UMOV UR12, UR23 ;  /* 0x00000017000c7c82 */ /* 0x000fe20008000000 */
[----:B------:R-:W-:Y:S01]  /*8190*/  UMOV UR13, UR28 ;  /* 0x0000001c000d7c82 */ /* 0x000fe20008000000 */
[----:B------:R-:W-:-:S02]  /*81a0*/  UIMAD.WIDE UR40, UR44, 0x4, UR14 ;  /* 0x000000042c2878a5 */ /* 0x000fc4000f8e020e */
[----:B------:R-:W-:Y:S01]  /*81b0*/  UIMAD.WIDE UR42, UR44, 0x4, UR12 ;  /* 0x000000042c2a78a5 */ /* 0x000fe2000f8e020c */
[----:B------:R-:W-:Y:S01]  /*81c0*/  UMOV UR14, UR25 ;  /* 0x00000019000e7c82 */ /* 0x000fe20008000000 */
[----:B------:R-:W-:Y:S02]  /*81d0*/  UMOV UR15, UR37 ;  /* 0x00000025000f7c82 */ /* 0x000fe40008000000 */
[----:B------:R-:W-:Y:S01]  /*81e0*/  UIMAD.WIDE UR12, UR44, 0x4, UR14 ;  /* 0x000000042c0c78a5 */ /* 0x000fe2000f8e020e */
[----:B------:R-:W-:Y:S11]  /*81f0*/  @!P0 BRA `(.L_x_1891) ;  /* 0x0000000000348947 */ /* 0x000ff60003800000 */
[----:B------:R-:W1:Y:S01]  /*8200*/  S2UR UR15, SR_CgaCtaId ;  /* 0x00000000000f79c3 */ /* 0x000e620000008800 */
[----:B------:R-:W-:Y:S01]  /*8210*/  UIADD3 UR44, UP0, UR46, UR8, URZ ;  /* 0x000000082e2c7290 */ /* 0x000fe2000ff1e03f */
[----:B------:R-:W-:Y:S01]  /*8220*/  UMOV UR14, 0x400 ;  /* 0x00000400000e7882 */ /* 0x000fe20000000000 */
[----:B------:R-:W-:Y:S02]  /*8230*/  UMOV UR49, 0x400 ;  /* 0x0000040000317882 */ /* 0x000fe40000000000 */
[----:B------:R-:W-:Y:S02]  /*8240*/  ULEA.HI.X.SX32 UR45, UR46, UR47, 0x1, UP0 ;  /* 0x0000002f2e2d7291 */ /* 0x000fe400080f0e3f */
[----:B-1----:R-:W-:Y:S02]  /*8250*/  ULEA UR15, UR15, UR14, 0x18 ;  /* 0x0000000e0f0f7291 */ /* 0x002fe4000f8ec03f */
[----:B------:R-:W-:Y:S02]  /*8260*/  ULEA UR14, UP0, UR44, UR34, 0x2 ;  /* 0x000000222c0e7291 */ /* 0x000fe4000f80103f */
[----:B------:R-:W-:-:S02]  /*8270*/  UIADD3 UR48, UR15, 0x12000, URZ ;  /* 0x000120000f307890 */ /* 0x000fc4000fffe03f */
[----:B------:R-:W-:-:S03]  /*8280*/  ULEA.HI.X UR15, UR44, UR35, UR45, 0x2, UP0 ;  /* 0x000000232c0f7291 */ /* 0x000fc600080f142d */
[----:B------:R-:W-:Y:S01]  /*8290*/  UMOV UR44, 0x0 ;  /* 0x00000000002c7882 */ /* 0x000fe20000000000 */
[----:B------:R-:W-:-:S05]  /*82a0*/  UMOV UR45, 0x14f00000 ;  /* 0x14f00000002d7882 */ /* 0x000fca0000000000 */
[----:B------:R1:W-:Y:S02]  /*82b0*/  UBLKRED.G.S.ADD.F32.RN [UR14], [UR48], UR49, desc[UR44] ;  /* 0x00002c0e300073bb */ /* 0x0003e400080a1431 */
[----:B-1----:R0:W-:Y:S02]  /*82c0*/  UTMACMDFLUSH ;  /* 0x00000000000079b7 */ /* 0x0021e40000000000 */
.L_x_1891:
[----:B------:R-:W-:Y:S05]  /*82d0*/  BSYNC B0 ;  /* 0x0000000000007941 */ /* 0x000fea0003800000 */
.L_x_1890:
[----:B------:R-:W-:Y:S06]  /*82e0*/  BAR.SYNC.DEFER_BLOCKING 0xe, 0xa0 ;  /* 0x0382800000007b1d */ /* 0x000fec0000010000 */
[----:B------:R-:W-:Y:S04]  /*82f0*/  BSSY B0, `(.L_x_1892) ;  /* 0x000000b000007945 */ /* 0x000fe80003800000 */
[----:B------:R-:W-:Y:S05]  /*8300*/  @!P0 BRA `(.L_x_1893) ;  /* 0x0000000000248947 */ /* 0x000fea0003800000 */
[----:B------:R-:W1:Y:S01]  /*8310*/  S2UR UR15, SR_CgaCtaId ;  /* 0x00000000000f79c3 */ /* 0x000e620000008800 */
[----:B------:R-:W-:Y:S01]  /*8320*/  UMOV UR14, 0x400 ;  /* 0x00000400000e7882 */ /* 0x000fe20000000000 */
[----:B------:R-:W-:Y:S01]  /*8330*/  UMOV UR45, 0x400 ;  /* 0x00000400002d7882 */ /* 0x000fe20000000000 */
[----:B-1----:R-:W-:-:S03]  /*8340*/  ULEA UR14, UR15, UR14, 0x18 ;  /* 0x0000000e0f0e7291 */ /* 0x002fc6000f8ec03f */
[----:B------:R-:W-:Y:S01]  /*8350*/  UMOV UR15, 0x14f00000 ;  /* 0x14f00000000f7882 */ /* 0x000fe20000000000 */
[----:B------:R-:W-:-:S03]  /*8360*/  UIADD3 UR44, UR14, 0x16000, URZ ;  /* 0x000160000e2c7890 */ /* 0x000fc6000fffe03f */
[----:B------:R-:W-:-:S06]  /*8370*/  UMOV UR14, 0x0 ;  /* 0x00000000000e7882 */ /* 0x000fcc0000000000 */
[----:B------:R1:W-:Y:S02]  /*8380*/  UBLKRED.G.S.ADD.F32.RN [UR32], [UR44], UR45, desc[UR14] ;  /* 0x00000e202c0073bb */ /* 0x0003e400080a142d */
[----:B-1----:R0:W-:Y:S02]  /*8390*/  UTMACMDFLUSH ;  /* 0x00000000000079b7 */ /* 0x0021e40000000000 */
.L_x_1893:
[----:B------:R-:W-:Y:S05]  /*83a0*/  BSYNC B0 ;  /* 0x0000000000007941 */ /* 0x000fea0003800000 */
.L_x_1892:
        /* <DEDUP_REMOVED lines=10> */
[----:B------:R1:W-:Y:S01]  /*8450*/  UBLKRED.G.S.ADD.F32.RN [UR30], [UR32], UR33, desc[UR14] ;  /* 0x00000e1e200073bb */ /* 0x0003e200080a1421 */
[----:B------:R0:W-:Y:S01]  /*8460*/  UTMACMDFLUSH ;  /* 0x00000000000079b7 */ /* 0x0001e20000000000 */
[----:B-1----:R-:W-:-:S04]  /*8470*/  DEPBAR.LE SB0, 0x2 ;  /* 0x000080800000791a */ /* 0x002fc80000000000 */
.L_x_1895:
[----:B------:R-:W-:Y:S05]  /*8480*/  BSYNC B0 ;  /* 0x0000000000007941 */ /* 0x000fea0003800000 */
.L_x_1894:
[----:B------:R-:W-:Y:S06]  /*8490*/  BAR.ARV 0xa, 0xa0 ;  /* 0x0282800000007b1d */ /* 0x000fec0000002000 */
[----:B------:R-:W-:Y:S04]  /*84a0*/  BSSY B0, `(.L_x_1896) ;  /* 0x0000003000007945 */ /* 0x000fe80003800000 */
[----:B------:R-:W-:Y:S05]  /*84b0*/  @!P0 BRA `(.L_x_1897) ;  /* 0x0000000000048947 */ /* 0x000fea0003800000 */
[----:B------:R-:W-:-:S04]  /*84c0*/  DEPBAR.LE SB0, 0x1 ;  /* 0x000080400000791a */ /* 0x000fc80000000000 */
.L_x_1897:
[----:B------:R-:W-:Y:S05]  /*84d0*/  BSYNC B0 ;  /* 0x0000000000007941 */ /* 0x000fea0003800000 */
.L_x_1896:
[----:B------:R-:W-:Y:S06]  /*84e0*/  BAR.ARV 0xb, 0xa0 ;  /* 0x02c2800000007b1d */ /* 0x000fec0000002000 */
[----:B------:R-:W-:Y:S04]  /*84f0*/  BSSY B0, `(.L_x_1898) ;  /* 0x0000003000007945 */ /* 0x000fe80003800000 */
[----:B------:R-:W-:Y:S05]  /*8500*/  @!P0 BRA `(.L_x_1899) ;  /* 0x0000000000048947 */ /* 0x000fea0003800000 */
[----:B------:R-:W-:-:S04]  /*8510*/  DEPBAR.LE SB0, 0x0 ;  /* 0x000080000000791a */ /* 0x000fc80000000000 */
.L_x_1899:
[----:B------:R-:W-:Y:S05]  /*8520*/  BSYNC B0 ;  /* 0x0000000000007941 */ /* 0x000fea0003800000 */
.L_x_1898:
[----:B------:R-:W-:Y:S06]  /*8530*/  BAR.ARV 0xc, 0xa0 ;  /* 0x0302800000007b1d */ /* 0x000fec0000002000 */
[----:B------:R-:W-:Y:S02]  /*8540*/  BSSY B0, `(.L_x_1900) ;  /* 0x000000c000007945 */ /* 0x000fe40003800000 */
[----:B------:R-:W-:Y:S06]  /*8550*/  BAR.SYNC.DEFER_BLOCKING 0xd, 0xa0 ;  /* 0x0342800000007b1d */ /* 0x000fec0000010000 */
        /* <DEDUP_REMOVED lines=10> */
.L_x_1901:
[----:B------:R-:W-:Y:S05]  /*8600*/  BSYNC B0 ;  /* 0x0000000000007941 */ /* 0x000fea0003800000 */
.L_x_1900:
        /* <DEDUP_REMOVED lines=12> */
.L_x_1903:
[----:B------:R-:W-:Y:S05]  /*86d0*/  BSYNC B0 ;  /* 0x0000000000007941 */ /* 0x000fea0003800000 */
.L_x_1902:
        /* <DEDUP_REMOVED lines=13> */
.L_x_1905:
[----:B------:R-:W-:Y:S05]  /*87b0*/  BSYNC B0 ;  /* 0x0000000000007941 */ /* 0x000fea0003800000 */
.L_x_1904:
[----:B------:R-:W-:Y:S06]  /*87c0*/  BAR.ARV 0xa, 0xa0 ;  /* 0x0282800000007b1d */ /* 0x000fec0000002000 */
[----:B------:R-:W-:Y:S04]  /*87d0*/  BSSY B0, `(.L_x_1906) ;  /* 0x0000003000007945 */ /* 0x000fe80003800000 */
[----:B------:R-:W-:Y:S05]  /*87e0*/  @!P0 BRA `(.L_x_1907) ;  /* 0x0000000000048947 */ /* 0x000fea0003800000 */
[----:B------:R-:W-:-:S04]  /*87f0*/  DEPBAR.LE SB0, 0x1 ;  /* 0x000080400000791a */ /* 0x000fc80000000000 */
.L_x_1907:
[----:B------:R-:W-:Y:S05]  /*8800*/  BSYNC B0 ;  /* 0x0000000000007941 */ /* 0x000fea0003800000 */
.L_x_1906:
[----:B------:R-:W-:Y:S01]  /*8810*/  UIADD3 UR19, UR19, 0x2, URZ ;  /* 0x0000000213137890 */ /* 0x000fe2000fffe03f */
[----:B------:R-:W-:Y:S06]  /*8820*/  BAR.ARV 0xb, 0xa0 ;  /* 0x02c2800000007b1d */ /* 0x000fec0000002000 */
[----:B------:R-:W-:Y:S01]  /*8830*/  BSSY B0, `(.L_x_1908) ;  /* 0x0000004000007945 */ /* 0x000fe20003800000 */
[----:B------:R-:W-:-:S03]  /*8840*/  ISETP.LE.AND P1, PT, R2, UR19, PT ;  /* 0x0000001302007c0c */ /* 0x000fc6000bf23270 */
[----:B------:R-:W-:Y:S10]  /*8850*/  @!P0 BRA `(.L_x_1909) ;  /* 0x0000000000048947 */ /* 0x000ff40003800000 */
[----:B------:R-:W-:-:S04]  /*8860*/  DEPBAR.LE SB0, 0x0 ;  /* 0x000080000000791a */ /* 0x000fc80000000000 */
.L_x_1909:
[----:B------:R-:W-:Y:S05]  /*8870*/  BSYNC B0 ;  /* 0x0000000000007941 */ /* 0x000fea0003800000 */
.L_x_1908:
[----:B------:R-:W-:Y:S06]  /*8880*/  BAR.ARV 0xc, 0xa0 ;  /* 0x0302800000007b1d */ /* 0x000fec0000002000 */
[----:B------:R-:W-:Y:S02]  /*8890*/  UIADD3 UR46, UR46, 0x6000, URZ ;  /* 0x000060002e2e7890 */ /* 0x000fe4000fffe03f */
[----:B------:R-:W-:Y:S01]  /*88a0*/  UIADD3 UR6, UR6, 0x6000, URZ ;  /* 0x0000600006067890 */ /* 0x000fe2000fffe03f */
[----:B------:R-:W-:Y:S11]  /*88b0*/  @!P1 BRA `(.L_x_1910) ;  /* 0xfffffff800049947 */ /* 0x000ff6000383ffff */
[----:B------:R-:W-:Y:S05]  /*88c0*/  BRA `(.L_x_1790) ;  /* 0x0000002800ac7947 */ /* 0x000fea0003800000 */
.L_x_1870:
[----:B------:R-:W-:Y:S01]  /*88d0*/  ULDC.64 UR4, c[0x0][0x8d8] ;  /* 0x0002360000047ab9 */ /* 0x000fe20000000a00 */
[----:B------:R-:W1:Y:S01]  /*88e0*/  S2R R9, SR_CTAID.X ;  /* 0x0000000000097919 */ /* 0x000e620000002500 */
[----:B------:R-:W-:Y:S01]  /*88f0*/  ISETP.NE.U32.AND P0, PT, RZ, UR4, PT ;  /* 0x00000004ff007c0c */ /* 0x000fe2000bf05070 */
[----:B------:R-:W2:Y:S01]  /*8900*/  S2UR UR28, SR_CTAID.Y ;  /* 0x00000000001c79c3 */ /* 0x000ea20000002600 */
[----:B------:R-:W3:Y:S02]  /*8910*/  S2R R13, SR_CTAID.Z ;  /* 0x00000000000d7919 */ /* 0x000ee40000002700 */
[----:B------:R-:W-:-:S13]  /*8920*/  ISETP.NE.AND.EX P0, PT, RZ, UR5, PT, P0 ;  /* 0x00000005ff007c0c */ /* 0x000fda000bf05300 */
[----:B------:R-:W-:Y:S05]  /*8930*/  @!P0 BRA `(.L_x_1911) ;  /* 0x0000000000108947 */ /* 0x000fea0003800000 */
[----:B------:R-:W3:Y:S02]  /*8940*/  LDC.64 R2, c[0x0][0x8d8] ;  /* 0x00023600ff027b82 */ /* 0x000ee40000000a00 */
[----:B---3--:R-:W-:-:S05]  /*8950*/  IMAD.WIDE R2, R13, 0x4, R2 ;  /* 0x000000040d027825 */ /* 0x008fca00078e0202 */
[----:B------:R3:W5:Y:S01]  /*8960*/  LDG.E R5, desc[UR38][R2.64] ;  /* 0x0000002602057981 */ /* 0x000762000c1e1900 */
[----:B------:R-:W-:Y:S05]  /*8970*/  BRA `(.L_x_1912) ;  /* 0x00000000002c7947 */ /* 0x000fea0003800000 */
.L_x_1911:
[----:B------:R-:W-:Y:S02]  /*8980*/  ULDC.64 UR4, c[0x0][0x8d0] ;  /* 0x0002340000047ab9 */ /* 0x000fe40000000a00 */
[----:B------:R-:W-:-:S04]  /*8990*/  ISETP.NE.U32.AND P0, PT, RZ, UR4, PT ;  /* 0x00000004ff007c0c */ /* 0x000fc8000bf05070 */
[----:B------:R-:W-:-:S13]  /*89a0*/  ISETP.NE.AND.EX P0, PT, RZ, UR5, PT, P0 ;  /* 0x00000005ff007c0c */ /* 0x000fda000bf05300 */
[----:B------:R-:W-:Y:S05]  /*89b0*/  @!P0 BRA `(.L_x_1913) ;  /* 0x0000000000188947 */ /* 0x000fea0003800000 */
[----:B------:R-:W3:Y:S02]  /*89c0*/  LDC.64 R2, c[0x0][0x8d0] ;  /* 0x00023400ff027b82 */ /* 0x000ee40000000a00 */
[----:B---3--:R-:W-:-:S05]  /*89d0*/  IMAD.WIDE R2, R13, 0x4, R2 ;  /* 0x000000040d027825 */ /* 0x008fca00078e0202 */
[----:B------:R-:W3:Y:S04]  /*89e0*/  LDG.E R5, desc[UR38][R2.64] ;  /* 0x0000002602057981 */ /* 0x000ee8000c1e1900 */
[----:B------:R-:W3:Y:S02]  /*89f0*/  LDG.E R0, desc[UR38][R2.64+0x4] ;  /* 0x0000042602007981 */ /* 0x000ee4000c1e1900 */
[----:B---3--:R-:W-:Y:S01]  /*8a00*/  IMAD.IADD R5, R0, 0x1, -R5 ;  /* 0x0000000100057824 */ /* 0x008fe200078e0a05 */
[----:B------:R-:W-:Y:S06]  /*8a10*/  BRA `(.L_x_1912) ;  /* 0x0000000000047947 */ /* 0x000fec0003800000 */
.L_x_1913:
[----:B------:R-:W4:Y:S02]  /*8a20*/  LDC R5, c[0x0][0x8bc] ;  /* 0x00022f00ff057b82 */ /* 0x000f240000000800 */
.L_x_1912:
[----:B-1----:R-:W-:Y:S02]  /*8a30*/  IMAD R8, R9, 0x60, RZ ;  /* 0x0000006009087824 */ /* 0x002fe400078e02ff */
[----:B------:R-:W-:Y:S02]  /*8a40*/  IMAD.MOV.U32 R0, RZ, RZ, 0x1 ;  /* 0x00000001ff007424 */ /* 0x000fe400078e00ff */
[----:B---3--:R-:W-:Y:S01]  /*8a50*/  IMAD.MOV.U32 R2, RZ, RZ, RZ ;  /* 0x000000ffff027224 */ /* 0x008fe200078e00ff */
[----:B----45:R-:W-:Y:S01]  /*8a60*/  ISETP.GE.AND P0, PT, R8, R5, PT ;  /* 0x000000050800720c */ /* 0x030fe20003f06270 */
[----:B------:R-:W-:-:S03]  /*8a70*/  IMAD.MOV.U32 R16, RZ, RZ, 0x1 ;  /* 0x00000001ff107424 */ /* 0x000fc600078e00ff */
[----:B------:R-:W-:-:S04]  /*8a80*/  SEL R13, R13, 0xffffffff, !P0 ;  /* 0xffffffff0d0d7807 */ /* 0x000fc80004000000 */
[----:B------:R-:W-:-:S13]  /*8a90*/  ISETP.GE.AND P0, PT, R13, RZ, PT ;  /* 0x000000ff0d00720c */ /* 0x000fda0003f06270 */
[----:B------:R-:W-:Y:S05]  /*8aa0*/  @!P0 BRA `(.L_x_1914) ;  /* 0x0000002400b08947 */ /* 0x000fea0003800000 */
[----:B------:R-:W1:Y:S08]  /*8ab0*/  LDC.64 R10, c[0x0][0x770] ;  /* 0x0001dc00ff0a7b82 */ /* 0x000e700000000a00 */
[----:B------:R-:W3:Y:S08]  /*8ac0*/  LDC.64 R2, c[0x0][0x780] ;  /* 0x0001e000ff027b82 */ /* 0x000ef00000000a00 */
[----:B------:R-:W4:Y:S08]  /*8ad0*/  LDC.64 R4, c[0x0][0x770] ;  /* 0x0001dc00ff047b82 */ /* 0x000f300000000a00 */
[----:B------:R-:W2:Y:S01]  /*8ae0*/  LDC.64 R16, c[0x0][0x778] ;  /* 0x0001de00ff107b82 */ /* 0x000ea20000000a00 */
[----:B-1----:R-:W-:-:S07]  /*8af0*/  ISETP.NE.U32.AND P0, PT, R10, RZ, PT ;  /* 0x000000ff0a00720c */ /* 0x002fce0003f05070 */
[----:B------:R-:W1:Y:S01]  /*8b00*/  LDC R15, c[0x0][0x280] ;  /* 0x0000a000ff0f7b82 */ /* 0x000e620000000800 */
[----:B------:R-:W-:Y:S01]  /*8b10*/  ISETP.NE.AND.EX P0, PT, R11, RZ, PT, P0 ;  /* 0x000000ff0b00720c */ /* 0x000fe20003f05300 */
[----:B------:R-:W-:Y:S01]  /*8b20*/  IMAD.MOV.U32 R12, RZ, RZ, RZ ;  /* 0x000000ffff0c7224 */ /* 0x000fe200078e00ff */
[----:B------:R-:W-:Y:S01]  /*8b30*/  ULDC.64 UR8, c[0x0][0x788] ;  /* 0x0001e20000087ab9 */ /* 0x000fe20000000a00 */
[----:B----4-:R-:W-:-:S10]  /*8b40*/  IMAD.WIDE R4, R13, 0x4, R4 ;  /* 0x000000040d047825 */ /* 0x010fd400078e0204 */
[----:B------:R-:W-:Y:S01]  /*8b50*/  VOTEU.ANY UP0, P0 ;  /* 0x00000000003f7886 */ /* 0x000fe20000000100 */
[----:B------:R-:W-:Y:S02]  /*8b60*/  PLOP3.LUT P3, PT, PT, PT, UP0, 0x80, 0x0 ;  /* 0x000000000000781c */ /* 0x000fe40003f6f008 */
[----:B---3--:R-:W-:-:S04]  /*8b70*/  ISETP.NE.U32.AND P0, PT, R2, RZ, PT ;  /* 0x000000ff0200720c */ /* 0x008fc80003f05070 */
[----:B------:R-:W-:Y:S02]  /*8b80*/  ISETP.NE.AND.EX P1, PT, R3, RZ, PT, P0 ;  /* 0x000000ff0300720c */ /* 0x000fe40003f25300 */
[----:B------:R-:W3:Y:S05]  /*8b90*/  LDC.64 R2, c[0x0][0x778] ;  /* 0x0001de00ff027b82 */ /* 0x000eea0000000a00 */
[----:B------:R-:W4:Y:S01]  /*8ba0*/  @P3 LDG.E R14, desc[UR38][R4.64] ;  /* 0x00000026040e3981 */ /* 0x000f22000c1e1900 */
[----:B--2---:R-:W-:-:S03]  /*8bb0*/  ISETP.NE.U32.AND P0, PT, R16, RZ, PT ;  /* 0x000000ff1000720c */ /* 0x004fc60003f05070 */
[----:B------:R-:W2:Y:S01]  /*8bc0*/  @P3 LDG.E R16, desc[UR38][R4.64] ;  /* 0x0000002604103981 */ /* 0x000ea2000c1e1900 */
[----:B------:R-:W-:Y:S01]  /*8bd0*/  ISETP.NE.AND.EX P0, PT, R17, RZ, PT, P0 ;  /* 0x000000ff1100720c */ /* 0x000fe20003f05300 */
[----:B------:R-:W1:Y:S01]  /*8be0*/  @P1 LDC.64 R6, c[0x0][0x780] ;  /* 0x0001e000ff061b82 */ /* 0x000e620000000a00 */
[----:B---3--:R-:W-:-:S11]  /*8bf0*/  IMAD.WIDE R2, R13, 0x4, R2 ;  /* 0x000000040d027825 */ /* 0x008fd600078e0202 */
[----:B------:R3:W5:Y:S01]  /*8c00*/  @P0 LDG.E R12, desc[UR38][R2.64] ;  /* 0x00000026020c0981 */ /* 0x000762000c1e1900 */
[----:B-1----:R-:W-:-:S05]  /*8c10*/  @P1 IMAD.WIDE R6, R13, 0x4, R6 ;  /* 0x000000040d061825 */ /* 0x002fca00078e0206 */
[----:B------:R3:W5:Y:S01]  /*8c20*/  @P1 LDG.E R15, desc[UR38][R6.64] ;  /* 0x00000026060f1981 */ /* 0x000762000c1e1900 */
[----:B------:R-:W-:Y:S01]  /*8c30*/  ISETP.NE.U32.AND P2, PT, RZ, UR8, PT ;  /* 0x00000008ff007c0c */ /* 0x000fe2000bf45070 */
[----:B------:R-:W-:-:S03]  /*8c40*/  UMOV UR6, URZ ;  /* 0x0000003f00067c82 */ /* 0x000fc60008000000 */
[----:B------:R-:W-:Y:S01]  /*8c50*/  ISETP.NE.AND.EX P2, PT, RZ, UR9, PT, P2 ;  /* 0x00000009ff007c0c */ /* 0x000fe2000bf45320 */
[----:B----4-:R-:W-:-:S05]  /*8c60*/  @P3 IMAD R14, R13, 0x40, R14 ;  /* 0x000000400d0e3824 */ /* 0x010fca00078e020e */
[----:B------:R-:W-:Y:S02]  /*8c70*/  @P3 R2UR UR4, R14 ;  /* 0x000000000e0432ca */ /* 0x000fe400000e0000 */
[----:B------:R-:W1:Y:S11]  /*8c80*/  LDC R14, c[0x0][0x290] ;  /* 0x0000a400ff0e7b82 */ /* 0x000e760000000800 */
[----:B------:R-:W-:-:S04]  /*8c90*/  @UP0 USHF.R.S32.HI UR5, URZ, 0x1f, UR4 ;  /* 0x0000001f3f050899 */ /* 0x000fc80008011404 */
[----:B------:R-:W-:-:S04]  /*8ca0*/  @UP0 ULEA.HI UR5, UR5, UR4, URZ, 0x6 ;  /* 0x0000000405050291 */ /* 0x000fc8000f8f303f */
[----:B------:R-:W-:Y:S01]  /*8cb0*/  @UP0 ULOP3.LUT UR7, UR5, 0xffffffc0, URZ, 0xc0, !UPT ;  /* 0xffffffc005070892 */ /* 0x000fe2000f8ec03f */
[----:B--2---:R-:W-:-:S03]  /*8cc0*/  @P3 R2UR UR6, R16 ;  /* 0x00000000100632ca */ /* 0x004fc600000e0000 */
[----:B------:R-:W-:Y:S01]  /*8cd0*/  @UP0 USHF.R.S32.HI UR8, URZ, 0x1f, UR7 ;  /* 0x0000001f3f080899 */ /* 0x000fe20008011407 */
[----:B---3--:R-:W-:Y:S11]  /*8ce0*/  @P1 BRA `(.L_x_1915) ;  /* 0x0000000000101947 */ /* 0x008ff60003800000 */
[----:B------:R-:W-:Y:S05]  /*8cf0*/  @!P3 BRA `(.L_x_1915) ;  /* 0x00000000000cb947 */ /* 0x000fea0003800000 */
[----:B------:R-:W2:Y:S04]  /*8d00*/  LDG.E R6, desc[UR38][R4.64] ;  /* 0x0000002604067981 */ /* 0x000ea8000c1e1900 */
[----:B-----5:R-:W2:Y:S02]  /*8d10*/  LDG.E R15, desc[UR38][R4.64+0x4] ;  /* 0x00000426040f7981 */ /* 0x020ea4000c1e1900 */
[----:B--2---:R-:W-:-:S07]  /*8d20*/  IMAD.IADD R15, R15, 0x1, -R6 ;  /* 0x000000010f0f7824 */ /* 0x004fce00078e0a06 */
.L_x_1915:
[----:B------:R-:W-:Y:S01]  /*8d30*/  UMOV UR4, URZ ;  /* 0x0000003f00047c82 */ /* 0x000fe20008000000 */
[----:B------:R-:W-:Y:S01]  /*8d40*/  UMOV UR5, URZ ;  /* 0x0000003f00057c82 */ /* 0x000fe20008000000 */
[----:B------:R-:W-:Y:S01]  /*8d50*/  @UP0 UMOV UR4, UR7 ;  /* 0x0000000700040c82 */ /* 0x000fe20008000000 */
[----:B------:R-:W-:Y:S01]  /*8d60*/  @UP0 UMOV UR5, UR8 ;  /* 0x0000000800050c82 */ /* 0x000fe20008000000 */
[----:B------:R-:W-:Y:S05]  /*8d70*/  @!P2 BRA `(.L_x_1916) ;  /* 0x000000000010a947 */ /* 0x000fea0003800000 */
[----:B------:R-:W2:Y:S02]  /*8d80*/  LDC.64 R2, c[0x0][0x788] ;  /* 0x0001e200ff027b82 */ /* 0x000ea40000000a00 */
[----:B--2---:R-:W-:-:S05]  /*8d90*/  IMAD.WIDE R2, R13, 0x4, R2 ;  /* 0x000000040d027825 */ /* 0x004fca00078e0202 */
[----:B-1----:R1:W5:Y:S01]  /*8da0*/  LDG.E R14, desc[UR38][R2.64] ;  /* 0x00000026020e7981 */ /* 0x002362000c1e1900 */
[----:B------:R-:W-:Y:S05]  /*8db0*/  BRA `(.L_x_1917) ;  /* 0x0000000000107947 */ /* 0x000fea0003800000 */
.L_x_1916:
[----:B------:R-:W-:Y:S05]  /*8dc0*/  @!P0 BRA `(.L_x_1917) ;  /* 0x00000000000c8947 */ /* 0x000fea0003800000 */
[----:B------:R-:W2:Y:S04]  /*8dd0*/  LDG.E R5, desc[UR38][R2.64] ;  /* 0x0000002602057981 */ /* 0x000ea8000c1e1900 */
[----:B-1----:R-:W2:Y:S02]  /*8de0*/  LDG.E R14, desc[UR38][R2.64+0x4] ;  /* 0x00000426020e7981 */ /* 0x002ea4000c1e1900 */
[----:B--2---:R-:W-:-:S07]  /*8df0*/  IMAD.IADD R14, R14, 0x1, -R5 ;  /* 0x000000010e0e7824 */ /* 0x004fce00078e0a05 */
.L_x_1917:
[----:B-1---5:R-:W-:Y:S01]  /*8e00*/  IADD3 R2, -R14, R15, R8 ;  /* 0x0000000f0e027210 */ /* 0x022fe20007ffe108 */
[----:B------:R-:W-:Y:S01]  /*8e10*/  ULDC UR7, c[0x0][0x74c] ;  /* 0x0001d30000077ab9 */ /* 0x000fe20000000800 */
[----:B------:R-:W-:-:S03]  /*8e20*/  ISETP.GE.AND P1, PT, R9, RZ, PT ;  /* 0x000000ff0900720c */ /* 0x000fc60003f26270 */
[----:B------:R-:W-:Y:S02]  /*8e30*/  VIADD R3, R2, -UR7 ;  /* 0x8000000702037c36 */ /* 0x000fe40008000000 */
[----:B------:R-:W-:-:S03]  /*8e40*/  VIADD R2, R15, 0x3f ;  /* 0x0000003f0f027836 */ /* 0x000fc60000000000 */
[----:B------:R-:W-:-:S04]  /*8e50*/  SHF.R.S32.HI R4, RZ, 0x1f, R3 ;  /* 0x0000001fff047819 */ /* 0x000fc80000011403 */
[----:B------:R-:W-:Y:S02]  /*8e60*/  LEA.HI R4, R4, R3, RZ, 0x6 ;  /* 0x0000000304047211 */ /* 0x000fe400078f30ff */
[----:B------:R-:W-:Y:S02]  /*8e70*/  SHF.R.S32.HI R3, RZ, 0x1f, R2 ;  /* 0x0000001fff037819 */ /* 0x000fe40000011402 */
[----:B------:R-:W-:Y:S02]  /*8e80*/  SHF.R.S32.HI R4, RZ, 0x6, R4 ;  /* 0x00000006ff047819 */ /* 0x000fe40000011404 */
[----:B------:R-:W-:Y:S02]  /*8e90*/  LEA.HI R3, R3, R2, RZ, 0x6 ;  /* 0x0000000203037211 */ /* 0x000fe400078f30ff */
[----:B------:R-:W-:Y:S02]  /*8ea0*/  VIMNMX R5, RZ, R4, !PT ;  /* 0x00000004ff057248 */ /* 0x000fe40007fe0100 */
[----:B------:R-:W-:Y:S01]  /*8eb0*/  SHF.R.S32.HI R4, RZ, 0x6, R3 ;  /* 0x00000006ff047819 */ /* 0x000fe20000011403 */
[----:B------:R-:W-:Y:S06]  /*8ec0*/  @!P1 BRA `(.L_x_1918) ;  /* 0x00000000001c9947 */ /* 0x000fec0003800000 */
[----:B------:R-:W1:Y:S01]  /*8ed0*/  LDC R2, c[0x0][0x748] ;  /* 0x0001d200ff027b82 */ /* 0x000e620000000800 */
[----:B------:R-:W-:-:S04]  /*8ee0*/  IADD3 R15, R8, 0x9f, R15 ;  /* 0x0000009f080f7810 */ /* 0x000fc80007ffe00f */
[----:B-1----:R-:W-:-:S04]  /*8ef0*/  IADD3 R15, R15, R2, -R14 ;  /* 0x000000020f0f7210 */ /* 0x002fc80007ffe80e */
[----:B------:R-:W-:-:S04]  /*8f00*/  SHF.R.S32.HI R2, RZ, 0x1f, R15 ;  /* 0x0000001fff027819 */ /* 0x000fc8000001140f */
[----:B------:R-:W-:-:S04]  /*8f10*/  LEA.HI R2, R2, R15, RZ, 0x6 ;  /* 0x0000000f02027211 */ /* 0x000fc800078f30ff */
[----:B------:R-:W-:-:S04]  /*8f20*/  SHF.R.S32.HI R3, RZ, 0x6, R2 ;  /* 0x00000006ff037819 */ /* 0x000fc80000011402 */
[----:B------:R-:W-:-:S07]  /*8f30*/  VIMNMX R4, R4, R3, PT ;  /* 0x0000000304047248 */ /* 0x000fce0003fe0100 */
.L_x_1918:
[----:B------:R-:W-:Y:S01]  /*8f40*/  ISETP.GT.AND P1, PT, R4, R5, PT ;  /* 0x000000050400720c */ /* 0x000fe20003f24270 */
[----:B------:R-:W-:Y:S02]  /*8f50*/  IMAD.MOV.U32 R2, RZ, RZ, RZ ;  /* 0x000000ffff027224 */ /* 0x000fe400078e00ff */
[----:B------:R-:W-:-:S10]  /*8f60*/  IMAD.MOV.U32 R16, RZ, RZ, 0x1 ;  /* 0x00000001ff107424 */ /* 0x000fd400078e00ff */
[----:B------:R-:W-:Y:S05]  /*8f70*/  @!P1 BRA `(.L_x_1914) ;  /* 0x00000020007c9947 */ /* 0x000fea0003800000 */
[----:B------:R-:W-:Y:S01]  /*8f80*/  ISETP.NE.U32.AND P1, PT, R10, RZ, PT ;  /* 0x000000ff0a00720c */ /* 0x000fe20003f25070 */
[----:B------:R-:W-:Y:S01]  /*8f90*/  USHF.R.S32.HI UR14, URZ, 0x1f, UR28 ;  /* 0x0000001f3f0e7899 */ /* 0x000fe2000801141c */
[----:B------:R-:W-:Y:S01]  /*8fa0*/  SHF.R.S32.HI R2, RZ, 0x1f, R13 ;  /* 0x0000001fff027819 */ /* 0x000fe2000001140d */
[----:B------:R-:W-:Y:S01]  /*8fb0*/  ULDC.64 UR10, c[0x0][0x718] ;  /* 0x0001c600000a7ab9 */ /* 0x000fe20000000a00 */
[----:B------:R-:W-:Y:S01]  /*8fc0*/  ISETP.NE.AND.EX P1, PT, R11, RZ, PT, P1 ;  /* 0x000000ff0b00720c */ /* 0x000fe20003f25310 */
[----:B------:R-:W-:Y:S01]  /*8fd0*/  UMOV UR8, UR4 ;  /* 0x0000000400087c82 */ /* 0x000fe20008000000 */
[----:B------:R-:W-:Y:S01]  /*8fe0*/  R2UR UR37, R13 ;  /* 0x000000000d2572ca */ /* 0x000fe200000e0000 */
[----:B------:R-:W-:Y:S01]  /*8ff0*/  UMOV UR9, UR5 ;  /* 0x0000000500097c82 */ /* 0x000fe20008000000 */
[----:B------:R-:W-:Y:S01]  /*9000*/  SEL R2, R2, RZ, !P1 ;  /* 0x000000ff02027207 */ /* 0x000fe20004800000 */
[----:B------:R-:W-:Y:S01]  /*9010*/  ULDC.64 UR12, c[0x0][0x730] ;  /* 0x0001cc00000c7ab9 */ /* 0x000fe20000000a00 */
[----:B------:R-:W-:Y:S01]  /*9020*/  UIMAD.WIDE.U32 UR4, UR28, UR10, UR8 ;  /* 0x0000000a1c0472a5 */ /* 0x000fe2000f8e0008 */
[----:B------:R-:W-:Y:S01]  /*9030*/  R2UR UR35, R8 ;  /* 0x00000000082372ca */ /* 0x000fe200000e0000 */
[----:B------:R-:W-:Y:S01]  /*9040*/  UIMAD UR7, UR14, UR10, URZ ;  /* 0x0000000a0e0772a4 */ /* 0x000fe2000f8e023f */
[----:B------:R-:W-:Y:S01]  /*9050*/  BSSY B0, `(.L_x_1914) ;  /* 0x0000211000007945 */ /* 0x000fe20003800000 */
[----:B------:R-:W-:Y:S01]  /*9060*/  UIMAD UR10, UR14, UR12, URZ ;  /* 0x0000000c0e0a72a4 */ /* 0x000fe2000f8e023f */
[----:B------:R-:W-:Y:S01]  /*9070*/  R2UR UR14, R2 ;  /* 0x00000000020e72ca */ /* 0x000fe200000e0000 */
[----:B------:R-:W-:Y:S01]  /*9080*/  UIMAD UR7, UR28, UR11, UR7 ;  /* 0x0000000b1c0772a4 */ /* 0x000fe2000f8e0207 */
[----:B------:R-:W-:Y:S01]  /*9090*/  IMAD.MOV.U32 R2, RZ, RZ, RZ ;  /* 0x000000ffff027224 */ /* 0x000fe200078e00ff */
[----:B------:R-:W-:Y:S01]  /*90a0*/  UIMAD.WIDE.U32 UR8, UR28, UR12, UR8 ;  /* 0x0000000c1c0872a5 */ /* 0x000fe2000f8e0008 */
[----:B------:R-:W-:Y:S01]  /*90b0*/  IMAD.MOV.U32 R16, RZ, RZ, 0x1 ;  /* 0x00000001ff107424 */ /* 0x000fe200078e00ff */
[----:B------:R-:W-:Y:S01]  /*90c0*/  ULDC UR11, c[0x0][0x2e8] ;  /* 0x0000ba00000b7ab9 */ /* 0x000fe20000000800 */
[----:B------:R-:W-:-:S02]  /*90d0*/  UIMAD UR10, UR28, UR13, UR10 ;  /* 0x0000000d1c0a72a4 */ /* 0x000fc4000f8e020a */
[----:B------:R-:W-:Y:S01]  /*90e0*/  UISETP.NE.AND UP0, UPT, UR11, 0x1, UPT ;  /* 0x000000010b00788c */ /* 0x000fe2000bf05270 */
[----:B------:R-:W-:Y:S01]  /*90f0*/  R2UR UR11, R12 ;  /* 0x000000000c0b72ca */ /* 0x000fe200000e0000 */
[----:B------:R-:W-:Y:S01]  /*9100*/  VOTEU.ANY UP1, P1 ;  /* 0x00000000003f7886 */ /* 0x000fe20000820100 */
[----:B------:R-:W-:Y:S02]  /*9110*/  USEL UR29, UR37, URZ, !UP1 ;  /* 0x0000003f251d7287 */ /* 0x000fe4000c800000 */
[----:B------:R-:W-:Y:S01]  /*9120*/  VOTEU.ANY UP1, P0 ;  /* 0x00000000003f7886 */ /* 0x000fe20000020100 */
[----:B------:R-:W-:Y:S01]  /*9130*/  ELECT P0, URZ, PT ;  /* 0x00000000003f782f */ /* 0x000fe20003800000 */
[----:B------:R-:W-:Y:S01]  /*9140*/  ULDC.64 UR12, c[0x0][0x720] ;  /* 0x0001c800000c7ab9 */ /* 0x000fe20000000a00 */
[----:B------:R-:W-:Y:S01]  /*9150*/  UIADD3 UR9, UR9, UR10, URZ ;  /* 0x0000000a09097290 */ /* 0x000fe2000fffe03f */
[----:B------:R-:W-:Y:S01]  /*9160*/  ULDC.64 UR16, c[0x0][0x738] ;  /* 0x0001ce0000107ab9 */ /* 0x000fe20000000a00 */
[----:B------:R-:W-:-:S02]  /*9170*/  UIADD3 UR5, UR5, UR7, URZ ;  /* 0x0000000705057290 */ /* 0x000fc4000fffe03f */
[----:B------:R-:W-:Y:S02]  /*9180*/  UIMAD UR7, UR14, UR12, URZ ;  /* 0x0000000c0e0772a4 */ /* 0x000fe4000f8e023f */
[----:B------:R-:W-:Y:S02]  /*9190*/  UIMAD UR10, UR14, UR16, URZ ;  /* 0x000000100e0a72a4 */ /* 0x000fe4000f8e023f */
[----:B------:R-:W-:Y:S02]  /*91a0*/  UIMAD.WIDE.U32 UR14, UR16, UR29, UR8 ;  /* 0x0000001d100e72a5 */ /* 0x000fe4000f8e0008 */
[----:B------:R-:W-:Y:S01]  /*91b0*/  UIMAD.WIDE.U32 UR22, UR12, UR29, UR4 ;  /* 0x0000001d0c1672a5 */ /* 0x000fe2000f8e0004 */
[----:B------:R-:W-:Y:S01]  /*91c0*/  @UP0 ULDC UR8, c[0x0][0x2ec] ;  /* 0x0000bb0000080ab9 */ /* 0x000fe20000000800 */
[----:B------:R-:W-:Y:S02]  /*91d0*/  UIMAD UR5, UR13, UR29, UR7 ;  /* 0x0000001d0d0572a4 */ /* 0x000fe4000f8e0207 */
[----:B------:R-:W-:Y:S01]  /*91e0*/  UIMAD.WIDE.U32 UR8, UR28, UR8, URZ ;  /* 0x000000081c0872a5 */ /* 0x000fe2000f8e003f */
[----:B------:R-:W-:Y:S01]  /*91f0*/  @UP0 ULDC UR7, c[0x0][0x2f0] ;  /* 0x0000bc0000070ab9 */ /* 0x000fe20000000800 */
[----:B------:R-:W-:Y:S01]  /*9200*/  UMOV UR36, UR28 ;  /* 0x0000001c00247c82 */ /* 0x000fe20008000000 */
[----:B------:R-:W-:-:S02]  /*9210*/  UIMAD UR4, UR17, UR29, UR10 ;  /* 0x0000001d110472a4 */ /* 0x000fc4000f8e020a */
[----:B------:R-:W-:Y:S02]  /*9220*/  USEL UR37, UR37, URZ, !UP1 ;  /* 0x0000003f25257287 */ /* 0x000fe4000c800000 */
[----:B------:R-:W-:Y:S02]  /*9230*/  UIADD3 UR35, UR35, UR11, URZ ;  /* 0x0000000b23237290 */ /* 0x000fe4000fffe03f */
        /* <DEDUP_REMOVED lines=8> */
[----:B------:R-:W-:Y:S02]  /*92c0*/  SHF.L.U32 R6, R6, 0x1f, RZ ;  /* 0x0000001f06067819 */ /* 0x000fe400000006ff */
[----:B-1----:R-:W-:-:S04]  /*92d0*/  LEA R0, R3, R0, 0x18 ;  /* 0x0000000003007211 */ /* 0x002fc800078ec0ff */
[----:B------:R-:W1:Y:S01]  /*92e0*/  SYNCS.PHASECHK.TRANS64.TRYWAIT P1, [R0+URZ+0x36420], R6 ;  /* 0x03642006000075a7 */ /* 0x000e62000802017f */
[----:B--2---:R-:W-:Y:S01]  /*92f0*/  LOP3.LUT P0, RZ, R7, 0x7f, RZ, 0xc0, !PT ;  /* 0x0000007f07ff7812 */ /* 0x004fe2000780c0ff */
[----:B------:R-:W-:Y:S01]  /*9300*/  IMAD.MOV.U32 R7, RZ, RZ, 0x1 ;  /* 0x00000001ff077424 */ /* 0x000fe200078e00ff */
[----:B-1----:R-:W-:Y:S11]  /*9310*/  @!P1 BRA `(.L_x_1920) ;  /* 0x0000002000809947 */ /* 0x002ff60003800000 */
.L_x_1947:
        /* <DEDUP_REMOVED lines=9> */
.L_x_1921:
[----:B------:R-:W2:Y:S01]  /*93b0*/  LDC.64 R14, c[0x0][0x198] ;  /* 0x00006600ff0e7b82 */ /* 0x000ea20000000a00 */
[----:B------:R-:W-:Y:S01]  /*93c0*/  R2UR UR27, R5 ;  /* 0x00000000051b72ca */ /* 0x000fe200000e0000 */
[----:B------:R-:W-:Y:S01]  /*93d0*/  ULDC.64 UR8, c[0x0][0x700] ;  /* 0x0001c00000087ab9 */ /* 0x000fe20000000a00 */
[----:B------:R-:W-:Y:S01]  /*93e0*/  R2UR UR32, R0 ;  /* 0x00000000002072ca */ /* 0x000fe200000e0000 */
[----:B------:R-:W-:Y:S01]  /*93f0*/  IMAD.U32 R11, RZ, RZ, UR8 ;  /* 0x00000008ff0b7e24 */ /* 0x000fe2000f8e00ff */
[----:B------:R-:W-:Y:S01]  /*9400*/  UMOV UR44, 0x0 ;  /* 0x00000000002c7882 */ /* 0x000fe20000000000 */
[----:B------:R-:W-:Y:S01]  /*9410*/  UMOV UR45, 0x14f00000 ;  /* 0x14f00000002d7882 */ /* 0x000fe20000000000 */
[----:B------:R-:W-:Y:S01]  /*9420*/  UMOV UR26, URZ ;  /* 0x0000003f001a7c82 */ /* 0x000fe20008000000 */
[----:B------:R-:W-:Y:S01]  /*9430*/  UMOV UR18, 0x40 ;  /* 0x0000004000127882 */ /* 0x000fe20000000000 */
[----:B------:R-:W-:Y:S01]  /*9440*/  UMOV UR20, UR28 ;  /* 0x0000001c00147c82 */ /* 0x000fe20008000000 */
[----:B------:R-:W-:Y:S01]  /*9450*/  UMOV UR21, UR29 ;  /* 0x0000001d00157c82 */ /* 0x000fe20008000000 */
[----:B------:R-:W-:Y:S01]  /*9460*/  UMOV UR10, 0x80 ;  /* 0x00000080000a7882 */ /* 0x000fe20000000000 */
[----:B------:R-:W-:Y:S01]  /*9470*/  UMOV UR12, UR28 ;  /* 0x0000001c000c7c82 */ /* 0x000fe20008000000 */
[----:B------:R-:W-:Y:S01]  /*9480*/  UMOV UR13, UR29 ;  /* 0x0000001d000d7c82 */ /* 0x000fe20008000000 */
[----:B------:R-:W-:Y:S01]  /*9490*/  USHF.L.U32 UR27, UR27, 0x6, URZ ;  /* 0x000000061b1b7899 */ /* 0x000fe2000800063f */
[----:B------:R-:W-:Y:S01]  /*94a0*/  IMAD.MOV.U32 R16, RZ, RZ, 0x1 ;  /* 0x00000001ff107424 */ /* 0x000fe200078e00ff */
[----:B------:R-:W-:-:S02]  /*94b0*/  UIADD3 UR24, UR32, 0x1e000, URZ ;  /* 0x0001e00020187890 */ /* 0x000fc4000fffe03f */
[----:B------:R-:W-:Y:S02]  /*94c0*/  UIADD3 UR7, UP0, UR27, UR22, URZ ;  /* 0x000000161b077290 */ /* 0x000fe4000ff1e03f */
[----:B------:R-:W-:Y:S02]  /*94d0*/  UIADD3 UR25, UR32, 0x36410, URZ ;  /* 0x0003641020197890 */ /* 0x000fe4000fffe03f */
[----:B------:R-:W-:Y:S01]  /*94e0*/  UIADD3 UR16, UR32, 0x20000, URZ ;  /* 0x0002000020107890 */ /* 0x000fe2000fffe03f */
[----:B--2---:R-:W-:Y:S01]  /*94f0*/  IMAD.MOV.U32 R10, RZ, RZ, R14 ;  /* 0x000000ffff0a7224 */ /* 0x004fe200078e000e */
[----:B------:R-:W-:Y:S01]  /*9500*/  PLOP3.LUT P4, PT, PT, PT, UP0, 0x80, 0x0 ;  /* 0x000000000000781c */ /* 0x000fe20003f8f008 */
[----:B------:R-:W-:Y:S01]  /*9510*/  IMAD.U32 R2, RZ, RZ, UR7 ;  /* 0x00000007ff027e24 */ /* 0x000fe2000f8e00ff */
[----:B------:R-:W-:Y:S02]  /*9520*/  UIADD3 UR8, UR32, 0x22000, URZ ;  /* 0x0002200020087890 */ /* 0x000fe4000fffe03f */
[----:B------:R-:W-:Y:S01]  /*9530*/  IADD3 R3, P2, R10, 0x2f0, RZ ;  /* 0x000002f00a037810 */ /* 0x000fe20007f5e0ff */
[----:B------:R-:W-:Y:S01]  /*9540*/  UIADD3 UR48, UR32, 0x30000, URZ ;  /* 0x0003000020307890 */ /* 0x000fe2000fffe03f */
[----:B------:R-:W-:Y:S01]  /*9550*/  LEA R12, P1, R2, R11, 0x2 ;  /* 0x0000000b020c7211 */ /* 0x000fe200078210ff */
[----:B------:R-:W-:Y:S01]  /*9560*/  UIADD3 UR33, UR32, 0x36400, URZ ;  /* 0x0003640020217890 */ /* 0x000fe2000fffe03f */
[----:B------:R-:W-:Y:S01]  /*9570*/  R2UR UR46, R3 ;  /* 0x00000000032e72ca */ /* 0x000fe200000e0000 */
[----:B------:R-:W-:Y:S01]  /*9580*/  IMAD.U32 R3, RZ, RZ, UR27 ;  /* 0x0000001bff037e24 */ /* 0x000fe2000f8e00ff */
[----:B------:R-:W-:Y:S01]  /*9590*/  R2UR UR40, R12 ;  /* 0x000000000c2872ca */ /* 0x000fe200000e0000 */
[----:B------:R-:W-:Y:S01]  /*95a0*/  IMAD.U32 R12, RZ, RZ, UR9 ;  /* 0x00000009ff0c7e24 */ /* 0x000fe2000f8e00ff */
[----:B------:R-:W-:Y:S01]  /*95b0*/  IADD3 R13, P3, R10, 0x3f0, RZ ;  /* 0x000003f00a0d7810 */ /* 0x000fe20007f7e0ff */
[----:B------:R-:W-:Y:S01]  /*95c0*/  UIADD3 UR27, UR27, UR6, URZ ;  /* 0x000000061b1b7290 */ /* 0x000fe2000fffe03f */
[----:B------:R-:W-:Y:S01]  /*95d0*/  LEA.HI.X.SX32 R3, R3, R8, 0x1, P4 ;  /* 0x0000000803037211 */ /* 0x000fe200020f0eff */
[----:B------:R-:W-:Y:S01]  /*95e0*/  UMOV UR17, UR25 ;  /* 0x0000001900117c82 */ /* 0x000fe20008000000 */
[----:B------:R-:W-:Y:S01]  /*95f0*/  R2UR UR30, R13 ;  /* 0x000000000d1e72ca */ /* 0x000fe200000e0000 */
[----:B------:R-:W-:Y:S01]  /*9600*/  IMAD.MOV.U32 R13, RZ, RZ, R15 ;  /* 0x000000ffff0d7224 */ /* 0x000fe200078e000f */
[----:B------:R-:W-:Y:S01]  /*9610*/  LEA.HI.X R2, R2, R12, R3, 0x2, P1 ;  /* 0x0000000c02027211 */ /* 0x000fe200008f1403 */
[----:B------:R-:W-:Y:S01]  /*9620*/  UMOV UR9, UR25 ;  /* 0x0000001900097c82 */ /* 0x000fe20008000000 */
[----:B------:R-:W-:Y:S01]  /*9630*/  UMOV UR19, UR27 ;  /* 0x0000001b00137c82 */ /* 0x000fe20008000000 */
[--C-:B------:R-:W-:Y:S01]  /*9640*/  IMAD.X R3, RZ, RZ, R13.reuse, P2 ;  /* 0x000000ffff037224 */ /* 0x100fe200010e060d */
[----:B------:R-:W-:Y:S01]  /*9650*/  R2UR UR41, R2 ;  /* 0x00000000022972ca */ /* 0x000fe200000e0000 */
[--C-:B------:R-:W-:Y:S01]  /*9660*/  IMAD.X R14, RZ, RZ, R13.reuse, P3 ;  /* 0x000000ffff0e7224 */ /* 0x100fe200018e060d */
[----:B------:R-:W-:Y:S01]  /*9670*/  IADD3 R2, P1, R10, 0xf0, RZ ;  /* 0x000000f00a027810 */ /* 0x000fe20007f3e0ff */
[----:B------:R-:W-:Y:S01]  /*9680*/  UMOV UR11, UR27 ;  /* 0x0000001b000b7c82 */ /* 0x000fe20008000000 */
[----:B------:R-:W-:Y:S01]  /*9690*/  R2UR UR47, R3 ;  /* 0x00000000032f72ca */ /* 0x000fe200000e0000 */
[----:B------:R-:W-:Y:S01]  /*96a0*/  UMOV UR7, 0x10 ;  /* 0x0000001000077882 */ /* 0x000fe20000000000 */
[----:B------:R-:W-:Y:S01]  /*96b0*/  R2UR UR42, R2 ;  /* 0x00000000022a72ca */ /* 0x000fe200000e0000 */
[----:B------:R-:W-:Y:S01]  /*96c0*/  IMAD.X R3, RZ, RZ, R13, P1 ;  /* 0x000000ffff037224 */ /* 0x000fe200008e060d */
[----:B------:R-:W-:Y:S01]  /*96d0*/  R2UR UR31, R14 ;  /* 0x000000000e1f72ca */ /* 0x000fe200000e0000 */
[----:B------:R-:W-:Y:S01]  /*96e0*/  VIADD R14, R4, 0xffffffff ;  /* 0xffffffff040e7836 */ /* 0x000fe20000000000 */
[----:B------:R-:W-:Y:S01]  /*96f0*/  UMOV UR49, UR25 ;  /* 0x0000001900317c82 */ /* 0x000fe20008000000 */
[----:B------:R-:W-:Y:S01]  /*9700*/  IMAD.MOV.U32 R15, RZ, RZ, 0x12000 ;  /* 0x00012000ff0f7424 */ /* 0x000fe200078e00ff */
[----:B------:R-:W-:Y:S01]  /*9710*/  R2UR UR43, R3 ;  /* 0x00000000032b72ca */ /* 0x000fe200000e0000 */
[----:B------:R-:W-:Y:S01]  /*9720*/  UMOV UR54, 0x0 ;  /* 0x0000000000367882 */ /* 0x000fe20000000000 */
[----:B------:R-:W-:Y:S01]  /*9730*/  UMOV UR55, 0x10000000 ;  /* 0x1000000000377882 */ /* 0x000fe20000000000 */
[----:B------:R-:W-:Y:S01]  /*9740*/  UMOV UR34, UR26 ;  /* 0x0000001a00227c82 */ /* 0x000fe20008000000 */
[----:B------:R-:W-:Y:S01]  /*9750*/  ISETP.GE.AND P1, PT, R5, R14, PT ;  /* 0x0000000e0500720c */ /* 0x000fe20003f26270 */
[----:B------:R-:W-:Y:S01]  /*9760*/  UMOV UR50, 0x40 ;  /* 0x0000004000327882 */ /* 0x000fe20000000000 */
[----:B------:R-:W-:Y:S01]  /*9770*/  UMOV UR51, UR35 ;  /* 0x0000002300337c82 */ /* 0x000fe20008000000 */
[----:B------:R-:W-:Y:S01]  /*9780*/  UMOV UR52, UR36 ;  /* 0x0000002400347c82 */ /* 0x000fe20008000000 */
[----:B------:R-:W-:-:S05]  /*9790*/  UMOV UR53, UR37 ;  /* 0x0000002500357c82 */ /* 0x000fca0008000000 */
[----:B------:R-:W-:Y:S01]  /*97a0*/  UTMALDG.4D [UR24], [UR42], desc[UR44] ;  /* 0x00002c182a0075b4 */ /* 0x000fe20008019000 */
[----:B------:R2:W-:Y:S01]  /*97b0*/  UTMALDG.4D [UR16], [UR42], desc[UR44] ;  /* 0x00002c102a0075b4 */ /* 0x0005e20008019000 */
[----:B------:R-:W-:Y:S01]  /*97c0*/  UTMALDG.4D [UR8], [UR42], desc[UR44] ;  /* 0x00002c082a0075b4 */ /* 0x000fe20008019000 */
[----:B------:R3:W-:Y:S01]  /*97d0*/  UBLKCP.S.G [UR48], [UR40], UR7 ;  /* 0x00000030280073ba */ /* 0x0007e20008000207 */
[----:B------:R4:W-:Y:S01]  /*97e0*/  SYNCS.ARRIVE.TRANS64 RZ, [R0+URZ+0x36400], R15 ;  /* 0x0364000f00ff79a7 */ /* 0x0009e2000800003f */
[----:B------:R5:W-:Y:S01]  /*97f0*/  UTMALDG.4D [UR32], [UR46], desc[UR54] ;  /* 0x000036202e0075b4 */ /* 0x000be20008019000 */
[----:B--2---:R-:W-:Y:S01]  /*9800*/  UIADD3 UR16, UR32, 0x9000, URZ ;  /* 0x0000900020107890 */ /* 0x004fe2000fffe03f */
[----:B----4-:R-:W-:Y:S01]  /*9810*/  IMAD.MOV.U32 R15, RZ, RZ, 0x1 ;  /* 0x00000001ff0f7424 */ /* 0x010fe200078e00ff */
[----:B------:R-:W-:Y:S01]  /*9820*/  UMOV UR19, UR35 ;  /* 0x0000002300137c82 */ /* 0x000fe20008000000 */
[----:B------:R-:W-:Y:S01]  /*9830*/  UMOV UR20, UR36 ;  /* 0x0000002400147c82 */ /* 0x000fe20008000000 */
[----:B------:R-:W-:Y:S01]  /*9840*/  UMOV UR21, UR37 ;  /* 0x0000002500157c82 */ /* 0x000fe20008000000 */
[----:B------:R-:W-:Y:S01]  /*9850*/  UMOV UR18, UR26 ;  /* 0x0000001a00127c82 */ /* 0x000fe20008000000 */
[----:B---3--:R-:W-:-:S02]  /*9860*/  UIADD3 UR48, UR32, 0x3000, URZ ;  /* 0x0000300020307890 */ /* 0x008fc4000fffe03f */
[----:B------:R-:W-:Y:S02]  /*9870*/  UIADD3 UR40, UR32, 0x6000, URZ ;  /* 0x0000600020287890 */ /* 0x000fe4000fffe03f */
[----:B------:R-:W-:Y:S01]  /*9880*/  UIADD3 UR8, UR32, 0xc000, URZ ;  /* 0x0000c00020087890 */ /* 0x000fe2000fffe03f */
[----:B------:R-:W-:Y:S01]  /*9890*/  UMOV UR49, UR33 ;  /* 0x0000002100317c82 */ /* 0x000fe20008000000 */
[----:B------:R-:W-:Y:S01]  /*98a0*/  UMOV UR42, 0x80 ;  /* 0x00000080002a7882 */ /* 0x000fe20000000000 */
[----:B------:R-:W-:Y:S01]  /*98b0*/  UMOV UR43, UR35 ;  /* 0x00000023002b7c82 */ /* 0x000fe20008000000 */
[----:B------:R-:W-:Y:S01]  /*98c0*/  UMOV UR44, UR36 ;  /* 0x00000024002c7c82 */ /* 0x000fe20008000000 */
[----:B------:R-:W-:Y:S01]  /*98d0*/  UMOV UR45, UR37 ;  /* 0x00000025002d7c82 */ /* 0x000fe20008000000 */
[----:B------:R-:W-:Y:S01]  /*98e0*/  UMOV UR41, UR33 ;  /* 0x0000002100297c82 */ /* 0x000fe20008000000 */
[----:B------:R2:W-:Y:S01]  /*98f0*/  UTMALDG.4D [UR48], [UR46], desc[UR54] ;  /* 0x000036302e0075b4 */ /* 0x0005e20008019000 */
[----:B------:R-:W-:Y:S01]  /*9900*/  UMOV UR17, UR33 ;  /* 0x0000002100117c82 */ /* 0x000fe20008000000 */
[----:B------:R-:W-:Y:S01]  /*9910*/  UMOV UR10, 0x40 ;  /* 0x00000040000a7882 */ /* 0x000fe20000000000 */
[----:B------:R-:W-:Y:S01]  /*9920*/  UMOV UR11, UR35 ;  /* 0x00000023000b7c82 */ /* 0x000fe20008000000 */
[----:B------:R-:W-:Y:S01]  /*9930*/  UMOV UR12, UR36 ;  /* 0x00000024000c7c82 */ /* 0x000fe20008000000 */
[----:B------:R-:W-:Y:S01]  /*9940*/  UMOV UR13, UR37 ;  /* 0x00000025000d7c82 */ /* 0x000fe20008000000 */
[----:B-----5:R-:W-:Y:S01]  /*9950*/  UIADD3 UR32, UR32, 0xf000, URZ ;  /* 0x0000f00020207890 */ /* 0x020fe2000fffe03f */
[----:B------:R2:W-:Y:S01]  /*9960*/  UTMALDG.4D [UR40], [UR46], desc[UR54] ;  /* 0x000036282e0075b4 */ /* 0x0005e20008019000 */
[----:B------:R-:W-:Y:S01]  /*9970*/  UMOV UR9, UR33 ;  /* 0x0000002100097c82 */ /* 0x000fe20008000000 */
[----:B------:R-:W-:Y:S01]  /*9980*/  UMOV UR34, 0x80 ;  /* 0x0000008000227882 */ /* 0x000fe20000000000 */
[----:B------:R2:W-:Y:S01]  /*9990*/  UTMALDG.4D [UR16], [UR30], desc[UR54] ;  /* 0x000036101e0075b4 */ /* 0x0005e20008019000 */
[----:B------:R2:W-:Y:S04]  /*99a0*/  UTMALDG.4D [UR8], [UR30], desc[UR54] ;  /* 0x000036081e0075b4 */ /* 0x0005e80008019000 */
[----:B------:R2:W-:Y:S02]  /*99b0*/  UTMALDG.4D [UR32], [UR30], desc[UR54] ;  /* 0x000036201e0075b4 */ /* 0x0005e40008019000 */
[----:B--2---:R-:W-:Y:S05]  /*99c0*/  @P1 BRA `(.L_x_1922) ;  /* 0x00000014000c1947 */ /* 0x004fea0003800000 */
[----:B------:R-:W2:Y:S01]  /*99d0*/  S2R R17, SR_TID.X ;  /* 0x0000000000117919 */ /* 0x000ea20000002100 */
[----:B------:R-:W-:Y:S01]  /*99e0*/  VIADD R16, R4, 0xfffffffe ;  /* 0xfffffffe04107836 */ /* 0x000fe20000000000 */
[-C--:B------:R-:W-:Y:S01]  /*99f0*/  LOP3.LUT R7, RZ, R5.reuse, RZ, 0x33, !PT ;  /* 0x00000005ff077212 */ /* 0x080fe200078e33ff */
[----:B------:R-:W-:Y:S02]  /*9a00*/  IMAD.MOV.U32 R15, RZ, RZ, 0x1 ;  /* 0x00000001ff0f7424 */ /* 0x000fe400078e00ff */
[----:B------:R-:W-:Y:S01]  /*9a10*/  IMAD.MOV.U32 R19, RZ, RZ, R5 ;  /* 0x000000ffff137224 */ /* 0x000fe200078e0005 */
[----:B------:R-:W-:Y:S01]  /*9a20*/  ISETP.NE.AND P1, PT, R16, R5, PT ;  /* 0x000000051000720c */ /* 0x000fe20003f25270 */
[----:B------:R-:W-:Y:S02]  /*9a30*/  IMAD.IADD R21, R7, 0x1, R4 ;  /* 0x0000000107157824 */ /* 0x000fe400078e0204 */
[----:B------:R-:W-:-:S03]  /*9a40*/  IMAD.MOV.U32 R7, RZ, RZ, 0x1 ;  /* 0x00000001ff077424 */ /* 0x000fc600078e00ff */
[----:B------:R-:W-:Y:S02]  /*9a50*/  LOP3.LUT R20, R21, 0x1, RZ, 0xc0, !PT ;  /* 0x0000000115147812 */ /* 0x000fe400078ec0ff */
[----:B--2---:R-:W-:-:S05]  /*9a60*/  LOP3.LUT R18, R17, 0x1f, RZ, 0xc0, !PT ;  /* 0x0000001f11127812 */ /* 0x004fca00078ec0ff */
[----:B------:R-:W-:Y:S05]  /*9a70*/  @!P1 BRA `(.L_x_1923) ;  /* 0x0000000c00449947 */ /* 0x000fea0003800000 */
[----:B------:R-:W-:Y:S02]  /*9a80*/  IMAD.IADD R21, R21, 0x1, -R20 ;  /* 0x0000000115157824 */ /* 0x000fe400078e0a14 */
[----:B------:R-:W-:Y:S02]  /*9a90*/  IMAD.MOV.U32 R19, RZ, RZ, R5 ;  /* 0x000000ffff137224 */ /* 0x000fe400078e0005 */
[----:B------:R-:W-:-:S07]  /*9aa0*/  IMAD.MOV.U32 R7, RZ, RZ, 0x1 ;  /* 0x00000001ff077424 */ /* 0x000fce00078e00ff */
.L_x_1932:
[----:B-1----:R-:W-:-:S05]  /*9ab0*/  IMAD.MOV.U32 R6, RZ, RZ, 0x1 ;  /* 0x00000001ff067424 */ /* 0x002fca00078e00ff */
[----:B------:R-:W-:-:S04]  /*9ac0*/  SHF.L.U32 R6, R6, 0x1f, RZ ;  /* 0x0000001f06067819 */ /* 0x000fc800000006ff */
[----:B------:R-:W1:Y:S02]  /*9ad0*/  SYNCS.PHASECHK.TRANS64.TRYWAIT P1, [R0+URZ+0x36438], R6 ;  /* 0x03643806000075a7 */ /* 0x000e64000802017f */
[----:B-1----:R-:W-:Y:S05]  /*9ae0*/  @!P1 BRA `(.L_x_1924) ;  /* 0x0000001800a09947 */ /* 0x002fea0003800000 */
.L_x_1948:
[----:B------:R-:W-:Y:S05]  /*9af0*/  @P0 BRA `(.L_x_1925) ;  /* 0x0000000000140947 */ /* 0x000fea0003800000 */
[----:B------:R-:W-:Y:S01]  /*9b00*/  ISETP.NE.AND P1, PT, R18, RZ, PT ;  /* 0x000000ff1200720c */ /* 0x000fe20003f25270 */
[----:B------:R-:W-:-:S04]  /*9b10*/  IMAD.MOV.U32 R3, RZ, RZ, 0x6100 ;  /* 0x00006100ff037424 */ /* 0x000fc800078e00ff */
[----:B------:R2:W-:Y:S08]  /*9b20*/  SYNCS.ARRIVE.TRANS64 RZ, [R0+URZ+0x36430], R3 ;  /* 0x0364300300ff79a7 */ /* 0x0005f0000800003f */
[----:B------:R-:W-:Y:S05]  /*9b30*/  @!P1 BRA `(.L_x_1925) ;  /* 0x0000000000049947 */ /* 0x000fea0003800000 */
[----:B------:R-:W-:Y:S01]  /*9b40*/  BPT.TRAP 0x1 ;  /* 0x000000040000795c */ /* 0x000fe20000300000 */
.L_x_1925:
[----:B------:R-:W3:Y:S01]  /*9b50*/  LDC.64 R16, c[0x0][0x728] ;  /* 0x0001ca00ff107b82 */ /* 0x000ee20000000a00 */
[----:B------:R-:W-:Y:S01]  /*9b60*/  IMAD.SHL.U32 R2, R19, 0x40, RZ ;  /* 0x0000004013027824 */ /* 0x000fe200078e00ff */
[----:B------:R-:W-:Y:S01]  /*9b70*/  UMOV UR32, 0x0 ;  /* 0x0000000000207882 */ /* 0x000fe20000000000 */
[C---:B------:R-:W-:Y:S01]  /*9b80*/  VIADD R22, R0.reuse, 0x36430 ;  /* 0x0003643000167836 */ /* 0x040fe20000000000 */
[----:B------:R-:W-:Y:S01]  /*9b90*/  UMOV UR33, 0x14f00000 ;  /* 0x14f0000000217882 */ /* 0x000fe20000000000 */
[----:B------:R-:W-:Y:S01]  /*9ba0*/  VIADD R23, R0, 0x2a000 ;  /* 0x0002a00000177836 */ /* 0x000fe20000000000 */
[----:B--2---:R-:W-:Y:S01]  /*9bb0*/  IADD3 R3, P1, R2, UR14, RZ ;  /* 0x0000000e02037c10 */ /* 0x004fe2000ff3e0ff */
[----:B------:R-:W-:Y:S01]  /*9bc0*/  VIADD R24, R0, 0x2c000 ;  /* 0x0002c00000187836 */ /* 0x000fe20000000000 */
[----:B------:R-:W2:Y:S01]  /*9bd0*/  LDC.64 R12, c[0x0][0x198] ;  /* 0x00006600ff0c7b82 */ /* 0x000ea20000000a00 */
[----:B------:R-:W-:Y:S01]  /*9be0*/  R2UR UR27, R2 ;  /* 0x00000000021b72ca */ /* 0x000fe200000e0000 */
[----:B------:R-:W-:Y:S01]  /*9bf0*/  VIADD R25, R0, 0x2e000 ;  /* 0x0002e00000197836 */ /* 0x000fe20000000000 */
[----:B------:R-:W-:Y:S01]  /*9c00*/  LEA.HI.X.SX32 R4, R2, R9, 0x1, P1 ;  /* 0x0000000902047211 */ /* 0x000fe200008f0eff */
        /* <DEDUP_REMOVED lines=21> */
[----:B------:R-:W-:Y:S01]  /*9d60*/  UMOV UR9, UR25 ;  /* 0x0000001900097c82 */ /* 0x000fe20008000000 */
[----:B------:R-:W-:Y:S01]  /*9d70*/  UMOV UR11, UR27 ;  /* 0x0000001b000b7c82 */ /* 0x000fe20008000000 */
        /* <DEDUP_REMOVED lines=13> */
.L_x_1949:
[----:B------:R-:W-:Y:S05]  /*9e50*/  @P0 BRA `(.L_x_1927) ;  /* 0x0000000000140947 */ /* 0x000fea0003800000 */
[----:B------:R-:W-:Y:S01]  /*9e60*/  ISETP.NE.AND P1, PT, R18, RZ, PT ;  /* 0x000000ff1200720c */ /* 0x000fe20003f25270 */
[----:B--2---:R-:W-:-:S04]  /*9e70*/  IMAD.MOV.U32 R3, RZ, RZ, 0x6100 ;  /* 0x00006100ff037424 */ /* 0x004fc800078e00ff */
[----:B------:R3:W-:Y:S08]  /*9e80*/  SYNCS.ARRIVE.TRANS64 RZ, [R0+URZ+0x36418], R3 ;  /* 0x0364180300ff79a7 */ /* 0x0007f0000800003f */
[----:B------:R-:W-:Y:S05]  /*9e90*/  @!P1 BRA `(.L_x_1927) ;  /* 0x0000000000049947 */ /* 0x000fea0003800000 */
[----:B------:R-:W-:Y:S01]  /*9ea0*/  BPT.TRAP 0x1 ;  /* 0x000000040000795c */ /* 0x000fe20000300000 */
.L_x_1927:
[----:B------:R-:W-:Y:S01]  /*9eb0*/  VIADD R27, R2, 0x40 ;  /* 0x00000040021b7836 */ /* 0x000fe20000000000 */
[----:B------:R-:W-:Y:S01]  /*9ec0*/  ULDC.64 UR8, c[0x0][0x700] ;  /* 0x0001c00000087ab9 */ /* 0x000fe20000000a00 */
[----:B------:R-:W-:Y:S01]  /*9ed0*/  R2UR UR40, R0 ;  /* 0x00000000002872ca */ /* 0x000fe200000e0000 */
[----:B------:R-:W-:Y:S01]  /*9ee0*/  IMAD.U32 R11, RZ, RZ, UR8 ;  /* 0x00000008ff0b7e24 */ /* 0x000fe2000f8e00ff */
[----:B------:R-:W-:Y:S01]  /*9ef0*/  UMOV UR32, 0x0 ;  /* 0x0000000000207882 */ /* 0x000fe20000000000 */
[C---:B------:R-:W-:Y:S01]  /*9f00*/  IADD3 R2, P1, R27.reuse, UR22, RZ ;  /* 0x000000161b027c10 */ /* 0x040fe2000ff3e0ff */
[----:B------:R-:W-:Y:S01]  /*9f10*/  IMAD.U32 R12, RZ, RZ, UR9 ;  /* 0x00000009ff0c7e24 */ /* 0x000fe2000f8e00ff */
[----:B------:R-:W-:Y:S01]  /*9f20*/  SHF.R.S32.HI R28, RZ, 0x1f, R27 ;  /* 0x0000001fff1c7819 */ /* 0x000fe2000001141b */
[----:B------:R-:W-:Y:S01]  /*9f30*/  VIADD R29, R27, UR6 ;  /* 0x000000061b1d7c36 */ /* 0x000fe20008000000 */
[----:B--23--:R-:W-:Y:S01]  /*9f40*/  LEA R3, P2, R2, R11, 0x2 ;  /* 0x0000000b02037211 */ /* 0x00cfe200078410ff */
[----:B------:R-:W-:Y:S01]  /*9f50*/  UMOV UR33, 0x14f00000 ;  /* 0x14f0000000217882 */ /* 0x000fe20000000000 */
[----:B------:R-:W-:Y:S01]  /*9f60*/  UMOV UR18, URZ ;  /* 0x0000003f00127c82 */ /* 0x000fe20008000000 */
[----:B------:R-:W-:Y:S01]  /*9f70*/  UMOV UR20, UR28 ;  /* 0x0000001c00147c82 */ /* 0x000fe20008000000 */
[----:B------:R-:W-:Y:S01]  /*9f80*/  R2UR UR42, R3 ;  /* 0x00000000032a72ca */ /* 0x000fe200000e0000 */
[----:B------:R-:W-:Y:S01]  /*9f90*/  IMAD.X R3, R28, 0x1, R8, P1 ;  /* 0x000000011c037824 */ /* 0x000fe200008e0608 */
[----:B------:R-:W-:Y:S01]  /*9fa0*/  R2UR UR19, R29 ;  /* 0x000000001d1372ca */ /* 0x000fe200000e0000 */
[----:B------:R-:W-:Y:S01]  /*9fb0*/  UIADD3 UR17, UR40, 0x36418, URZ ;  /* 0x0003641828117890 */ /* 0x000fe2000fffe03f */
[----:B------:R-:W-:Y:S01]  /*9fc0*/  SHF.L.U32 R18, RZ, 0x1f, RZ ;  /* 0x0000001fff127819 */ /* 0x000fe200000006ff */
[----:B------:R-:W-:Y:S01]  /*9fd0*/  UIADD3 UR16, UR40, 0x24000, URZ ;  /* 0x0002400028107890 */ /* 0x000fe2000fffe03f */
        /* <DEDUP_REMOVED lines=24> */
[----:B------:R3:W4:Y:S02]  /*a160*/  SYNCS.PHASECHK.TRANS64.TRYWAIT P1, [R0+URZ+0x36438], R18 ;  /* 0x03643812000075a7 */ /* 0x000724000802017f */
[----:B---3--:R-:W3:Y:S02]  /*a170*/  S2R R18, SR_TID.X ;  /* 0x0000000000127919 */ /* 0x008ee40000002100 */
[----:B---3--:R-:W-:Y:S01]  /*a180*/  LOP3.LUT R18, R18, 0x1f, RZ, 0xc0, !PT ;  /* 0x0000001f12127812 */ /* 0x008fe200078ec0ff */
[----:B--2-4-:R-:W-:Y:S06]  /*a190*/  @!P1 BRA `(.L_x_1928) ;  /* 0x00000014001c9947 */ /* 0x014fec0003800000 */
.L_x_1950:
[----:B------:R-:W-:Y:S05]  /*a1a0*/  @P0 BRA `(.L_x_1929) ;  /* 0x00000000001c0947 */ /* 0x000fea0003800000 */
[----:B------:R-:W-:-:S04]  /*a1b0*/  IMAD.MOV.U32 R18, RZ, RZ, 0x6100 ;  /* 0x00006100ff127424 */ /* 0x000fc800078e00ff */
[----:B------:R2:W-:Y:S02]  /*a1c0*/  SYNCS.ARRIVE.TRANS64 RZ, [R0+URZ+0x36430], R18 ;  /* 0x0364301200ff79a7 */ /* 0x0005e4000800003f */
[----:B--2---:R-:W2:Y:S02]  /*a1d0*/  S2R R18, SR_TID.X ;  /* 0x0000000000127919 */ /* 0x004ea40000002100 */
[----:B--2---:R-:W-:-:S04]  /*a1e0*/  LOP3.LUT R18, R18, 0x1f, RZ, 0xc0, !PT ;  /* 0x0000001f12127812 */ /* 0x004fc800078ec0ff */
[----:B------:R-:W-:-:S13]  /*a1f0*/  ISETP.NE.AND P1, PT, R18, RZ, PT ;  /* 0x000000ff1200720c */ /* 0x000fda0003f25270 */
[----:B------:R-:W-:Y:S05]  /*a200*/  @!P1 BRA `(.L_x_1929) ;  /* 0x0000000000049947 */ /* 0x000fea0003800000 */
[----:B------:R-:W-:Y:S01]  /*a210*/  BPT.TRAP 0x1 ;  /* 0x000000040000795c */ /* 0x000fe20000300000 */
.L_x_1929:
[----:B------:R-:W-:Y:S01]  /*a220*/  IADD3 R27, P1, R27, UR14, RZ ;  /* 0x0000000e1b1b7c10 */ /* 0x000fe2000ff3e0ff */
        /* <DEDUP_REMOVED lines=36> */
.L_x_1952:
[----:B------:R-:W-:Y:S05]  /*a470*/  @P0 BRA `(.L_x_1931) ;  /* 0x0000000000140947 */ /* 0x000fea0003800000 */
[----:B------:R-:W-:Y:S01]  /*a480*/  ISETP.NE.AND P1, PT, R18, RZ, PT ;  /* 0x000000ff1200720c */ /* 0x000fe20003f25270 */
[----:B--2---:R-:W-:-:S04]  /*a490*/  IMAD.MOV.U32 R5, RZ, RZ, 0x6100 ;  /* 0x00006100ff057424 */ /* 0x004fc800078e00ff */
[----:B------:R3:W-:Y:S08]  /*a4a0*/  SYNCS.ARRIVE.TRANS64 RZ, [R0+URZ+0x36410], R5 ;  /* 0x0364100500ff79a7 */ /* 0x0007f0000800003f */
[----:B------:R-:W-:Y:S05]  /*a4b0*/  @!P1 BRA `(.L_x_1931) ;  /* 0x0000000000049947 */ /* 0x000fea0003800000 */
[----:B------:R-:W-:Y:S01]  /*a4c0*/  BPT.TRAP 0x1 ;  /* 0x000000040000795c */ /* 0x000fe20000300000 */
.L_x_1931:
        /* <DEDUP_REMOVED lines=8> */
[----:B------:R-:W-:Y:S01]  /*a550*/  UMOV UR20, UR28 ;  /* 0x0000001c00147c82 */ /* 0x000fe20008000000 */
[----:B------:R-:W-:Y:S01]  /*a560*/  UMOV UR21, UR29 ;  /* 0x0000001d00157c82 */ /* 0x000fe20008000000 */
[----:B------:R-:W-:Y:S01]  /*a570*/  UMOV UR10, 0x40 ;  /* 0x00000040000a7882 */ /* 0x000fe20000000000 */
[----:B------:R-:W-:Y:S01]  /*a580*/  UMOV UR12, UR28 ;  /* 0x0000001c000c7c82 */ /* 0x000fe20008000000 */
[----:B------:R-:W-:Y:S01]  /*a590*/  UMOV UR13, UR29 ;  /* 0x0000001d000d7c82 */ /* 0x000fe20008000000 */
[----:B------:R-:W-:-:S02]  /*a5a0*/  UIADD3 UR7, UR7, 0x2, URZ ;  /* 0x0000000207077890 */ /* 0x000fc4000fffe03f */
[----:B------:R-:W-:Y:S02]  /*a5b0*/  UIADD3 UR16, UR40, 0x1e000, URZ ;  /* 0x0001e00028107890 */ /* 0x000fe4000fffe03f */
[----:B------:R-:W-:Y:S02]  /*a5c0*/  USHF.L.U32 UR19, UR7, 0x6, URZ ;  /* 0x0000000607137899 */ /* 0x000fe4000800063f */
[----:B------:R-:W-:Y:S01]  /*a5d0*/  UIADD3 UR17, UR40, 0x36410, URZ ;  /* 0x0003641028117890 */ /* 0x000fe2000fffe03f */
[----:B------:R-:W-:Y:S01]  /*a5e0*/  IMAD.U32 R19, RZ, RZ, UR7 ;  /* 0x00000007ff137e24 */ /* 0x000fe2000f8e00ff */
[----:B------:R-:W-:Y:S02]  /*a5f0*/  UIADD3 UR8, UP0, UR19, UR22, URZ ;  /* 0x0000001613087290 */ /* 0x000fe4000ff1e03f */
[----:B--23--:R-:W-:Y:S01]  /*a600*/  IMAD.U32 R5, RZ, RZ, UR19 ;  /* 0x00000013ff057e24 */ /* 0x00cfe2000f8e00ff */
[----:B------:R-:W-:Y:S02]  /*a610*/  UIADD3 UR19, UR19, UR6, URZ ;  /* 0x0000000613137290 */ /* 0x000fe4000fffe03f */
[----:B------:R-:W-:Y:S01]  /*a620*/  UIADD3 UR24, UR40, 0x22000, URZ ;  /* 0x0002200028187890 */ /* 0x000fe2000fffe03f */
[----:B------:R-:W-:Y:S01]  /*a630*/  PLOP3.LUT P1, PT, PT, PT, UP0, 0x80, 0x0 ;  /* 0x000000000000781c */ /* 0x000fe20003f2f008 */
[----:B------:R-:W-:Y:S01]  /*a640*/  IMAD.U32 R4, RZ, RZ, UR8 ;  /* 0x00000008ff047e24 */ /* 0x000fe2000f8e00ff */
[----:B------:R-:W-:-:S02]  /*a650*/  UIADD3 UR8, UR40, 0x20000, URZ ;  /* 0x0002000028087890 */ /* 0x000fc4000fffe03f */
[----:B------:R-:W-:Y:S01]  /*a660*/  LEA.HI.X.SX32 R5, R5, R8, 0x1, P1 ;  /* 0x0000000805057211 */ /* 0x000fe200008f0eff */
[----:B------:R-:W-:Y:S01]  /*a670*/  UIADD3 UR40, UR40, 0x30000, URZ ;  /* 0x0003000028287890 */ /* 0x000fe2000fffe03f */
[C---:B------:R-:W-:Y:S01]  /*a680*/  LEA R16, P1, R4.reuse, R11, 0x2 ;  /* 0x0000000b04107211 */ /* 0x040fe200078210ff */
[----:B------:R-:W-:Y:S01]  /*a690*/  UMOV UR9, UR17 ;  /* 0x0000001100097c82 */ /* 0x000fe20008000000 */
[----:B------:R-:W-:Y:S01]  /*a6a0*/  UMOV UR11, UR19 ;  /* 0x00000013000b7c82 */ /* 0x000fe20008000000 */
[----:B------:R-:W-:Y:S01]  /*a6b0*/  UMOV UR26, 0x80 ;  /* 0x00000080001a7882 */ /* 0x000fe20000000000 */
[----:B------:R-:W-:Y:S01]  /*a6c0*/  LEA.HI.X R4, R4, R12, R5, 0x2, P1 ;  /* 0x0000000c04047211 */ /* 0x000fe200008f1405 */
[----:B------:R-:W-:Y:S01]  /*a6d0*/  UMOV UR25, UR17 ;  /* 0x0000001100197c82 */ /* 0x000fe20008000000 */
[----:B------:R-:W-:Y:S01]  /*a6e0*/  R2UR UR42, R16 ;  /* 0x00000000102a72ca */ /* 0x000fe200000e0000 */
[----:B------:R2:W-:Y:S01]  /*a6f0*/  UTMALDG.4D [UR16], [UR30], desc[UR32] ;  /* 0x000020101e0075b4 */ /* 0x0005e20008019000 */
[----:B------:R-:W-:Y:S01]  /*a700*/  R2UR UR43, R4 ;  /* 0x00000000042b72ca */ /* 0x000fe200000e0000 */
[----:B------:R-:W-:Y:S01]  /*a710*/  UMOV UR27, UR19 ;  /* 0x00000013001b7c82 */ /* 0x000fe20008000000 */
[----:B------:R-:W-:Y:S01]  /*a720*/  ISETP.NE.AND P1, PT, R21, RZ, PT ;  /* 0x000000ff1500720c */ /* 0x000fe20003f25270 */
[----:B------:R-:W-:Y:S01]  /*a730*/  UMOV UR41, UR17 ;  /* 0x0000001100297c82 */ /* 0x000fe20008000000 */
[----:B------:R-:W-:Y:S01]  /*a740*/  UMOV UR34, 0x10 ;  /* 0x0000001000227882 */ /* 0x000fe20000000000 */
[----:B------:R2:W-:Y:S01]  /*a750*/  UTMALDG.4D [UR8], [UR30], desc[UR32] ;  /* 0x000020081e0075b4 */ /* 0x0005e20008019000 */
[----:B------:R2:W-:Y:S07]  /*a760*/  UTMALDG.4D [UR24], [UR30], desc[UR32] ;  /* 0x000020181e0075b4 */ /* 0x0005ee0008019000 */
[----:B------:R2:W-:Y:S02]  /*a770*/  UBLKCP.S.G [UR40], [UR42], UR34 ;  /* 0x000000282a0073ba */ /* 0x0005e40008000222 */
[----:B--2---:R-:W-:Y:S05]  /*a780*/  @P1 BRA `(.L_x_1932) ;  /* 0xfffffff000c81947 */ /* 0x004fea000383ffff */
.L_x_1923:
[----:B------:R-:W-:Y:S01]  /*a790*/  ISETP.NE.AND P1, PT, R20, RZ, PT ;  /* 0x000000ff1400720c */ /* 0x000fe20003f25270 */
[----:B------:R-:W-:Y:S02]  /*a7a0*/  IMAD.MOV.U32 R5, RZ, RZ, R14 ;  /* 0x000000ffff057224 */ /* 0x000fe400078e000e */
[----:B------:R-:W-:-:S10]  /*a7b0*/  IMAD.MOV.U32 R16, RZ, RZ, 0x1 ;  /* 0x00000001ff107424 */ /* 0x000fd400078e00ff */
[----:B------:R-:W-:Y:S05]  /*a7c0*/  @!P1 BRA `(.L_x_1922) ;  /* 0x00000004008c9947 */ /* 0x000fea0003800000 */
[----:B------:R-:W2:Y:S02]  /*a7d0*/  SYNCS.PHASECHK.TRANS64.TRYWAIT P1, [R0+URZ+0x36438], R6 ;  /* 0x03643806000075a7 */ /* 0x000ea4000802017f */
[----:B--2---:R-:W-:Y:S05]  /*a7e0*/  @!P1 BRA `(.L_x_1933) ;  /* 0x0000000c00c09947 */ /* 0x004fea0003800000 */
.L_x_1953:
[----:B------:R-:W-:Y:S05]  /*a7f0*/  @P0 BRA `(.L_x_1934) ;  /* 0x0000000000140947 */ /* 0x000fea0003800000 */
[----:B------:R-:W-:Y:S01]  /*a800*/  ISETP.NE.AND P1, PT, R18, RZ, PT ;  /* 0x000000ff1200720c */ /* 0x000fe20003f25270 */
[----:B------:R-:W-:-:S04]  /*a810*/  IMAD.MOV.U32 R5, RZ, RZ, 0x6100 ;  /* 0x00006100ff057424 */ /* 0x000fc800078e00ff */
[----:B------:R3:W-:Y:S08]  /*a820*/  SYNCS.ARRIVE.TRANS64 RZ, [R0+URZ+0x36430], R5 ;  /* 0x0364300500ff79a7 */ /* 0x0007f0000800003f */
[----:B------:R-:W-:Y:S05]  /*a830*/  @!P1 BRA `(.L_x_1934) ;  /* 0x0000000000049947 */ /* 0x000fea0003800000 */
[----:B------:R-:W-:Y:S01]  /*a840*/  BPT.TRAP 0x1 ;  /* 0x000000040000795c */ /* 0x000fe20000300000 */
.L_x_1934:
[----:B---3--:R-:W3:Y:S01]  /*a850*/  LDC.64 R4, c[0x0][0x728] ;  /* 0x0001ca00ff047b82 */ /* 0x008ee20000000a00 */
[----:B------:R-:W-:Y:S01]  /*a860*/  IMAD.SHL.U32 R20, R19, 0x40, RZ ;  /* 0x0000004013147824 */ /* 0x000fe200078e00ff */
[----:B------:R-:W-:Y:S01]  /*a870*/  R2UR UR24, R0 ;  /* 0x00000000001872ca */ /* 0x000fe200000e0000 */
[----:B------:R-:W-:Y:S01]  /*a880*/  UMOV UR32, 0x0 ;  /* 0x0000000000207882 */ /* 0x000fe20000000000 */
[----:B------:R-:W-:Y:S01]  /*a890*/  UMOV UR33, 0x14f00000 ;  /* 0x14f0000000217882 */ /* 0x000fe20000000000 */
[----:B------:R-:W-:Y:S01]  /*a8a0*/  UMOV UR18, URZ ;  /* 0x0000003f00127c82 */ /* 0x000fe20008000000 */
[C---:B-12---:R-:W-:Y:S01]  /*a8b0*/  IADD3 R6, P1, R20.reuse, UR14, RZ ;  /* 0x0000000e14067c10 */ /* 0x046fe2000ff3e0ff */
        /* <DEDUP_REMOVED lines=13> */
[----:B---3--:R-:W-:Y:S01]  /*a990*/  LEA R4, P2, R6, R4, 0x2 ;  /* 0x0000000406047211 */ /* 0x008fe200078410ff */
[----:B------:R-:W-:Y:S01]  /*a9a0*/  UIADD3 UR24, UR24, 0x2e000, URZ ;  /* 0x0002e00018187890 */ /* 0x000fe2000fffe03f */
[----:B------:R-:W-:Y:S02]  /*a9b0*/  UMOV UR9, UR17 ;  /* 0x0000001100097c82 */ /* 0x000fe40008000000 */
[----:B------:R-:W-:Y:S01]  /*a9c0*/  R2UR UR40, R4 ;  /* 0x00000000042872ca */ /* 0x000fe200000e0000 */
[----:B------:R-:W-:Y:S01]  /*a9d0*/  UMOV UR11, UR19 ;  /* 0x00000013000b7c82 */ /* 0x000fe20008000000 */
[----:B------:R-:W-:Y:S01]  /*a9e0*/  IADD3 R4, P1, R10, 0x1f0, RZ ;  /* 0x000001f00a047810 */ /* 0x000fe20007f3e0ff */
[----:B------:R-:W-:Y:S01]  /*a9f0*/  UMOV UR25, UR17 ;  /* 0x0000001100197c82 */ /* 0x000fe20008000000 */
[----:B------:R-:W-:Y:S01]  /*aa00*/  LEA.HI.X R5, R6, R5, R15, 0x2, P2 ;  /* 0x0000000506057211 */ /* 0x000fe200010f140f */
        /* <DEDUP_REMOVED lines=12> */
[----:B------:R-:W2:Y:S02]  /*aad0*/  SYNCS.PHASECHK.TRANS64.TRYWAIT P1, [R0+URZ+0x36428], R5 ;  /* 0x03642805000075a7 */ /* 0x000ea4000802017f */
[----:B-12---:R-:W-:Y:S05]  /*aae0*/  @!P1 BRA `(.L_x_1935) ;  /* 0x0000000c00149947 */ /* 0x006fea0003800000 */
.L_x_1954:
[----:B------:R-:W-:Y:S01]  /*aaf0*/  IMAD.MOV.U32 R16, RZ, RZ, RZ ;  /* 0x000000ffff107224 */ /* 0x000fe200078e00ff */
[----:B------:R-:W-:Y:S06]  /*ab00*/  @P0 BRA `(.L_x_1936) ;  /* 0x0000000000140947 */ /* 0x000fec0003800000 */
[----:B------:R-:W-:Y:S01]  /*ab10*/  ISETP.NE.AND P1, PT, R18, RZ, PT ;  /* 0x000000ff1200720c */ /* 0x000fe20003f25270 */
[----:B-1----:R-:W-:-:S04]  /*ab20*/  IMAD.MOV.U32 R5, RZ, RZ, 0x6100 ;  /* 0x00006100ff057424 */ /* 0x002fc800078e00ff */
[----:B------:R2:W-:Y:S08]  /*ab30*/  SYNCS.ARRIVE.TRANS64 RZ, [R0+URZ+0x36418], R5 ;  /* 0x0364180500ff79a7 */ /* 0x0005f0000800003f */
[----:B------:R-:W-:Y:S05]  /*ab40*/  @!P1 BRA `(.L_x_1936) ;  /* 0x0000000000049947 */ /* 0x000fea0003800000 */
[----:B------:R-:W-:Y:S01]  /*ab50*/  BPT.TRAP 0x1 ;  /* 0x000000040000795c */ /* 0x000fe20000300000 */
.L_x_1936:
        /* <DEDUP_REMOVED lines=16> */
[----:B------:R-:W-:Y:S02]  /*ac60*/  UIADD3 UR7, UP0, UR19, UR22, URZ ;  /* 0x0000001613077290 */ /* 0x000fe4000ff1e03f */
[----:B-12---:R-:W-:Y:S01]  /*ac70*/  IMAD.U32 R5, RZ, RZ, UR19 ;  /* 0x00000013ff057e24 */ /* 0x006fe2000f8e00ff */
[----:B------:R-:W-:Y:S02]  /*ac80*/  UIADD3 UR17, UR40, 0x36418, URZ ;  /* 0x0003641828117890 */ /* 0x000fe4000fffe03f */
[----:B------:R-:W-:Y:S01]  /*ac90*/  UIADD3 UR19, UR19, UR6, URZ ;  /* 0x0000000613137290 */ /* 0x000fe2000fffe03f */
[----:B------:R-:W-:Y:S01]  /*aca0*/  PLOP3.LUT P1, PT, PT, PT, UP0, 0x80, 0x0 ;  /* 0x000000000000781c */ /* 0x000fe20003f2f008 */
[----:B------:R-:W-:Y:S01]  /*acb0*/  IMAD.U32 R4, RZ, RZ, UR7 ;  /* 0x00000007ff047e24 */ /* 0x000fe2000f8e00ff */
[----:B------:R-:W-:Y:S02]  /*acc0*/  UIADD3 UR8, UR40, 0x26000, URZ ;  /* 0x0002600028087890 */ /* 0x000fe4000fffe03f */
[----:B------:R-:W-:Y:S01]  /*acd0*/  LEA.HI.X.SX32 R5, R5, R8, 0x1, P1 ;  /* 0x0000000805057211 */ /* 0x000fe200008f0eff */
[----:B------:R-:W-:Y:S01]  /*ace0*/  UIADD3 UR24, UR40, 0x28000, URZ ;  /* 0x0002800028187890 */ /* 0x000fe2000fffe03f */
[C---:B------:R-:W-:Y:S01]  /*acf0*/  LEA R11, P1, R4.reuse, R11, 0x2 ;  /* 0x0000000b040b7211 */ /* 0x040fe200078210ff */
[----:B------:R-:W-:Y:S01]  /*ad00*/  UIADD3 UR40, UR40, 0x30100, URZ ;  /* 0x0003010028287890 */ /* 0x000fe2000fffe03f */
[----:B------:R2:W-:Y:S01]  /*ad10*/  UTMALDG.4D [UR16], [UR30], desc[UR32] ;  /* 0x000020101e0075b4 */ /* 0x0005e20008019000 */
[----:B------:R-:W-:Y:S01]  /*ad20*/  UMOV UR9, UR17 ;  /* 0x0000001100097c82 */ /* 0x000fe20008000000 */
[----:B------:R-:W-:Y:S01]  /*ad30*/  LEA.HI.X R12, R4, R12, R5, 0x2, P1 ;  /* 0x0000000c040c7211 */ /* 0x000fe200008f1405 */
[----:B------:R-:W-:Y:S01]  /*ad40*/  UMOV UR11, UR19 ;  /* 0x00000013000b7c82 */ /* 0x000fe20008000000 */
[----:B------:R-:W-:Y:S01]  /*ad50*/  R2UR UR42, R11 ;  /* 0x000000000b2a72ca */ /* 0x000fe200000e0000 */
[----:B------:R-:W-:Y:S01]  /*ad60*/  UMOV UR25, UR17 ;  /* 0x0000001100197c82 */ /* 0x000fe20008000000 */
[----:B------:R-:W-:Y:S01]  /*ad70*/  R2UR UR43, R12 ;  /* 0x000000000c2b72ca */ /* 0x000fe200000e0000 */
[----:B------:R-:W-:Y:S01]  /*ad80*/  UMOV UR27, UR19 ;  /* 0x00000013001b7c82 */ /* 0x000fe20008000000 */
[----:B------:R-:W-:Y:S01]  /*ad90*/  UMOV UR41, UR17 ;  /* 0x0000001100297c82 */ /* 0x000fe20008000000 */
[----:B------:R2:W-:Y:S01]  /*ada0*/  UTMALDG.4D [UR8], [UR30], desc[UR32] ;  /* 0x000020081e0075b4 */ /* 0x0005e20008019000 */
[----:B------:R-:W-:Y:S01]  /*adb0*/  UMOV UR7, 0x10 ;  /* 0x0000001000077882 */ /* 0x000fe20000000000 */
[----:B------:R-:W-:Y:S01]  /*adc0*/  IMAD.MOV.U32 R5, RZ, RZ, R14 ;  /* 0x000000ffff057224 */ /* 0x000fe200078e000e */
[----:B------:R2:W-:Y:S07]  /*add0*/  UTMALDG.4D [UR24], [UR30], desc[UR32] ;  /* 0x000020181e0075b4 */ /* 0x0005ee0008019000 */
[----:B------:R2:W-:Y:S02]  /*ade0*/  UBLKCP.S.G [UR40], [UR42], UR7 ;  /* 0x000000282a0073ba */ /* 0x0005e40008000207 */
[----:B--2---:R-:W-:Y:S01]  /*adf0*/  NOP ;  /* 0x0000000000007918 */ /* 0x004fe20000000000 */
.L_x_1922:
[----:B------:R-:W-:-:S04]  /*ae00*/  SHF.L.U32 R3, R16, 0x1f, RZ ;  /* 0x0000001f10037819 */ /* 0x000fc800000006ff */
[----:B------:R-:W2:Y:S02]  /*ae10*/  SYNCS.PHASECHK.TRANS64.TRYWAIT P1, [R0+URZ+0x36438], R3 ;  /* 0x03643803000075a7 */ /* 0x000ea4000802017f */
[----:B--2---:R-:W-:Y:S05]  /*ae20*/  @!P1 BRA `(.L_x_1937) ;  /* 0x0000000800589947 */ /* 0x004fea0003800000 */
.L_x_1955:
[----:B------:R-:W-:Y:S05]  /*ae30*/  @P0 BRA `(.L_x_1938) ;  /* 0x0000000000180947 */ /* 0x000fea0003800000 */
[----:B------:R-:W3:Y:S01]  /*ae40*/  S2R R2, SR_TID.X ;  /* 0x0000000000027919 */ /* 0x000ee20000002100 */
[----:B--2---:R-:W-:-:S04]  /*ae50*/  IMAD.MOV.U32 R3, RZ, RZ, 0x6100 ;  /* 0x00006100ff037424 */ /* 0x004fc800078e00ff */
[----:B------:R4:W-:Y:S01]  /*ae60*/  SYNCS.ARRIVE.TRANS64 RZ, [R0+URZ+0x36430], R3 ;  /* 0x0364300300ff79a7 */ /* 0x0009e2000800003f */
[----:B---3--:R-:W-:-:S13]  /*ae70*/  LOP3.LUT P0, RZ, R2, 0x1f, RZ, 0xc0, !PT ;  /* 0x0000001f02ff7812 */ /* 0x008fda000780c0ff */
[----:B----4-:R-:W-:Y:S05]  /*ae80*/  @!P0 BRA `(.L_x_1938) ;  /* 0x0000000000048947 */ /* 0x010fea0003800000 */
[----:B------:R-:W-:Y:S01]  /*ae90*/  BPT.TRAP 0x1 ;  /* 0x000000040000795c */ /* 0x000fe20000300000 */
.L_x_1938:
        /* <DEDUP_REMOVED lines=22> */
[----:B-12---:R-:W-:Y:S01]  /*b000*/  SEL R0, RZ, 0x1, P0 ;  /* 0x00000001ff007807 */ /* 0x006fe20000000000 */
[----:B------:R-:W-:Y:S01]  /*b010*/  ULEA UR30, UP0, UR8, UR30, 0x2 ;  /* 0x0000001e081e7291 */ /* 0x000fe2000f80103f */
[----:B------:R-:W-:Y:S01]  /*b020*/  SEL R2, R15, RZ, P0 ;  /* 0x000000ff0f027207 */ /* 0x000fe20000000000 */
[----:B------:R-:W-:Y:S01]  /*b030*/  UIADD3 UR16, UR24, 0x2a000, URZ ;  /* 0x0002a00018107890 */ /* 0x000fe2000fffe03f */
[----:B------:R-:W-:Y:S01]  /*b040*/  LOP3.LUT R0, R7, R0, RZ, 0x3c, !PT ;  /* 0x0000000007007212 */ /* 0x000fe200078e3cff */
[----:B------:R-:W-:-:S02]  /*b050*/  ULEA.HI.X UR31, UR8, UR31, UR7, 0x2, UP0 ;  /* 0x0000001f081f7291 */ /* 0x000fc400080f1407 */
[----:B------:R-:W-:Y:S02]  /*b060*/  UIADD3 UR19, UR19, UR6, URZ ;  /* 0x0000000613137290 */ /* 0x000fe4000fffe03f */
[----:B------:R-:W-:Y:S02]  /*b070*/  UIADD3 UR42, UR24, 0x30200, URZ ;  /* 0x00030200182a7890 */ /* 0x000fe4000fffe03f */
[----:B------:R-:W-:Y:S02]  /*b080*/  UIADD3 UR8, UR24, 0x2c000, URZ ;  /* 0x0002c00018087890 */ /* 0x000fe4000fffe03f */
[----:B------:R-:W-:Y:S01]  /*b090*/  UIADD3 UR24, UR24, 0x2e000, URZ ;  /* 0x0002e00018187890 */ /* 0x000fe2000fffe03f */
[----:B------:R-:W-:Y:S01]  /*b0a0*/  UMOV UR9, UR17 ;  /* 0x0000001100097c82 */ /* 0x000fe20008000000 */
[----:B------:R-:W-:Y:S01]  /*b0b0*/  UMOV UR11, UR19 ;  /* 0x00000013000b7c82 */ /* 0x000fe20008000000 */
[----:B------:R-:W-:Y:S01]  /*b0c0*/  UMOV UR26, 0x80 ;  /* 0x00000080001a7882 */ /* 0x000fe20000000000 */
[----:B------:R-:W-:Y:S01]  /*b0d0*/  UMOV UR25, UR17 ;  /* 0x0000001100197c82 */ /* 0x000fe20008000000 */
[----:B------:R1:W-:Y:S01]  /*b0e0*/  UTMALDG.4D [UR16], [UR32], desc[UR40] ;  /* 0x00002810200075b4 */ /* 0x0003e20008019000 */
[----:B------:R-:W-:Y:S01]  /*b0f0*/  UMOV UR27, UR19 ;  /* 0x00000013001b7c82 */ /* 0x000fe20008000000 */
[----:B------:R-:W-:Y:S01]  /*b100*/  UMOV UR43, UR17 ;  /* 0x00000011002b7c82 */ /* 0x000fe20008000000 */
[----:B------:R-:W-:Y:S01]  /*b110*/  UMOV UR7, 0x10 ;  /* 0x0000001000077882 */ /* 0x000fe20000000000 */
[----:B------:R1:W-:Y:S01]  /*b120*/  UTMALDG.4D [UR8], [UR32], desc[UR40] ;  /* 0x00002808200075b4 */ /* 0x0003e20008019000 */
[----:B------:R1:W-:Y:S01]  /*b130*/  UTMALDG.4D [UR24], [UR32], desc[UR40] ;  /* 0x00002818200075b4 */ /* 0x0003e20008019000 */
[----:B------:R1:W-:Y:S02]  /*b140*/  UBLKCP.S.G [UR42], [UR30], UR7 ;  /* 0x0000002a1e0073ba */ /* 0x0003e40008000207 */
[----:B-1----:R-:W-:Y:S01]  /*b150*/  NOP ;  /* 0x0000000000007918 */ /* 0x002fe20000000000 */
.L_x_1919:
[----:B------:R-:W-:Y:S05]  /*b160*/  BSYNC B0 ;  /* 0x0000000000007941 */ /* 0x000fea0003800000 */
.L_x_1914:
[----:B------:R-:W-:-:S03]  /*b170*/  UMOV UR7, 0xffffffff ;  /* 0xffffffff00077882 */ /* 0x000fc60000000000 */
[----:B------:R-:W-:Y:S05]  /*b180*/  BRA.DIV UR7, `(.L_x_1939) ;  /* 0x0000000607947947 */ /* 0x000fea000b800000 */
[----:B------:R-:W-:-:S13]  /*b190*/  ELECT P6, URZ, PT ;  /* 0x00000000003f782f */ /* 0x000fda00038c0000 */
.L_x_1958:
[----:B------:R-:W-:Y:S05]  /*b1a0*/  @!P6 BRA `(.L_x_1790) ;  /* 0x000000000074e947 */ /* 0x000fea0003800000 */
[----:B------:R-:W3:Y:S02]  /*b1b0*/  LDL.LU R3, [R1] ;  /* 0x0000000001037983 */ /* 0x000ee40000300800 */
[----:B---3--:R-:W-:-:S04]  /*b1c0*/  LOP3.LUT R3, R3, 0x2, RZ, 0xfc, !PT ;  /* 0x0000000203037812 */ /* 0x008fc800078efcff */
[----:B------:R-:W-:-:S13]  /*b1d0*/  ISETP.NE.AND P2, PT, R3, 0x3, PT ;  /* 0x000000030300780c */ /* 0x000fda0003f45270 */
[----:B------:R-:W-:Y:S05]  /*b1e0*/  @!P2 BRA `(.L_x_1940) ;  /* 0x000000000004a947 */ /* 0x000fea0003800000 */
[----:B--2---:R-:W-:Y:S01]  /*b1f0*/  BPT.TRAP 0x1 ;  /* 0x000000040000795c */ /* 0x004fe20000300000 */
.L_x_1940:
[----:B------:R-:W1:Y:S01]  /*b200*/  S2R R4, SR_CgaCtaId ;  /* 0x0000000000047919 */ /* 0x000e620000008800 */
[----:B------:R-:W-:-:S04]  /*b210*/  MOV R3, 0x400 ;  /* 0x0000040000037802 */ /* 0x000fc80000000f00 */
[----:B-1----:R-:W-:Y:S02]  /*b220*/  LEA R9, R4, R3, 0x18 ;  /* 0x0000000304097211 */ /* 0x002fe400078ec0ff */
        /* <DEDUP_REMOVED lines=12> */
.L_x_1959:
[----:B------:R-:W3:Y:S02]  /*b2f0*/  SYNCS.PHASECHK.TRANS64.TRYWAIT P0, [R3+URZ], R0 ;  /* 0x00000000030075a7 */ /* 0x000ee4000800017f */
[----:B---3--:R-:W-:Y:S05]  /*b300*/  @!P0 BRA `(.L_x_1942) ;  /* 0x0000000400688947 */ /* 0x008fea0003800000 */
.L_x_1960:
[----:B------:R-:W-:Y:S05]  /*b310*/  @!P2 BRA `(.L_x_1943) ;  /* 0x000000000004a947 */ /* 0x000fea0003800000 */
[----:B--2---:R-:W-:Y:S01]  /*b320*/  BPT.TRAP 0x1 ;  /* 0x000000040000795c */ /* 0x004fe20000300000 */
.L_x_1943:
[----:B------:R-:W-:-:S07]  /*b330*/  SHF.L.U32 R16, R16, 0x1f, RZ ;  /* 0x0000001f10107819 */ /* 0x000fce00000006ff */
.L_x_1944:
[----:B----4-:R4:W1:Y:S02]  /*b340*/  SYNCS.PHASECHK.TRANS64.TRYWAIT P0, [R9+URZ+0x36438], R16 ;  /* 0x03643810090075a7 */ /* 0x010864000800017f */
[----:B-1----:R-:W-:Y:S05]  /*b350*/  @!P0 NANOSLEEP.SYNCS 0x989680 ;  /* 0x009896800000895d */ /* 0x002fea0003900000 */
[----:B------:R-:W1:Y:S02]  /*b360*/  @!P0 SYNCS.PHASECHK.TRANS64 P0, [R9+URZ+0x36438], R16 ;  /* 0x03643810090085a7 */ /* 0x000e64000800007f */
[----:B-1----:R-:W-:Y:S05]  /*b370*/  @!P0 BRA `(.L_x_1944) ;  /* 0xfffffffc00f08947 */ /* 0x002fea000383ffff */
.L_x_1790:
[----:B--2---:R-:W-:Y:S05]  /*b380*/  BSYNC B6 ;  /* 0x0000000000067941 */ /* 0x004fea0003800000 */
.L_x_1784:
[----:B------:R-:W-:Y:S05]  /*b390*/  EXIT ;  /* 0x000000000000794d */ /* 0x000fea0003800000 */
.L_x_1801:
[----:B------:R-:W-:Y:S02]  /*b3a0*/  IMAD.MOV.U32 R12, RZ, RZ, RZ ;  /* 0x000000ffff0c7224 */ /* 0x000fe400078e00ff */
[----:B------:R-:W-:Y:S02]  /*b3b0*/  IMAD.MOV.U32 R11, RZ, RZ, 0x1f ;  /* 0x0000001fff0b7424 */ /* 0x000fe400078e00ff */
[----:B------:R-:W-:-:S07]  /*b3c0*/  IMAD.MOV.U32 R15, RZ, RZ, -0x1 ;  /* 0xffffffffff0f7424 */ /* 0x000fce00078e00ff */
[----:B-1----:R-:W-:Y:S05]  /*b3d0*/  WARPSYNC.COLLECTIVE R15, `(.L_x_1945) ;  /* 0x000000000f087348 */ /* 0x002fea0003c00000 */
[----:B------:R2:W3:Y:S02]  /*b3e0*/  SHFL.IDX P6, R14, R13, R12, R11 ;  /* 0x0000000c0d0e7389 */ /* 0x0004e400000c000b */
[----:B-123--:R-:W-:Y:S01]  /*b3f0*/  ENDCOLLECTIVE ;  /* 0x000000000000791b */ /* 0x00efe20003800000 */
.L_x_1945:
[----:B------:R-:W-:Y:S05]  /*b400*/  BRA `(.L_x_1946) ;  /* 0xffffff6000007947 */ /* 0x000fea000383ffff */
.L_x_1803:
[----:B-1----:R-:W-:-:S04]  /*b410*/  IMAD.U32 R3, RZ, RZ, UR36 ;  /* 0x00000024ff037e24 */ /* 0x002fc8000f8e00ff */
[----:B------:R1:W3:Y:S03]  /*b420*/  SYNCS.PHASECHK.TRANS64.TRYWAIT P0, [R3+URZ+0x36400], R10 ;  /* 0x0364000a030075a7 */ /* 0x0002e6000800017f */
[----:B---3--:R-:W-:Y:S05]  /*b430*/  @!P0 NANOSLEEP.SYNCS 0x989680 ;  /* 0x009896800000895d */ /* 0x008fea0003900000 */
[----:B------:R-:W3:Y:S02]  /*b440*/  @!P0 SYNCS.PHASECHK.TRANS64 P0, [R3+URZ+0x36400], R10 ;  /* 0x0364000a030085a7 */ /* 0x000ee4000800007f */
[----:B---3--:R-:W-:Y:S05]  /*b450*/  @!P0 BRA `(.L_x_1803) ;  /* 0xfffffffc00ec8947 */ /* 0x008fea000383ffff */
[----:B------:R-:W-:Y:S05]  /*b460*/  BRA `(.L_x_1802) ;  /* 0xffffff6000347947 */ /* 0x000fea000383ffff */
.L_x_1807:
[----:B--2---:R2:W3:Y:S02]  /*b470*/  SYNCS.PHASECHK.TRANS64.TRYWAIT P1, [R3+URZ+0x36410], R10 ;  /* 0x0364100a030075a7 */ /* 0x0044e4000802017f */
[----:B---3--:R-:W-:Y:S05]  /*b480*/  @!P1 NANOSLEEP.SYNCS 0x989680 ;  /* 0x009896800000995d */ /* 0x008fea0003900000 */
[----:B------:R-:W3:Y:S02]  /*b490*/  @!P1 SYNCS.PHASECHK.TRANS64 P1, [R3+URZ+0x36410], R10 ;  /* 0x0364100a030095a7 */ /* 0x000ee4000802007f */
[----:B---3--:R-:W-:Y:S05]  /*b4a0*/  @!P1 BRA `(.L_x_1807) ;  /* 0xfffffffc00f09947 */ /* 0x008fea000383ffff */
[----:B------:R-:W-:Y:S05]  /*b4b0*/  BRA `(.L_x_1806) ;  /* 0xffffff6800107947 */ /* 0x000fea000383ffff */
.L_x_1811:
[----:B----4-:R-:W-:-:S04]  /*b4c0*/  IMAD.U32 R12, RZ, RZ, UR36 ;  /* 0x00000024ff0c7e24 */ /* 0x010fc8000f8e00ff */
[----:B------:R4:W1:Y:S03]  /*b4d0*/  SYNCS.PHASECHK.TRANS64.TRYWAIT P1, [R12+URZ+0x36430], R11 ;  /* 0x0364300b0c0075a7 */ /* 0x000866000802017f */
[----:B-1----:R-:W-:Y:S05]  /*b4e0*/  @!P1 NANOSLEEP.SYNCS 0x989680 ;  /* 0x009896800000995d */ /* 0x002fea0003900000 */
[----:B------:R-:W1:Y:S02]  /*b4f0*/  @!P1 SYNCS.PHASECHK.TRANS64 P1, [R12+URZ+0x36430], R11 ;  /* 0x0364300b0c0095a7 */ /* 0x000e64000802007f */
[----:B-1----:R-:W-:Y:S05]  /*b500*/  @!P1 BRA `(.L_x_1811) ;  /* 0xfffffffc00ec9947 */ /* 0x002fea000383ffff */
[----:B------:R-:W-:Y:S05]  /*b510*/  BRA `(.L_x_1810) ;  /* 0xffffff6c00b07947 */ /* 0x000fea000383ffff */
.L_x_1920:
[----:B-1----:R1:W2:Y:S02]  /*b520*/  SYNCS.PHASECHK.TRANS64.TRYWAIT P1, [R0+URZ+0x36420], R6 ;  /* 0x03642006000075a7 */ /* 0x0022a4000802017f */
[----:B--2---:R-:W-:Y:S05]  /*b530*/  @!P1 NANOSLEEP.SYNCS 0x989680 ;  /* 0x009896800000995d */ /* 0x004fea0003900000 */
[----:B------:R-:W2:Y:S02]  /*b540*/  @!P1 SYNCS.PHASECHK.TRANS64 P1, [R0+URZ+0x36420], R6 ;  /* 0x03642006000095a7 */ /* 0x000ea4000802007f */
[----:B--2---:R-:W-:Y:S05]  /*b550*/  @!P1 BRA `(.L_x_1920) ;  /* 0xfffffffc00f09947 */ /* 0x004fea000383ffff */
[----:B------:R-:W-:Y:S05]  /*b560*/  BRA `(.L_x_1947) ;  /* 0xffffffdc006c7947 */ /* 0x000fea000383ffff */
.L_x_1924:
[----:B-1----:R1:W2:Y:S02]  /*b570*/  SYNCS.PHASECHK.TRANS64.TRYWAIT P1, [R0+URZ+0x36438], R6 ;  /* 0x03643806000075a7 */ /* 0x0022a4000802017f */
[----:B--2---:R-:W-:Y:S05]  /*b580*/  @!P1 NANOSLEEP.SYNCS 0x989680 ;  /* 0x009896800000995d */ /* 0x004fea0003900000 */
[----:B------:R-:W2:Y:S02]  /*b590*/  @!P1 SYNCS.PHASECHK.TRANS64 P1, [R0+URZ+0x36438], R6 ;  /* 0x03643806000095a7 */ /* 0x000ea4000802007f */
[----:B--2---:R-:W-:Y:S05]  /*b5a0*/  @!P1 BRA `(.L_x_1924) ;  /* 0xfffffffc00f09947 */ /* 0x004fea000383ffff */
[----:B------:R-:W-:Y:S05]  /*b5b0*/  BRA `(.L_x_1948) ;  /* 0xffffffe4004c7947 */ /* 0x000fea000383ffff */
.L_x_1926:
[----:B--2---:R2:W3:Y:S02]  /*b5c0*/  SYNCS.PHASECHK.TRANS64.TRYWAIT P1, [R0+URZ+0x36428], R3 ;  /* 0x03642803000075a7 */ /* 0x0044e4000802017f */
[----:B---3--:R-:W-:Y:S05]  /*b5d0*/  @!P1 NANOSLEEP.SYNCS 0x989680 ;  /* 0x009896800000995d */ /* 0x008fea0003900000 */
[----:B------:R-:W3:Y:S02]  /*b5e0*/  @!P1 SYNCS.PHASECHK.TRANS64 P1, [R0+URZ+0x36428], R3 ;  /* 0x03642803000095a7 */ /* 0x000ee4000802007f */
[----:B---3--:R-:W-:Y:S05]  /*b5f0*/  @!P1 BRA `(.L_x_1926) ;  /* 0xfffffffc00f09947 */ /* 0x008fea000383ffff */
[----:B------:R-:W-:Y:S05]  /*b600*/  BRA `(.L_x_1949) ;  /* 0xffffffe800107947 */ /* 0x000fea000383ffff */
.L_x_1928:
[----:B------:R-:W-:-:S04]  /*b610*/  SHF.L.U32 R18, RZ, 0x1f, RZ ;  /* 0x0000001fff127819 */ /* 0x000fc800000006ff */
[----:B------:R2:W3:Y:S03]  /*b620*/  SYNCS.PHASECHK.TRANS64.TRYWAIT P1, [R0+URZ+0x36438], R18 ;  /* 0x03643812000075a7 */ /* 0x0004e6000802017f */
[----:B---3--:R-:W-:Y:S05]  /*b630*/  @!P1 NANOSLEEP.SYNCS 0x989680 ;  /* 0x009896800000995d */ /* 0x008fea0003900000 */
[----:B------:R2:W3:Y:S02]  /*b640*/  @!P1 SYNCS.PHASECHK.TRANS64 P1, [R0+URZ+0x36438], R18 ;  /* 0x03643812000095a7 */ /* 0x0004e4000802007f */
[----:B--2---:R-:W2:Y:S02]  /*b650*/  S2R R18, SR_TID.X ;  /* 0x0000000000127919 */ /* 0x004ea40000002100 */
[----:B--2---:R-:W-:Y:S01]  /*b660*/  LOP3.LUT R18, R18, 0x1f, RZ, 0xc0, !PT ;  /* 0x0000001f12127812 */ /* 0x004fe200078ec0ff */
[----:B---3--:R-:W-:Y:S06]  /*b670*/  @!P1 BRA `(.L_x_1928) ;  /* 0xfffffffc00e49947 */ /* 0x008fec000383ffff */
[----:B------:R-:W-:Y:S05]  /*b680*/  BRA `(.L_x_1950) ;  /* 0xffffffe800c47947 */ /* 0x000fea000383ffff */
.L_x_1930:
[----:B------:R-:W-:-:S07]  /*b690*/  SHF.L.U32 R5, R7, 0x1f, RZ ;  /* 0x0000001f07057819 */ /* 0x000fce00000006ff */
.L_x_1951:
[----:B--2---:R2:W3:Y:S02]  /*b6a0*/  SYNCS.PHASECHK.TRANS64.TRYWAIT P1, [R0+URZ+0x36420], R5 ;  /* 0x03642005000075a7 */ /* 0x0044e4000802017f */
[----:B---3--:R-:W-:Y:S05]  /*b6b0*/  @!P1 NANOSLEEP.SYNCS 0x989680 ;  /* 0x009896800000995d */ /* 0x008fea0003900000 */
[----:B------:R-:W3:Y:S02]  /*b6c0*/  @!P1 SYNCS.PHASECHK.TRANS64 P1, [R0+URZ+0x36420], R5 ;  /* 0x03642005000095a7 */ /* 0x000ee4000802007f */
[----:B---3--:R-:W-:Y:S05]  /*b6d0*/  @!P1 BRA `(.L_x_1951) ;  /* 0xfffffffc00f09947 */ /* 0x008fea000383ffff */
[----:B------:R-:W-:Y:S05]  /*b6e0*/  BRA `(.L_x_1952) ;  /* 0xffffffec00607947 */ /* 0x000fea000383ffff */
.L_x_1933:
[----:B--2---:R2:W3:Y:S02]  /*b6f0*/  SYNCS.PHASECHK.TRANS64.TRYWAIT P1, [R0+URZ+0x36438], R6 ;  /* 0x03643806000075a7 */ /* 0x0044e4000802017f */
[----:B---3--:R-:W-:Y:S05]  /*b700*/  @!P1 NANOSLEEP.SYNCS 0x989680 ;  /* 0x009896800000995d */ /* 0x008fea0003900000 */
[----:B------:R-:W3:Y:S02]  /*b710*/  @!P1 SYNCS.PHASECHK.TRANS64 P1, [R0+URZ+0x36438], R6 ;  /* 0x03643806000095a7 */ /* 0x000ee4000802007f */
[----:B---3--:R-:W-:Y:S05]  /*b720*/  @!P1 BRA `(.L_x_1933) ;  /* 0xfffffffc00f09947 */ /* 0x008fea000383ffff */
[----:B------:R-:W-:Y:S05]  /*b730*/  BRA `(.L_x_1953) ;  /* 0xfffffff0002c7947 */ /* 0x000fea000383ffff */
.L_x_1935:
[----:B-1----:R1:W2:Y:S02]  /*b740*/  SYNCS.PHASECHK.TRANS64.TRYWAIT P1, [R0+URZ+0x36428], R5 ;  /* 0x03642805000075a7 */ /* 0x0022a4000802017f */
[----:B--2---:R-:W-:Y:S05]  /*b750*/  @!P1 NANOSLEEP.SYNCS 0x989680 ;  /* 0x009896800000995d */ /* 0x004fea0003900000 */
[----:B------:R-:W2:Y:S02]  /*b760*/  @!P1 SYNCS.PHASECHK.TRANS64 P1, [R0+URZ+0x36428], R5 ;  /* 0x03642805000095a7 */ /* 0x000ea4000802007f */
[----:B--2---:R-:W-:Y:S05]  /*b770*/  @!P1 BRA `(.L_x_1935) ;  /* 0xfffffffc00f09947 */ /* 0x004fea000383ffff */
[----:B------:R-:W-:Y:S05]  /*b780*/  BRA `(.L_x_1954) ;  /* 0xfffffff000d87947 */ /* 0x000fea000383ffff */
.L_x_1937:
[----:B--2---:R2:W3:Y:S02]  /*b790*/  SYNCS.PHASECHK.TRANS64.TRYWAIT P1, [R0+URZ+0x36438], R3 ;  /* 0x03643803000075a7 */ /* 0x0044e4000802017f */
[----:B---3--:R-:W-:Y:S05]  /*b7a0*/  @!P1 NANOSLEEP.SYNCS 0x989680 ;  /* 0x009896800000995d */ /* 0x008fea0003900000 */
[----:B------:R-:W3:Y:S02]  /*b7b0*/  @!P1 SYNCS.PHASECHK.TRANS64 P1, [R0+URZ+0x36438], R3 ;  /* 0x03643803000095a7 */ /* 0x000ee4000802007f */
[----:B---3--:R-:W-:Y:S05]  /*b7c0*/  @!P1 BRA `(.L_x_1937) ;  /* 0xfffffffc00f09947 */ /* 0x008fea000383ffff */
[----:B------:R-:W-:Y:S05]  /*b7d0*/  BRA `(.L_x_1955) ;  /* 0xfffffff400947947 */ /* 0x000fea000383ffff */
.L_x_1939:
[----:B------:R-:W-:Y:S01]  /*b7e0*/  BSSY B0, `(.L_x_1956) ;  /* 0x0000006000007945 */ /* 0x000fe20003800000 */
[----:B------:R-:W-:-:S07]  /*b7f0*/  IMAD.MOV.U32 R15, RZ, RZ, -0x1 ;  /* 0xffffffffff0f7424 */ /* 0x000fce00078e00ff */
[----:B--2---:R-:W-:Y:S05]  /*b800*/  WARPSYNC.COLLECTIVE R15, `(.L_x_1957) ;  /* 0x000000000f0c7348 */ /* 0x004fea0003c00000 */
[----:B------:R-:W-:Y:S02]  /*b810*/  ELECT P6, UR62, PT ;  /* 0x00000000003e782f */ /* 0x000fe400038c0000 */
[----:B------:R-:W-:Y:S01]  /*b820*/  MOV R14, UR62 ;  /* 0x0000003e000e7c02 */ /* 0x000fe20008000f00 */
[----:B--2---:R-:W-:Y:S10]  /*b830*/  ENDCOLLECTIVE ;  /* 0x000000000000791b */ /* 0x004ff40003800000 */
.L_x_1957:
[----:B------:R-:W-:Y:S05]  /*b840*/  BSYNC B0 ;  /* 0x0000000000007941 */ /* 0x000fea0003800000 */
.L_x_1956:
[----:B------:R-:W-:Y:S05]  /*b850*/  BRA `(.L_x_1958) ;  /* 0xfffffff800507947 */ /* 0x000fea000383ffff */
.L_x_1941:
[----:B-1----:R1:W3:Y:S02]  /*b860*/  SYNCS.PHASECHK.TRANS64.TRYWAIT P0, [R7+URZ], R4 ;  /* 0x00000004070075a7 */ /* 0x0022e4000800017f */
[----:B---3--:R-:W-:Y:S05]  /*b870*/  @!P0 NANOSLEEP.SYNCS 0x989680 ;  /* 0x009896800000895d */ /* 0x008fea0003900000 */
[----:B------:R-:W3:Y:S02]  /*b880*/  @!P0 SYNCS.PHASECHK.TRANS64 P0, [R7+URZ], R4 ;  /* 0x00000004070085a7 */ /* 0x000ee4000800007f */
[----:B---3--:R-:W-:Y:S05]  /*b890*/  @!P0 BRA `(.L_x_1941) ;  /* 0xfffffffc00f08947 */ /* 0x008fea000383ffff */
[----:B------:R-:W-:Y:S05]  /*b8a0*/  BRA `(.L_x_1959) ;  /* 0xfffffff800907947 */ /* 0x000fea000383ffff */
.L_x_1942:
[----:B---3--:R3:W4:Y:S02]  /*b8b0*/  SYNCS.PHASECHK.TRANS64.TRYWAIT P0, [R3+URZ], R0 ;  /* 0x00000000030075a7 */ /* 0x008724000800017f */
[----:B----4-:R-:W-:Y:S05]  /*b8c0*/  @!P0 NANOSLEEP.SYNCS 0x989680 ;  /* 0x009896800000895d */ /* 0x010fea0003900000 */
[----:B------:R-:W4:Y:S02]  /*b8d0*/  @!P0 SYNCS.PHASECHK.TRANS64 P0, [R3+URZ], R0 ;  /* 0x00000000030085a7 */ /* 0x000f24000800007f */
[----:B----4-:R-:W-:Y:S05]  /*b8e0*/  @!P0 BRA `(.L_x_1942) ;  /* 0xfffffffc00f08947 */ /* 0x010fea000383ffff */
[----:B------:R-:W-:Y:S05]  /*b8f0*/  BRA `(.L_x_1960) ;  /* 0xfffffff800847947 */ /* 0x000fea000383ffff */
.L_x_1961:
        /* <DEDUP_REMOVED lines=16> */
.L_x_7661:


//--------------------- .text._ZN7cutlass13device_kernelIN5flash11enable_sm90INS1_16FlashAttnBwdSm90INS1_25CollectiveMainloopBwdSm90ILi2ELi1ELi1EN4cute5tupleIJNS5_1CILi1EEES8_S8_EEENS6_IJNS7_ILi64EEENS7_ILi96EEENS7_ILi192EEEEEENS_10bfloat16_tEfNS_4arch4Sm90ELb0ELb1ELb1ELb1ELb1ELb0ELb1ELb0ELi3ELi1ELi1ELi1ELb0EEENS1_21CollectiveEpilogueBwdISD_SE_SG_Li384ELb1ELb1ELi3EEENS1_19SingleTileSchedulerILb1ELb0ELb0ELi96EEEEEEEEEvNT_6ParamsE --------------------------
	.section	.text._ZN7cutlass13device_kernelIN5flash11enable_sm90INS1_16FlashAttnBwdSm90INS1_25CollectiveMainloopBwdSm90ILi2ELi1ELi1EN4cute5tupleIJNS5_1CILi1EEES8_S8_EEENS6_IJNS7_ILi64EEENS7_ILi96EEENS7_ILi192EEEEEENS_10bfloat16_tEfNS_4arch4Sm90ELb0ELb1ELb1ELb1ELb1ELb0ELb1ELb0ELi3ELi1ELi1ELi1ELb0EEENS1_21CollectiveEpilogueBwdISD_SE_SG_Li384ELb1ELb1ELi3EEENS1_19SingleTileSchedulerILb1ELb0ELb0ELi96EEEEEEEEEvNT_6ParamsE,"ax",@progbits
	.align	128
.text._ZN7cutlass13device_kernelIN5flash11enable_sm90INS1_16FlashAttnBwdSm90INS1_25CollectiveMainloopBwdSm90ILi2ELi1ELi1EN4cute5tupleIJNS5_1CILi1EEES8_S8_EEENS6_IJNS7_ILi64EEENS7_ILi96EEENS7_ILi192EEEEEENS_10bfloat16_tEfNS_4arch4Sm90ELb0ELb1ELb1ELb1ELb1ELb0ELb1ELb0ELi3ELi1ELi1ELi1ELb0EEENS1_21CollectiveEpilogueBwdISD_SE_SG_Li384ELb1ELb1ELi3EEENS1_19SingleTileSchedulerILb1ELb0ELb0ELi96EEEEEEEEEvNT_6ParamsE:
        .type           _ZN7cutlass13device_kernelIN5flash11enable_sm90INS1_16FlashAttnBwdSm90INS1_25CollectiveMainloopBwdSm90ILi2ELi1ELi1EN4cute5tupleIJNS5_1CILi1EEES8_S8_EEENS6_IJNS7_ILi64EEENS7_ILi96EEENS7_ILi192EEEEEENS_10bfloat16_tEfNS_4arch4Sm90ELb0ELb1ELb1ELb1ELb1ELb0ELb1ELb0ELi3ELi1ELi1ELi1ELb0EEENS1_21CollectiveEpilogueBwdISD_SE_SG_Li384ELb1ELb1ELi3EEENS1_19SingleTileSchedulerILb1ELb0ELb0ELi96EEEEEEEEEvNT_6ParamsE,@function
        .size           _ZN7cutlass13device_kernelIN5flash11enable_sm90INS1_16FlashAttnBwdSm90INS1_25CollectiveMainloopBwdSm90ILi2ELi1ELi1EN4cute5tupleIJNS5_1CILi1EEES8_S8_EEENS6_IJNS7_ILi64EEENS7_ILi96EEENS7_ILi192EEEEEENS_10bfloat16_tEfNS_4arch4Sm90ELb0ELb1ELb1ELb1ELb1ELb0ELb1ELb0ELi3ELi1ELi1ELi1ELb0EEENS1_21CollectiveEpilogueBwdISD_SE_SG_Li384ELb1ELb1ELi3EEENS1_19SingleTileSchedulerILb1ELb0ELb0ELi96EEEEEEEEEvNT_6ParamsE,(.L_x_7662 - _ZN7cutlass13device_kernelIN5flash11enable_sm90INS1_16FlashAttnBwdSm90INS1_25CollectiveMainloopBwdSm90ILi2ELi1ELi1EN4cute5tupleIJNS5_1CILi1EEES8_S8_EEENS6_IJNS7_ILi64EEENS7_ILi96EEENS7_ILi192EEEEEENS_10bfloat16_tEfNS_4arch4Sm90ELb0ELb1ELb1ELb1ELb1ELb0ELb1ELb0ELi3ELi1ELi1ELi1ELb0EEENS1_21CollectiveEpilogueBwdISD_SE_SG_Li384ELb1ELb1ELi3EEENS1_19SingleTileSchedulerILb1ELb0ELb0ELi96EEEEEEEEEvNT_6ParamsE)
        .other          _ZN7cutlass13device_kernelIN5flash11enable_sm90INS1_16FlashAttnBwdSm90INS1_25CollectiveMainloopBwdSm90ILi2ELi1ELi1EN4cute5tupleIJNS5_1CILi1EEES8_S8_EEENS6_IJNS7_ILi64EEENS7_ILi96EEENS7_ILi192EEEEEENS_10bfloat16_tEfNS_4arch4Sm90ELb0ELb1ELb1ELb1ELb1ELb0ELb1ELb0ELi3ELi1ELi1ELi1ELb0EEENS1_21CollectiveEpilogueBwdISD_SE_SG_Li384ELb1ELb1ELi3EEENS1_19SingleTileSchedulerILb1ELb0ELb0ELi96EEEEEEEEEvNT_6ParamsE,@"STO_CUDA_ENTRY STV_DEFAULT"
_ZN7cutlass13device_kernelIN5flash11enable_sm90INS1_16FlashAttnBwdSm90INS1_25CollectiveMainloopBwdSm90ILi2ELi1ELi1EN4cute5tupleIJNS5_1CILi1EEES8_S8_EEENS6_IJNS7_ILi64EEENS7_ILi96EEENS7_ILi192EEEEEENS_10bfloat16_tEfNS_4arch4Sm90ELb0ELb1ELb1ELb1ELb1ELb0ELb1ELb0ELi3ELi1ELi1ELi1ELb0EEENS1_21CollectiveEpilogueBwdISD_SE_SG_Li384ELb1ELb1ELi3EEENS1_19SingleTileSchedulerILb1ELb0ELb0ELi96EEEEEEEEEvNT_6ParamsE:
        /* <DEDUP_REMOVED lines=23> */
.L_x_1963:
[----:B------:R-:W-:Y:S05]  /*0170*/  BSYNC B0 ;  /* 0x0000000000007941 */ /* 0x000fea0003800000 */
.L_x_1962:
        /* <DEDUP_REMOVED lines=34> */
.L_x_1964:
        /* <DEDUP_REMOVED lines=20> */
.L_x_1965:
        /* <DEDUP_REMOVED lines=9> */
.L_x_1968:
        /* <DEDUP_REMOVED lines=21> */
.L_x_1969:
        /* <DEDUP_REMOVED lines=10> */
.L_x_1971:
[----:B------:R-:W2:Y:S02]  /*0760*/  LDC R0, c[0x0][0x8bc] ;  /* 0x00022f00ff007b82 */ /* 0x000ea40000000800 */
.L_x_1970:
        /* <DEDUP_REMOVED lines=16> */
.L_x_1973:
        /* <DEDUP_REMOVED lines=10> */
.L_x_1974:
        /* <DEDUP_REMOVED lines=8> */
.L_x_1975:
        /* <DEDUP_REMOVED lines=9> */
.L_x_1976:
        /* <DEDUP_REMOVED lines=22> */
.L_x_1977:
        /* <DEDUP_REMOVED lines=79> */
.L_x_1980:
        /* <DEDUP_REMOVED lines=15> */
.L_x_1979:
        /* <DEDUP_REMOVED lines=20> */
.L_x_1982:
        /* <DEDUP_REMOVED lines=15> */
.L_x_1981:
        /* <DEDUP_REMOVED lines=8> */
.L_x_2156:
        /* <DEDUP_REMOVED lines=19> */
.L_x_1984:
        /* <DEDUP_REMOVED lines=113> */
.L_x_2004:
[----:B------:R-:W-:-:S13]  /*1c50*/  ISETP.NE.AND P0, PT, R8, 0x3, PT ;  /* 0x000000030800780c */ /* 0x000fda0003f05270 */
[----:B------:R-:W-:Y:S05]  /*1c60*/  @!P0 BRA `(.L_x_1986) ;  /* 0x0000000000048947 */ /* 0x000fea0003800000 */
[----:B------:R-:W-:Y:S01]  /*1c70*/  BPT.TRAP 0x1 ;  /* 0x000000040000795c */ /* 0x000fe20000300000 */
.L_x_1986:
[----:B------:R-:W-:Y:S02]  /*1c80*/  LEA R3, R2, UR36, 0x3 ;  /* 0x0000002402037c11 */ /* 0x000fe4000f8e18ff */
[----:B------:R-:W-:-:S04]  /*1c90*/  SHF.L.U32 R10, R7, 0x1f, RZ ;  /* 0x0000001f070a7819 */ /* 0x000fc800000006ff */
[----:B------:R1:W2:Y:S01]  /*1ca0*/  SYNCS.PHASECHK.TRANS64.TRYWAIT P1, [R3+URZ+0x36410], R10 ;  /* 0x0364100a030075a7 */ /* 0x0002a2000802017f */
[----:B------:R-:W-:Y:S05]  /*1cb0*/  @!P0 BRA `(.L_x_1987) ;  /* 0x0000000000048947 */ /* 0x000fea0003800000 */
[----:B------:R-:W-:Y:S01]  /*1cc0*/  BPT.TRAP 0x1 ;  /* 0x000000040000795c */ /* 0x000fe20000300000 */
.L_x_1987:
[----:B--2---:R-:W-:Y:S05]  /*1cd0*/  @P1 BRA `(.L_x_1988) ;  /* 0x0000000000081947 */ /* 0x004fea0003800000 */
[----:B------:R-:W2:Y:S02]  /*1ce0*/  SYNCS.PHASECHK.TRANS64.TRYWAIT P1, [R3+URZ+0x36410], R10 ;  /* 0x0364100a030075a7 */ /* 0x000ea4000802017f */
[----:B--2---:R-:W-:Y:S05]  /*1cf0*/  @!P1 BRA `(.L_x_1989) ;  /* 0x000000a400749947 */ /* 0x004fea0003800000 */
.L_x_1988:
        /* <DEDUP_REMOVED lines=103> */
.L_x_1990:
[----:B-1----:R-:W-:-:S04]  /*2370*/  SHF.L.U32 R11, R5, 0x1f, RZ ;  /* 0x0000001f050b7819 */ /* 0x002fc800000006ff */
[----:B------:R1:W4:Y:S01]  /*2380*/  SYNCS.PHASECHK.TRANS64.TRYWAIT P1, [UR36+0x36430], R11 ;  /* 0x0364300bff0075a7 */ /* 0x0003220008020164 */
[----:B------:R-:W-:Y:S05]  /*2390*/  @!P0 BRA `(.L_x_1991) ;  /* 0x0000000000048947 */ /* 0x000fea0003800000 */
[----:B------:R-:W-:Y:S01]  /*23a0*/  BPT.TRAP 0x1 ;  /* 0x000000040000795c */ /* 0x000fe20000300000 */
.L_x_1991:
[----:B----4-:R-:W-:Y:S05]  /*23b0*/  @P1 BRA `(.L_x_1992) ;  /* 0x0000000000081947 */ /* 0x010fea0003800000 */
[----:B------:R-:W4:Y:S02]  /*23c0*/  SYNCS.PHASECHK.TRANS64.TRYWAIT P1, [UR36+0x36430], R11 ;  /* 0x0364300bff0075a7 */ /* 0x000f240008020164 */
[----:B----4-:R-:W-:Y:S05]  /*23d0*/  @!P1 BRA `(.L_x_1993) ;  /* 0x0000009c00d09947 */ /* 0x010fea0003800000 */
.L_x_1992:
        /* <DEDUP_REMOVED lines=145> */
.L_x_1996:
[----:B------:R-:W-:-:S13]  /*2cf0*/  ISETP.NE.AND P1, PT, R140, 0x1, PT ;  /* 0x000000018c00780c */ /* 0x000fda0003f25270 */
[----:B------:R-:W1:Y:S08]  /*2d00*/  @P1 LDC R143, c[0x0][0x754] ;  /* 0x0001d500ff8f1b82 */ /* 0x000e700000000800 */
[----:B------:R-:W2:Y:S01]  /*2d10*/  @P1 LDC R142, c[0x0][0x758] ;  /* 0x0001d600ff8e1b82 */ /* 0x000ea20000000800 */
[----:B-1----:R-:W-:-:S05]  /*2d20*/  @P1 IMAD.HI.U32 R143, R145, R143, RZ ;  /* 0x0000008f918f1227 */ /* 0x002fca00078e00ff */
[----:B--2---:R-:W-:-:S07]  /*2d30*/  @P1 SHF.R.U32.HI R145, RZ, R142, R143 ;  /* 0x0000008eff911219 */ /* 0x004fce000001168f */
.L_x_1997:
[----:B------:R-:W-:Y:S05]  /*2d40*/  BSYNC B0 ;  /* 0x0000000000007941 */ /* 0x000fea0003800000 */
.L_x_1995:
[----:B------:R-:W2:Y:S01]  /*2d50*/  LDL R142, [R1+0x10] ;  /* 0x00001000018e7983 */ /* 0x000ea20000100800 */
[----:B------:R-:W-:Y:S01]  /*2d60*/  IADD3 R150, R141, UR4, R4 ;  /* 0x000000048d967c10 */ /* 0x000fe2000fffe004 */
[----:B--2---:R-:W-:-:S05]  /*2d70*/  IMAD R145, R145, R140, R142 ;  /* 0x0000008c91917224 */ /* 0x004fca00078e028e */
[----:B------:R-:W-:Y:S02]  /*2d80*/  VIADDMNMX R146, R145, R140, R146, PT ;  /* 0x0000008c91927246 */ /* 0x000fe40003800192 */
[----:B------:R-:W-:-:S07]  /*2d90*/  VIMNMX R150, R150, R145, !PT ;  /* 0x0000009196967248 */ /* 0x000fce0007fe0100 */
.L_x_1994:
        /* <DEDUP_REMOVED lines=17> */
.L_x_2000:
[----:B------:R-:W-:-:S13]  /*2eb0*/  ISETP.NE.AND P1, PT, R140, 0x1, PT ;  /* 0x000000018c00780c */ /* 0x000fda0003f25270 */
[----:B------:R-:W1:Y:S08]  /*2ec0*/  @P1 LDC R142, c[0x0][0x754] ;  /* 0x0001d500ff8e1b82 */ /* 0x000e700000000800 */
[----:B------:R-:W2:Y:S01]  /*2ed0*/  @P1 LDC R141, c[0x0][0x758] ;  /* 0x0001d600ff8d1b82 */ /* 0x000ea20000000800 */
[----:B-1----:R-:W-:-:S05]  /*2ee0*/  @P1 IMAD.HI.U32 R142, R143, R142, RZ ;  /* 0x0000008e8f8e1227 */ /* 0x002fca00078e00ff */
[----:B--2---:R-:W-:-:S07]  /*2ef0*/  @P1 SHF.R.U32.HI R143, RZ, R141, R142 ;  /* 0x0000008dff8f1219 */ /* 0x004fce000001168e */
.L_x_2001:
[----:B------:R-:W-:Y:S05]  /*2f00*/  BSYNC B0 ;  /* 0x0000000000007941 */ /* 0x000fea0003800000 */
.L_x_1999:
[----:B------:R-:W2:Y:S02]  /*2f10*/  LDL R141, [R1+0x10] ;  /* 0x00001000018d7983 */ /* 0x000ea40000100800 */
[----:B--2---:R-:W-:-:S05]  /*2f20*/  IMAD R143, R143, R140, R141 ;  /* 0x0000008c8f8f7224 */ /* 0x004fca00078e028d */
[----:B------:R-:W-:Y:S02]  /*2f30*/  VIMNMX R147, R147, R143, !PT ;  /* 0x0000008f93937248 */ /* 0x000fe40007fe0100 */
[----:B------:R-:W-:-:S07]  /*2f40*/  VIADDMNMX R144, R143, R140, R144, PT ;  /* 0x0000008c8f907246 */ /* 0x000fce0003800190 */
.L_x_1998:
        /* <DEDUP_REMOVED lines=283> */
.L_x_2002:
        /* <DEDUP_REMOVED lines=59> */
.L_x_2003:
        /* <DEDUP_REMOVED lines=63> */
.L_x_1978:
        /* <DEDUP_REMOVED lines=129> */
.L_x_2006:
        /* <DEDUP_REMOVED lines=54> */
.L_x_2008:
[----:B------:R-:W-:Y:S05]  /*5410*/  BSYNC B0 ;  /* 0x0000000000007941 */ /* 0x000fea0003800000 */
.L_x_2007:
        /* <DEDUP_REMOVED lines=15> */
.L_x_2010:
[----:B------:R-:W-:Y:S05]  /*5510*/  BSYNC B0 ;  /* 0x0000000000007941 */ /* 0x000fea0003800000 */
.L_x_2009:
        /* <DEDUP_REMOVED lines=18> */
.L_x_2012:
[----:B------:R-:W-:Y:S05]  /*5640*/  BSYNC B0 ;  /* 0x0000000000007941 */ /* 0x000fea0003800000 */
.L_x_2011:
        /* <DEDUP_REMOVED lines=17> */
.L_x_2014:
[----:B------:R-:W-:Y:S05]  /*5760*/  BSYNC B0 ;  /* 0x0000000000007941 */ /* 0x000fea0003800000 */
.L_x_2013:
        /* <DEDUP_REMOVED lines=18> */
.L_x_2016:
[----:B------:R-:W-:Y:S05]  /*5890*/  BSYNC B0 ;  /* 0x0000000000007941 */ /* 0x000fea0003800000 */
.L_x_2015:
        /* <DEDUP_REMOVED lines=20> */
.L_x_2018:
[----:B------:R-:W-:Y:S05]  /*59e0*/  BSYNC B0 ;  /* 0x0000000000007941 */ /* 0x000fea0003800000 */
.L_x_2017:
        /* <DEDUP_REMOVED lines=26> */
.L_x_2020:
[----:B------:R-:W-:Y:S05]  /*5b90*/  BSYNC B0 ;  /* 0x0000000000007941 */ /* 0x000fea0003800000 */
.L_x_2019:
        /* <DEDUP_REMOVED lines=15> */
.L_x_2022:
[----:B------:R-:W-:Y:S05]  /*5c90*/  BSYNC B0 ;  /* 0x0000000000007941 */ /* 0x000fea0003800000 */
.L_x_2021:
        /* <DEDUP_REMOVED lines=15> */
.L_x_2024:
[----:B------:R-:W-:Y:S05]  /*5d90*/  BSYNC B0 ;  /* 0x0000000000007941 */ /* 0x000fea0003800000 */
.L_x_2023:
        /* <DEDUP_REMOVED lines=15> */
.L_x_2026:
[----:B------:R-:W-:Y:S05]  /*5e90*/  BSYNC B0 ;  /* 0x0000000000007941 */ /* 0x000fea0003800000 */
.L_x_2025:
        /* <DEDUP_REMOVED lines=15> */
.L_x_2028:
[----:B------:R-:W-:Y:S05]  /*5f90*/  BSYNC B0 ;  /* 0x0000000000007941 */ /* 0x000fea0003800000 */
.L_x_2027:
        /* <DEDUP_REMOVED lines=15> */
.L_x_2005:
        /* <DEDUP_REMOVED lines=31> */
.L_x_2029:
        /* <DEDUP_REMOVED lines=45> */
.L_x_2031:
[----:B------:R-:W-:Y:S05]  /*6550*/  BSYNC B0 ;  /* 0x0000000000007941 */ /* 0x000fea0003800000 */
.L_x_2030:
        /* <DEDUP_REMOVED lines=16> */
.L_x_2033:
[----:B------:R-:W-:Y:S05]  /*6660*/  BSYNC B0 ;  /* 0x0000000000007941 */ /* 0x000fea0003800000 */
.L_x_2032:
        /* <DEDUP_REMOVED lines=16> */
.L_x_2035:
[----:B------:R-:W-:Y:S05]  /*6770*/  BSYNC B0 ;  /* 0x0000000000007941 */ /* 0x000fea0003800000 */
.L_x_2034:
        /* <DEDUP_REMOVED lines=17> */
.L_x_2037:
[----:B------:R-:W-:Y:S05]  /*6890*/  BSYNC B0 ;  /* 0x0000000000007941 */ /* 0x000fea0003800000 */
.L_x_2036:
        /* <DEDUP_REMOVED lines=16> */
.L_x_2039:
[----:B------:R-:W-:Y:S05]  /*69a0*/  BSYNC B0 ;  /* 0x0000000000007941 */ /* 0x000fea0003800000 */
.L_x_2038:
        /* <DEDUP_REMOVED lines=20> */
.L_x_2041:
[----:B------:R-:W-:Y:S05]  /*6af0*/  BSYNC B0 ;  /* 0x0000000000007941 */ /* 0x000fea0003800000 */
.L_x_2040:
        /* <DEDUP_REMOVED lines=24> */
.L_x_2043:
[----:B------:R-:W-:Y:S05]  /*6c80*/  BSYNC B0 ;  /* 0x0000000000007941 */ /* 0x000fea0003800000 */
.L_x_2042:
        /* <DEDUP_REMOVED lines=15> */
.L_x_2045:
[----:B------:R-:W-:Y:S05]  /*6d80*/  BSYNC B0 ;  /* 0x0000000000007941 */ /* 0x000fea0003800000 */
.L_x_2044:
        /* <DEDUP_REMOVED lines=15> */
.L_x_2047:
[----:B------:R-:W-:Y:S05]  /*6e80*/  BSYNC B0 ;  /* 0x0000000000007941 */ /* 0x000fea0003800000 */
.L_x_2046:
        /* <DEDUP_REMOVED lines=15> */
.L_x_2049:
[----:B------:R-:W-:Y:S05]  /*6f80*/  BSYNC B0 ;  /* 0x0000000000007941 */ /* 0x000fea0003800000 */
.L_x_2048:
        /* <DEDUP_REMOVED lines=15> */
.L_x_2051:
[----:B------:R-:W-:Y:S05]  /*7080*/  BSYNC B0 ;  /* 0x0000000000007941 */ /* 0x000fea0003800000 */
.L_x_2050:
        /* <DEDUP_REMOVED lines=15> */
.L_x_1967:
        /* <DEDUP_REMOVED lines=21> */
.L_x_2053:
        /* <DEDUP_REMOVED lines=13> */
.L_x_2055:
[----:B------:R-:W-:-:S05]  /*73a0*/  ULDC UR4, c[0x0][0x8bc] ;  /* 0x00022f0000047ab9 */ /* 0x000fca0000000800 */
.L_x_2054:
        /* <DEDUP_REMOVED lines=26> */
[----:B------:R-:W-:Y:S01]  /*7550*/  ULDC UR10, c[0x0][0x280] ;  /* 0x0000a000000a7ab9 */ /* 0x000fe20000000800 */
[----:B-1----:R-:W-:-:S11]  /*7560*/  USHF.R.S32.HI UR17, URZ, 0x1f, UR7 ;  /* 0x0000001f3f117899 */ /* 0x002fd60008011407 */
[----:B--2---:R-:W-:Y:S02]  /*7570*/  @P0 R2UR UR4, R0 ;  /* 0x00000000000402ca */ /* 0x004fe400000e0000 */
[----:B------:R-:W-:-:S04]  /*7580*/  ISETP.NE.U32.AND P0, PT, RZ, UR8, PT ;  /* 0x00000008ff007c0c */ /* 0x000fc8000bf05070 */
        /* <DEDUP_REMOVED lines=14> */
.L_x_2056:
        /* <DEDUP_REMOVED lines=13> */
.L_x_2057:
        /* <DEDUP_REMOVED lines=12> */
.L_x_2058:
[----:B------:R-:W-:Y:S01]  /*7800*/  UIADD3 UR8, -UR11, UR10, UR6 ;  /* 0x0000000a0b087290 */ /* 0x000fe2000fffe106 */
[----:B------:R-:W-:Y:S01]  /*7810*/  ISETP.LE.AND P0, PT, RZ, UR22, PT ;  /* 0x00000016ff007c0c */ /* 0x000fe2000bf03270 */
[----:B------:R-:W-:Y:S01]  /*7820*/  ULDC UR9, c[0x0][0x74c] ;  /* 0x0001d30000097ab9 */ /* 0x000fe20000000800 */
[----:B------:R-:W-:Y:S02]  /*7830*/  USHF.R.S32.HI UR13, URZ, 0x1f, UR16 ;  /* 0x0000001f3f0d7899 */ /* 0x000fe40008011410 */
[----:B------:R-:W-:Y:S02]  /*7840*/  UIADD3 UR9, UR8, -UR9, URZ ;  /* 0x8000000908097290 */ /* 0x000fe4000fffe03f */
[----:B------:R-:W-:Y:S02]  /*7850*/  UIADD3 UR8, UR10, 0x3f, URZ ;  /* 0x0000003f0a087890 */ /* 0x000fe4000fffe03f */
[----:B------:R-:W-:Y:S01]  /*7860*/  USHF.R.S32.HI UR12, URZ, 0x1f, UR9 ;  /* 0x0000001f3f0c7899 */ /* 0x000fe20008011409 */
[----:B------:R-:W-:Y:S01]  /*7870*/  ULDC UR15, c[0x0][0x288] ;  /* 0x0000a200000f7ab9 */ /* 0x000fe20000000800 */
[----:B------:R-:W-:-:S02]  /*7880*/  USEL UR20, UR13, URZ, !UP0 ;  /* 0x0000003f0d147287 */ /* 0x000fc4000c000000 */
[----:B------:R-:W-:Y:S02]  /*7890*/  ULEA.HI UR12, UR12, UR9, URZ, 0x6 ;  /* 0x000000090c0c7291 */ /* 0x000fe4000f8f303f */
[----:B------:R-:W-:Y:S02]  /*78a0*/  USHF.R.S32.HI UR9, URZ, 0x1f, UR8 ;  /* 0x0000001f3f097899 */ /* 0x000fe40008011408 */
[----:B------:R-:W-:Y:S02]  /*78b0*/  USHF.R.S32.HI UR12, URZ, 0x6, UR12 ;  /* 0x000000063f0c7899 */ /* 0x000fe4000801140c */
[----:B------:R-:W-:Y:S02]  /*78c0*/  ULEA.HI UR8, UR9, UR8, URZ, 0x6 ;  /* 0x0000000809087291 */ /* 0x000fe4000f8f303f */
[----:B------:R-:W-:Y:S02]  /*78d0*/  UIMAD UR13, UR16, UR15, URZ ;  /* 0x0000000f100d72a4 */ /* 0x000fe4000f8e023f */
[----:B------:R-:W-:-:S02]  /*78e0*/  UISETP.LT.AND UP1, UPT, URZ, UR12, UPT ;  /* 0x0000000c3f00728c */ /* 0x000fc4000bf21270 */
[----:B------:R-:W-:Y:S02]  /*78f0*/  USHF.R.S32.HI UR8, URZ, 0x6, UR8 ;  /* 0x000000063f087899 */ /* 0x000fe40008011408 */
[----:B------:R-:W-:Y:S02]  /*7900*/  USEL UR14, UR16, URZ, !UP0 ;  /* 0x0000003f100e7287 */ /* 0x000fe4000c000000 */
[----:B------:R-:W-:Y:S02]  /*7910*/  UIADD3 UR23, UP0, UR13, UR7, URZ ;  /* 0x000000070d177290 */ /* 0x000fe4000ff1e03f */
[----:B------:R-:W-:Y:S01]  /*7920*/  USEL UR9, URZ, UR12, !UP1 ;  /* 0x0000000c3f097287 */ /* 0x000fe2000c800000 */
[----:B------:R-:W-:Y:S01]  /*7930*/  IMAD.U32 R9, RZ, RZ, UR8 ;  /* 0x00000008ff097e24 */ /* 0x000fe2000f8e00ff */
[----:B------:R-:W-:Y:S10]  /*7940*/  @!P0 BRA `(.L_x_2059) ;  /* 0x0000000000248947 */ /* 0x000ff40003800000 */
[----:B------:R-:W-:-:S03]  /*7950*/  UIADD3 UR6, UR6, 0x9f, UR10 ;  /* 0x0000009f06067890 */ /* 0x000fc6000fffe00a */
[----:B------:R-:W-:Y:S02]  /*7960*/  ULDC UR10, c[0x0][0x748] ;  /* 0x0001d200000a7ab9 */ /* 0x000fe40000000800 */
[----:B------:R-:W-:-:S04]  /*7970*/  UIADD3 UR6, UR6, UR10, -UR11 ;  /* 0x0000000a06067290 */ /* 0x000fc8000fffe80b */
[----:B------:R-:W-:-:S04]  /*7980*/  USHF.R.S32.HI UR10, URZ, 0x1f, UR6 ;  /* 0x0000001f3f0a7899 */ /* 0x000fc80008011406 */
[----:B------:R-:W-:-:S04]  /*7990*/  ULEA.HI UR10, UR10, UR6, URZ, 0x6 ;  /* 0x000000060a0a7291 */ /* 0x000fc8000f8f303f */
[----:B------:R-:W-:-:S04]  /*79a0*/  USHF.R.S32.HI UR10, URZ, 0x6, UR10 ;  /* 0x000000063f0a7899 */ /* 0x000fc8000801140a */
[----:B------:R-:W-:-:S04]  /*79b0*/  UISETP.LT.AND UP1, UPT, UR8, UR10, UPT ;  /* 0x0000000a0800728c */ /* 0x000fc8000bf21270 */
[----:B------:R-:W-:-:S06]  /*79c0*/  USEL UR10, UR8, UR10, UP1 ;  /* 0x0000000a080a7287 */ /* 0x000fcc0008800000 */
[----:B------:R-:W-:-:S07]  /*79d0*/  IMAD.U32 R9, RZ, RZ, UR10 ;  /* 0x0000000aff097e24 */ /* 0x000fce000f8e00ff */
.L_x_2059:
[----:B------:R-:W-:Y:S02]  /*79e0*/  ISETP.GT.AND P1, PT, R9, UR9, PT ;  /* 0x0000000909007c0c */ /* 0x000fe4000bf24270 */
[----:B------:R-:W-:Y:S01]  /*79f0*/  ELECT P0, URZ, PT ;  /* 0x00000000003f782f */ /* 0x000fe20003800000 */
[----:B------:R-:W-:-:S10]  /*7a00*/  ULEA.HI.X.SX32 UR10, UR13, UR17, 0x1, UP0 ;  /* 0x000000110d0a7291 */ /* 0x000fd400080f0e3f */
[----:B------:R-:W-:Y:S05]  /*7a10*/  @!P1 BRA `(.L_x_2060) ;  /* 0x0000001400889947 */ /* 0x000fea0003800000 */
[----:B------:R-:W1:Y:S01]  /*7a20*/  S2R R2, SR_TID.X ;  /* 0x0000000000027919 */ /* 0x000e620000002100 */
[----:B------:R-:W-:Y:S01]  /*7a30*/  ULDC.64 UR18, c[0x0][0x2d8] ;  /* 0x0000b60000127ab9 */ /* 0x000fe20000000a00 */
[----:B------:R-:W-:Y:S01]  /*7a40*/  VIADD R0, R9, -UR9 ;  /* 0x8000000909007c36 */ /* 0x000fe20008000000 */
[----:B------:R-:W-:Y:S02]  /*7a50*/  UIMAD UR6, UR17, UR18, URZ ;  /* 0x00000012110672a4 */ /* 0x000fe4000f8e023f */
[----:B------:R-:W-:Y:S02]  /*7a60*/  UIMAD.WIDE.U32 UR12, UR7, UR18, URZ ;  /* 0x00000012070c72a5 */ /* 0x000fe4000f8e003f */
[----:B------:R-:W-:Y:S01]  /*7a70*/  UIMAD UR19, UR7, UR19, UR6 ;  /* 0x00000013071372a4 */ /* 0x000fe2000f8e0206 */
[----:B------:R-:W-:Y:S01]  /*7a80*/  LOP3.LUT R0, R0, 0x1, RZ, 0xc0, !PT ;  /* 0x0000000100007812 */ /* 0x000fe200078ec0ff */
[----:B------:R-:W-:Y:S02]  /*7a90*/  UIADD3 UR6, UP0, UR4, UR12, URZ ;  /* 0x0000000c04067290 */ /* 0x000fe4000ff1e03f */
[----:B------:R-:W-:Y:S01]  /*7aa0*/  UIADD3 UR19, UR13, UR19, URZ ;  /* 0x000000130d137290 */ /* 0x000fe2000fffe03f */
[----:B------:R-:W-:Y:S01]  /*7ab0*/  ISETP.NE.U32.AND P1, PT, R0, 0x1, PT ;  /* 0x000000010000780c */ /* 0x000fe20003f25070 */
[----:B------:R-:W-:Y:S01]  /*7ac0*/  ULDC.64 UR16, c[0x0][0x2e0] ;  /* 0x0000b80000107ab9 */ /* 0x000fe20000000a00 */
[----:B------:R-:W-:Y:S01]  /*7ad0*/  ULDC UR18, c[0x0][0x760] ;  /* 0x0001d80000127ab9 */ /* 0x000fe20000000800 */
[----:B------:R-:W-:-:S02]  /*7ae0*/  UIADD3.X UR7, UR5, UR19, URZ, UP0, !UPT ;  /* 0x0000001305077290 */ /* 0x000fc400087fe43f */
[----:B------:R-:W-:Y:S02]  /*7af0*/  UIMAD UR11, UR20, UR16, URZ ;  /* 0x00000010140b72a4 */ /* 0x000fe4000f8e023f */
[----:B------:R-:W-:Y:S02]  /*7b00*/  UIMAD.WIDE.U32 UR6, UR14, UR16, UR6 ;  /* 0x000000100e0672a5 */ /* 0x000fe4000f8e0006 */
[----:B------:R-:W-:Y:S02]  /*7b10*/  UIMAD UR17, UR14, UR17, UR11 ;  /* 0x000000110e1172a4 */ /* 0x000fe4000f8e020b */
[----:B------:R-:W-:Y:S02]  /*7b20*/  UIMAD UR11, UR15, UR18, URZ ;  /* 0x000000120f0b72a4 */ /* 0x000fe4000f8e023f */
[----:B------:R-:W-:Y:S01]  /*7b30*/  UIADD3 UR24, UR7, UR17, URZ ;  /* 0x0000001107187290 */ /* 0x000fe2000fffe03f */
[----:B-1----:R-:W-:Y:S01]  /*7b40*/  LOP3.LUT R10, R2, 0x1f, RZ, 0xc0, !PT ;  /* 0x0000001f020a7812 */ /* 0x002fe200078ec0ff */
[----:B------:R-:W-:Y:S10]  /*7b50*/  @P1 BRA `(.L_x_2061) ;  /* 0x0000000400d01947 */ /* 0x000ff40003800000 */
        /* <DEDUP_REMOVED lines=11> */
.L_x_2064:
[----:B------:R-:W2:Y:S04]  /*7c10*/  LDG.E.STRONG.GPU R0, desc[UR38][R2.64] ;  /* 0x0000002602007981 */ /* 0x000ea8000c1ef900 */
[----:B--2---:R-:W-:Y:S01]  /*7c20*/  CCTL.IVALL ;  /* 0x00000000ff00798f */ /* 0x004fe20002000000 */
[----:B------:R-:W-:Y:S05]  /*7c30*/  YIELD ;  /* 0x0000000000007946 */ /* 0x000fea0003800000 */
[----:B------:R-:W-:-:S13]  /*7c40*/  ISETP.NE.AND P1, PT, R0, UR22, PT ;  /* 0x0000001600007c0c */ /* 0x000fda000bf25270 */
[----:B------:R-:W-:Y:S05]  /*7c50*/  @P1 BRA `(.L_x_2064) ;  /* 0xfffffffc00ec1947 */ /* 0x000fea000383ffff */
.L_x_2063:
[----:B------:R-:W-:Y:S05]  /*7c60*/  BSYNC B0 ;  /* 0x0000000000007941 */ /* 0x000fea0003800000 */
.L_x_2062:
[----:B------:R-:W-:-:S03]  /*7c70*/  UMOV UR15, 0xffffffff ;  /* 0xffffffff000f7882 */ /* 0x000fc60000000000 */
[----:B------:R-:W-:Y:S05]  /*7c80*/  BRA.DIV UR15, `(.L_x_2065) ;  /* 0x000000460fbc7947 */ /* 0x000fea000b800000 */
[----:B------:R-:W-:Y:S01]  /*7c90*/  NOP ;  /* 0x0000000000007918 */ /* 0x000fe20000000000 */
.L_x_2159:
        /* <DEDUP_REMOVED lines=22> */
.L_x_2067:
[----:B------:R-:W-:Y:S05]  /*7e00*/  BSYNC B0 ;  /* 0x0000000000007941 */ /* 0x000fea0003800000 */
.L_x_2066:
        /* <DEDUP_REMOVED lines=19> */
.L_x_2069:
[----:B------:R-:W-:Y:S05]  /*7f40*/  BSYNC B0 ;  /* 0x0000000000007941 */ /* 0x000fea0003800000 */
.L_x_2068:
        /* <DEDUP_REMOVED lines=20> */
.L_x_2071:
[----:B------:R-:W-:Y:S05]  /*8090*/  BSYNC B0 ;  /* 0x0000000000007941 */ /* 0x000fea0003800000 */
.L_x_2070:
[----:B------:R-:W-:Y:S06]  /*80a0*/  BAR.ARV 0xa, 0xa0 ;  /* 0x0282800000007b1d */ /* 0x000fec0000002000 */
[----:B------:R-:W-:Y:S04]  /*80b0*/  BSSY B0, `(.L_x_2072) ;  /* 0x0000003000007945 */ /* 0x000fe80003800000 */
[----:B------:R-:W-:Y:S05]  /*80c0*/  @!P0 BRA `(.L_x_2073) ;  /* 0x0000000000048947 */ /* 0x000fea0003800000 */
[----:B------:R-:W-:-:S04]  /*80d0*/  DEPBAR.LE SB0, 0x1 ;  /* 0x000080400000791a */ /* 0x000fc80000000000 */
.L_x_2073:
[----:B------:R-:W-:Y:S05]  /*80e0*/  BSYNC B0 ;  /* 0x0000000000007941 */ /* 0x000fea0003800000 */
.L_x_2072:
[----:B------:R-:W-:Y:S06]  /*80f0*/  BAR.ARV 0xb, 0xa0 ;  /* 0x02c2800000007b1d */ /* 0x000fec0000002000 */
[----:B------:R-:W-:Y:S04]  /*8100*/  BSSY B0, `(.L_x_2074) ;  /* 0x0000003000007945 */ /* 0x000fe80003800000 */
[----:B------:R-:W-:Y:S05]  /*8110*/  @!P0 BRA `(.L_x_2075) ;  /* 0x0000000000048947 */ /* 0x000fea0003800000 */
[----:B------:R-:W-:-:S04]  /*8120*/  DEPBAR.LE SB0, 0x0 ;  /* 0x000080000000791a */ /* 0x000fc80000000000 */
.L_x_2075:
[----:B------:R-:W-:Y:S05]  /*8130*/  BSYNC B0 ;  /* 0x0000000000007941 */ /* 0x000fea0003800000 */
.L_x_2074:
        /* <DEDUP_REMOVED lines=19> */
.L_x_2077:
[----:B------:R-:W-:Y:S05]  /*8270*/  BSYNC B0 ;  /* 0x0000000000007941 */ /* 0x000fea0003800000 */
.L_x_2076:
[----:B------:R-:W-:Y:S01]  /*8280*/  UIADD3 UR15, UR9, 0x1, URZ ;  /* 0x00000001090f7890 */ /* 0x000fe2000fffe03f */
[----:B------:R-:W-:Y:S11]  /*8290*/  BRA `(.L_x_2078) ;  /* 0x0000000000047947 */ /* 0x000ff60003800000 */
.L_x_2061:
[----:B------:R-:W-:-:S05]  /*82a0*/  UMOV UR15, UR9 ;  /* 0x00000009000f7c82 */ /* 0x000fca0008000000 */
.L_x_2078:
[----:B------:R-:W-:-:S06]  /*82b0*/  UIADD3 UR9, UR9, 0x1, URZ ;  /* 0x0000000109097890 */ /* 0x000fcc000fffe03f */
[----:B------:R-:W-:Y:S01]  /*82c0*/  ISETP.NE.AND P1, PT, R9, UR9, PT ;  /* 0x0000000909007c0c */ /* 0x000fe2000bf25270 */
[----:B------:R-:W-:-:S12]  /*82d0*/  UMOV UR9, UR15 ;  /* 0x0000000f00097c82 */ /* 0x000fd80008000000 */
[----:B------:R-:W-:Y:S05]  /*82e0*/  @!P1 BRA `(.L_x_2060) ;  /* 0x0000000c00549947 */ /* 0x000fea0003800000 */
[----:B------:R-:W-:Y:S01]  /*82f0*/  UMOV UR18, UR12 ;  /* 0x0000000c00127c82 */ /* 0x000fe20008000000 */
[----:B------:R-:W-:Y:S01]  /*8300*/  UMOV UR9, UR15 ;  /* 0x0000000f00097c82 */ /* 0x000fe20008000000 */
[----:B------:R-:W-:-:S03]  /*8310*/  UIMAD.WIDE.U32 UR12, UR14, UR16, UR18 ;  /* 0x000000100e0c72a5 */ /* 0x000fc6000f8e0012 */
[----:B------:R-:W-:Y:S01]  /*8320*/  ULDC.64 UR18, c[0x0][0x2c0] ;  /* 0x0000b00000127ab9 */ /* 0x000fe20000000a00 */
[----:B------:R-:W-:-:S04]  /*8330*/  UIADD3 UR4, UP0, UR4, UR12, URZ ;  /* 0x0000000c04047290 */ /* 0x000fc8000ff1e03f */
[----:B------:R-:W-:Y:S02]  /*8340*/  UIADD3.X UR5, UR5, UR17, UR13, UP0, !UPT ;  /* 0x0000001105057290 */ /* 0x000fe400087fe40d */
[----:B------:R-:W-:-:S04]  /*8350*/  ULEA UR14, UP0, UR4, UR18, 0x2 ;  /* 0x00000012040e7291 */ /* 0x000fc8000f80103f */
[----:B------:R-:W-:Y:S02]  /*8360*/  ULEA.HI.X UR5, UR4, UR19, UR5, 0x2, UP0 ;  /* 0x0000001304057291 */ /* 0x000fe400080f1405 */
[----:B------:R-:W-:Y:S01]  /*8370*/  UIADD3 UR14, UP0, UR14, 0x4000, URZ ;  /* 0x000040000e0e7890 */ /* 0x000fe2000ff1e03f */
[----:B------:R-:W-:-:S03]  /*8380*/  UMOV UR4, URZ ;  /* 0x0000003f00047c82 */ /* 0x000fc60008000000 */
[----:B------:R-:W-:-:S12]  /*8390*/  UIADD3.X UR5, URZ, UR5, URZ, UP0, !UPT ;  /* 0x000000053f057290 */ /* 0x000fd800087fe43f */
.L_x_2111:
        /* <DEDUP_REMOVED lines=11> */
.L_x_2081:
[----:B------:R-:W2:Y:S04]  /*8450*/  LDG.E.STRONG.GPU R0, desc[UR38][R2.64] ;  /* 0x0000002602007981 */ /* 0x000ea8000c1ef900 */
[----:B--2---:R-:W-:Y:S01]  /*8460*/  CCTL.IVALL ;  /* 0x00000000ff00798f */ /* 0x004fe20002000000 */
[----:B------:R-:W-:Y:S05]  /*8470*/  YIELD ;  /* 0x0000000000007946 */ /* 0x000fea0003800000 */
[----:B------:R-:W-:-:S13]  /*8480*/  ISETP.NE.AND P1, PT, R0, UR22, PT ;  /* 0x0000001600007c0c */ /* 0x000fda000bf25270 */
[----:B------:R-:W-:Y:S05]  /*8490*/  @P1 BRA `(.L_x_2081) ;  /* 0xfffffffc00ec1947 */ /* 0x000fea000383ffff */
.L_x_2080:
[----:B------:R-:W-:Y:S05]  /*84a0*/  BSYNC B0 ;  /* 0x0000000000007941 */ /* 0x000fea0003800000 */
.L_x_2079:
[----:B------:R-:W-:-:S03]  /*84b0*/  UMOV UR16, 0xffffffff ;  /* 0xffffffff00107882 */ /* 0x000fc60000000000 */
[----:B------:R-:W-:Y:S05]  /*84c0*/  BRA.DIV UR16, `(.L_x_2082) ;  /* 0x0000003e10c87947 */ /* 0x000fea000b800000 */
[----:B------:R-:W-:Y:S01]  /*84d0*/  NOP ;  /* 0x0000000000007918 */ /* 0x000fe20000000000 */
.L_x_2162:
        /* <DEDUP_REMOVED lines=19> */
.L_x_2084:
[----:B------:R-:W-:Y:S05]  /*8610*/  BSYNC B0 ;  /* 0x0000000000007941 */ /* 0x000fea0003800000 */
.L_x_2083:
[----:B------:R-:W-:Y:S01]  /*8620*/  UIMAD UR19, UR15, 0x3000, UR4 ;  /* 0x000030000f1378a4 */ /* 0x000fe2000f8e0204 */
[----:B------:R-:W-:Y:S06]  /*8630*/  BAR.SYNC.DEFER_BLOCKING 0xe, 0xa0 ;  /* 0x0382800000007b1d */ /* 0x000fec0000010000 */
[----:B------:R-:W-:Y:S01]  /*8640*/  UMOV UR16, UR14 ;  /* 0x0000000e00107c82 */ /* 0x000fe20008000000 */
[----:B------:R-:W-:Y:S01]  /*8650*/  UMOV UR17, UR5 ;  /* 0x0000000500117c82 */ /* 0x000fe20008000000 */
[----:B------:R-:W-:Y:S01]  /*8660*/  BSSY B0, `(.L_x_2085) ;  /* 0x000000c000007945 */ /* 0x000fe20003800000 */
[----:B------:R-:W-:-:S03]  /*8670*/  UIMAD.WIDE UR16, UR19, 0x4, UR16 ;  /* 0x00000004131078a5 */ /* 0x000fc6000f8e0210 */
[----:B------:R-:W-:Y:S09]  /*8680*/  @!P0 BRA `(.L_x_2086) ;  /* 0x0000000000248947 */ /* 0x000ff20003800000 */
        /* <DEDUP_REMOVED lines=9> */
.L_x_2086:
[----:B------:R-:W-:Y:S05]  /*8720*/  BSYNC B0 ;  /* 0x0000000000007941 */ /* 0x000fea0003800000 */
.L_x_2085:
        /* <DEDUP_REMOVED lines=15> */
.L_x_2088:
[----:B------:R-:W-:Y:S05]  /*8820*/  BSYNC B0 ;  /* 0x0000000000007941 */ /* 0x000fea0003800000 */
.L_x_2087:
[----:B------:R-:W-:Y:S06]  /*8830*/  BAR.ARV 0xa, 0xa0 ;  /* 0x0282800000007b1d */ /* 0x000fec0000002000 */
[----:B------:R-:W-:Y:S04]  /*8840*/  BSSY B0, `(.L_x_2089) ;  /* 0x0000003000007945 */ /* 0x000fe80003800000 */
[----:B------:R-:W-:Y:S05]  /*8850*/  @!P0 BRA `(.L_x_2090) ;  /* 0x0000000000048947 */ /* 0x000fea0003800000 */
[----:B------:R-:W-:-:S04]  /*8860*/  DEPBAR.LE SB0, 0x1 ;  /* 0x000080400000791a */ /* 0x000fc80000000000 */
.L_x_2090:
[----:B------:R-:W-:Y:S05]  /*8870*/  BSYNC B0 ;  /* 0x0000000000007941 */ /* 0x000fea0003800000 */
.L_x_2089:
[----:B------:R-:W-:Y:S06]  /*8880*/  BAR.ARV 0xb, 0xa0 ;  /* 0x02c2800000007b1d */ /* 0x000fec0000002000 */
[----:B------:R-:W-:Y:S04]  /*8890*/  BSSY B0, `(.L_x_2091) ;  /* 0x0000003000007945 */ /* 0x000fe80003800000 */
[----:B------:R-:W-:Y:S05]  /*88a0*/  @!P0 BRA `(.L_x_2092) ;  /* 0x0000000000048947 */ /* 0x000fea0003800000 */
[----:B------:R-:W-:-:S04]  /*88b0*/  DEPBAR.LE SB0, 0x0 ;  /* 0x000080000000791a */ /* 0x000fc80000000000 */
.L_x_2092:
[----:B------:R-:W-:Y:S05]  /*88c0*/  BSYNC B0 ;  /* 0x0000000000007941 */ /* 0x000fea0003800000 */
.L_x_2091:
        /* <DEDUP_REMOVED lines=19> */
.L_x_2094:
[----:B------:R-:W-:Y:S05]  /*8a00*/  BSYNC B0 ;  /* 0x0000000000007941 */ /* 0x000fea0003800000 */
.L_x_2093:
        /* <DEDUP_REMOVED lines=9> */
.L_x_2097:
[----:B------:R-:W2:Y:S04]  /*8aa0*/  LDG.E.STRONG.GPU R0, desc[UR38][R2.64] ;  /* 0x0000002602007981 */ /* 0x000ea8000c1ef900 */
[----:B--2---:R-:W-:Y:S01]  /*8ab0*/  CCTL.IVALL ;  /* 0x00000000ff00798f */ /* 0x004fe20002000000 */
[----:B------:R-:W-:Y:S05]  /*8ac0*/  YIELD ;  /* 0x0000000000007946 */ /* 0x000fea0003800000 */
[----:B------:R-:W-:-:S13]  /*8ad0*/  ISETP.NE.AND P1, PT, R0, UR22, PT ;  /* 0x0000001600007c0c */ /* 0x000fda000bf25270 */
[----:B------:R-:W-:Y:S05]  /*8ae0*/  @P1 BRA `(.L_x_2097) ;  /* 0xfffffffc00ec1947 */ /* 0x000fea000383ffff */
.L_x_2096:
[----:B------:R-:W-:Y:S05]  /*8af0*/  BSYNC B0 ;  /* 0x0000000000007941 */ /* 0x000fea0003800000 */
.L_x_2095:
[----:B------:R-:W-:-:S03]  /*8b00*/  UMOV UR12, 0xffffffff ;  /* 0xffffffff000c7882 */ /* 0x000fc60000000000 */
[----:B------:R-:W-:Y:S05]  /*8b10*/  BRA.DIV UR12, `(.L_x_2098) ;  /* 0x0000003a0c507947 */ /* 0x000fea000b800000 */
[----:B------:R-:W-:Y:S01]  /*8b20*/  NOP ;  /* 0x0000000000007918 */ /* 0x000fe20000000000 */
.L_x_2165:
        /* <DEDUP_REMOVED lines=15> */
.L_x_2100:
[----:B------:R-:W-:Y:S05]  /*8c20*/  BSYNC B0 ;  /* 0x0000000000007941 */ /* 0x000fea0003800000 */
.L_x_2099:
        /* <DEDUP_REMOVED lines=14> */
.L_x_2102:
[----:B------:R-:W-:Y:S05]  /*8d10*/  BSYNC B0 ;  /* 0x0000000000007941 */ /* 0x000fea0003800000 */
.L_x_2101:
        /* <DEDUP_REMOVED lines=15> */
.L_x_2104:
[----:B------:R-:W-:Y:S05]  /*8e10*/  BSYNC B0 ;  /* 0x0000000000007941 */ /* 0x000fea0003800000 */
.L_x_2103:
[----:B------:R-:W-:Y:S06]  /*8e20*/  BAR.ARV 0xa, 0xa0 ;  /* 0x0282800000007b1d */ /* 0x000fec0000002000 */
[----:B------:R-:W-:Y:S04]  /*8e30*/  BSSY B0, `(.L_x_2105) ;  /* 0x0000003000007945 */ /* 0x000fe80003800000 */
[----:B------:R-:W-:Y:S05]  /*8e40*/  @!P0 BRA `(.L_x_2106) ;  /* 0x0000000000048947 */ /* 0x000fea0003800000 */
[----:B------:R-:W-:-:S04]  /*8e50*/  DEPBAR.LE SB0, 0x1 ;  /* 0x000080400000791a */ /* 0x000fc80000000000 */
.L_x_2106:
[----:B------:R-:W-:Y:S05]  /*8e60*/  BSYNC B0 ;  /* 0x0000000000007941 */ /* 0x000fea0003800000 */
.L_x_2105:
[----:B------:R-:W-:Y:S06]  /*8e70*/  BAR.ARV 0xb, 0xa0 ;  /* 0x02c2800000007b1d */ /* 0x000fec0000002000 */
[----:B------:R-:W-:Y:S04]  /*8e80*/  BSSY B0, `(.L_x_2107) ;  /* 0x0000003000007945 */ /* 0x000fe80003800000 */
[----:B------:R-:W-:Y:S05]  /*8e90*/  @!P0 BRA `(.L_x_2108) ;  /* 0x0000000000048947 */ /* 0x000fea0003800000 */
[----:B------:R-:W-:-:S04]  /*8ea0*/  DEPBAR.LE SB0, 0x0 ;  /* 0x000080000000791a */ /* 0x000fc80000000000 */
.L_x_2108:
[----:B------:R-:W-:Y:S05]  /*8eb0*/  BSYNC B0 ;  /* 0x0000000000007941 */ /* 0x000fea0003800000 */
.L_x_2107:
        /* <DEDUP_REMOVED lines=19> */
.L_x_2110:
[----:B------:R-:W-:Y:S05]  /*8ff0*/  BSYNC B0 ;  /* 0x0000000000007941 */ /* 0x000fea0003800000 */
.L_x_2109:
[----:B------:R-:W-:Y:S02]  /*9000*/  UIADD3 UR9, UR9, 0x2, URZ ;  /* 0x0000000209097890 */ /* 0x000fe4000fffe03f */
[----:B------:R-:W-:-:S04]  /*9010*/  UIADD3 UR4, UR4, 0x6000, URZ ;  /* 0x0000600004047890 */ /* 0x000fc8000fffe03f */
[----:B------:R-:W-:-:S13]  /*9020*/  ISETP.LE.AND P1, PT, R9, UR9, PT ;  /* 0x0000000909007c0c */ /* 0x000fda000bf23270 */
[----:B------:R-:W-:Y:S05]  /*9030*/  @!P1 BRA `(.L_x_2111) ;  /* 0xfffffff000d89947 */ /* 0x000fea000383ffff */
.L_x_2060:
        /* <DEDUP_REMOVED lines=41> */
.L_x_2114:
[----:B------:R-:W-:Y:S05]  /*92d0*/  BSYNC B0 ;  /* 0x0000000000007941 */ /* 0x000fea0003800000 */
.L_x_2113:
[----:B------:R-:W-:Y:S05]  /*92e0*/  BRA `(.L_x_2115) ;  /* 0x0000000000047947 */ /* 0x000fea0003800000 */
.L_x_2112:
[----:B------:R-:W-:-:S05]  /*92f0*/  UMOV UR4, UR9 ;  /* 0x0000000900047c82 */ /* 0x000fca0008000000 */
.L_x_2115:
        /* <DEDUP_REMOVED lines=11> */
.L_x_2120:
        /* <DEDUP_REMOVED lines=24> */
.L_x_2117:
[----:B------:R-:W-:Y:S05]  /*9530*/  BSYNC B0 ;  /* 0x0000000000007941 */ /* 0x000fea0003800000 */
.L_x_2116:
        /* <DEDUP_REMOVED lines=24> */
.L_x_2119:
[----:B------:R-:W-:Y:S05]  /*96c0*/  BSYNC B0 ;  /* 0x0000000000007941 */ /* 0x000fea0003800000 */
.L_x_2118:
[----:B------:R-:W-:Y:S02]  /*96d0*/  UIADD3 UR7, UR7, 0x2, URZ ;  /* 0x0000000207077890 */ /* 0x000fe4000fffe03f */
[----:B------:R-:W-:Y:S02]  /*96e0*/  ULEA UR5, UR17, UR5, 0x1 ;  /* 0x0000000511057291 */ /* 0x000fe4000f8e083f */
[----:B------:R-:W-:Y:S02]  /*96f0*/  ULEA UR6, UR17, UR6, 0x1 ;  /* 0x0000000611067291 */ /* 0x000fe4000f8e083f */
[----:B------:R-:W-:-:S13]  /*9700*/  ISETP.NE.AND P0, PT, RZ, UR7, PT ;  /* 0x00000007ff007c0c */ /* 0x000fda000bf05270 */
[----:B------:R-:W-:Y:S05]  /*9710*/  @!P0 BRA `(.L_x_1972) ;  /* 0x0000002800b08947 */ /* 0x000fea0003800000 */
[----:B------:R-:W-:Y:S05]  /*9720*/  BRA `(.L_x_2120) ;  /* 0xfffffffc00207947 */ /* 0x000fea000383ffff */
.L_x_2052:
        /* <DEDUP_REMOVED lines=11> */
.L_x_2121:
        /* <DEDUP_REMOVED lines=10> */
.L_x_2123:
[----:B------:R-:W4:Y:S02]  /*9880*/  LDC R5, c[0x0][0x8bc] ;  /* 0x00022f00ff057b82 */ /* 0x000f240000000800 */
.L_x_2122:
        /* <DEDUP_REMOVED lines=48> */
.L_x_2125:
        /* <DEDUP_REMOVED lines=9> */
.L_x_2126:
[----:B------:R-:W-:Y:S05]  /*9c20*/  @!P0 BRA `(.L_x_2127) ;  /* 0x00000000000c8947 */ /* 0x000fea0003800000 */
[----:B------:R-:W2:Y:S04]  /*9c30*/  LDG.E R5, desc[UR38][R2.64] ;  /* 0x0000002602057981 */ /* 0x000ea8000c1e1900 */
[----:B-1----:R-:W2:Y:S02]  /*9c40*/  LDG.E R14, desc[UR38][R2.64+0x4] ;  /* 0x00000426020e7981 */ /* 0x002ea4000c1e1900 */
[----:B--2---:R-:W-:-:S07]  /*9c50*/  IMAD.IADD R14, R14, 0x1, -R5 ;  /* 0x000000010e0e7824 */ /* 0x004fce00078e0a05 */
.L_x_2127:
[----:B-12--5:R-:W-:Y:S01]  /*9c60*/  IADD3 R2, -R14, R15, R8 ;  /* 0x0000000f0e027210 */ /* 0x026fe20007ffe108 */
        /* <DEDUP_REMOVED lines=19> */
.L_x_2128:
        /* <DEDUP_REMOVED lines=62> */
.L_x_2166:
        /* <DEDUP_REMOVED lines=9> */
.L_x_2131:
        /* <DEDUP_REMOVED lines=112> */
.L_x_2142:
[----:B-1----:R-:W-:-:S05]  /*a910*/  IMAD.MOV.U32 R6, RZ, RZ, 0x1 ;  /* 0x00000001ff067424 */ /* 0x002fca00078e00ff */
[----:B------:R-:W-:-:S04]  /*a920*/  SHF.L.U32 R6, R6, 0x1f, RZ ;  /* 0x0000001f06067819 */ /* 0x000fc800000006ff */
[----:B------:R-:W1:Y:S02]  /*a930*/  SYNCS.PHASECHK.TRANS64.TRYWAIT P1, [R0+URZ+0x36438], R6 ;  /* 0x03643806000075a7 */ /* 0x000e64000802017f */
[----:B-1----:R-:W-:Y:S05]  /*a940*/  @!P1 BRA `(.L_x_2134) ;  /* 0x0000001800f49947 */ /* 0x002fea0003800000 */
.L_x_2167:
[----:B------:R-:W-:Y:S05]  /*a950*/  @P0 BRA `(.L_x_2135) ;  /* 0x0000000000140947 */ /* 0x000fea0003800000 */
[----:B------:R-:W-:Y:S01]  /*a960*/  ISETP.NE.AND P1, PT, R18, RZ, PT ;  /* 0x000000ff1200720c */ /* 0x000fe20003f25270 */
[----:B------:R-:W-:-:S04]  /*a970*/  IMAD.MOV.U32 R3, RZ, RZ, 0x6100 ;  /* 0x00006100ff037424 */ /* 0x000fc800078e00ff */
[----:B------:R2:W-:Y:S08]  /*a980*/  SYNCS.ARRIVE.TRANS64 RZ, [R0+URZ+0x36430], R3 ;  /* 0x0364300300ff79a7 */ /* 0x0005f0000800003f */
[----:B------:R-:W-:Y:S05]  /*a990*/  @!P1 BRA `(.L_x_2135) ;  /* 0x0000000000049947 */ /* 0x000fea0003800000 */
[----:B------:R-:W-:Y:S01]  /*a9a0*/  BPT.TRAP 0x1 ;  /* 0x000000040000795c */ /* 0x000fe20000300000 */
.L_x_2135:
        /* <DEDUP_REMOVED lines=48> */
.L_x_2168:
[----:B------:R-:W-:Y:S05]  /*acb0*/  @P0 BRA `(.L_x_2137) ;  /* 0x0000000000140947 */ /* 0x000fea0003800000 */
[----:B------:R-:W-:Y:S01]  /*acc0*/  ISETP.NE.AND P1, PT, R18, RZ, PT ;  /* 0x000000ff1200720c */ /* 0x000fe20003f25270 */
[----:B--2---:R-:W-:-:S04]  /*acd0*/  IMAD.MOV.U32 R3, RZ, RZ, 0x6100 ;  /* 0x00006100ff037424 */ /* 0x004fc800078e00ff */
[----:B------:R3:W-:Y:S08]  /*ace0*/  SYNCS.ARRIVE.TRANS64 RZ, [R0+URZ+0x36418], R3 ;  /* 0x0364180300ff79a7 */ /* 0x0007f0000800003f */
[----:B------:R-:W-:Y:S05]  /*acf0*/  @!P1 BRA `(.L_x_2137) ;  /* 0x0000000000049947 */ /* 0x000fea0003800000 */
[----:B------:R-:W-:Y:S01]  /*ad00*/  BPT.TRAP 0x1 ;  /* 0x000000040000795c */ /* 0x000fe20000300000 */
.L_x_2137:
        /* <DEDUP_REMOVED lines=47> */
.L_x_2169:
        /* <DEDUP_REMOVED lines=8> */
.L_x_2139:
        /* <DEDUP_REMOVED lines=37> */
.L_x_2171:
[----:B------:R-:W-:Y:S05]  /*b2d0*/  @P0 BRA `(.L_x_2141) ;  /* 0x0000000000140947 */ /* 0x000fea0003800000 */
[----:B------:R-:W-:Y:S01]  /*b2e0*/  ISETP.NE.AND P1, PT, R18, RZ, PT ;  /* 0x000000ff1200720c */ /* 0x000fe20003f25270 */
[----:B--2---:R-:W-:-:S04]  /*b2f0*/  IMAD.MOV.U32 R5, RZ, RZ, 0x6100 ;  /* 0x00006100ff057424 */ /* 0x004fc800078e00ff */
[----:B------:R3:W-:Y:S08]  /*b300*/  SYNCS.ARRIVE.TRANS64 RZ, [R0+URZ+0x36410], R5 ;  /* 0x0364100500ff79a7 */ /* 0x0007f0000800003f */
[----:B------:R-:W-:Y:S05]  /*b310*/  @!P1 BRA `(.L_x_2141) ;  /* 0x0000000000049947 */ /* 0x000fea0003800000 */
[----:B------:R-:W-:Y:S01]  /*b320*/  BPT.TRAP 0x1 ;  /* 0x000000040000795c */ /* 0x000fe20000300000 */
.L_x_2141:
        /* <DEDUP_REMOVED lines=44> */
.L_x_2133:
[----:B------:R-:W-:Y:S01]  /*b5f0*/  ISETP.NE.AND P1, PT, R20, RZ, PT ;  /* 0x000000ff1400720c */ /* 0x000fe20003f25270 */
[----:B------:R-:W-:Y:S02]  /*b600*/  IMAD.MOV.U32 R5, RZ, RZ, R14 ;  /* 0x000000ffff057224 */ /* 0x000fe400078e000e */
[----:B------:R-:W-:-:S10]  /*b610*/  IMAD.MOV.U32 R16, RZ, RZ, 0x1 ;  /* 0x00000001ff107424 */ /* 0x000fd400078e00ff */
[----:B------:R-:W-:Y:S05]  /*b620*/  @!P1 BRA `(.L_x_2132) ;  /* 0x00000004008c9947 */ /* 0x000fea0003800000 */
[----:B------:R-:W2:Y:S02]  /*b630*/  SYNCS.PHASECHK.TRANS64.TRYWAIT P1, [R0+URZ+0x36438], R6 ;  /* 0x03643806000075a7 */ /* 0x000ea4000802017f */
[----:B--2---:R-:W-:Y:S05]  /*b640*/  @!P1 BRA `(.L_x_2143) ;  /* 0x0000001000149947 */ /* 0x004fea0003800000 */
.L_x_2172:
[----:B------:R-:W-:Y:S05]  /*b650*/  @P0 BRA `(.L_x_2144) ;  /* 0x0000000000140947 */ /* 0x000fea0003800000 */
[----:B------:R-:W-:Y:S01]  /*b660*/  ISETP.NE.AND P1, PT, R18, RZ, PT ;  /* 0x000000ff1200720c */ /* 0x000fe20003f25270 */
[----:B------:R-:W-:-:S04]  /*b670*/  IMAD.MOV.U32 R5, RZ, RZ, 0x6100 ;  /* 0x00006100ff057424 */ /* 0x000fc800078e00ff */
[----:B------:R3:W-:Y:S08]  /*b680*/  SYNCS.ARRIVE.TRANS64 RZ, [R0+URZ+0x36430], R5 ;  /* 0x0364300500ff79a7 */ /* 0x0007f0000800003f */
[----:B------:R-:W-:Y:S05]  /*b690*/  @!P1 BRA `(.L_x_2144) ;  /* 0x0000000000049947 */ /* 0x000fea0003800000 */
[----:B------:R-:W-:Y:S01]  /*b6a0*/  BPT.TRAP 0x1 ;  /* 0x000000040000795c */ /* 0x000fe20000300000 */
.L_x_2144:
        /* <DEDUP_REMOVED lines=42> */
.L_x_2173:
[----:B------:R-:W-:Y:S01]  /*b950*/  IMAD.MOV.U32 R16, RZ, RZ, RZ ;  /* 0x000000ffff107224 */ /* 0x000fe200078e00ff */
[----:B------:R-:W-:Y:S06]  /*b960*/  @P0 BRA `(.L_x_2146) ;  /* 0x0000000000140947 */ /* 0x000fec0003800000 */
[----:B------:R-:W-:Y:S01]  /*b970*/  ISETP.NE.AND P1, PT, R18, RZ, PT ;  /* 0x000000ff1200720c */ /* 0x000fe20003f25270 */
[----:B-1----:R-:W-:-:S04]  /*b980*/  IMAD.MOV.U32 R5, RZ, RZ, 0x6100 ;  /* 0x00006100ff057424 */ /* 0x002fc800078e00ff */
[----:B------:R2:W-:Y:S08]  /*b990*/  SYNCS.ARRIVE.TRANS64 RZ, [R0+URZ+0x36418], R5 ;  /* 0x0364180500ff79a7 */ /* 0x0005f0000800003f */
[----:B------:R-:W-:Y:S05]  /*b9a0*/  @!P1 BRA `(.L_x_2146) ;  /* 0x0000000000049947 */ /* 0x000fea0003800000 */
[----:B------:R-:W-:Y:S01]  /*b9b0*/  BPT.TRAP 0x1 ;  /* 0x000000040000795c */ /* 0x000fe20000300000 */
.L_x_2146:
        /* <DEDUP_REMOVED lines=42> */
.L_x_2132:
[----:B------:R-:W-:-:S04]  /*bc60*/  SHF.L.U32 R3, R16, 0x1f, RZ ;  /* 0x0000001f10037819 */ /* 0x000fc800000006ff */
[----:B------:R-:W2:Y:S02]  /*bc70*/  SYNCS.PHASECHK.TRANS64.TRYWAIT P1, [R0+URZ+0x36438], R3 ;  /* 0x03643803000075a7 */ /* 0x000ea4000802017f */
[----:B--2---:R-:W-:Y:S05]  /*bc80*/  @!P1 BRA `(.L_x_2147) ;  /* 0x0000000800ac9947 */ /* 0x004fea0003800000 */
.L_x_2174:
[----:B------:R-:W-:Y:S05]  /*bc90*/  @P0 BRA `(.L_x_2148) ;  /* 0x0000000000180947 */ /* 0x000fea0003800000 */
[----:B------:R-:W3:Y:S01]  /*bca0*/  S2R R2, SR_TID.X ;  /* 0x0000000000027919 */ /* 0x000ee20000002100 */
[----:B--2---:R-:W-:-:S04]  /*bcb0*/  IMAD.MOV.U32 R3, RZ, RZ, 0x6100 ;  /* 0x00006100ff037424 */ /* 0x004fc800078e00ff */
[----:B------:R4:W-:Y:S01]  /*bcc0*/  SYNCS.ARRIVE.TRANS64 RZ, [R0+URZ+0x36430], R3 ;  /* 0x0364300300ff79a7 */ /* 0x0009e2000800003f */
[----:B---3--:R-:W-:-:S13]  /*bcd0*/  LOP3.LUT P0, RZ, R2, 0x1f, RZ, 0xc0, !PT ;  /* 0x0000001f02ff7812 */ /* 0x008fda000780c0ff */
[----:B----4-:R-:W-:Y:S05]  /*bce0*/  @!P0 BRA `(.L_x_2148) ;  /* 0x0000000000048947 */ /* 0x010fea0003800000 */
[----:B------:R-:W-:Y:S01]  /*bcf0*/  BPT.TRAP 0x1 ;  /* 0x000000040000795c */ /* 0x000fe20000300000 */
.L_x_2148:
        /* <DEDUP_REMOVED lines=44> */
.L_x_2129:
[----:B------:R-:W-:Y:S05]  /*bfc0*/  BSYNC B0 ;  /* 0x0000000000007941 */ /* 0x000fea0003800000 */
.L_x_2124:
[----:B------:R-:W-:-:S03]  /*bfd0*/  UMOV UR7, 0xffffffff ;  /* 0xffffffff00077882 */ /* 0x000fc60000000000 */
[----:B------:R-:W-:Y:S05]  /*bfe0*/  BRA.DIV UR7, `(.L_x_2149) ;  /* 0x0000000607e87947 */ /* 0x000fea000b800000 */
[----:B------:R-:W-:-:S13]  /*bff0*/  ELECT P6, URZ, PT ;  /* 0x00000000003f782f */ /* 0x000fda00038c0000 */
.L_x_2177:
[----:B------:R-:W-:Y:S05]  /*c000*/  @!P6 BRA `(.L_x_1972) ;  /* 0x000000000074e947 */ /* 0x000fea0003800000 */
[----:B------:R-:W3:Y:S02]  /*c010*/  LDL.LU R3, [R1] ;  /* 0x0000000001037983 */ /* 0x000ee40000300800 */
[----:B---3--:R-:W-:-:S04]  /*c020*/  LOP3.LUT R3, R3, 0x2, RZ, 0xfc, !PT ;  /* 0x0000000203037812 */ /* 0x008fc800078efcff */
[----:B------:R-:W-:-:S13]  /*c030*/  ISETP.NE.AND P2, PT, R3, 0x3, PT ;  /* 0x000000030300780c */ /* 0x000fda0003f45270 */
[----:B------:R-:W-:Y:S05]  /*c040*/  @!P2 BRA `(.L_x_2150) ;  /* 0x000000000004a947 */ /* 0x000fea0003800000 */
[----:B--2---:R-:W-:Y:S01]  /*c050*/  BPT.TRAP 0x1 ;  /* 0x000000040000795c */ /* 0x004fe20000300000 */
.L_x_2150:
        /* <DEDUP_REMOVED lines=15> */
.L_x_2178:
[----:B------:R-:W3:Y:S02]  /*c150*/  SYNCS.PHASECHK.TRANS64.TRYWAIT P0, [R3+URZ], R0 ;  /* 0x00000000030075a7 */ /* 0x000ee4000800017f */
[----:B---3--:R-:W-:Y:S05]  /*c160*/  @!P0 BRA `(.L_x_2152) ;  /* 0x0000000400bc8947 */ /* 0x008fea0003800000 */
.L_x_2179:
[----:B------:R-:W-:Y:S05]  /*c170*/  @!P2 BRA `(.L_x_2153) ;  /* 0x000000000004a947 */ /* 0x000fea0003800000 */
[----:B--2---:R-:W-:Y:S01]  /*c180*/  BPT.TRAP 0x1 ;  /* 0x000000040000795c */ /* 0x004fe20000300000 */
.L_x_2153:
[----:B------:R-:W-:-:S07]  /*c190*/  SHF.L.U32 R16, R16, 0x1f, RZ ;  /* 0x0000001f10107819 */ /* 0x000fce00000006ff */
.L_x_2154:
[----:B----4-:R4:W1:Y:S02]  /*c1a0*/  SYNCS.PHASECHK.TRANS64.TRYWAIT P0, [R9+URZ+0x36438], R16 ;  /* 0x03643810090075a7 */ /* 0x010864000800017f */
[----:B-1----:R-:W-:Y:S05]  /*c1b0*/  @!P0 NANOSLEEP.SYNCS 0x989680 ;  /* 0x009896800000895d */ /* 0x002fea0003900000 */
[----:B------:R-:W1:Y:S02]  /*c1c0*/  @!P0 SYNCS.PHASECHK.TRANS64 P0, [R9+URZ+0x36438], R16 ;  /* 0x03643810090085a7 */ /* 0x000e64000800007f */
[----:B-1----:R-:W-:Y:S05]  /*c1d0*/  @!P0 BRA `(.L_x_2154) ;  /* 0xfffffffc00f08947 */ /* 0x002fea000383ffff */
.L_x_1972:
[----:B--2---:R-:W-:Y:S05]  /*c1e0*/  BSYNC B6 ;  /* 0x0000000000067941 */ /* 0x004fea0003800000 */
.L_x_1966:
[----:B------:R-:W-:Y:S05]  /*c1f0*/  EXIT ;  /* 0x000000000000794d */ /* 0x000fea0003800000 */
.L_x_1983:
[----:B------:R-:W-:Y:S02]  /*c200*/  IMAD.MOV.U32 R12, RZ, RZ, RZ ;  /* 0x000000ffff0c7224 */ /* 0x000fe400078e00ff */
[----:B------:R-:W-:Y:S02]  /*c210*/  IMAD.MOV.U32 R11, RZ, RZ, 0x1f ;  /* 0x0000001fff0b7424 */ /* 0x000fe400078e00ff */
[----:B------:R-:W-:-:S07]  /*c220*/  IMAD.MOV.U32 R15, RZ, RZ, -0x1 ;  /* 0xffffffffff0f7424 */ /* 0x000fce00078e00ff */
[----:B-1----:R-:W-:Y:S05]  /*c230*/  WARPSYNC.COLLECTIVE R15, `(.L_x_2155) ;  /* 0x000000000f087348 */ /* 0x002fea0003c00000 */
[----:B------:R2:W3:Y:S02]  /*c240*/  SHFL.IDX P6, R14, R13, R12, R11 ;  /* 0x0000000c0d0e7389 */ /* 0x0004e400000c000b */
[----:B-123--:R-:W-:Y:S01]  /*c250*/  ENDCOLLECTIVE ;  /* 0x000000000000791b */ /* 0x00efe20003800000 */
.L_x_2155:
[----:B------:R-:W-:Y:S05]  /*c260*/  BRA `(.L_x_2156) ;  /* 0xffffff5000687947 */ /* 0x000fea000383ffff */
.L_x_1985:
[----:B-1----:R-:W-:-:S04]  /*c270*/  IMAD.U32 R3, RZ, RZ, UR36 ;  /* 0x00000024ff037e24 */ /* 0x002fc8000f8e00ff */
[----:B------:R1:W3:Y:S03]  /*c280*/  SYNCS.PHASECHK.TRANS64.TRYWAIT P0, [R3+URZ+0x36400], R10 ;  /* 0x0364000a030075a7 */ /* 0x0002e6000800017f */
[----:B---3--:R-:W-:Y:S05]  /*c290*/  @!P0 NANOSLEEP.SYNCS 0x989680 ;  /* 0x009896800000895d */ /* 0x008fea0003900000 */
[----:B------:R-:W3:Y:S02]  /*c2a0*/  @!P0 SYNCS.PHASECHK.TRANS64 P0, [R3+URZ+0x36400], R10 ;  /* 0x0364000a030085a7 */ /* 0x000ee4000800007f */
[----:B---3--:R-:W-:Y:S05]  /*c2b0*/  @!P0 BRA `(.L_x_1985) ;  /* 0xfffffffc00ec8947 */ /* 0x008fea000383ffff */
[----:B------:R-:W-:Y:S05]  /*c2c0*/  BRA `(.L_x_1984) ;  /* 0xffffff50009c7947 */ /* 0x000fea000383ffff */
.L_x_1989:
[----:B--2---:R2:W3:Y:S02]  /*c2d0*/  SYNCS.PHASECHK.TRANS64.TRYWAIT P1, [R3+URZ+0x36410], R10 ;  /* 0x0364100a030075a7 */ /* 0x0044e4000802017f */
[----:B---3--:R-:W-:Y:S05]  /*c2e0*/  @!P1 NANOSLEEP.SYNCS 0x989680 ;  /* 0x009896800000995d */ /* 0x008fea0003900000 */
[----:B------:R-:W3:Y:S02]  /*c2f0*/  @!P1 SYNCS.PHASECHK.TRANS64 P1, [R3+URZ+0x36410], R10 ;  /* 0x0364100a030095a7 */ /* 0x000ee4000802007f */
[----:B---3--:R-:W-:Y:S05]  /*c300*/  @!P1 BRA `(.L_x_1989) ;  /* 0xfffffffc00f09947 */ /* 0x008fea000383ffff */
[----:B------:R-:W-:Y:S05]  /*c310*/  BRA `(.L_x_1988) ;  /* 0xffffff5800787947 */ /* 0x000fea000383ffff */
.L_x_1993:
[----:B----4-:R-:W-:-:S04]  /*c320*/  IMAD.U32 R12, RZ, RZ, UR36 ;  /* 0x00000024ff0c7e24 */ /* 0x010fc8000f8e00ff */
[----:B------:R4:W1:Y:S03]  /*c330*/  SYNCS.PHASECHK.TRANS64.TRYWAIT P1, [R12+URZ+0x36430], R11 ;  /* 0x0364300b0c0075a7 */ /* 0x000866000802017f */
[----:B-1----:R-:W-:Y:S05]  /*c340*/  @!P1 NANOSLEEP.SYNCS 0x989680 ;  /* 0x009896800000995d */ /* 0x002fea0003900000 */
[----:B------:R-:W1:Y:S02]  /*c350*/  @!P1 SYNCS.PHASECHK.TRANS64 P1, [R12+URZ+0x36430], R11 ;  /* 0x0364300b0c0095a7 */ /* 0x000e64000802007f */
[----:B-1----:R-:W-:Y:S05]  /*c360*/  @!P1 BRA `(.L_x_1993) ;  /* 0xfffffffc00ec9947 */ /* 0x002fea000383ffff */
[----:B------:R-:W-:Y:S05]  /*c370*/  BRA `(.L_x_1992) ;  /* 0xffffff6000187947 */ /* 0x000fea000383ffff */
.L_x_2065:
[----:B------:R-:W-:Y:S01]  /*c380*/  BSSY B0, `(.L_x_2157) ;  /* 0x0000005000007945 */ /* 0x000fe20003800000 */
[----:B------:R-:W-:-:S07]  /*c390*/  IMAD.MOV.U32 R15, RZ, RZ, -0x1 ;  /* 0xffffffffff0f7424 */ /* 0x000fce00078e00ff */
[----:B------:R-:W-:Y:S05]  /*c3a0*/  WARPSYNC.COLLECTIVE R15, `(.L_x_2158) ;  /* 0x000000000f087348 */ /* 0x000fea0003c00000 */
[----:B------:R-:W-:Y:S01]  /*c3b0*/  NOP ;  /* 0x0000000000007918 */ /* 0x000fe20000000000 */
[----:B------:R-:W-:Y:S01]  /*c3c0*/  ENDCOLLECTIVE ;  /* 0x000000000000791b */ /* 0x000fe20003800000 */
.L_x_2158:
[----:B------:R-:W-:Y:S05]  /*c3d0*/  BSYNC B0 ;  /* 0x0000000000007941 */ /* 0x000fea0003800000 */
.L_x_2157:
[----:B------:R-:W-:Y:S05]  /*c3e0*/  BRA `(.L_x_2159) ;  /* 0xffffffb8002c7947 */ /* 0x000fea000383ffff */
.L_x_2082:
[----:B------:R-:W-:Y:S01]  /*c3f0*/  BSSY B0, `(.L_x_2160) ;  /* 0x0000005000007945 */ /* 0x000fe20003800000 */
[----:B------:R-:W-:-:S07]  /*c400*/  IMAD.MOV.U32 R15, RZ, RZ, -0x1 ;  /* 0xffffffffff0f7424 */ /* 0x000fce00078e00ff */
[----:B------:R-:W-:Y:S05]  /*c410*/  WARPSYNC.COLLECTIVE R15, `(.L_x_2161) ;  /* 0x000000000f087348 */ /* 0x000fea0003c00000 */
[----:B------:R-:W-:Y:S01]  /*c420*/  NOP ;  /* 0x0000000000007918 */ /* 0x000fe20000000000 */
[----:B------:R-:W-:Y:S01]  /*c430*/  ENDCOLLECTIVE ;  /* 0x000000000000791b */ /* 0x000fe20003800000 */
.L_x_2161:
[----:B------:R-:W-:Y:S05]  /*c440*/  BSYNC B0 ;  /* 0x0000000000007941 */ /* 0x000fea0003800000 */
.L_x_2160:
[----:B------:R-:W-:Y:S05]  /*c450*/  BRA `(.L_x_2162) ;  /* 0xffffffc000207947 */ /* 0x000fea000383ffff */
.L_x_2098:
[----:B------:R-:W-:Y:S01]  /*c460*/  BSSY B0, `(.L_x_2163) ;  /* 0x0000005000007945 */ /* 0x000fe20003800000 */
[----:B------:R-:W-:-:S07]  /*c470*/  IMAD.MOV.U32 R15, RZ, RZ, -0x1 ;  /* 0xffffffffff0f7424 */ /* 0x000fce00078e00ff */
[----:B------:R-:W-:Y:S05]  /*c480*/  WARPSYNC.COLLECTIVE R15, `(.L_x_2164) ;  /* 0x000000000f087348 */ /* 0x000fea0003c00000 */
[----:B------:R-:W-:Y:S01]  /*c490*/  NOP ;  /* 0x0000000000007918 */ /* 0x000fe20000000000 */
[----:B------:R-:W-:Y:S01]  /*c4a0*/  ENDCOLLECTIVE ;  /* 0x000000000000791b */ /* 0x000fe20003800000 */
.L_x_2164:
[----:B------:R-:W-:Y:S05]  /*c4b0*/  BSYNC B0 ;  /* 0x0000000000007941 */ /* 0x000fea0003800000 */
.L_x_2163:
[----:B------:R-:W-:Y:S05]  /*c4c0*/  BRA `(.L_x_2165) ;  /* 0xffffffc400987947 */ /* 0x000fea000383ffff */
.L_x_2130:
[----:B-1----:R1:W2:Y:S02]  /*c4d0*/  SYNCS.PHASECHK.TRANS64.TRYWAIT P1, [R0+URZ+0x36420], R6 ;  /* 0x03642006000075a7 */ /* 0x0022a4000802017f */
[----:B--2---:R-:W-:Y:S05]  /*c4e0*/  @!P1 NANOSLEEP.SYNCS 0x989680 ;  /* 0x009896800000995d */ /* 0x004fea0003900000 */
[----:B------:R-:W2:Y:S02]  /*c4f0*/  @!P1 SYNCS.PHASECHK.TRANS64 P1, [R0+URZ+0x36420], R6 ;  /* 0x03642006000095a7 */ /* 0x000ea4000802007f */
[----:B--2---:R-:W-:Y:S05]  /*c500*/  @!P1 BRA `(.L_x_2130) ;  /* 0xfffffffc00f09947 */ /* 0x004fea000383ffff */
[----:B------:R-:W-:Y:S05]  /*c510*/  BRA `(.L_x_2166) ;  /* 0xffffffdc00187947 */ /* 0x000fea000383ffff */
.L_x_2134:
[----:B-1----:R1:W2:Y:S02]  /*c520*/  SYNCS.PHASECHK.TRANS64.TRYWAIT P1, [R0+URZ+0x36438], R6 ;  /* 0x03643806000075a7 */ /* 0x0022a4000802017f */
[----:B--2---:R-:W-:Y:S05]  /*c530*/  @!P1 NANOSLEEP.SYNCS 0x989680 ;  /* 0x009896800000995d */ /* 0x004fea0003900000 */
[----:B------:R-:W2:Y:S02]  /*c540*/  @!P1 SYNCS.PHASECHK.TRANS64 P1, [R0+URZ+0x36438], R6 ;  /* 0x03643806000095a7 */ /* 0x000ea4000802007f */
[----:B--2---:R-:W-:Y:S05]  /*c550*/  @!P1 BRA `(.L_x_2134) ;  /* 0xfffffffc00f09947 */ /* 0x004fea000383ffff */
[----:B------:R-:W-:Y:S05]  /*c560*/  BRA `(.L_x_2167) ;  /* 0xffffffe000f87947 */ /* 0x000fea000383ffff */
.L_x_2136:
[----:B--2---:R2:W3:Y:S02]  /*c570*/  SYNCS.PHASECHK.TRANS64.TRYWAIT P1, [R0+URZ+0x36428], R3 ;  /* 0x03642803000075a7 */ /* 0x0044e4000802017f */
[----:B---3--:R-:W-:Y:S05]  /*c580*/  @!P1 NANOSLEEP.SYNCS 0x989680 ;  /* 0x009896800000995d */ /* 0x008fea0003900000 */
[----:B------:R-:W3:Y:S02]  /*c590*/  @!P1 SYNCS.PHASECHK.TRANS64 P1, [R0+URZ+0x36428], R3 ;  /* 0x03642803000095a7 */ /* 0x000ee4000802007f */
[----:B---3--:R-:W-:Y:S05]  /*c5a0*/  @!P1 BRA `(.L_x_2136) ;  /* 0xfffffffc00f09947 */ /* 0x008fea000383ffff */
[----:B------:R-:W-:Y:S05]  /*c5b0*/  BRA `(.L_x_2168) ;  /* 0xffffffe400bc7947 */ /* 0x000fea000383ffff */
.L_x_2138:
        /* <DEDUP_REMOVED lines=8> */
.L_x_2140:
[----:B------:R-:W-:-:S07]  /*c640*/  SHF.L.U32 R5, R7, 0x1f, RZ ;  /* 0x0000001f07057819 */ /* 0x000fce00000006ff */
.L_x_2170:
[----:B--2---:R2:W3:Y:S02]  /*c650*/  SYNCS.PHASECHK.TRANS64.TRYWAIT P1, [R0+URZ+0x36420], R5 ;  /* 0x03642005000075a7 */ /* 0x0044e4000802017f */
[----:B---3--:R-:W-:Y:S05]  /*c660*/  @!P1 NANOSLEEP.SYNCS 0x989680 ;  /* 0x009896800000995d */ /* 0x008fea0003900000 */
[----:B------:R-:W3:Y:S02]  /*c670*/  @!P1 SYNCS.PHASECHK.TRANS64 P1, [R0+URZ+0x36420], R5 ;  /* 0x03642005000095a7 */ /* 0x000ee4000802007f */
[----:B---3--:R-:W-:Y:S05]  /*c680*/  @!P1 BRA `(.L_x_2170) ;  /* 0xfffffffc00f09947 */ /* 0x008fea000383ffff */
[----:B------:R-:W-:Y:S05]  /*c690*/  BRA `(.L_x_2171) ;  /* 0xffffffec000c7947 */ /* 0x000fea000383ffff */
.L_x_2143:
[----:B--2---:R2:W3:Y:S02]  /*c6a0*/  SYNCS.PHASECHK.TRANS64.TRYWAIT P1, [R0+URZ+0x36438], R6 ;  /* 0x03643806000075a7 */ /* 0x0044e4000802017f */
[----:B---3--:R-:W-:Y:S05]  /*c6b0*/  @!P1 NANOSLEEP.SYNCS 0x989680 ;  /* 0x009896800000995d */ /* 0x008fea0003900000 */
[----:B------:R-:W3:Y:S02]  /*c6c0*/  @!P1 SYNCS.PHASECHK.TRANS64 P1, [R0+URZ+0x36438], R6 ;  /* 0x03643806000095a7 */ /* 0x000ee4000802007f */
[----:B---3--:R-:W-:Y:S05]  /*c6d0*/  @!P1 BRA `(.L_x_2143) ;  /* 0xfffffffc00f09947 */ /* 0x008fea000383ffff */
[----:B------:R-:W-:Y:S05]  /*c6e0*/  BRA `(.L_x_2172) ;  /* 0xffffffec00d87947 */ /* 0x000fea000383ffff */
.L_x_2145:
[----:B-1----:R1:W2:Y:S02]  /*c6f0*/  SYNCS.PHASECHK.TRANS64.TRYWAIT P1, [R0+URZ+0x36428], R5 ;  /* 0x03642805000075a7 */ /* 0x0022a4000802017f */
[----:B--2---:R-:W-:Y:S05]  /*c700*/  @!P1 NANOSLEEP.SYNCS 0x989680 ;  /* 0x009896800000995d */ /* 0x004fea0003900000 */
[----:B------:R-:W2:Y:S02]  /*c710*/  @!P1 SYNCS.PHASECHK.TRANS64 P1, [R0+URZ+0x36428], R5 ;  /* 0x03642805000095a7 */ /* 0x000ea4000802007f */
[----:B--2---:R-:W-:Y:S05]  /*c720*/  @!P1 BRA `(.L_x_2145) ;  /* 0xfffffffc00f09947 */ /* 0x004fea000383ffff */
[----:B------:R-:W-:Y:S05]  /*c730*/  BRA `(.L_x_2173) ;  /* 0xfffffff000847947 */ /* 0x000fea000383ffff */
.L_x_2147:
[----:B--2---:R2:W3:Y:S02]  /*c740*/  SYNCS.PHASECHK.TRANS64.TRYWAIT P1, [R0+URZ+0x36438], R3 ;  /* 0x03643803000075a7 */ /* 0x0044e4000802017f */
[----:B---3--:R-:W-:Y:S05]  /*c750*/  @!P1 NANOSLEEP.SYNCS 0x989680 ;  /* 0x009896800000995d */ /* 0x008fea0003900000 */
[----:B------:R-:W3:Y:S02]  /*c760*/  @!P1 SYNCS.PHASECHK.TRANS64 P1, [R0+URZ+0x36438], R3 ;  /* 0x03643803000095a7 */ /* 0x000ee4000802007f */
[----:B---3--:R-:W-:Y:S05]  /*c770*/  @!P1 BRA `(.L_x_2147) ;  /* 0xfffffffc00f09947 */ /* 0x008fea000383ffff */
[----:B------:R-:W-:Y:S05]  /*c780*/  BRA `(.L_x_2174) ;  /* 0xfffffff400407947 */ /* 0x000fea000383ffff */
.L_x_2149:
[----:B------:R-:W-:Y:S01]  /*c790*/  BSSY B0, `(.L_x_2175) ;  /* 0x0000006000007945 */ /* 0x000fe20003800000 */
[----:B------:R-:W-:-:S07]  /*c7a0*/  IMAD.MOV.U32 R15, RZ, RZ, -0x1 ;  /* 0xffffffffff0f7424 */ /* 0x000fce00078e00ff */
[----:B--2---:R-:W-:Y:S05]  /*c7b0*/  WARPSYNC.COLLECTIVE R15, `(.L_x_2176) ;  /* 0x000000000f0c7348 */ /* 0x004fea0003c00000 */
[----:B------:R-:W-:Y:S02]  /*c7c0*/  ELECT P6, UR62, PT ;  /* 0x00000000003e782f */ /* 0x000fe400038c0000 */
[----:B------:R-:W-:Y:S01]  /*c7d0*/  MOV R14, UR62 ;  /* 0x0000003e000e7c02 */ /* 0x000fe20008000f00 */
[----:B--2---:R-:W-:Y:S10]  /*c7e0*/  ENDCOLLECTIVE ;  /* 0x000000000000791b */ /* 0x004ff40003800000 */
.L_x_2176:
[----:B------:R-:W-:Y:S05]  /*c7f0*/  BSYNC B0 ;  /* 0x0000000000007941 */ /* 0x000fea0003800000 */
.L_x_2175:
[----:B------:R-:W-:Y:S05]  /*c800*/  BRA `(.L_x_2177) ;  /* 0xfffffff400fc7947 */ /* 0x000fea000383ffff */
.L_x_2151:
[----:B-1----:R1:W3:Y:S02]  /*c810*/  SYNCS.PHASECHK.TRANS64.TRYWAIT P0, [R7+URZ], R4 ;  /* 0x00000004070075a7 */ /* 0x0022e4000800017f */
[----:B---3--:R-:W-:Y:S05]  /*c820*/  @!P0 NANOSLEEP.SYNCS 0x989680 ;  /* 0x009896800000895d */ /* 0x008fea0003900000 */
[----:B------:R-:W3:Y:S02]  /*c830*/  @!P0 SYNCS.PHASECHK.TRANS64 P0, [R7+URZ], R4 ;  /* 0x00000004070085a7 */ /* 0x000ee4000800007f */
[----:B---3--:R-:W-:Y:S05]  /*c840*/  @!P0 BRA `(.L_x_2151) ;  /* 0xfffffffc00f08947 */ /* 0x008fea000383ffff */
[----:B------:R-:W-:Y:S05]  /*c850*/  BRA `(.L_x_2178) ;  /* 0xfffffff8003c7947 */ /* 0x000fea000383ffff */
.L_x_2152:
[----:B---3--:R3:W4:Y:S02]  /*c860*/  SYNCS.PHASECHK.TRANS64.TRYWAIT P0, [R3+URZ], R0 ;  /* 0x00000000030075a7 */ /* 0x008724000800017f */
[----:B----4-:R-:W-:Y:S05]  /*c870*/  @!P0 NANOSLEEP.SYNCS 0x989680 ;  /* 0x009896800000895d */ /* 0x010fea0003900000 */
[----:B------:R-:W4:Y:S02]  /*c880*/  @!P0 SYNCS.PHASECHK.TRANS64 P0, [R3+URZ], R0 ;  /* 0x00000000030085a7 */ /* 0x000f24000800007f */
[----:B----4-:R-:W-:Y:S05]  /*c890*/  @!P0 BRA `(.L_x_2152) ;  /* 0xfffffffc00f08947 */ /* 0x010fea000383ffff */
[----:B------:R-:W-:Y:S05]  /*c8a0*/  BRA `(.L_x_2179) ;  /* 0xfffffff800307947 */ /* 0x000fea000383ffff */
.L_x_2180:
        /* <DEDUP_REMOVED lines=13> */
.L_x_7662:


//--------------------- .text._ZN7cutlass13device_kernelIN5flash11enable_sm90INS1_16FlashAttnBwdSm90INS1_25CollectiveMainloopBwdSm90ILi2ELi1ELi1EN4cute5tupleIJNS5_1CILi1EEES8_S8_EEENS6_IJNS7_ILi64EEENS7_ILi96EEENS7_ILi192EEEEEENS_10bfloat16_tEfNS_4arch4Sm90ELb0ELb1ELb1ELb1ELb0ELb0ELb1ELb0ELi3ELi1ELi1ELi1ELb0EEENS1_24CollectiveEpilogueBwdGQAISD_fSG_Li384ELb1ELb0EEENS1_19SingleTileSchedulerILb1ELb0ELb0ELi96EEEEEEEEEvNT_6ParamsE --------------------------
	.section	.text._ZN7cutlass13device_kernelIN5flash11enable_sm90INS1_16FlashAttnBwdSm90INS1_25CollectiveMainloopBwdSm90ILi2ELi1ELi1EN4cute5tupleIJNS5_1CILi1EEES8_S8_EEENS6_IJNS7_ILi64EEENS7_ILi96EEENS7_ILi192EEEEEENS_10bfloat16_tEfNS_4arch4Sm90ELb0ELb1ELb1ELb1ELb0ELb0ELb1ELb0ELi3ELi1ELi1ELi1ELb0EEENS1_24CollectiveEpilogueBwdGQAISD_fSG_Li384ELb1ELb0EEENS1_19SingleTileSchedulerILb1ELb0ELb0ELi96EEEEEEEEEvNT_6ParamsE,"ax",@progbits
	.align	128
.text._ZN7cutlass13device_kernelIN5flash11enable_sm90INS1_16FlashAttnBwdSm90INS1_25CollectiveMainloopBwdSm90ILi2ELi1ELi1EN4cute5tupleIJNS5_1CILi1EEES8_S8_EEENS6_IJNS7_ILi64EEENS7_ILi96EEENS7_ILi192EEEEEENS_10bfloat16_tEfNS_4arch4Sm90ELb0ELb1ELb1ELb1ELb0ELb0ELb1ELb0ELi3ELi1ELi1ELi1ELb0EEENS1_24CollectiveEpilogueBwdGQAISD_fSG_Li384ELb1ELb0EEENS1_19SingleTileSchedulerILb1ELb0ELb0ELi96EEEEEEEEEvNT_6ParamsE:
        .type           _ZN7cutlass13device_kernelIN5flash11enable_sm90INS1_16FlashAttnBwdSm90INS1_25CollectiveMainloopBwdSm90ILi2ELi1ELi1EN4cute5tupleIJNS5_1CILi1EEES8_S8_EEENS6_IJNS7_ILi64EEENS7_ILi96EEENS7_ILi192EEEEEENS_10bfloat16_tEfNS_4arch4Sm90ELb0ELb1ELb1ELb1ELb0ELb0ELb1ELb0ELi3ELi1ELi1ELi1ELb0EEENS1_24CollectiveEpilogueBwdGQAISD_fSG_Li384ELb1ELb0EEENS1_19SingleTileSchedulerILb1ELb0ELb0ELi96EEEEEEEEEvNT_6ParamsE,@function
        .size           _ZN7cutlass13device_kernelIN5flash11enable_sm90INS1_16FlashAttnBwdSm90INS1_25CollectiveMainloopBwdSm90ILi2ELi1ELi1EN4cute5tupleIJNS5_1CILi1EEES8_S8_EEENS6_IJNS7_ILi64EEENS7_ILi96EEENS7_ILi192EEEEEENS_10bfloat16_tEfNS_4arch4Sm90ELb0ELb1ELb1ELb1ELb0ELb0ELb1ELb0ELi3ELi1ELi1ELi1ELb0EEENS1_24CollectiveEpilogueBwdGQAISD_fSG_Li384ELb1ELb0EEENS1_19SingleTileSchedulerILb1ELb0ELb0ELi96EEEEEEEEEvNT_6ParamsE,(.L_x_7663 - _ZN7cutlass13device_kernelIN5flash11enable_sm90INS1_16FlashAttnBwdSm90INS1_25CollectiveMainloopBwdSm90ILi2ELi1ELi1EN4cute5tupleIJNS5_1CILi1EEES8_S8_EEENS6_IJNS7_ILi64EEENS7_ILi96EEENS7_ILi192EEEEEENS_10bfloat16_tEfNS_4arch4Sm90ELb0ELb1ELb1ELb1ELb0ELb0ELb1ELb0ELi3ELi1ELi1ELi1ELb0EEENS1_24CollectiveEpilogueBwdGQAISD_fSG_Li384ELb1ELb0EEENS1_19SingleTileSchedulerILb1ELb0ELb0ELi96EEEEEEEEEvNT_6ParamsE)
        .other          _ZN7cutlass13device_kernelIN5flash11enable_sm90INS1_16FlashAttnBwdSm90INS1_25CollectiveMainloopBwdSm90ILi2ELi1ELi1EN4cute5tupleIJNS5_1CILi1EEES8_S8_EEENS6_IJNS7_ILi64EEENS7_ILi96EEENS7_ILi192EEEEEENS_10bfloat16_tEfNS_4arch4Sm90ELb0ELb1ELb1ELb1ELb0ELb0ELb1ELb0ELi3ELi1ELi1ELi1ELb0EEENS1_24CollectiveEpilogueBwdGQAISD_fSG_Li384ELb1ELb0EEENS1_19SingleTileSchedulerILb1ELb0ELb0ELi96EEEEEEEEEvNT_6ParamsE,@"STO_CUDA_ENTRY STV_DEFAULT"
_ZN7cutlass13device_kernelIN5flash11enable_sm90INS1_16FlashAttnBwdSm90INS1_25CollectiveMainloopBwdSm90ILi2ELi1ELi1EN4cute5tupleIJNS5_1CILi1EEES8_S8_EEENS6_IJNS7_ILi64EEENS7_ILi96EEENS7_ILi192EEEEEENS_10bfloat16_tEfNS_4arch4Sm90ELb0ELb1ELb1ELb1ELb0ELb0ELb1ELb0ELi3ELi1ELi1ELi1ELb0EEENS1_24CollectiveEpilogueBwdGQAISD_fSG_Li384ELb1ELb0EEENS1_19SingleTileSchedulerILb1ELb0ELb0ELi96EEEEEEEEEvNT_6ParamsE:
        /* <DEDUP_REMOVED lines=23> */
.L_x_2182:
[----:B------:R-:W-:Y:S05]  /*0170*/  BSYNC B0 ;  /* 0x0000000000007941 */ /* 0x000fea0003800000 */
.L_x_2181:
        /* <DEDUP_REMOVED lines=34> */
.L_x_2183:
        /* <DEDUP_REMOVED lines=20> */
.L_x_2184:
        /* <DEDUP_REMOVED lines=9> */
.L_x_2187:
        /* <DEDUP_REMOVED lines=21> */
.L_x_2188:
        /* <DEDUP_REMOVED lines=10> */
.L_x_2190:
[----:B------:R-:W2:Y:S02]  /*0760*/  LDC R0, c[0x0][0x8c4] ;  /* 0x00023100ff007b82 */ /* 0x000ea40000000800 */
.L_x_2189:
        /* <DEDUP_REMOVED lines=16> */
.L_x_2192:
        /* <DEDUP_REMOVED lines=10> */
.L_x_2193:
        /* <DEDUP_REMOVED lines=8> */
.L_x_2194:
        /* <DEDUP_REMOVED lines=9> */
.L_x_2195:
        /* <DEDUP_REMOVED lines=22> */
.L_x_2196:
        /* <DEDUP_REMOVED lines=79> */
.L_x_2199:
        /* <DEDUP_REMOVED lines=15> */
.L_x_2198:
        /* <DEDUP_REMOVED lines=20> */
.L_x_2201:
        /* <DEDUP_REMOVED lines=15> */
.L_x_2200:
        /* <DEDUP_REMOVED lines=8> */
.L_x_2304:
        /* <DEDUP_REMOVED lines=19> */
.L_x_2203:
        /* <DEDUP_REMOVED lines=113> */
.L_x_2223:
[----:B------:R-:W-:-:S13]  /*1c50*/  ISETP.NE.AND P0, PT, R8, 0x3, PT ;  /* 0x000000030800780c */ /* 0x000fda0003f05270 */
[----:B------:R-:W-:Y:S05]  /*1c60*/  @!P0 BRA `(.L_x_2205) ;  /* 0x0000000000048947 */ /* 0x000fea0003800000 */
[----:B------:R-:W-:Y:S01]  /*1c70*/  BPT.TRAP 0x1 ;  /* 0x000000040000795c */ /* 0x000fe20000300000 */
.L_x_2205:
[----:B------:R-:W-:Y:S02]  /*1c80*/  LEA R3, R2, UR36, 0x3 ;  /* 0x0000002402037c11 */ /* 0x000fe4000f8e18ff */
[----:B------:R-:W-:-:S04]  /*1c90*/  SHF.L.U32 R10, R7, 0x1f, RZ ;  /* 0x0000001f070a7819 */ /* 0x000fc800000006ff */
[----:B------:R1:W2:Y:S01]  /*1ca0*/  SYNCS.PHASECHK.TRANS64.TRYWAIT P1, [R3+URZ+0x36410], R10 ;  /* 0x0364100a030075a7 */ /* 0x0002a2000802017f */
[----:B------:R-:W-:Y:S05]  /*1cb0*/  @!P0 BRA `(.L_x_2206) ;  /* 0x0000000000048947 */ /* 0x000fea0003800000 */
[----:B------:R-:W-:Y:S01]  /*1cc0*/  BPT.TRAP 0x1 ;  /* 0x000000040000795c */ /* 0x000fe20000300000 */
.L_x_2206:
[----:B--2---:R-:W-:Y:S05]  /*1cd0*/  @P1 BRA `(.L_x_2207) ;  /* 0x0000000000081947 */ /* 0x004fea0003800000 */
[----:B------:R-:W2:Y:S02]  /*1ce0*/  SYNCS.PHASECHK.TRANS64.TRYWAIT P1, [R3+URZ+0x36410], R10 ;  /* 0x0364100a030075a7 */ /* 0x000ea4000802017f */
[----:B--2---:R-:W-:Y:S05]  /*1cf0*/  @!P1 BRA `(.L_x_2208) ;  /* 0x0000007400e09947 */ /* 0x004fea0003800000 */
.L_x_2207:
        /* <DEDUP_REMOVED lines=103> */
.L_x_2209:
[----:B-1----:R-:W-:-:S04]  /*2370*/  SHF.L.U32 R11, R5, 0x1f, RZ ;  /* 0x0000001f050b7819 */ /* 0x002fc800000006ff */
[----:B------:R1:W4:Y:S01]  /*2380*/  SYNCS.PHASECHK.TRANS64.TRYWAIT P1, [UR36+0x36430], R11 ;  /* 0x0364300bff0075a7 */ /* 0x0003220008020164 */
[----:B------:R-:W-:Y:S05]  /*2390*/  @!P0 BRA `(.L_x_2210) ;  /* 0x0000000000048947 */ /* 0x000fea0003800000 */
[----:B------:R-:W-:Y:S01]  /*23a0*/  BPT.TRAP 0x1 ;  /* 0x000000040000795c */ /* 0x000fe20000300000 */
.L_x_2210:
[----:B----4-:R-:W-:Y:S05]  /*23b0*/  @P1 BRA `(.L_x_2211) ;  /* 0x0000000000081947 */ /* 0x010fea0003800000 */
[----:B------:R-:W4:Y:S02]  /*23c0*/  SYNCS.PHASECHK.TRANS64.TRYWAIT P1, [UR36+0x36430], R11 ;  /* 0x0364300bff0075a7 */ /* 0x000f240008020164 */
[----:B----4-:R-:W-:Y:S05]  /*23d0*/  @!P1 BRA `(.L_x_2212) ;  /* 0x00000070003c9947 */ /* 0x010fea0003800000 */
.L_x_2211:
        /* <DEDUP_REMOVED lines=145> */
.L_x_2215:
[----:B------:R-:W-:-:S13]  /*2cf0*/  ISETP.NE.AND P1, PT, R140, 0x1, PT ;  /* 0x000000018c00780c */ /* 0x000fda0003f25270 */
[----:B------:R-:W1:Y:S08]  /*2d00*/  @P1 LDC R143, c[0x0][0x754] ;  /* 0x0001d500ff8f1b82 */ /* 0x000e700000000800 */
[----:B------:R-:W2:Y:S01]  /*2d10*/  @P1 LDC R142, c[0x0][0x758] ;  /* 0x0001d600ff8e1b82 */ /* 0x000ea20000000800 */
[----:B-1----:R-:W-:-:S05]  /*2d20*/  @P1 IMAD.HI.U32 R143, R145, R143, RZ ;  /* 0x0000008f918f1227 */ /* 0x002fca00078e00ff */
[----:B--2---:R-:W-:-:S07]  /*2d30*/  @P1 SHF.R.U32.HI R145, RZ, R142, R143 ;  /* 0x0000008eff911219 */ /* 0x004fce000001168f */
.L_x_2216:
[----:B------:R-:W-:Y:S05]  /*2d40*/  BSYNC B0 ;  /* 0x0000000000007941 */ /* 0x000fea0003800000 */
.L_x_2214:
[----:B------:R-:W2:Y:S01]  /*2d50*/  LDL R142, [R1+0x10] ;  /* 0x00001000018e7983 */ /* 0x000ea20000100800 */
[----:B------:R-:W-:Y:S01]  /*2d60*/  IADD3 R150, R141, UR4, R4 ;  /* 0x000000048d967c10 */ /* 0x000fe2000fffe004 */
[----:B--2---:R-:W-:-:S05]  /*2d70*/  IMAD R145, R145, R140, R142 ;  /* 0x0000008c91917224 */ /* 0x004fca00078e028e */
[----:B------:R-:W-:Y:S02]  /*2d80*/  VIADDMNMX R146, R145, R140, R146, PT ;  /* 0x0000008c91927246 */ /* 0x000fe40003800192 */
[----:B------:R-:W-:-:S07]  /*2d90*/  VIMNMX R150, R150, R145, !PT ;  /* 0x0000009196967248 */ /* 0x000fce0007fe0100 */
.L_x_2213:
        /* <DEDUP_REMOVED lines=17> */
.L_x_2219:
[----:B------:R-:W-:-:S13]  /*2eb0*/  ISETP.NE.AND P1, PT, R140, 0x1, PT ;  /* 0x000000018c00780c */ /* 0x000fda0003f25270 */
[----:B------:R-:W1:Y:S08]  /*2ec0*/  @P1 LDC R142, c[0x0][0x754] ;  /* 0x0001d500ff8e1b82 */ /* 0x000e700000000800 */
[----:B------:R-:W2:Y:S01]  /*2ed0*/  @P1 LDC R141, c[0x0][0x758] ;  /* 0x0001d600ff8d1b82 */ /* 0x000ea20000000800 */
[----:B-1----:R-:W-:-:S05]  /*2ee0*/  @P1 IMAD.HI.U32 R142, R143, R142, RZ ;  /* 0x0000008e8f8e1227 */ /* 0x002fca00078e00ff */
[----:B--2---:R-:W-:-:S07]  /*2ef0*/  @P1 SHF.R.U32.HI R143, RZ, R141, R142 ;  /* 0x0000008dff8f1219 */ /* 0x004fce000001168e */
.L_x_2220:
[----:B------:R-:W-:Y:S05]  /*2f00*/  BSYNC B0 ;  /* 0x0000000000007941 */ /* 0x000fea0003800000 */
.L_x_2218:
[----:B------:R-:W2:Y:S02]  /*2f10*/  LDL R141, [R1+0x10] ;  /* 0x00001000018d7983 */ /* 0x000ea40000100800 */
[----:B--2---:R-:W-:-:S05]  /*2f20*/  IMAD R143, R143, R140, R141 ;  /* 0x0000008c8f8f7224 */ /* 0x004fca00078e028d */
[----:B------:R-:W-:Y:S02]  /*2f30*/  VIMNMX R147, R147, R143, !PT ;  /* 0x0000008f93937248 */ /* 0x000fe40007fe0100 */
[----:B------:R-:W-:-:S07]  /*2f40*/  VIADDMNMX R144, R143, R140, R144, PT ;  /* 0x0000008c8f907246 */ /* 0x000fce0003800190 */
.L_x_2217:
        /* <DEDUP_REMOVED lines=283> */
.L_x_2221:
        /* <DEDUP_REMOVED lines=59> */
.L_x_2222:
        /* <DEDUP_REMOVED lines=63> */
.L_x_2197:
[----:B------:R-:W-:Y:S05]  /*48a0*/  @P0 BRA `(.L_x_2191) ;  /* 0x0000004800b80947 */ /* 0x000fea0003800000 */
[----:B------:R-:W3:Y:S01]  /*48b0*/  LDL.LU R120, [R1+0x18] ;  /* 0x0000180001787983 */ /* 0x000ee20000300800 */
[----:B--2---:R-:W2:Y:S01]  /*48c0*/  LDC.64 R2, c[0x0][0x878] ;  /* 0x00021e00ff027b82 */ /* 0x004ea20000000a00 */
[----:B------:R-:W4:Y:S01]  /*48d0*/  S2R R0, SR_TID.X ;  /* 0x0000000000007919 */ /* 0x000f220000002100 */
[----:B------:R-:W5:Y:S06]  /*48e0*/  S2R R6, SR_CTAID.Y ;  /* 0x0000000000067919 */ /* 0x000f6c0000002600 */
[----:B------:R-:W4:Y:S01]  /*48f0*/  S2UR UR5, SR_CgaCtaId ;  /* 0x00000000000579c3 */ /* 0x000f220000008800 */
[----:B------:R-:W5:Y:S07]  /*4900*/  S2R R10, SR_CTAID.X ;  /* 0x00000000000a7919 */ /* 0x000f6e0000002500 */
[----:B------:R-:W5:Y:S01]  /*4910*/  LDC.64 R12, c[0x0][0x818] ;  /* 0x00020600ff0c7b82 */ /* 0x000f620000000a00 */
[----:B--2---:R-:W-:-:S07]  /*4920*/  ISETP.NE.U32.AND P0, PT, R2, RZ, PT ;  /* 0x000000ff0200720c */ /* 0x004fce0003f05070 */
[----:B------:R-:W2:Y:S01]  /*4930*/  LDC.64 R16, c[0x0][0x840] ;  /* 0x00021000ff107b82 */ /* 0x000ea20000000a00 */
[----:B------:R-:W-:-:S07]  /*4940*/  ISETP.NE.AND.EX P0, PT, R3, RZ, PT, P0 ;  /* 0x000000ff0300720c */ /* 0x000fce0003f05300 */
[----:B------:R-:W4:Y:S08]  /*4950*/  LDC R2, c[0x0][0x850] ;  /* 0x00021400ff027b82 */ /* 0x000f300000000800 */
[----:B-1----:R-:W3:Y:S01]  /*4960*/  @P0 LDC.64 R4, c[0x0][0x878] ;  /* 0x00021e00ff040b82 */ /* 0x002ee20000000a00 */
        /* <DEDUP_REMOVED lines=8> */
[----:B----4-:R-:W-:Y:S01]  /*49f0*/  ISETP.NE.AND P1, PT, R2, 0x1, PT ;  /* 0x000000010200780c */ /* 0x010fe20003f25270 */
[----:B------:R-:W-:Y:S01]  /*4a00*/  VIADD R2, R0, 0xffffff80 ;  /* 0xffffff8000027836 */ /* 0x000fe20000000000 */
[----:B------:R-:W-:-:S03]  /*4a10*/  ULEA UR4, UR5, UR4, 0x18 ;  /* 0x0000000405047291 */ /* 0x000fc6000f8ec03f */
[----:B------:R-:W-:Y:S01]  /*4a20*/  BSSY B0, `(.L_x_2224) ;  /* 0x0000052000007945 */ /* 0x000fe20003800000 */
[----:B------:R-:W-:-:S04]  /*4a30*/  SHF.R.S32.HI R3, RZ, 0x1f, R2 ;  /* 0x0000001fff037819 */ /* 0x000fc80000011402 */
[----:B------:R-:W-:-:S03]  /*4a40*/  LEA.HI R7, R3, R2, RZ, 0x7 ;  /* 0x0000000203077211 */ /* 0x000fc600078f38ff */
[----:B------:R-:W4:Y:S01]  /*4a50*/  @P1 LDC R9, c[0x0][0x854] ;  /* 0x00021500ff091b82 */ /* 0x000f220000000800 */
[----:B------:R-:W-:Y:S02]  /*4a60*/  LOP3.LUT R3, R7, 0x3fffff80, RZ, 0xc0, !PT ;  /* 0x3fffff8007037812 */ /* 0x000fe400078ec0ff */
[----:B------:R-:W-:-:S03]  /*4a70*/  SHF.R.S32.HI R8, RZ, 0x7, R7 ;  /* 0x00000007ff087819 */ /* 0x000fc60000011407 */
[----:B------:R-:W-:Y:S02]  /*4a80*/  IMAD.IADD R3, R2, 0x1, -R3 ;  /* 0x0000000102037824 */ /* 0x000fe400078e0a03 */
[----:B------:R-:W2:Y:S02]  /*4a90*/  @P1 LDC R11, c[0x0][0x858] ;  /* 0x00021600ff0b1b82 */ /* 0x000ea40000000800 */
[----:B------:R-:W-:Y:S02]  /*4aa0*/  IMAD R7, R8, 0x600, R3 ;  /* 0x0000060008077824 */ /* 0x000fe400078e0203 */
[----:B-----5:R-:W-:Y:S02]  /*4ab0*/  IMAD.MOV.U32 R3, RZ, RZ, R6 ;  /* 0x000000ffff037224 */ /* 0x020fe400078e0006 */
        /* <DEDUP_REMOVED lines=20> */
[----:B-----5:R-:W5:Y:S01]  /*4c00*/  FENCE.VIEW.ASYNC.S ;  /* 0x00000000000073c6 */ /* 0x020f620000000000 */
[----:B---3--:R-:W-:-:S04]  /*4c10*/  @P0 IMAD R4, R120, 0x60, R4 ;  /* 0x0000006078040824 */ /* 0x008fc800078e0204 */
[----:B------:R-:W-:-:S04]  /*4c20*/  @P0 IMAD.HI R5, R4, 0x2aaaaaab, RZ ;  /* 0x2aaaaaab04050827 */ /* 0x000fc800078e02ff */
[----:B----4-:R-:W-:Y:S01]  /*4c30*/  @P1 IMAD.HI.U32 R4, R6, R9, RZ ;  /* 0x0000000906041227 */ /* 0x010fe200078e00ff */
[----:B------:R-:W-:-:S04]  /*4c40*/  @P0 SHF.R.U32.HI R6, RZ, 0x1f, R5 ;  /* 0x0000001fff060819 */ /* 0x000fc80000011605 */
[----:B------:R-:W-:Y:S02]  /*4c50*/  @P0 LEA.HI.SX32 R6, R5, R6, 0x1c ;  /* 0x0000000605060211 */ /* 0x000fe400078fe2ff */
[----:B--2---:R-:W-:-:S03]  /*4c60*/  @P1 SHF.R.U32.HI R3, RZ, R11, R4 ;  /* 0x0000000bff031219 */ /* 0x004fc60000011604 */
[----:B------:R-:W-:Y:S01]  /*4c70*/  @P0 IMAD R4, R6, 0x4800, RZ ;  /* 0x0000480006040824 */ /* 0x000fe200078e02ff */
[----:B------:R-:W-:-:S04]  /*4c80*/  SHF.R.S32.HI R9, RZ, 0x1f, R3 ;  /* 0x0000001fff097819 */ /* 0x000fc80000011403 */
[----:B------:R-:W-:Y:S02]  /*4c90*/  @P0 SHF.R.S32.HI R5, RZ, 0x1f, R4 ;  /* 0x0000001fff050819 */ /* 0x000fe40000011404 */
[----:B------:R-:W-:Y:S01]  /*4ca0*/  @!P0 CS2R R4, SRZ ;  /* 0x0000000000048805 */ /* 0x000fe2000001ff00 */
[----:B------:R-:W-:Y:S01]  /*4cb0*/  IMAD R10, R9, R16, RZ ;  /* 0x00000010090a7224 */ /* 0x000fe200078e02ff */
[----:B-----5:R-:W-:Y:S04]  /*4cc0*/  BAR.SYNC.DEFER_BLOCKING 0x1, 0x180 ;  /* 0x0046000000007b1d */ /* 0x020fe80000010000 */
        /* <DEDUP_REMOVED lines=13> */
[----:B-1----:R-:W-:-:S04]  /*4da0*/  IMAD.WIDE.U32 R4, R9, R14, R4 ;  /* 0x0000000e09047225 */ /* 0x002fc800078e0004 */
        /* <DEDUP_REMOVED lines=11> */
[----:B------:R-:W-:Y:S06]  /*4e60*/  @P0 BRA `(.L_x_2225) ;  /* 0x0000000000340947 */ /* 0x000fec0003800000 */
[----:B------:R-:W-:Y:S01]  /*4e70*/  R2UR UR6, R22 ;  /* 0x00000000160672ca */ /* 0x000fe200000e0000 */
[----:B------:R-:W-:Y:S01]  /*4e80*/  UMOV UR5, 0x1200 ;  /* 0x0000120000057882 */ /* 0x000fe20000000000 */
[----:B------:R-:W-:Y:S01]  /*4e90*/  R2UR UR7, R2 ;  /* 0x00000000020772ca */ /* 0x000fe200000e0000 */
[----:B------:R-:W-:Y:S01]  /*4ea0*/  UMOV UR8, 0x0 ;  /* 0x0000000000087882 */ /* 0x000fe20000000000 */
[----:B------:R-:W-:Y:S01]  /*4eb0*/  PLOP3.LUT P0, PT, PT, PT, PT, 0x80, 0x0 ;  /* 0x000000000000781c */ /* 0x000fe20003f0f070 */
[----:B------:R-:W-:-:S12]  /*4ec0*/  UMOV UR9, 0x14f00000 ;  /* 0x14f0000000097882 */ /* 0x000fd80000000000 */
.L_x_2226:
[----:B------:R-:W-:Y:S01]  /*4ed0*/  @P0 ELECT P1, URZ, PT ;  /* 0x00000000003f082f */ /* 0x000fe20003820000 */
[----:B------:R1:W-:-:S12]  /*4ee0*/  UBLKRED.G.S.ADD.F32.RN [UR6], [UR4], UR5, desc[UR8] ;  /* 0x00000806040073bb */ /* 0x0003d800080a1405 */
[----:B------:R-:W-:Y:S02]  /*4ef0*/  @P1 PLOP3.LUT P0, PT, P1, PT, PT, 0x8, 0x0 ;  /* 0x000000000000181c */ /* 0x000fe40000f0e170 */
[----:B------:R-:W-:-:S11]  /*4f00*/  PLOP3.LUT P1, PT, PT, PT, PT, 0x8, 0x0 ;  /* 0x000000000000781c */ /* 0x000fd60003f2e170 */
[----:B-1----:R-:W-:Y:S05]  /*4f10*/  @P0 BRA.U.ANY `(.L_x_2226) ;  /* 0xfffffffd00ec0947 */ /* 0x002fea000393ffff */
[----:B------:R0:W-:Y:S01]  /*4f20*/  UTMACMDFLUSH ;  /* 0x00000000000079b7 */ /* 0x0001e20000000000 */
[----:B------:R-:W-:-:S04]  /*4f30*/  DEPBAR.LE SB0, 0x0 ;  /* 0x000080000000791a */ /* 0x000fc80000000000 */
.L_x_2225:
[----:B------:R-:W-:Y:S05]  /*4f40*/  BSYNC B0 ;  /* 0x0000000000007941 */ /* 0x000fea0003800000 */
.L_x_2224:
        /* <DEDUP_REMOVED lines=28> */
.L_x_2227:
        /* <DEDUP_REMOVED lines=8> */
.L_x_2186:
        /* <DEDUP_REMOVED lines=21> */
.L_x_2229:
        /* <DEDUP_REMOVED lines=13> */
.L_x_2231:
[----:B------:R-:W-:-:S05]  /*53b0*/  ULDC UR4, c[0x0][0x8c4] ;  /* 0x0002310000047ab9 */ /* 0x000fca0000000800 */
.L_x_2230:
        /* <DEDUP_REMOVED lines=44> */
.L_x_2232:
        /* <DEDUP_REMOVED lines=13> */
.L_x_2233:
        /* <DEDUP_REMOVED lines=12> */
.L_x_2234:
        /* <DEDUP_REMOVED lines=22> */
.L_x_2235:
        /* <DEDUP_REMOVED lines=40> */
.L_x_2238:
[----:B------:R-:W-:Y:S05]  /*5bf0*/  BSYNC B0 ;  /* 0x0000000000007941 */ /* 0x000fea0003800000 */
.L_x_2237:
        /* <DEDUP_REMOVED lines=18> */
.L_x_2240:
[----:B------:R-:W-:Y:S05]  /*5d20*/  BSYNC B0 ;  /* 0x0000000000007941 */ /* 0x000fea0003800000 */
.L_x_2239:
        /* <DEDUP_REMOVED lines=19> */
.L_x_2242:
[----:B------:R-:W-:Y:S05]  /*5e60*/  BSYNC B0 ;  /* 0x0000000000007941 */ /* 0x000fea0003800000 */
.L_x_2241:
[----:B------:R-:W-:Y:S06]  /*5e70*/  BAR.ARV 0xa, 0xa0 ;  /* 0x0282800000007b1d */ /* 0x000fec0000002000 */
[----:B------:R-:W-:Y:S04]  /*5e80*/  BSSY B0, `(.L_x_2243) ;  /* 0x0000003000007945 */ /* 0x000fe80003800000 */
[----:B------:R-:W-:Y:S05]  /*5e90*/  @!P0 BRA `(.L_x_2244) ;  /* 0x0000000000048947 */ /* 0x000fea0003800000 */
[----:B------:R-:W-:-:S04]  /*5ea0*/  DEPBAR.LE SB0, 0x1 ;  /* 0x000080400000791a */ /* 0x000fc80000000000 */
.L_x_2244:
[----:B------:R-:W-:Y:S05]  /*5eb0*/  BSYNC B0 ;  /* 0x0000000000007941 */ /* 0x000fea0003800000 */
.L_x_2243:
[----:B------:R-:W-:Y:S06]  /*5ec0*/  BAR.ARV 0xb, 0xa0 ;  /* 0x02c2800000007b1d */ /* 0x000fec0000002000 */
[----:B------:R-:W-:Y:S04]  /*5ed0*/  BSSY B0, `(.L_x_2245) ;  /* 0x0000003000007945 */ /* 0x000fe80003800000 */
[----:B------:R-:W-:Y:S05]  /*5ee0*/  @!P0 BRA `(.L_x_2246) ;  /* 0x0000000000048947 */ /* 0x000fea0003800000 */
[----:B------:R-:W-:-:S04]  /*5ef0*/  DEPBAR.LE SB0, 0x0 ;  /* 0x000080000000791a */ /* 0x000fc80000000000 */
.L_x_2246:
[----:B------:R-:W-:Y:S05]  /*5f00*/  BSYNC B0 ;  /* 0x0000000000007941 */ /* 0x000fea0003800000 */
.L_x_2245:
[----:B------:R-:W-:Y:S06]  /*5f10*/  BAR.ARV 0xc, 0xa0 ;  /* 0x0302800000007b1d */ /* 0x000fec0000002000 */
[----:B------:R-:W-:Y:S01]  /*5f20*/  UIADD3 UR19, UR7, 0x1, URZ ;  /* 0x0000000107137890 */ /* 0x000fe2000fffe03f */
[----:B------:R-:W-:Y:S11]  /*5f30*/  BRA `(.L_x_2247) ;  /* 0x0000000000047947 */ /* 0x000ff60003800000 */
.L_x_2236:
[----:B------:R-:W-:-:S05]  /*5f40*/  UMOV UR19, UR7 ;  /* 0x0000000700137c82 */ /* 0x000fca0008000000 */
.L_x_2247:
        /* <DEDUP_REMOVED lines=25> */
.L_x_2268:
        /* <DEDUP_REMOVED lines=32> */
.L_x_2249:
[----:B------:R-:W-:Y:S05]  /*62e0*/  BSYNC B0 ;  /* 0x0000000000007941 */ /* 0x000fea0003800000 */
.L_x_2248:
        /* <DEDUP_REMOVED lines=12> */
.L_x_2251:
[----:B------:R-:W-:Y:S05]  /*63b0*/  BSYNC B0 ;  /* 0x0000000000007941 */ /* 0x000fea0003800000 */
.L_x_2250:
        /* <DEDUP_REMOVED lines=13> */
.L_x_2253:
[----:B------:R-:W-:Y:S05]  /*6490*/  BSYNC B0 ;  /* 0x0000000000007941 */ /* 0x000fea0003800000 */
.L_x_2252:
[----:B------:R-:W-:Y:S06]  /*64a0*/  BAR.ARV 0xa, 0xa0 ;  /* 0x0282800000007b1d */ /* 0x000fec0000002000 */
[----:B------:R-:W-:Y:S04]  /*64b0*/  BSSY B0, `(.L_x_2254) ;  /* 0x0000003000007945 */ /* 0x000fe80003800000 */
[----:B------:R-:W-:Y:S05]  /*64c0*/  @!P0 BRA `(.L_x_2255) ;  /* 0x0000000000048947 */ /* 0x000fea0003800000 */
[----:B------:R-:W-:-:S04]  /*64d0*/  DEPBAR.LE SB0, 0x1 ;  /* 0x000080400000791a */ /* 0x000fc80000000000 */
.L_x_2255:
[----:B------:R-:W-:Y:S05]  /*64e0*/  BSYNC B0 ;  /* 0x0000000000007941 */ /* 0x000fea0003800000 */
.L_x_2254:
[----:B------:R-:W-:Y:S06]  /*64f0*/  BAR.ARV 0xb, 0xa0 ;  /* 0x02c2800000007b1d */ /* 0x000fec0000002000 */
[----:B------:R-:W-:Y:S04]  /*6500*/  BSSY B0, `(.L_x_2256) ;  /* 0x0000003000007945 */ /* 0x000fe80003800000 */
[----:B------:R-:W-:Y:S05]  /*6510*/  @!P0 BRA `(.L_x_2257) ;  /* 0x0000000000048947 */ /* 0x000fea0003800000 */
[----:B------:R-:W-:-:S04]  /*6520*/  DEPBAR.LE SB0, 0x0 ;  /* 0x000080000000791a */ /* 0x000fc80000000000 */
.L_x_2257:
[----:B------:R-:W-:Y:S05]  /*6530*/  BSYNC B0 ;  /* 0x0000000000007941 */ /* 0x000fea0003800000 */
.L_x_2256:
        /* <DEDUP_REMOVED lines=13> */
.L_x_2259:
[----:B------:R-:W-:Y:S05]  /*6610*/  BSYNC B0 ;  /* 0x0000000000007941 */ /* 0x000fea0003800000 */
.L_x_2258:
        /* <DEDUP_REMOVED lines=12> */
.L_x_2261:
[----:B------:R-:W-:Y:S05]  /*66e0*/  BSYNC B0 ;  /* 0x0000000000007941 */ /* 0x000fea0003800000 */
.L_x_2260:
        /* <DEDUP_REMOVED lines=13> */
.L_x_2263:
[----:B------:R-:W-:Y:S05]  /*67c0*/  BSYNC B0 ;  /* 0x0000000000007941 */ /* 0x000fea0003800000 */
.L_x_2262:
[----:B------:R-:W-:Y:S06]  /*67d0*/  BAR.ARV 0xa, 0xa0 ;  /* 0x0282800000007b1d */ /* 0x000fec0000002000 */
[----:B------:R-:W-:Y:S04]  /*67e0*/  BSSY B0, `(.L_x_2264) ;  /* 0x0000003000007945 */ /* 0x000fe80003800000 */
[----:B------:R-:W-:Y:S05]  /*67f0*/  @!P0 BRA `(.L_x_2265) ;  /* 0x0000000000048947 */ /* 0x000fea0003800000 */
[----:B------:R-:W-:-:S04]  /*6800*/  DEPBAR.LE SB0, 0x1 ;  /* 0x000080400000791a */ /* 0x000fc80000000000 */
.L_x_2265:
[----:B------:R-:W-:Y:S05]  /*6810*/  BSYNC B0 ;  /* 0x0000000000007941 */ /* 0x000fea0003800000 */
.L_x_2264:
[----:B------:R-:W-:Y:S01]  /*6820*/  UIADD3 UR19, UR19, 0x2, URZ ;  /* 0x0000000213137890 */ /* 0x000fe2000fffe03f */
[----:B------:R-:W-:Y:S06]  /*6830*/  BAR.ARV 0xb, 0xa0 ;  /* 0x02c2800000007b1d */ /* 0x000fec0000002000 */
[----:B------:R-:W-:Y:S01]  /*6840*/  BSSY B0, `(.L_x_2266) ;  /* 0x0000004000007945 */ /* 0x000fe20003800000 */
[----:B------:R-:W-:-:S03]  /*6850*/  ISETP.LE.AND P1, PT, R2, UR19, PT ;  /* 0x0000001302007c0c */ /* 0x000fc6000bf23270 */
[----:B------:R-:W-:Y:S10]  /*6860*/  @!P0 BRA `(.L_x_2267) ;  /* 0x0000000000048947 */ /* 0x000ff40003800000 */
[----:B------:R-:W-:-:S04]  /*6870*/  DEPBAR.LE SB0, 0x0 ;  /* 0x000080000000791a */ /* 0x000fc80000000000 */
.L_x_2267:
[----:B------:R-:W-:Y:S05]  /*6880*/  BSYNC B0 ;  /* 0x0000000000007941 */ /* 0x000fea0003800000 */
.L_x_2266:
[----:B------:R-:W-:Y:S06]  /*6890*/  BAR.ARV 0xc, 0xa0 ;  /* 0x0302800000007b1d */ /* 0x000fec0000002000 */
[----:B------:R-:W-:Y:S02]  /*68a0*/  UIADD3 UR46, UR46, 0x6000, URZ ;  /* 0x000060002e2e7890 */ /* 0x000fe4000fffe03f */
[----:B------:R-:W-:Y:S01]  /*68b0*/  UIADD3 UR6, UR6, 0x6000, URZ ;  /* 0x0000600006067890 */ /* 0x000fe2000fffe03f */
[----:B------:R-:W-:Y:S11]  /*68c0*/  @!P1 BRA `(.L_x_2268) ;  /* 0xfffffff800049947 */ /* 0x000ff6000383ffff */
[----:B------:R-:W-:Y:S05]  /*68d0*/  BRA `(.L_x_2191) ;  /* 0x0000002800ac7947 */ /* 0x000fea0003800000 */
.L_x_2228:
        /* <DEDUP_REMOVED lines=11> */
.L_x_2269:
        /* <DEDUP_REMOVED lines=10> */
.L_x_2271:
[----:B------:R-:W4:Y:S02]  /*6a30*/  LDC R5, c[0x0][0x8c4] ;  /* 0x00023100ff057b82 */ /* 0x000f240000000800 */
.L_x_2270:
        /* <DEDUP_REMOVED lines=48> */
.L_x_2273:
        /* <DEDUP_REMOVED lines=9> */
.L_x_2274:
[----:B------:R-:W-:Y:S05]  /*6dd0*/  @!P0 BRA `(.L_x_2275) ;  /* 0x00000000000c8947 */ /* 0x000fea0003800000 */
[----:B------:R-:W2:Y:S04]  /*6de0*/  LDG.E R5, desc[UR38][R2.64] ;  /* 0x0000002602057981 */ /* 0x000ea8000c1e1900 */
[----:B-1----:R-:W2:Y:S02]  /*6df0*/  LDG.E R14, desc[UR38][R2.64+0x4] ;  /* 0x00000426020e7981 */ /* 0x002ea4000c1e1900 */
[----:B--2---:R-:W-:-:S07]  /*6e00*/  IMAD.IADD R14, R14, 0x1, -R5 ;  /* 0x000000010e0e7824 */ /* 0x004fce00078e0a05 */
.L_x_2275:
        /* <DEDUP_REMOVED lines=20> */
.L_x_2276:
        /* <DEDUP_REMOVED lines=62> */
.L_x_2305:
        /* <DEDUP_REMOVED lines=9> */
.L_x_2279:
        /* <DEDUP_REMOVED lines=112> */
.L_x_2290:
[----:B-1----:R-:W-:-:S05]  /*7ac0*/  IMAD.MOV.U32 R6, RZ, RZ, 0x1 ;  /* 0x00000001ff067424 */ /* 0x002fca00078e00ff */
[----:B------:R-:W-:-:S04]  /*7ad0*/  SHF.L.U32 R6, R6, 0x1f, RZ ;  /* 0x0000001f06067819 */ /* 0x000fc800000006ff */
[----:B------:R-:W1:Y:S02]  /*7ae0*/  SYNCS.PHASECHK.TRANS64.TRYWAIT P1, [R0+URZ+0x36438], R6 ;  /* 0x03643806000075a7 */ /* 0x000e64000802017f */
[----:B-1----:R-:W-:Y:S05]  /*7af0*/  @!P1 BRA `(.L_x_2282) ;  /* 0x0000001800a09947 */ /* 0x002fea0003800000 */
.L_x_2306:
[----:B------:R-:W-:Y:S05]  /*7b00*/  @P0 BRA `(.L_x_2283) ;  /* 0x0000000000140947 */ /* 0x000fea0003800000 */
[----:B------:R-:W-:Y:S01]  /*7b10*/  ISETP.NE.AND P1, PT, R18, RZ, PT ;  /* 0x000000ff1200720c */ /* 0x000fe20003f25270 */
[----:B------:R-:W-:-:S04]  /*7b20*/  IMAD.MOV.U32 R3, RZ, RZ, 0x6100 ;  /* 0x00006100ff037424 */ /* 0x000fc800078e00ff */
[----:B------:R2:W-:Y:S08]  /*7b30*/  SYNCS.ARRIVE.TRANS64 RZ, [R0+URZ+0x36430], R3 ;  /* 0x0364300300ff79a7 */ /* 0x0005f0000800003f */
[----:B------:R-:W-:Y:S05]  /*7b40*/  @!P1 BRA `(.L_x_2283) ;  /* 0x0000000000049947 */ /* 0x000fea0003800000 */
[----:B------:R-:W-:Y:S01]  /*7b50*/  BPT.TRAP 0x1 ;  /* 0x000000040000795c */ /* 0x000fe20000300000 */
.L_x_2283:
        /* <DEDUP_REMOVED lines=48> */
.L_x_2307:
[----:B------:R-:W-:Y:S05]  /*7e60*/  @P0 BRA `(.L_x_2285) ;  /* 0x0000000000140947 */ /* 0x000fea0003800000 */
[----:B------:R-:W-:Y:S01]  /*7e70*/  ISETP.NE.AND P1, PT, R18, RZ, PT ;  /* 0x000000ff1200720c */ /* 0x000fe20003f25270 */
[----:B--2---:R-:W-:-:S04]  /*7e80*/  IMAD.MOV.U32 R3, RZ, RZ, 0x6100 ;  /* 0x00006100ff037424 */ /* 0x004fc800078e00ff */
[----:B------:R3:W-:Y:S08]  /*7e90*/  SYNCS.ARRIVE.TRANS64 RZ, [R0+URZ+0x36418], R3 ;  /* 0x0364180300ff79a7 */ /* 0x0007f0000800003f */
[----:B------:R-:W-:Y:S05]  /*7ea0*/  @!P1 BRA `(.L_x_2285) ;  /* 0x0000000000049947 */ /* 0x000fea0003800000 */
[----:B------:R-:W-:Y:S01]  /*7eb0*/  BPT.TRAP 0x1 ;  /* 0x000000040000795c */ /* 0x000fe20000300000 */
.L_x_2285:
        /* <DEDUP_REMOVED lines=47> */
.L_x_2308:
        /* <DEDUP_REMOVED lines=8> */
.L_x_2287:
        /* <DEDUP_REMOVED lines=37> */
.L_x_2310:
[----:B------:R-:W-:Y:S05]  /*8480*/  @P0 BRA `(.L_x_2289) ;  /* 0x0000000000140947 */ /* 0x000fea0003800000 */
[----:B------:R-:W-:Y:S01]  /*8490*/  ISETP.NE.AND P1, PT, R18, RZ, PT ;  /* 0x000000ff1200720c */ /* 0x000fe20003f25270 */
[----:B--2---:R-:W-:-:S04]  /*84a0*/  IMAD.MOV.U32 R5, RZ, RZ, 0x6100 ;  /* 0x00006100ff057424 */ /* 0x004fc800078e00ff */
[----:B------:R3:W-:Y:S08]  /*84b0*/  SYNCS.ARRIVE.TRANS64 RZ, [R0+URZ+0x36410], R5 ;  /* 0x0364100500ff79a7 */ /* 0x0007f0000800003f */
[----:B------:R-:W-:Y:S05]  /*84c0*/  @!P1 BRA `(.L_x_2289) ;  /* 0x0000000000049947 */ /* 0x000fea0003800000 */
[----:B------:R-:W-:Y:S01]  /*84d0*/  BPT.TRAP 0x1 ;  /* 0x000000040000795c */ /* 0x000fe20000300000 */
.L_x_2289:
        /* <DEDUP_REMOVED lines=44> */
.L_x_2281:
[----:B------:R-:W-:Y:S01]  /*87a0*/  ISETP.NE.AND P1, PT, R20, RZ, PT ;  /* 0x000000ff1400720c */ /* 0x000fe20003f25270 */
[----:B------:R-:W-:Y:S02]  /*87b0*/  IMAD.MOV.U32 R5, RZ, RZ, R14 ;  /* 0x000000ffff057224 */ /* 0x000fe400078e000e */
[----:B------:R-:W-:-:S10]  /*87c0*/  IMAD.MOV.U32 R16, RZ, RZ, 0x1 ;  /* 0x00000001ff107424 */ /* 0x000fd400078e00ff */
[----:B------:R-:W-:Y:S05]  /*87d0*/  @!P1 BRA `(.L_x_2280) ;  /* 0x00000004008c9947 */ /* 0x000fea0003800000 */
[----:B------:R-:W2:Y:S02]  /*87e0*/  SYNCS.PHASECHK.TRANS64.TRYWAIT P1, [R0+URZ+0x36438], R6 ;  /* 0x03643806000075a7 */ /* 0x000ea4000802017f */
[----:B--2---:R-:W-:Y:S05]  /*87f0*/  @!P1 BRA `(.L_x_2291) ;  /* 0x0000000c00c09947 */ /* 0x004fea0003800000 */
.L_x_2311:
[----:B------:R-:W-:Y:S05]  /*8800*/  @P0 BRA `(.L_x_2292) ;  /* 0x0000000000140947 */ /* 0x000fea0003800000 */
[----:B------:R-:W-:Y:S01]  /*8810*/  ISETP.NE.AND P1, PT, R18, RZ, PT ;  /* 0x000000ff1200720c */ /* 0x000fe20003f25270 */
[----:B------:R-:W-:-:S04]  /*8820*/  IMAD.MOV.U32 R5, RZ, RZ, 0x6100 ;  /* 0x00006100ff057424 */ /* 0x000fc800078e00ff */
[----:B------:R3:W-:Y:S08]  /*8830*/  SYNCS.ARRIVE.TRANS64 RZ, [R0+URZ+0x36430], R5 ;  /* 0x0364300500ff79a7 */ /* 0x0007f0000800003f */
[----:B------:R-:W-:Y:S05]  /*8840*/  @!P1 BRA `(.L_x_2292) ;  /* 0x0000000000049947 */ /* 0x000fea0003800000 */
[----:B------:R-:W-:Y:S01]  /*8850*/  BPT.TRAP 0x1 ;  /* 0x000000040000795c */ /* 0x000fe20000300000 */
.L_x_2292:
        /* <DEDUP_REMOVED lines=42> */
.L_x_2312:
[----:B------:R-:W-:Y:S01]  /*8b00*/  IMAD.MOV.U32 R16, RZ, RZ, RZ ;  /* 0x000000ffff107224 */ /* 0x000fe200078e00ff */
[----:B------:R-:W-:Y:S06]  /*8b10*/  @P0 BRA `(.L_x_2294) ;  /* 0x0000000000140947 */ /* 0x000fec0003800000 */
[----:B------:R-:W-:Y:S01]  /*8b20*/  ISETP.NE.AND P1, PT, R18, RZ, PT ;  /* 0x000000ff1200720c */ /* 0x000fe20003f25270 */
[----:B-1----:R-:W-:-:S04]  /*8b30*/  IMAD.MOV.U32 R5, RZ, RZ, 0x6100 ;  /* 0x00006100ff057424 */ /* 0x002fc800078e00ff */
[----:B------:R2:W-:Y:S08]  /*8b40*/  SYNCS.ARRIVE.TRANS64 RZ, [R0+URZ+0x36418], R5 ;  /* 0x0364180500ff79a7 */ /* 0x0005f0000800003f */
[----:B------:R-:W-:Y:S05]  /*8b50*/  @!P1 BRA `(.L_x_2294) ;  /* 0x0000000000049947 */ /* 0x000fea0003800000 */
[----:B------:R-:W-:Y:S01]  /*8b60*/  BPT.TRAP 0x1 ;  /* 0x000000040000795c */ /* 0x000fe20000300000 */
.L_x_2294:
        /* <DEDUP_REMOVED lines=42> */
.L_x_2280:
[----:B------:R-:W-:-:S04]  /*8e10*/  SHF.L.U32 R3, R16, 0x1f, RZ ;  /* 0x0000001f10037819 */ /* 0x000fc800000006ff */
[----:B------:R-:W2:Y:S02]  /*8e20*/  SYNCS.PHASECHK.TRANS64.TRYWAIT P1, [R0+URZ+0x36438], R3 ;  /* 0x03643803000075a7 */ /* 0x000ea4000802017f */
[----:B--2---:R-:W-:Y:S05]  /*8e30*/  @!P1 BRA `(.L_x_2295) ;  /* 0x0000000800589947 */ /* 0x004fea0003800000 */
.L_x_2313:
[----:B------:R-:W-:Y:S05]  /*8e40*/  @P0 BRA `(.L_x_2296) ;  /* 0x0000000000180947 */ /* 0x000fea0003800000 */
[----:B------:R-:W3:Y:S01]  /*8e50*/  S2R R2, SR_TID.X ;  /* 0x0000000000027919 */ /* 0x000ee20000002100 */
[----:B--2---:R-:W-:-:S04]  /*8e60*/  IMAD.MOV.U32 R3, RZ, RZ, 0x6100 ;  /* 0x00006100ff037424 */ /* 0x004fc800078e00ff */
[----:B------:R4:W-:Y:S01]  /*8e70*/  SYNCS.ARRIVE.TRANS64 RZ, [R0+URZ+0x36430], R3 ;  /* 0x0364300300ff79a7 */ /* 0x0009e2000800003f */
[----:B---3--:R-:W-:-:S13]  /*8e80*/  LOP3.LUT P0, RZ, R2, 0x1f, RZ, 0xc0, !PT ;  /* 0x0000001f02ff7812 */ /* 0x008fda000780c0ff */
[----:B----4-:R-:W-:Y:S05]  /*8e90*/  @!P0 BRA `(.L_x_2296) ;  /* 0x0000000000048947 */ /* 0x010fea0003800000 */
[----:B------:R-:W-:Y:S01]  /*8ea0*/  BPT.TRAP 0x1 ;  /* 0x000000040000795c */ /* 0x000fe20000300000 */
.L_x_2296:
        /* <DEDUP_REMOVED lines=44> */
.L_x_2277:
[----:B------:R-:W-:Y:S05]  /*9170*/  BSYNC B0 ;  /* 0x0000000000007941 */ /* 0x000fea0003800000 */
.L_x_2272:
[----:B------:R-:W-:-:S03]  /*9180*/  UMOV UR7, 0xffffffff ;  /* 0xffffffff00077882 */ /* 0x000fc60000000000 */
[----:B------:R-:W-:Y:S05]  /*9190*/  BRA.DIV UR7, `(.L_x_2297) ;  /* 0x0000000607947947 */ /* 0x000fea000b800000 */
[----:B------:R-:W-:-:S13]  /*91a0*/  ELECT P6, URZ, PT ;  /* 0x00000000003f782f */ /* 0x000fda00038c0000 */
.L_x_2316:
[----:B------:R-:W-:Y:S05]  /*91b0*/  @!P6 BRA `(.L_x_2191) ;  /* 0x000000000074e947 */ /* 0x000fea0003800000 */
[----:B------:R-:W3:Y:S02]  /*91c0*/  LDL.LU R3, [R1] ;  /* 0x0000000001037983 */ /* 0x000ee40000300800 */
[----:B---3--:R-:W-:-:S04]  /*91d0*/  LOP3.LUT R3, R3, 0x2, RZ, 0xfc, !PT ;  /* 0x0000000203037812 */ /* 0x008fc800078efcff */
[----:B------:R-:W-:-:S13]  /*91e0*/  ISETP.NE.AND P2, PT, R3, 0x3, PT ;  /* 0x000000030300780c */ /* 0x000fda0003f45270 */
[----:B------:R-:W-:Y:S05]  /*91f0*/  @!P2 BRA `(.L_x_2298) ;  /* 0x000000000004a947 */ /* 0x000fea0003800000 */
[----:B--2---:R-:W-:Y:S01]  /*9200*/  BPT.TRAP 0x1 ;  /* 0x000000040000795c */ /* 0x004fe20000300000 */
.L_x_2298:
        /* <DEDUP_REMOVED lines=15> */
.L_x_2317:
[----:B------:R-:W3:Y:S02]  /*9300*/  SYNCS.PHASECHK.TRANS64.TRYWAIT P0, [R3+URZ], R0 ;  /* 0x00000000030075a7 */ /* 0x000ee4000800017f */
[----:B---3--:R-:W-:Y:S05]  /*9310*/  @!P0 BRA `(.L_x_2300) ;  /* 0x0000000400688947 */ /* 0x008fea0003800000 */
.L_x_2318:
[----:B------:R-:W-:Y:S05]  /*9320*/  @!P2 BRA `(.L_x_2301) ;  /* 0x000000000004a947 */ /* 0x000fea0003800000 */
[----:B--2---:R-:W-:Y:S01]  /*9330*/  BPT.TRAP 0x1 ;  /* 0x000000040000795c */ /* 0x004fe20000300000 */
.L_x_2301:
[----:B------:R-:W-:-:S07]  /*9340*/  SHF.L.U32 R16, R16, 0x1f, RZ ;  /* 0x0000001f10107819 */ /* 0x000fce00000006ff */
.L_x_2302:
[----:B----4-:R4:W1:Y:S02]  /*9350*/  SYNCS.PHASECHK.TRANS64.TRYWAIT P0, [R9+URZ+0x36438], R16 ;  /* 0x03643810090075a7 */ /* 0x010864000800017f */
[----:B-1----:R-:W-:Y:S05]  /*9360*/  @!P0 NANOSLEEP.SYNCS 0x989680 ;  /* 0x009896800000895d */ /* 0x002fea0003900000 */
[----:B------:R-:W1:Y:S02]  /*9370*/  @!P0 SYNCS.PHASECHK.TRANS64 P0, [R9+URZ+0x36438], R16 ;  /* 0x03643810090085a7 */ /* 0x000e64000800007f */
[----:B-1----:R-:W-:Y:S05]  /*9380*/  @!P0 BRA `(.L_x_2302) ;  /* 0xfffffffc00f08947 */ /* 0x002fea000383ffff */
.L_x_2191:
[----:B--2---:R-:W-:Y:S05]  /*9390*/  BSYNC B6 ;  /* 0x0000000000067941 */ /* 0x004fea0003800000 */
.L_x_2185:
[----:B------:R-:W-:Y:S05]  /*93a0*/  EXIT ;  /* 0x000000000000794d */ /* 0x000fea0003800000 */
.L_x_2202:
[----:B------:R-:W-:Y:S02]  /*93b0*/  IMAD.MOV.U32 R12, RZ, RZ, RZ ;  /* 0x000000ffff0c7224 */ /* 0x000fe400078e00ff */
[----:B------:R-:W-:Y:S02]  /*93c0*/  IMAD.MOV.U32 R11, RZ, RZ, 0x1f ;  /* 0x0000001fff0b7424 */ /* 0x000fe400078e00ff */
[----:B------:R-:W-:-:S07]  /*93d0*/  IMAD.MOV.U32 R15, RZ, RZ, -0x1 ;  /* 0xffffffffff0f7424 */ /* 0x000fce00078e00ff */
[----:B-1----:R-:W-:Y:S05]  /*93e0*/  WARPSYNC.COLLECTIVE R15, `(.L_x_2303) ;  /* 0x000000000f087348 */ /* 0x002fea0003c00000 */
[----:B------:R2:W3:Y:S02]  /*93f0*/  SHFL.IDX P6, R14, R13, R12, R11 ;  /* 0x0000000c0d0e7389 */ /* 0x0004e400000c000b */
[----:B-123--:R-:W-:Y:S01]  /*9400*/  ENDCOLLECTIVE ;  /* 0x000000000000791b */ /* 0x00efe20003800000 */
.L_x_2303:
[----:B------:R-:W-:Y:S05]  /*9410*/  BRA `(.L_x_2304) ;  /* 0xffffff7c00fc7947 */ /* 0x000fea000383ffff */
.L_x_2204:
[----:B-1----:R-:W-:-:S04]  /*9420*/  IMAD.U32 R3, RZ, RZ, UR36 ;  /* 0x00000024ff037e24 */ /* 0x002fc8000f8e00ff */
[----:B------:R1:W3:Y:S03]  /*9430*/  SYNCS.PHASECHK.TRANS64.TRYWAIT P0, [R3+URZ+0x36400], R10 ;  /* 0x0364000a030075a7 */ /* 0x0002e6000800017f */
[----:B---3--:R-:W-:Y:S05]  /*9440*/  @!P0 NANOSLEEP.SYNCS 0x989680 ;  /* 0x009896800000895d */ /* 0x008fea0003900000 */
[----:B------:R-:W3:Y:S02]  /*9450*/  @!P0 SYNCS.PHASECHK.TRANS64 P0, [R3+URZ+0x36400], R10 ;  /* 0x0364000a030085a7 */ /* 0x000ee4000800007f */
[----:B---3--:R-:W-:Y:S05]  /*9460*/  @!P0 BRA `(.L_x_2204) ;  /* 0xfffffffc00ec8947 */ /* 0x008fea000383ffff */
[----:B------:R-:W-:Y:S05]  /*9470*/  BRA `(.L_x_2203) ;  /* 0xffffff8000307947 */ /* 0x000fea000383ffff */
.L_x_2208:
[----:B--2---:R2:W3:Y:S02]  /*9480*/  SYNCS.PHASECHK.TRANS64.TRYWAIT P1, [R3+URZ+0x36410], R10 ;  /* 0x0364100a030075a7 */ /* 0x0044e4000802017f */
[----:B---3--:R-:W-:Y:S05]  /*9490*/  @!P1 NANOSLEEP.SYNCS 0x989680 ;  /* 0x009896800000995d */ /* 0x008fea0003900000 */
[----:B------:R-:W3:Y:S02]  /*94a0*/  @!P1 SYNCS.PHASECHK.TRANS64 P1, [R3+URZ+0x36410], R10 ;  /* 0x0364100a030095a7 */ /* 0x000ee4000802007f */
[----:B---3--:R-:W-:Y:S05]  /*94b0*/  @!P1 BRA `(.L_x_2208) ;  /* 0xfffffffc00f09947 */ /* 0x008fea000383ffff */
[----:B------:R-:W-:Y:S05]  /*94c0*/  BRA `(.L_x_2207) ;  /* 0xffffff88000c7947 */ /* 0x000fea000383ffff */
.L_x_2212:
[----:B----4-:R-:W-:-:S04]  /*94d0*/  IMAD.U32 R12, RZ, RZ, UR36 ;  /* 0x00000024ff0c7e24 */ /* 0x010fc8000f8e00ff */
[----:B------:R4:W1:Y:S03]  /*94e0*/  SYNCS.PHASECHK.TRANS64.TRYWAIT P1, [R12+URZ+0x36430], R11 ;  /* 0x0364300b0c0075a7 */ /* 0x000866000802017f */
[----:B-1----:R-:W-:Y:S05]  /*94f0*/  @!P1 NANOSLEEP.SYNCS 0x989680 ;  /* 0x009896800000995d */ /* 0x002fea0003900000 */
[----:B------:R-:W1:Y:S02]  /*9500*/  @!P1 SYNCS.PHASECHK.TRANS64 P1, [R12+URZ+0x36430], R11 ;  /* 0x0364300b0c0095a7 */ /* 0x000e64000802007f */
[----:B-1----:R-:W-:Y:S05]  /*9510*/  @!P1 BRA `(.L_x_2212) ;  /* 0xfffffffc00ec9947 */ /* 0x002fea000383ffff */
[----:B------:R-:W-:Y:S05]  /*9520*/  BRA `(.L_x_2211) ;  /* 0xffffff8c00ac7947 */ /* 0x000fea000383ffff */
.L_x_2278:
[----:B-1----:R1:W2:Y:S02]  /*9530*/  SYNCS.PHASECHK.TRANS64.TRYWAIT P1, [R0+URZ+0x36420], R6 ;  /* 0x03642006000075a7 */ /* 0x0022a4000802017f */
[----:B--2---:R-:W-:Y:S05]  /*9540*/  @!P1 NANOSLEEP.SYNCS 0x989680 ;  /* 0x009896800000995d */ /* 0x004fea0003900000 */
[----:B------:R-:W2:Y:S02]  /*9550*/  @!P1 SYNCS.PHASECHK.TRANS64 P1, [R0+URZ+0x36420], R6 ;  /* 0x03642006000095a7 */ /* 0x000ea4000802007f */
[----:B--2---:R-:W-:Y:S05]  /*9560*/  @!P1 BRA `(.L_x_2278) ;  /* 0xfffffffc00f09947 */ /* 0x004fea000383ffff */
[----:B------:R-:W-:Y:S05]  /*9570*/  BRA `(.L_x_2305) ;  /* 0xffffffdc006c7947 */ /* 0x000fea000383ffff */
.L_x_2282:
[----:B-1----:R1:W2:Y:S02]  /*9580*/  SYNCS.PHASECHK.TRANS64.TRYWAIT P1, [R0+URZ+0x36438], R6 ;  /* 0x03643806000075a7 */ /* 0x0022a4000802017f */
[----:B--2---:R-:W-:Y:S05]  /*9590*/  @!P1 NANOSLEEP.SYNCS 0x989680 ;  /* 0x009896800000995d */ /* 0x004fea0003900000 */
[----:B------:R-:W2:Y:S02]  /*95a0*/  @!P1 SYNCS.PHASECHK.TRANS64 P1, [R0+URZ+0x36438], R6 ;  /* 0x03643806000095a7 */ /* 0x000ea4000802007f */
[----:B--2---:R-:W-:Y:S05]  /*95b0*/  @!P1 BRA `(.L_x_2282) ;  /* 0xfffffffc00f09947 */ /* 0x004fea000383ffff */
[----:B------:R-:W-:Y:S05]  /*95c0*/  BRA `(.L_x_2306) ;  /* 0xffffffe4004c7947 */ /* 0x000fea000383ffff */
.L_x_2284:
[----:B--2---:R2:W3:Y:S02]  /*95d0*/  SYNCS.PHASECHK.TRANS64.TRYWAIT P1, [R0+URZ+0x36428], R3 ;  /* 0x03642803000075a7 */ /* 0x0044e4000802017f */
[----:B---3--:R-:W-:Y:S05]  /*95e0*/  @!P1 NANOSLEEP.SYNCS 0x989680 ;  /* 0x009896800000995d */ /* 0x008fea0003900000 */
[----:B------:R-:W3:Y:S02]  /*95f0*/  @!P1 SYNCS.PHASECHK.TRANS64 P1, [R0+URZ+0x36428], R3 ;  /* 0x03642803000095a7 */ /* 0x000ee4000802007f */
[----:B---3--:R-:W-:Y:S05]  /*9600*/  @!P1 BRA `(.L_x_2284) ;  /* 0xfffffffc00f09947 */ /* 0x008fea000383ffff */
[----:B------:R-:W-:Y:S05]  /*9610*/  BRA `(.L_x_2307) ;  /* 0xffffffe800107947 */ /* 0x000fea000383ffff */
.L_x_2286:
        /* <DEDUP_REMOVED lines=8> */
.L_x_2288:
[----:B------:R-:W-:-:S07]  /*96a0*/  SHF.L.U32 R5, R7, 0x1f, RZ ;  /* 0x0000001f07057819 */ /* 0x000fce00000006ff */
.L_x_2309:
[----:B--2---:R2:W3:Y:S02]  /*96b0*/  SYNCS.PHASECHK.TRANS64.TRYWAIT P1, [R0+URZ+0x36420], R5 ;  /* 0x03642005000075a7 */ /* 0x0044e4000802017f */
[----:B---3--:R-:W-:Y:S05]  /*96c0*/  @!P1 NANOSLEEP.SYNCS 0x989680 ;  /* 0x009896800000995d */ /* 0x008fea0003900000 */
[----:B------:R-:W3:Y:S02]  /*96d0*/  @!P1 SYNCS.PHASECHK.TRANS64 P1, [R0+URZ+0x36420], R5 ;  /* 0x03642005000095a7 */ /* 0x000ee4000802007f */
[----:B---3--:R-:W-:Y:S05]  /*96e0*/  @!P1 BRA `(.L_x_2309) ;  /* 0xfffffffc00f09947 */ /* 0x008fea000383ffff */
[----:B------:R-:W-:Y:S05]  /*96f0*/  BRA `(.L_x_2310) ;  /* 0xffffffec00607947 */ /* 0x000fea000383ffff */
.L_x_2291:
[----:B--2---:R2:W3:Y:S02]  /*9700*/  SYNCS.PHASECHK.TRANS64.TRYWAIT P1, [R0+URZ+0x36438], R6 ;  /* 0x03643806000075a7 */ /* 0x0044e4000802017f */
[----:B---3--:R-:W-:Y:S05]  /*9710*/  @!P1 NANOSLEEP.SYNCS 0x989680 ;  /* 0x009896800000995d */ /* 0x008fea0003900000 */
[----:B------:R-:W3:Y:S02]  /*9720*/  @!P1 SYNCS.PHASECHK.TRANS64 P1, [R0+URZ+0x36438], R6 ;  /* 0x03643806000095a7 */ /* 0x000ee4000802007f */
[----:B---3--:R-:W-:Y:S05]  /*9730*/  @!P1 BRA `(.L_x_2291) ;  /* 0xfffffffc00f09947 */ /* 0x008fea000383ffff */
[----:B------:R-:W-:Y:S05]  /*9740*/  BRA `(.L_x_2311) ;  /* 0xfffffff0002c7947 */ /* 0x000fea000383ffff */
.L_x_2293:
[----:B-1----:R1:W2:Y:S02]  /*9750*/  SYNCS.PHASECHK.TRANS64.TRYWAIT P1, [R0+URZ+0x36428], R5 ;  /* 0x03642805000075a7 */ /* 0x0022a4000802017f */
[----:B--2---:R-:W-:Y:S05]  /*9760*/  @!P1 NANOSLEEP.SYNCS 0x989680 ;  /* 0x009896800000995d */ /* 0x004fea0003900000 */
[----:B------:R-:W2:Y:S02]  /*9770*/  @!P1 SYNCS.PHASECHK.TRANS64 P1, [R0+URZ+0x36428], R5 ;  /* 0x03642805000095a7 */ /* 0x000ea4000802007f */
[----:B--2---:R-:W-:Y:S05]  /*9780*/  @!P1 BRA `(.L_x_2293) ;  /* 0xfffffffc00f09947 */ /* 0x004fea000383ffff */
[----:B------:R-:W-:Y:S05]  /*9790*/  BRA `(.L_x_2312) ;  /* 0xfffffff000d87947 */ /* 0x000fea000383ffff */
.L_x_2295:
[----:B--2---:R2:W3:Y:S02]  /*97a0*/  SYNCS.PHASECHK.TRANS64.TRYWAIT P1, [R0+URZ+0x36438], R3 ;  /* 0x03643803000075a7 */ /* 0x0044e4000802017f */
[----:B---3--:R-:W-:Y:S05]  /*97b0*/  @!P1 NANOSLEEP.SYNCS 0x989680 ;  /* 0x009896800000995d */ /* 0x008fea0003900000 */
[----:B------:R-:W3:Y:S02]  /*97c0*/  @!P1 SYNCS.PHASECHK.TRANS64 P1, [R0+URZ+0x36438], R3 ;  /* 0x03643803000095a7 */ /* 0x000ee4000802007f */
[----:B---3--:R-:W-:Y:S05]  /*97d0*/  @!P1 BRA `(.L_x_2295) ;  /* 0xfffffffc00f09947 */ /* 0x008fea000383ffff */
[----:B------:R-:W-:Y:S05]  /*97e0*/  BRA `(.L_x_2313) ;  /* 0xfffffff400947947 */ /* 0x000fea000383ffff */
.L_x_2297:
[----:B------:R-:W-:Y:S01]  /*97f0*/  BSSY B0, `(.L_x_2314) ;  /* 0x0000006000007945 */ /* 0x000fe20003800000 */
[----:B------:R-:W-:-:S07]  /*9800*/  IMAD.MOV.U32 R15, RZ, RZ, -0x1 ;  /* 0xffffffffff0f7424 */ /* 0x000fce00078e00ff */
[----:B--2---:R-:W-:Y:S05]  /*9810*/  WARPSYNC.COLLECTIVE R15, `(.L_x_2315) ;  /* 0x000000000f0c7348 */ /* 0x004fea0003c00000 */
[----:B------:R-:W-:Y:S02]  /*9820*/  ELECT P6, UR62, PT ;  /* 0x00000000003e782f */ /* 0x000fe400038c0000 */
[----:B------:R-:W-:Y:S01]  /*9830*/  MOV R14, UR62 ;  /* 0x0000003e000e7c02 */ /* 0x000fe20008000f00 */
[----:B--2---:R-:W-:Y:S10]  /*9840*/  ENDCOLLECTIVE ;  /* 0x000000000000791b */ /* 0x004ff40003800000 */
.L_x_2315:
[----:B------:R-:W-:Y:S05]  /*9850*/  BSYNC B0 ;  /* 0x0000000000007941 */ /* 0x000fea0003800000 */
.L_x_2314:
[----:B------:R-:W-:Y:S05]  /*9860*/  BRA `(.L_x_2316) ;  /* 0xfffffff800507947 */ /* 0x000fea000383ffff */
.L_x_2299:
[----:B-1----:R1:W3:Y:S02]  /*9870*/  SYNCS.PHASECHK.TRANS64.TRYWAIT P0, [R7+URZ], R4 ;  /* 0x00000004070075a7 */ /* 0x0022e4000800017f */
[----:B---3--:R-:W-:Y:S05]  /*9880*/  @!P0 NANOSLEEP.SYNCS 0x989680 ;  /* 0x009896800000895d */ /* 0x008fea0003900000 */
[----:B------:R-:W3:Y:S02]  /*9890*/  @!P0 SYNCS.PHASECHK.TRANS64 P0, [R7+URZ], R4 ;  /* 0x00000004070085a7 */ /* 0x000ee4000800007f */
[----:B---3--:R-:W-:Y:S05]  /*98a0*/  @!P0 BRA `(.L_x_2299) ;  /* 0xfffffffc00f08947 */ /* 0x008fea000383ffff */
[----:B------:R-:W-:Y:S05]  /*98b0*/  BRA `(.L_x_2317) ;  /* 0xfffffff800907947 */ /* 0x000fea000383ffff */
.L_x_2300:
[----:B---3--:R3:W4:Y:S02]  /*98c0*/  SYNCS.PHASECHK.TRANS64.TRYWAIT P0, [R3+URZ], R0 ;  /* 0x00000000030075a7 */ /* 0x008724000800017f */
[----:B----4-:R-:W-:Y:S05]  /*98d0*/  @!P0 NANOSLEEP.SYNCS 0x989680 ;  /* 0x009896800000895d */ /* 0x010fea0003900000 */
[----:B------:R-:W4:Y:S02]  /*98e0*/  @!P0 SYNCS.PHASECHK.TRANS64 P0, [R3+URZ], R0 ;  /* 0x00000000030085a7 */ /* 0x000f24000800007f */
[----:B----4-:R-:W-:Y:S05]  /*98f0*/  @!P0 BRA `(.L_x_2300) ;  /* 0xfffffffc00f08947 */ /* 0x010fea000383ffff */
[----:B------:R-:W-:Y:S05]  /*9900*/  BRA `(.L_x_2318) ;  /* 0xfffffff800847947 */ /* 0x000fea000383ffff */
.L_x_2319:
        /* <DEDUP_REMOVED lines=15> */
.L_x_7663:


//--------------------- .text._ZN7cutlass13device_kernelIN5flash11enable_sm90INS1_16FlashAttnBwdSm90INS1_25CollectiveMainloopBwdSm90ILi2ELi1ELi1EN4cute5tupleIJNS5_1CILi1EEES8_S8_EEENS6_IJNS7_ILi64EEENS7_ILi96EEENS7_ILi192EEEEEENS_10bfloat16_tEfNS_4arch4Sm90ELb0ELb1ELb1ELb1ELb1ELb0ELb1ELb0ELi3ELi1ELi1ELi1ELb0EEENS1_24CollectiveEpilogueBwdGQAISD_fSG_Li384ELb1ELb1EEENS1_19SingleTileSchedulerILb1ELb0ELb0ELi96EEEEEEEEEvNT_6ParamsE --------------------------
	.section	.text._ZN7cutlass13device_kernelIN5flash11enable_sm90INS1_16FlashAttnBwdSm90INS1_25CollectiveMainloopBwdSm90ILi2ELi1ELi1EN4cute5tupleIJNS5_1CILi1EEES8_S8_EEENS6_IJNS7_ILi64EEENS7_ILi96EEENS7_ILi192EEEEEENS_10bfloat16_tEfNS_4arch4Sm90ELb0ELb1ELb1ELb1ELb1ELb0ELb1ELb0ELi3ELi1ELi1ELi1ELb0EEENS1_24CollectiveEpilogueBwdGQAISD_fSG_Li384ELb1ELb1EEENS1_19SingleTileSchedulerILb1ELb0ELb0ELi96EEEEEEEEEvNT_6ParamsE,"ax",@progbits
	.align	128
.text._ZN7cutlass13device_kernelIN5flash11enable_sm90INS1_16FlashAttnBwdSm90INS1_25CollectiveMainloopBwdSm90ILi2ELi1ELi1EN4cute5tupleIJNS5_1CILi1EEES8_S8_EEENS6_IJNS7_ILi64EEENS7_ILi96EEENS7_ILi192EEEEEENS_10bfloat16_tEfNS_4arch4Sm90ELb0ELb1ELb1ELb1ELb1ELb0ELb1ELb0ELi3ELi1ELi1ELi1ELb0EEENS1_24CollectiveEpilogueBwdGQAISD_fSG_Li384ELb1ELb1EEENS1_19SingleTileSchedulerILb1ELb0ELb0ELi96EEEEEEEEEvNT_6ParamsE:
        .type           _ZN7cutlass13device_kernelIN5flash11enable_sm90INS1_16FlashAttnBwdSm90INS1_25CollectiveMainloopBwdSm90ILi2ELi1ELi1EN4cute5tupleIJNS5_1CILi1EEES8_S8_EEENS6_IJNS7_ILi64EEENS7_ILi96EEENS7_ILi192EEEEEENS_10bfloat16_tEfNS_4arch4Sm90ELb0ELb1ELb1ELb1ELb1ELb0ELb1ELb0ELi3ELi1ELi1ELi1ELb0EEENS1_24CollectiveEpilogueBwdGQAISD_fSG_Li384ELb1ELb1EEENS1_19SingleTileSchedulerILb1ELb0ELb0ELi96EEEEEEEEEvNT_6ParamsE,@function
        .size           _ZN7cutlass13device_kernelIN5flash11enable_sm90INS1_16FlashAttnBwdSm90INS1_25CollectiveMainloopBwdSm90ILi2ELi1ELi1EN4cute5tupleIJNS5_1CILi1EEES8_S8_EEENS6_IJNS7_ILi64EEENS7_ILi96EEENS7_ILi192EEEEEENS_10bfloat16_tEfNS_4arch4Sm90ELb0ELb1ELb1ELb1ELb1ELb0ELb1ELb0ELi3ELi1ELi1ELi1ELb0EEENS1_24CollectiveEpilogueBwdGQAISD_fSG_Li384ELb1ELb1EEENS1_19SingleTileSchedulerILb1ELb0ELb0ELi96EEEEEEEEEvNT_6ParamsE,(.L_x_7664 - _ZN7cutlass13device_kernelIN5flash11enable_sm90INS1_16FlashAttnBwdSm90INS1_25CollectiveMainloopBwdSm90ILi2ELi1ELi1EN4cute5tupleIJNS5_1CILi1EEES8_S8_EEENS6_IJNS7_ILi64EEENS7_ILi96EEENS7_ILi192EEEEEENS_10bfloat16_tEfNS_4arch4Sm90ELb0ELb1ELb1ELb1ELb1ELb0ELb1ELb0ELi3ELi1ELi1ELi1ELb0EEENS1_24CollectiveEpilogueBwdGQAISD_fSG_Li384ELb1ELb1EEENS1_19SingleTileSchedulerILb1ELb0ELb0ELi96EEEEEEEEEvNT_6ParamsE)
        .other          _ZN7cutlass13device_kernelIN5flash11enable_sm90INS1_16FlashAttnBwdSm90INS1_25CollectiveMainloopBwdSm90ILi2ELi1ELi1EN4cute5tupleIJNS5_1CILi1EEES8_S8_EEENS6_IJNS7_ILi64EEENS7_ILi96EEENS7_ILi192EEEEEENS_10bfloat16_tEfNS_4arch4Sm90ELb0ELb1ELb1ELb1ELb1ELb0ELb1ELb0ELi3ELi1ELi1ELi1ELb0EEENS1_24CollectiveEpilogueBwdGQAISD_fSG_Li384ELb1ELb1EEENS1_19SingleTileSchedulerILb1ELb0ELb0ELi96EEEEEEEEEvNT_6ParamsE,@"STO_CUDA_ENTRY STV_DEFAULT"
_ZN7cutlass13device_kernelIN5flash11enable_sm90INS1_16FlashAttnBwdSm90INS1_25CollectiveMainloopBwdSm90ILi2ELi1ELi1EN4cute5tupleIJNS5_1CILi1EEES8_S8_EEENS6_IJNS7_ILi64EEENS7_ILi96EEENS7_ILi192EEEEEENS_10bfloat16_tEfNS_4arch4Sm90ELb0ELb1ELb1ELb1ELb1ELb0ELb1ELb0ELi3ELi1ELi1ELi1ELb0EEENS1_24CollectiveEpilogueBwdGQAISD_fSG_Li384ELb1ELb1EEENS1_19SingleTileSchedulerILb1ELb0ELb0ELi96EEEEEEEEEvNT_6ParamsE:
        /* <DEDUP_REMOVED lines=23> */
.L_x_2321:
[----:B------:R-:W-:Y:S05]  /*0170*/  BSYNC B0 ;  /* 0x0000000000007941 */ /* 0x000fea0003800000 */
.L_x_2320:
        /* <DEDUP_REMOVED lines=34> */
.L_x_2322:
        /* <DEDUP_REMOVED lines=20> */
.L_x_2323:
        /* <DEDUP_REMOVED lines=9> */
.L_x_2326:
        /* <DEDUP_REMOVED lines=21> */
.L_x_2327:
        /* <DEDUP_REMOVED lines=10> */
.L_x_2329:
[----:B------:R-:W2:Y:S02]  /*0760*/  LDC R0, c[0x0][0x8c4] ;  /* 0x00023100ff007b82 */ /* 0x000ea40000000800 */
.L_x_2328:
        /* <DEDUP_REMOVED lines=16> */
.L_x_2331:
        /* <DEDUP_REMOVED lines=10> */
.L_x_2332:
        /* <DEDUP_REMOVED lines=8> */
.L_x_2333:
        /* <DEDUP_REMOVED lines=9> */
.L_x_2334:
        /* <DEDUP_REMOVED lines=22> */
.L_x_2335:
        /* <DEDUP_REMOVED lines=79> */
.L_x_2338:
        /* <DEDUP_REMOVED lines=15> */
.L_x_2337:
        /* <DEDUP_REMOVED lines=20> */
.L_x_2340:
        /* <DEDUP_REMOVED lines=15> */
.L_x_2339:
        /* <DEDUP_REMOVED lines=8> */
.L_x_2483:
        /* <DEDUP_REMOVED lines=19> */
.L_x_2342:
        /* <DEDUP_REMOVED lines=113> */
.L_x_2362:
[----:B------:R-:W-:-:S13]  /*1c50*/  ISETP.NE.AND P0, PT, R8, 0x3, PT ;  /* 0x000000030800780c */ /* 0x000fda0003f05270 */
[----:B------:R-:W-:Y:S05]  /*1c60*/  @!P0 BRA `(.L_x_2344) ;  /* 0x0000000000048947 */ /* 0x000fea0003800000 */
[----:B------:R-:W-:Y:S01]  /*1c70*/  BPT.TRAP 0x1 ;  /* 0x000000040000795c */ /* 0x000fe20000300000 */
.L_x_2344:
[----:B------:R-:W-:Y:S02]  /*1c80*/  LEA R3, R2, UR36, 0x3 ;  /* 0x0000002402037c11 */ /* 0x000fe4000f8e18ff */
[----:B------:R-:W-:-:S04]  /*1c90*/  SHF.L.U32 R10, R7, 0x1f, RZ ;  /* 0x0000001f070a7819 */ /* 0x000fc800000006ff */
[----:B------:R1:W2:Y:S01]  /*1ca0*/  SYNCS.PHASECHK.TRANS64.TRYWAIT P1, [R3+URZ+0x36410], R10 ;  /* 0x0364100a030075a7 */ /* 0x0002a2000802017f */
[----:B------:R-:W-:Y:S05]  /*1cb0*/  @!P0 BRA `(.L_x_2345) ;  /* 0x0000000000048947 */ /* 0x000fea0003800000 */
[----:B------:R-:W-:Y:S01]  /*1cc0*/  BPT.TRAP 0x1 ;  /* 0x000000040000795c */ /* 0x000fe20000300000 */
.L_x_2345:
[----:B--2---:R-:W-:Y:S05]  /*1cd0*/  @P1 BRA `(.L_x_2346) ;  /* 0x0000000000081947 */ /* 0x004fea0003800000 */
[----:B------:R-:W2:Y:S02]  /*1ce0*/  SYNCS.PHASECHK.TRANS64.TRYWAIT P1, [R3+URZ+0x36410], R10 ;  /* 0x0364100a030075a7 */ /* 0x000ea4000802017f */
[----:B--2---:R-:W-:Y:S05]  /*1cf0*/  @!P1 BRA `(.L_x_2347) ;  /* 0x0000008800949947 */ /* 0x004fea0003800000 */
.L_x_2346:
        /* <DEDUP_REMOVED lines=103> */
.L_x_2348:
[----:B-1----:R-:W-:-:S04]  /*2370*/  SHF.L.U32 R11, R5, 0x1f, RZ ;  /* 0x0000001f050b7819 */ /* 0x002fc800000006ff */
[----:B------:R1:W4:Y:S01]  /*2380*/  SYNCS.PHASECHK.TRANS64.TRYWAIT P1, [UR36+0x36430], R11 ;  /* 0x0364300bff0075a7 */ /* 0x0003220008020164 */
[----:B------:R-:W-:Y:S05]  /*2390*/  @!P0 BRA `(.L_x_2349) ;  /* 0x0000000000048947 */ /* 0x000fea0003800000 */
[----:B------:R-:W-:Y:S01]  /*23a0*/  BPT.TRAP 0x1 ;  /* 0x000000040000795c */ /* 0x000fe20000300000 */
.L_x_2349:
[----:B----4-:R-:W-:Y:S05]  /*23b0*/  @P1 BRA `(.L_x_2350) ;  /* 0x0000000000081947 */ /* 0x010fea0003800000 */
[----:B------:R-:W4:Y:S02]  /*23c0*/  SYNCS.PHASECHK.TRANS64.TRYWAIT P1, [UR36+0x36430], R11 ;  /* 0x0364300bff0075a7 */ /* 0x000f240008020164 */
[----:B----4-:R-:W-:Y:S05]  /*23d0*/  @!P1 BRA `(.L_x_2351) ;  /* 0x0000008000f09947 */ /* 0x010fea0003800000 */
.L_x_2350:
        /* <DEDUP_REMOVED lines=145> */
.L_x_2354:
[----:B------:R-:W-:-:S13]  /*2cf0*/  ISETP.NE.AND P1, PT, R140, 0x1, PT ;  /* 0x000000018c00780c */ /* 0x000fda0003f25270 */
[----:B------:R-:W1:Y:S08]  /*2d00*/  @P1 LDC R143, c[0x0][0x754] ;  /* 0x0001d500ff8f1b82 */ /* 0x000e700000000800 */
[----:B------:R-:W2:Y:S01]  /*2d10*/  @P1 LDC R142, c[0x0][0x758] ;  /* 0x0001d600ff8e1b82 */ /* 0x000ea20000000800 */
[----:B-1----:R-:W-:-:S05]  /*2d20*/  @P1 IMAD.HI.U32 R143, R145, R143, RZ ;  /* 0x0000008f918f1227 */ /* 0x002fca00078e00ff */
[----:B--2---:R-:W-:-:S07]  /*2d30*/  @P1 SHF.R.U32.HI R145, RZ, R142, R143 ;  /* 0x0000008eff911219 */ /* 0x004fce000001168f */
.L_x_2355:
[----:B------:R-:W-:Y:S05]  /*2d40*/  BSYNC B0 ;  /* 0x0000000000007941 */ /* 0x000fea0003800000 */
.L_x_2353:
[----:B------:R-:W2:Y:S01]  /*2d50*/  LDL R142, [R1+0x10] ;  /* 0x00001000018e7983 */ /* 0x000ea20000100800 */
[----:B------:R-:W-:Y:S01]  /*2d60*/  IADD3 R150, R141, UR4, R4 ;  /* 0x000000048d967c10 */ /* 0x000fe2000fffe004 */
[----:B--2---:R-:W-:-:S05]  /*2d70*/  IMAD R145, R145, R140, R142 ;  /* 0x0000008c91917224 */ /* 0x004fca00078e028e */
[----:B------:R-:W-:Y:S02]  /*2d80*/  VIADDMNMX R146, R145, R140, R146, PT ;  /* 0x0000008c91927246 */ /* 0x000fe40003800192 */
[----:B------:R-:W-:-:S07]  /*2d90*/  VIMNMX R150, R150, R145, !PT ;  /* 0x0000009196967248 */ /* 0x000fce0007fe0100 */
.L_x_2352:
        /* <DEDUP_REMOVED lines=17> */
.L_x_2358:
[----:B------:R-:W-:-:S13]  /*2eb0*/  ISETP.NE.AND P1, PT, R140, 0x1, PT ;  /* 0x000000018c00780c */ /* 0x000fda0003f25270 */
[----:B------:R-:W1:Y:S08]  /*2ec0*/  @P1 LDC R142, c[0x0][0x754] ;  /* 0x0001d500ff8e1b82 */ /* 0x000e700000000800 */
[----:B------:R-:W2:Y:S01]  /*2ed0*/  @P1 LDC R141, c[0x0][0x758] ;  /* 0x0001d600ff8d1b82 */ /* 0x000ea20000000800 */
[----:B-1----:R-:W-:-:S05]  /*2ee0*/  @P1 IMAD.HI.U32 R142, R143, R142, RZ ;  /* 0x0000008e8f8e1227 */ /* 0x002fca00078e00ff */
[----:B--2---:R-:W-:-:S07]  /*2ef0*/  @P1 SHF.R.U32.HI R143, RZ, R141, R142 ;  /* 0x0000008dff8f1219 */ /* 0x004fce000001168e */
.L_x_2359:
[----:B------:R-:W-:Y:S05]  /*2f00*/  BSYNC B0 ;  /* 0x0000000000007941 */ /* 0x000fea0003800000 */
.L_x_2357:
[----:B------:R-:W2:Y:S02]  /*2f10*/  LDL R141, [R1+0x10] ;  /* 0x00001000018d7983 */ /* 0x000ea40000100800 */
[----:B--2---:R-:W-:-:S05]  /*2f20*/  IMAD R143, R143, R140, R141 ;  /* 0x0000008c8f8f7224 */ /* 0x004fca00078e028d */
[----:B------:R-:W-:Y:S02]  /*2f30*/  VIMNMX R147, R147, R143, !PT ;  /* 0x0000008f93937248 */ /* 0x000fe40007fe0100 */
[----:B------:R-:W-:-:S07]  /*2f40*/  VIADDMNMX R144, R143, R140, R144, PT ;  /* 0x0000008c8f907246 */ /* 0x000fce0003800190 */
.L_x_2356:
        /* <DEDUP_REMOVED lines=283> */
.L_x_2360:
        /* <DEDUP_REMOVED lines=59> */
.L_x_2361:
        /* <DEDUP_REMOVED lines=63> */
.L_x_2336:
[----:B------:R-:W-:Y:S05]  /*48a0*/  @P0 BRA `(.L_x_2330) ;  /* 0x0000005c006c0947 */ /* 0x000fea0003800000 */
[----:B------:R-:W3:Y:S01]  /*48b0*/  LDL.LU R120, [R1+0x18] ;  /* 0x0000180001787983 */ /* 0x000ee20000300800 */
[----:B--2---:R-:W2:Y:S01]  /*48c0*/  LDC.64 R2, c[0x0][0x878] ;  /* 0x00021e00ff027b82 */ /* 0x004ea20000000a00 */
[----:B------:R-:W-:Y:S01]  /*48d0*/  ULDC UR7, c[0x0][0x870] ;  /* 0x00021c0000077ab9 */ /* 0x000fe20000000800 */
[----:B------:R-:W-:Y:S01]  /*48e0*/  ULDC UR6, c[0x0][0x80c] ;  /* 0x0002030000067ab9 */ /* 0x000fe20000000800 */
[----:B------:R-:W4:Y:S01]  /*48f0*/  S2R R8, SR_TID.X ;  /* 0x0000000000087919 */ /* 0x000f220000002100 */
[----:B------:R-:W5:Y:S01]  /*4900*/  S2R R0, SR_CTAID.Y ;  /* 0x0000000000007919 */ /* 0x000f620000002600 */
[----:B------:R-:W5:Y:S03]  /*4910*/  S2R R16, SR_CTAID.X ;  /* 0x0000000000107919 */ /* 0x000f660000002500 */
[----:B------:R-:W4:Y:S01]  /*4920*/  S2UR UR5, SR_CgaCtaId ;  /* 0x00000000000579c3 */ /* 0x000f220000008800 */
[----:B------:R-:W-:-:S07]  /*4930*/  UMOV UR4, 0x400 ;  /* 0x0000040000047882 */ /* 0x000fce0000000000 */
[----:B------:R-:W5:Y:S01]  /*4940*/  LDC.64 R18, c[0x0][0x820] ;  /* 0x00020800ff127b82 */ /* 0x000f620000000a00 */
[----:B--2---:R-:W-:-:S04]  /*4950*/  ISETP.NE.U32.AND P0, PT, R2, RZ, PT ;  /* 0x000000ff0200720c */ /* 0x004fc80003f05070 */
[----:B------:R-:W-:-:S03]  /*4960*/  ISETP.NE.AND.EX P0, PT, R3, RZ, PT, P0 ;  /* 0x000000ff0300720c */ /* 0x000fc60003f05300 */
[----:B------:R-:W2:Y:S08]  /*4970*/  LDC.64 R20, c[0x0][0x848] ;  /* 0x00021200ff147b82 */ /* 0x000eb00000000a00 */
[----:B------:R-:W4:Y:S08]  /*4980*/  LDC R3, c[0x0][0x850] ;  /* 0x00021400ff037b82 */ /* 0x000f300000000800 */
[----:B-1----:R-:W3:Y:S08]  /*4990*/  @P0 LDC.64 R4, c[0x0][0x878] ;  /* 0x00021e00ff040b82 */ /* 0x002ef00000000a00 */
[----:B------:R-:W1:Y:S01]  /*49a0*/  LDC.64 R22, c[0x0][0x800] ;  /* 0x00020000ff167b82 */ /* 0x000e620000000a00 */
[----:B---3--:R-:W-:-:S06]  /*49b0*/  @P0 IMAD.WIDE R4, R120, 0x4, R4 ;  /* 0x0000000478040825 */ /* 0x008fcc00078e0204 */
[----:B------:R3:W2:Y:S01]  /*49c0*/  @P0 LDG.E R5, desc[UR38][R4.64] ;  /* 0x0000002604050981 */ /* 0x0006a2000c1e1900 */
[----:B------:R-:W-:Y:S01]  /*49d0*/  BAR.SYNC.DEFER_BLOCKING 0x1, 0x180 ;  /* 0x0046000000007b1d */ /* 0x000fe20000010000 */
[----:B----4-:R-:W-:Y:S01]  /*49e0*/  ISETP.NE.AND P2, PT, R3, 0x1, PT ;  /* 0x000000010300780c */ /* 0x010fe20003f45270 */
        /* <DEDUP_REMOVED lines=10> */
[----:B------:R-:W4:Y:S01]  /*4a90*/  @P2 LDC R9, c[0x0][0x858] ;  /* 0x00021600ff092b82 */ /* 0x000f220000000800 */
[----:B-----5:R-:W-:Y:S02]  /*4aa0*/  IMAD.MOV.U32 R2, RZ, RZ, R0 ;  /* 0x000000ffff027224 */ /* 0x020fe400078e0000 */
[----:B------:R-:W-:-:S04]  /*4ab0*/  IMAD R10, R11, 0x600, R6 ;  /* 0x000006000b0a7824 */ /* 0x000fc800078e0206 */
[----:B------:R-:W-:Y:S02]  /*4ac0*/  IMAD.SHL.U32 R10, R10, 0x4, RZ ;  /* 0x000000040a0a7824 */ /* 0x000fe400078e00ff */
[----:B---3--:R-:W-:-:S04]  /*4ad0*/  @P2 IMAD.HI.U32 R4, R0, R7, RZ ;  /* 0x0000000700042227 */ /* 0x008fc800078e00ff */
[----:B------:R-:W-:Y:S01]  /*4ae0*/  IMAD R7, R16, UR7, RZ ;  /* 0x0000000710077c24 */ /* 0x000fe2000f8e02ff */
[----:B----4-:R-:W-:Y:S01]  /*4af0*/  @P2 SHF.R.U32.HI R2, RZ, R9, R4 ;  /* 0x00000009ff022219 */ /* 0x010fe20000011604 */
        /* <DEDUP_REMOVED lines=9> */
[----:B--2---:R-:W-:Y:S02]  /*4b90*/  @P0 IMAD R6, R120, 0x60, R5 ;  /* 0x0000006078060824 */ /* 0x004fe400078e0205 */
        /* <DEDUP_REMOVED lines=39> */
[----:B------:R-:W-:Y:S01]  /*4e10*/  IMAD R12, R11, R20, RZ ;  /* 0x000000140b0c7224 */ /* 0x000fe200078e02ff */
[----:B------:R2:W-:Y:S01]  /*4e20*/  STS.128 [R8+0x5000], R64 ;  /* 0x0050004008007388 */ /* 0x0005e20000000c00 */
[----:B------:R-:W-:Y:S01]  /*4e30*/  IMAD.WIDE.U32 R4, R9, R18, R4 ;  /* 0x0000001209047225 */ /* 0x000fe200078e0004 */
[----:B------:R-:W-:-:S02]  /*4e40*/  IADD3.X R11, R16, UR7, RZ, P0, !PT ;  /* 0x00000007100b7c10 */ /* 0x000fc400087fe4ff */
[----:B------:R2:W-:Y:S01]  /*4e50*/  STS.128 [R8+0x5800], R68 ;  /* 0x0058004408007388 */ /* 0x0005e20000000c00 */
[----:B------:R-:W-:Y:S01]  /*4e60*/  IMAD.WIDE.U32 R6, R9, R20, R6 ;  /* 0x0000001409067225 */ /* 0x000fe200078e0006 */
[----:B-1----:R-:W-:-:S03]  /*4e70*/  LEA R22, P3, R4, R22, 0x2 ;  /* 0x0000001604167211 */ /* 0x002fc600078610ff */
[----:B------:R-:W-:Y:S01]  /*4e80*/  IMAD.MOV R2, RZ, RZ, -R2 ;  /* 0x000000ffff027224 */ /* 0x000fe200078e0a02 */
[----:B---3--:R-:W-:Y:S01]  /*4e90*/  LEA R24, P4, R6, R24, 0x2 ;  /* 0x0000001806187211 */ /* 0x008fe200078810ff */
[----:B------:R-:W-:Y:S02]  /*4ea0*/  IMAD R9, R9, R21, R12 ;  /* 0x0000001509097224 */ /* 0x000fe400078e020c */
[----:B------:R-:W-:Y:S02]  /*4eb0*/  IMAD R17, R3, R2, R0 ;  /* 0x0000000203117224 */ /* 0x000fe400078e0200 */
[----:B------:R-:W-:Y:S02]  /*4ec0*/  IMAD.IADD R3, R5, 0x1, R13 ;  /* 0x0000000105037824 */ /* 0x000fe400078e020d */
[----:B------:R-:W-:Y:S01]  /*4ed0*/  IMAD.IADD R2, R7, 0x1, R9 ;  /* 0x0000000107027824 */ /* 0x000fe200078e0209 */
[----:B--2---:R-:W-:Y:S06]  /*4ee0*/  @P2 BRA `(.L_x_2364) ;  /* 0x0000000000142947 */ /* 0x004fec0003800000 */
.L_x_2365:
[----:B------:R-:W2:Y:S04]  /*4ef0*/  LDG.E.STRONG.GPU R0, desc[UR38][R10.64] ;  /* 0x000000260a007981 */ /* 0x000ea8000c1ef900 */
[----:B--2---:R-:W-:Y:S01]  /*4f00*/  CCTL.IVALL ;  /* 0x00000000ff00798f */ /* 0x004fe20002000000 */
[----:B------:R-:W-:Y:S05]  /*4f10*/  YIELD ;  /* 0x0000000000007946 */ /* 0x000fea0003800000 */
[----:B------:R-:W-:-:S13]  /*4f20*/  ISETP.NE.AND P0, PT, R0, R17, PT ;  /* 0x000000110000720c */ /* 0x000fda0003f05270 */
[----:B------:R-:W-:Y:S05]  /*4f30*/  @P0 BRA `(.L_x_2365) ;  /* 0xfffffffc00ec0947 */ /* 0x000fea000383ffff */
.L_x_2364:
[----:B------:R-:W-:Y:S05]  /*4f40*/  BSYNC B0 ;  /* 0x0000000000007941 */ /* 0x000fea0003800000 */
.L_x_2363:
[----:B------:R-:W-:Y:S01]  /*4f50*/  UMOV UR5, 0xffffffff ;  /* 0xffffffff00057882 */ /* 0x000fe20000000000 */
[----:B------:R-:W-:Y:S02]  /*4f60*/  LEA.HI.X R23, R4, R23, R3, 0x2, P3 ;  /* 0x0000001704177211 */ /* 0x000fe400018f1403 */
[----:B------:R-:W-:Y:S01]  /*4f70*/  LEA.HI.X R2, R6, R25, R2, 0x2, P4 ;  /* 0x0000001906027211 */ /* 0x000fe200020f1402 */
[----:B------:R-:W-:Y:S06]  /*4f80*/  BRA.DIV UR5, `(.L_x_2366) ;  /* 0x0000005a051c7947 */ /* 0x000fec000b800000 */
[----:B------:R-:W-:Y:S01]  /*4f90*/  NOP ;  /* 0x0000000000007918 */ /* 0x000fe20000000000 */
.L_x_2486:
        /* <DEDUP_REMOVED lines=16> */
.L_x_2369:
[----:B------:R-:W-:Y:S01]  /*50a0*/  @P0 ELECT P2, URZ, PT ;  /* 0x00000000003f082f */ /* 0x000fe20003840000 */
[----:B------:R1:W-:-:S12]  /*50b0*/  UBLKRED.G.S.ADD.F32.RN [UR6], [UR4], UR5, desc[UR8] ;  /* 0x00000806040073bb */ /* 0x0003d800080a1405 */
[----:B------:R-:W-:Y:S02]  /*50c0*/  @P2 PLOP3.LUT P0, PT, P2, PT, PT, 0x8, 0x0 ;  /* 0x000000000000281c */ /* 0x000fe4000170e170 */
[----:B------:R-:W-:-:S11]  /*50d0*/  PLOP3.LUT P2, PT, PT, PT, PT, 0x8, 0x0 ;  /* 0x000000000000781c */ /* 0x000fd60003f4e170 */
[----:B-1----:R-:W-:Y:S05]  /*50e0*/  @P0 BRA.U.ANY `(.L_x_2369) ;  /* 0xfffffffd00ec0947 */ /* 0x002fea000393ffff */
[----:B------:R0:W-:Y:S01]  /*50f0*/  UTMACMDFLUSH ;  /* 0x00000000000079b7 */ /* 0x0001e20000000000 */
[----:B------:R-:W-:-:S04]  /*5100*/  DEPBAR.LE SB0, 0x0 ;  /* 0x000080000000791a */ /* 0x000fc80000000000 */
.L_x_2368:
[----:B------:R-:W-:Y:S05]  /*5110*/  BSYNC B0 ;  /* 0x0000000000007941 */ /* 0x000fea0003800000 */
.L_x_2367:
        /* <DEDUP_REMOVED lines=14> */
.L_x_2371:
[----:B------:R-:W-:Y:S05]  /*5200*/  BSYNC B0 ;  /* 0x0000000000007941 */ /* 0x000fea0003800000 */
.L_x_2370:
        /* <DEDUP_REMOVED lines=18> */
.L_x_2374:
[----:B------:R-:W2:Y:S04]  /*5330*/  LDG.E.STRONG.GPU R0, desc[UR38][R2.64] ;  /* 0x0000002602007981 */ /* 0x000ea8000c1ef900 */
[----:B--2---:R-:W-:Y:S01]  /*5340*/  CCTL.IVALL ;  /* 0x00000000ff00798f */ /* 0x004fe20002000000 */
[----:B------:R-:W-:Y:S05]  /*5350*/  YIELD ;  /* 0x0000000000007946 */ /* 0x000fea0003800000 */
[----:B------:R-:W-:-:S13]  /*5360*/  ISETP.NE.AND P0, PT, R0, R17, PT ;  /* 0x000000110000720c */ /* 0x000fda0003f05270 */
[----:B------:R-:W-:Y:S05]  /*5370*/  @P0 BRA `(.L_x_2374) ;  /* 0xfffffffc00ec0947 */ /* 0x000fea000383ffff */
.L_x_2373:
[----:B------:R-:W-:Y:S05]  /*5380*/  BSYNC B0 ;  /* 0x0000000000007941 */ /* 0x000fea0003800000 */
.L_x_2372:
[----:B------:R-:W-:-:S03]  /*5390*/  UMOV UR5, 0xffffffff ;  /* 0xffffffff00057882 */ /* 0x000fc60000000000 */
[----:B------:R-:W-:Y:S05]  /*53a0*/  BRA.DIV UR5, `(.L_x_2375) ;  /* 0x0000005605307947 */ /* 0x000fea000b800000 */
[----:B------:R-:W-:Y:S01]  /*53b0*/  NOP ;  /* 0x0000000000007918 */ /* 0x000fe20000000000 */
.L_x_2489:
        /* <DEDUP_REMOVED lines=16> */
.L_x_2378:
[----:B------:R-:W-:Y:S01]  /*54c0*/  @P0 ELECT P2, URZ, PT ;  /* 0x00000000003f082f */ /* 0x000fe20003840000 */
[----:B------:R2:W-:-:S12]  /*54d0*/  UBLKRED.G.S.ADD.F32.RN [UR6], [UR4], UR5, desc[UR8] ;  /* 0x00000806040073bb */ /* 0x0005d800080a1405 */
[----:B------:R-:W-:Y:S02]  /*54e0*/  @P2 PLOP3.LUT P0, PT, P2, PT, PT, 0x8, 0x0 ;  /* 0x000000000000281c */ /* 0x000fe4000170e170 */
[----:B------:R-:W-:-:S11]  /*54f0*/  PLOP3.LUT P2, PT, PT, PT, PT, 0x8, 0x0 ;  /* 0x000000000000781c */ /* 0x000fd60003f4e170 */
[----:B--2---:R-:W-:Y:S05]  /*5500*/  @P0 BRA.U.ANY `(.L_x_2378) ;  /* 0xfffffffd00ec0947 */ /* 0x004fea000393ffff */
[----:B------:R0:W-:Y:S01]  /*5510*/  UTMACMDFLUSH ;  /* 0x00000000000079b7 */ /* 0x0001e20000000000 */
[----:B------:R-:W-:-:S04]  /*5520*/  DEPBAR.LE SB0, 0x0 ;  /* 0x000080000000791a */ /* 0x000fc80000000000 */
.L_x_2377:
[----:B------:R-:W-:Y:S05]  /*5530*/  BSYNC B0 ;  /* 0x0000000000007941 */ /* 0x000fea0003800000 */
.L_x_2376:
        /* <DEDUP_REMOVED lines=14> */
.L_x_2325:
        /* <DEDUP_REMOVED lines=21> */
.L_x_2380:
        /* <DEDUP_REMOVED lines=13> */
.L_x_2382:
[----:B------:R-:W-:-:S05]  /*5840*/  ULDC UR4, c[0x0][0x8c4] ;  /* 0x0002310000047ab9 */ /* 0x000fca0000000800 */
.L_x_2381:
        /* <DEDUP_REMOVED lines=44> */
.L_x_2383:
        /* <DEDUP_REMOVED lines=13> */
.L_x_2384:
        /* <DEDUP_REMOVED lines=12> */
.L_x_2385:
        /* <DEDUP_REMOVED lines=30> */
.L_x_2386:
        /* <DEDUP_REMOVED lines=14> */
[----:B------:R-:W-:-:S02]  /*5f60*/  ULDC.64 UR16, c[0x0][0x2e0] ;  /* 0x0000b80000107ab9 */ /* 0x000fc40000000a00 */
[----:B------:R-:W-:Y:S02]  /*5f70*/  UIADD3.X UR7, UR5, UR13, URZ, UP0, !UPT ;  /* 0x0000000d05077290 */ /* 0x000fe400087fe43f */
[----:B------:R-:W-:Y:S02]  /*5f80*/  UIMAD UR11, UR19, UR16, URZ ;  /* 0x00000010130b72a4 */ /* 0x000fe4000f8e023f */
[----:B------:R-:W-:Y:S02]  /*5f90*/  UIMAD.WIDE.U32 UR6, UR12, UR16, UR6 ;  /* 0x000000100c0672a5 */ /* 0x000fe4000f8e0006 */
[----:B------:R-:W-:Y:S01]  /*5fa0*/  UIMAD UR17, UR12, UR17, UR11 ;  /* 0x000000110c1172a4 */ /* 0x000fe2000f8e020b */
[----:B------:R-:W-:Y:S02]  /*5fb0*/  ULDC UR19, c[0x0][0x760] ;  /* 0x0001d80000137ab9 */ /* 0x000fe40000000800 */
        /* <DEDUP_REMOVED lines=15> */
.L_x_2391:
[----:B------:R-:W2:Y:S04]  /*60b0*/  LDG.E.STRONG.GPU R0, desc[UR38][R2.64] ;  /* 0x0000002602007981 */ /* 0x000ea8000c1ef900 */
[----:B--2---:R-:W-:Y:S01]  /*60c0*/  CCTL.IVALL ;  /* 0x00000000ff00798f */ /* 0x004fe20002000000 */
[----:B------:R-:W-:Y:S05]  /*60d0*/  YIELD ;  /* 0x0000000000007946 */ /* 0x000fea0003800000 */
[----:B------:R-:W-:-:S13]  /*60e0*/  ISETP.NE.AND P1, PT, R0, UR20, PT ;  /* 0x0000001400007c0c */ /* 0x000fda000bf25270 */
[----:B------:R-:W-:Y:S05]  /*60f0*/  @P1 BRA `(.L_x_2391) ;  /* 0xfffffffc00ec1947 */ /* 0x000fea000383ffff */
.L_x_2390:
[----:B------:R-:W-:Y:S05]  /*6100*/  BSYNC B0 ;  /* 0x0000000000007941 */ /* 0x000fea0003800000 */
.L_x_2389:
[----:B------:R-:W-:-:S03]  /*6110*/  UMOV UR18, 0xffffffff ;  /* 0xffffffff00127882 */ /* 0x000fc60000000000 */
[----:B------:R-:W-:Y:S05]  /*6120*/  BRA.DIV UR18, `(.L_x_2392) ;  /* 0x0000004612ec7947 */ /* 0x000fea000b800000 */
[----:B------:R-:W-:Y:S01]  /*6130*/  NOP ;  /* 0x0000000000007918 */ /* 0x000fe20000000000 */
.L_x_2492:
        /* <DEDUP_REMOVED lines=22> */
.L_x_2394:
[----:B------:R-:W-:Y:S05]  /*62a0*/  BSYNC B0 ;  /* 0x0000000000007941 */ /* 0x000fea0003800000 */
.L_x_2393:
        /* <DEDUP_REMOVED lines=9> */
[----:B------:R-:W-:Y:S02]  /*6340*/  UIADD3 UR26, UP0, UR18, UR6, URZ ;  /* 0x00000006121a7290 */ /* 0x000fe4000ff1e03f */
[----:B-1----:R-:W-:Y:S02]  /*6350*/  ULEA UR23, UR23, UR19, 0x18 ;  /* 0x0000001317177291 */ /* 0x002fe4000f8ec03f */
[----:B------:R-:W-:Y:S02]  /*6360*/  ULEA.HI.X.SX32 UR19, UR18, UR22, 0x1, UP0 ;  /* 0x0000001612137291 */ /* 0x000fe400080f0e3f */
[----:B------:R-:W-:Y:S02]  /*6370*/  ULEA UR18, UP0, UR26, UR24, 0x2 ;  /* 0x000000181a127291 */ /* 0x000fe4000f80103f */
[----:B------:R-:W-:Y:S02]  /*6380*/  UIADD3 UR23, UR23, 0x16000, URZ ;  /* 0x0001600017177890 */ /* 0x000fe4000fffe03f */
[----:B------:R-:W-:Y:S01]  /*6390*/  ULEA.HI.X UR19, UR26, UR25, UR19, 0x2, UP0 ;  /* 0x000000191a137291 */ /* 0x000fe200080f1413 */
[----:B------:R-:W-:-:S02]  /*63a0*/  UMOV UR24, 0x400 ;  /* 0x0000040000187882 */ /* 0x000fc40000000000 */
[----:B------:R-:W-:-:S06]  /*63b0*/  UMOV UR26, 0x0 ;  /* 0x00000000001a7882 */ /* 0x000fcc0000000000 */
[----:B------:R1:W-:Y:S02]  /*63c0*/  UBLKRED.G.S.ADD.F32.RN [UR18], [UR23], UR24, desc[UR26] ;  /* 0x00001a12170073bb */ /* 0x0003e400080a1418 */
[----:B-1----:R0:W-:Y:S02]  /*63d0*/  UTMACMDFLUSH ;  /* 0x00000000000079b7 */ /* 0x0021e40000000000 */
.L_x_2396:
[----:B------:R-:W-:Y:S05]  /*63e0*/  BSYNC B0 ;  /* 0x0000000000007941 */ /* 0x000fea0003800000 */
.L_x_2395:
        /* <DEDUP_REMOVED lines=17> */
[----:B------:R1:W-:Y:S01]  /*6500*/  UBLKRED.G.S.ADD.F32.RN [UR18], [UR23], UR24, desc[UR26] ;  /* 0x00001a12170073bb */ /* 0x0003e200080a1418 */
[----:B------:R0:W-:Y:S01]  /*6510*/  UTMACMDFLUSH ;  /* 0x00000000000079b7 */ /* 0x0001e20000000000 */
[----:B-1----:R-:W-:-:S04]  /*6520*/  DEPBAR.LE SB0, 0x2 ;  /* 0x000080800000791a */ /* 0x002fc80000000000 */
.L_x_2398:
[----:B------:R-:W-:Y:S05]  /*6530*/  BSYNC B0 ;  /* 0x0000000000007941 */ /* 0x000fea0003800000 */
.L_x_2397:
[----:B------:R-:W-:Y:S06]  /*6540*/  BAR.ARV 0xa, 0xa0 ;  /* 0x0282800000007b1d */ /* 0x000fec0000002000 */
[----:B------:R-:W-:Y:S04]  /*6550*/  BSSY B0, `(.L_x_2399) ;  /* 0x0000003000007945 */ /* 0x000fe80003800000 */
[----:B------:R-:W-:Y:S05]  /*6560*/  @!P0 BRA `(.L_x_2400) ;  /* 0x0000000000048947 */ /* 0x000fea0003800000 */
[----:B------:R-:W-:-:S04]  /*6570*/  DEPBAR.LE SB0, 0x1 ;  /* 0x000080400000791a */ /* 0x000fc80000000000 */
.L_x_2400:
[----:B------:R-:W-:Y:S05]  /*6580*/  BSYNC B0 ;  /* 0x0000000000007941 */ /* 0x000fea0003800000 */
.L_x_2399:
[----:B------:R-:W-:Y:S06]  /*6590*/  BAR.ARV 0xb, 0xa0 ;  /* 0x02c2800000007b1d */ /* 0x000fec0000002000 */
[----:B------:R-:W-:Y:S04]  /*65a0*/  BSSY B0, `(.L_x_2401) ;  /* 0x0000003000007945 */ /* 0x000fe80003800000 */
[----:B------:R-:W-:Y:S05]  /*65b0*/  @!P0 BRA `(.L_x_2402) ;  /* 0x0000000000048947 */ /* 0x000fea0003800000 */
[----:B------:R-:W-:-:S04]  /*65c0*/  DEPBAR.LE SB0, 0x0 ;  /* 0x000080000000791a */ /* 0x000fc80000000000 */
.L_x_2402:
[----:B------:R-:W-:Y:S05]  /*65d0*/  BSYNC B0 ;  /* 0x0000000000007941 */ /* 0x000fea0003800000 */
.L_x_2401:
        /* <DEDUP_REMOVED lines=19> */
.L_x_2404:
[----:B------:R-:W-:Y:S05]  /*6710*/  BSYNC B0 ;  /* 0x0000000000007941 */ /* 0x000fea0003800000 */
.L_x_2403:
[----:B------:R-:W-:Y:S01]  /*6720*/  UIADD3 UR18, UR9, 0x1, URZ ;  /* 0x0000000109127890 */ /* 0x000fe2000fffe03f */
[----:B------:R-:W-:Y:S11]  /*6730*/  BRA `(.L_x_2405) ;  /* 0x0000000000047947 */ /* 0x000ff60003800000 */
.L_x_2388:
[----:B------:R-:W-:-:S05]  /*6740*/  UMOV UR18, UR9 ;  /* 0x0000000900127c82 */ /* 0x000fca0008000000 */
.L_x_2405:
        /* <DEDUP_REMOVED lines=15> */
.L_x_2438:
        /* <DEDUP_REMOVED lines=11> */
.L_x_2408:
[----:B------:R-:W2:Y:S04]  /*68f0*/  LDG.E.STRONG.GPU R0, desc[UR38][R2.64] ;  /* 0x0000002602007981 */ /* 0x000ea8000c1ef900 */
[----:B--2---:R-:W-:Y:S01]  /*6900*/  CCTL.IVALL ;  /* 0x00000000ff00798f */ /* 0x004fe20002000000 */
[----:B------:R-:W-:Y:S05]  /*6910*/  YIELD ;  /* 0x0000000000007946 */ /* 0x000fea0003800000 */
[----:B------:R-:W-:-:S13]  /*6920*/  ISETP.NE.AND P1, PT, R0, UR20, PT ;  /* 0x0000001400007c0c */ /* 0x000fda000bf25270 */
[----:B------:R-:W-:Y:S05]  /*6930*/  @P1 BRA `(.L_x_2408) ;  /* 0xfffffffc00ec1947 */ /* 0x000fea000383ffff */
.L_x_2407:
[----:B------:R-:W-:Y:S05]  /*6940*/  BSYNC B0 ;  /* 0x0000000000007941 */ /* 0x000fea0003800000 */
.L_x_2406:
[----:B------:R-:W-:-:S03]  /*6950*/  UMOV UR14, 0xffffffff ;  /* 0xffffffff000e7882 */ /* 0x000fc60000000000 */
[----:B------:R-:W-:Y:S05]  /*6960*/  BRA.DIV UR14, `(.L_x_2409) ;  /* 0x0000003e0ef87947 */ /* 0x000fea000b800000 */
[----:B------:R-:W-:Y:S01]  /*6970*/  NOP ;  /* 0x0000000000007918 */ /* 0x000fe20000000000 */
.L_x_2495:
        /* <DEDUP_REMOVED lines=8> */
[----:B------:R-:W-:Y:S02]  /*6a00*/  UIADD3 UR23, UP0, UR14, UR6, URZ ;  /* 0x000000060e177290 */ /* 0x000fe4000ff1e03f */
[----:B-1----:R-:W-:Y:S02]  /*6a10*/  ULEA UR19, UR19, UR15, 0x18 ;  /* 0x0000000f13137291 */ /* 0x002fe4000f8ec03f */
[----:B------:R-:W-:Y:S02]  /*6a20*/  ULEA.HI.X.SX32 UR15, UR14, UR22, 0x1, UP0 ;  /* 0x000000160e0f7291 */ /* 0x000fe400080f0e3f */
[----:B------:R-:W-:-:S02]  /*6a30*/  ULEA UR14, UP0, UR23, UR24, 0x2 ;  /* 0x00000018170e7291 */ /* 0x000fc4000f80103f */
[----:B------:R-:W-:Y:S02]  /*6a40*/  UIADD3 UR19, UR19, 0x12000, URZ ;  /* 0x0001200013137890 */ /* 0x000fe4000fffe03f */
[----:B------:R-:W-:Y:S01]  /*6a50*/  ULEA.HI.X UR15, UR23, UR25, UR15, 0x2, UP0 ;  /* 0x00000019170f7291 */ /* 0x000fe200080f140f */
[----:B------:R-:W-:Y:S02]  /*6a60*/  UMOV UR24, 0x0 ;  /* 0x0000000000187882 */ /* 0x000fe40000000000 */
[----:B------:R-:W-:Y:S01]  /*6a70*/  UMOV UR23, 0x400 ;  /* 0x0000040000177882 */ /* 0x000fe20000000000 */
[----:B------:R-:W-:-:S05]  /*6a80*/  UMOV UR25, 0x14f00000 ;  /* 0x14f0000000197882 */ /* 0x000fca0000000000 */
[----:B------:R1:W-:Y:S02]  /*6a90*/  UBLKRED.G.S.ADD.F32.RN [UR14], [UR19], UR23, desc[UR24] ;  /* 0x0000180e130073bb */ /* 0x0003e400080a1417 */
[----:B-1----:R0:W-:Y:S02]  /*6aa0*/  UTMACMDFLUSH ;  /* 0x00000000000079b7 */ /* 0x0021e40000000000 */
.L_x_2411:
[----:B------:R-:W-:Y:S05]  /*6ab0*/  BSYNC B0 ;  /* 0x0000000000007941 */ /* 0x000fea0003800000 */
.L_x_2410:
        /* <DEDUP_REMOVED lines=14> */
.L_x_2413:
[----:B------:R-:W-:Y:S05]  /*6ba0*/  BSYNC B0 ;  /* 0x0000000000007941 */ /* 0x000fea0003800000 */
.L_x_2412:
        /* <DEDUP_REMOVED lines=15> */
.L_x_2415:
[----:B------:R-:W-:Y:S05]  /*6ca0*/  BSYNC B0 ;  /* 0x0000000000007941 */ /* 0x000fea0003800000 */
.L_x_2414:
[----:B------:R-:W-:Y:S06]  /*6cb0*/  BAR.ARV 0xa, 0xa0 ;  /* 0x0282800000007b1d */ /* 0x000fec0000002000 */
[----:B------:R-:W-:Y:S04]  /*6cc0*/  BSSY B0, `(.L_x_2416) ;  /* 0x0000003000007945 */ /* 0x000fe80003800000 */
[----:B------:R-:W-:Y:S05]  /*6cd0*/  @!P0 BRA `(.L_x_2417) ;  /* 0x0000000000048947 */ /* 0x000fea0003800000 */
[----:B------:R-:W-:-:S04]  /*6ce0*/  DEPBAR.LE SB0, 0x1 ;  /* 0x000080400000791a */ /* 0x000fc80000000000 */
.L_x_2417:
[----:B------:R-:W-:Y:S05]  /*6cf0*/  BSYNC B0 ;  /* 0x0000000000007941 */ /* 0x000fea0003800000 */
.L_x_2416:
[----:B------:R-:W-:Y:S06]  /*6d00*/  BAR.ARV 0xb, 0xa0 ;  /* 0x02c2800000007b1d */ /* 0x000fec0000002000 */
[----:B------:R-:W-:Y:S04]  /*6d10*/  BSSY B0, `(.L_x_2418) ;  /* 0x0000003000007945 */ /* 0x000fe80003800000 */
[----:B------:R-:W-:Y:S05]  /*6d20*/  @!P0 BRA `(.L_x_2419) ;  /* 0x0000000000048947 */ /* 0x000fea0003800000 */
[----:B------:R-:W-:-:S04]  /*6d30*/  DEPBAR.LE SB0, 0x0 ;  /* 0x000080000000791a */ /* 0x000fc80000000000 */
.L_x_2419:
[----:B------:R-:W-:Y:S05]  /*6d40*/  BSYNC B0 ;  /* 0x0000000000007941 */ /* 0x000fea0003800000 */
.L_x_2418:
        /* <DEDUP_REMOVED lines=19> */
.L_x_2421:
[----:B------:R-:W-:Y:S05]  /*6e80*/  BSYNC B0 ;  /* 0x0000000000007941 */ /* 0x000fea0003800000 */
.L_x_2420:
        /* <DEDUP_REMOVED lines=9> */
.L_x_2424:
[----:B------:R-:W2:Y:S04]  /*6f20*/  LDG.E.STRONG.GPU R0, desc[UR38][R2.64] ;  /* 0x0000002602007981 */ /* 0x000ea8000c1ef900 */
[----:B--2---:R-:W-:Y:S01]  /*6f30*/  CCTL.IVALL ;  /* 0x00000000ff00798f */ /* 0x004fe20002000000 */
[----:B------:R-:W-:Y:S05]  /*6f40*/  YIELD ;  /* 0x0000000000007946 */ /* 0x000fea0003800000 */
[----:B------:R-:W-:-:S13]  /*6f50*/  ISETP.NE.AND P1, PT, R0, UR20, PT ;  /* 0x0000001400007c0c */ /* 0x000fda000bf25270 */
[----:B------:R-:W-:Y:S05]  /*6f60*/  @P1 BRA `(.L_x_2424) ;  /* 0xfffffffc00ec1947 */ /* 0x000fea000383ffff */
.L_x_2423:
[----:B------:R-:W-:Y:S05]  /*6f70*/  BSYNC B0 ;  /* 0x0000000000007941 */ /* 0x000fea0003800000 */
.L_x_2422:
[----:B------:R-:W-:-:S03]  /*6f80*/  UMOV UR5, 0xffffffff ;  /* 0xffffffff00057882 */ /* 0x000fc60000000000 */
[----:B------:R-:W-:Y:S05]  /*6f90*/  BRA.DIV UR5, `(.L_x_2425) ;  /* 0x0000003a05887947 */ /* 0x000fea000b800000 */
[----:B------:R-:W-:Y:S01]  /*6fa0*/  NOP ;  /* 0x0000000000007918 */ /* 0x000fe20000000000 */
.L_x_2498:
        /* <DEDUP_REMOVED lines=15> */
.L_x_2427:
[----:B------:R-:W-:Y:S05]  /*70a0*/  BSYNC B0 ;  /* 0x0000000000007941 */ /* 0x000fea0003800000 */
.L_x_2426:
        /* <DEDUP_REMOVED lines=14> */
.L_x_2429:
[----:B------:R-:W-:Y:S05]  /*7190*/  BSYNC B0 ;  /* 0x0000000000007941 */ /* 0x000fea0003800000 */
.L_x_2428:
        /* <DEDUP_REMOVED lines=15> */
.L_x_2431:
[----:B------:R-:W-:Y:S05]  /*7290*/  BSYNC B0 ;  /* 0x0000000000007941 */ /* 0x000fea0003800000 */
.L_x_2430:
[----:B------:R-:W-:Y:S06]  /*72a0*/  BAR.ARV 0xa, 0xa0 ;  /* 0x0282800000007b1d */ /* 0x000fec0000002000 */
[----:B------:R-:W-:Y:S04]  /*72b0*/  BSSY B0, `(.L_x_2432) ;  /* 0x0000003000007945 */ /* 0x000fe80003800000 */
[----:B------:R-:W-:Y:S05]  /*72c0*/  @!P0 BRA `(.L_x_2433) ;  /* 0x0000000000048947 */ /* 0x000fea0003800000 */
[----:B------:R-:W-:-:S04]  /*72d0*/  DEPBAR.LE SB0, 0x1 ;  /* 0x000080400000791a */ /* 0x000fc80000000000 */
.L_x_2433:
[----:B------:R-:W-:Y:S05]  /*72e0*/  BSYNC B0 ;  /* 0x0000000000007941 */ /* 0x000fea0003800000 */
.L_x_2432:
[----:B------:R-:W-:Y:S06]  /*72f0*/  BAR.ARV 0xb, 0xa0 ;  /* 0x02c2800000007b1d */ /* 0x000fec0000002000 */
[----:B------:R-:W-:Y:S04]  /*7300*/  BSSY B0, `(.L_x_2434) ;  /* 0x0000003000007945 */ /* 0x000fe80003800000 */
[----:B------:R-:W-:Y:S05]  /*7310*/  @!P0 BRA `(.L_x_2435) ;  /* 0x0000000000048947 */ /* 0x000fea0003800000 */
[----:B------:R-:W-:-:S04]  /*7320*/  DEPBAR.LE SB0, 0x0 ;  /* 0x000080000000791a */ /* 0x000fc80000000000 */
.L_x_2435:
[----:B------:R-:W-:Y:S05]  /*7330*/  BSYNC B0 ;  /* 0x0000000000007941 */ /* 0x000fea0003800000 */
.L_x_2434:
        /* <DEDUP_REMOVED lines=19> */
.L_x_2437:
[----:B------:R-:W-:Y:S05]  /*7470*/  BSYNC B0 ;  /* 0x0000000000007941 */ /* 0x000fea0003800000 */
.L_x_2436:
[----:B------:R-:W-:Y:S02]  /*7480*/  UIADD3 UR9, UR9, 0x2, URZ ;  /* 0x0000000209097890 */ /* 0x000fe4000fffe03f */
[----:B------:R-:W-:-:S04]  /*7490*/  UIADD3 UR4, UR4, 0x6000, URZ ;  /* 0x0000600004047890 */ /* 0x000fc8000fffe03f */
[----:B------:R-:W-:-:S13]  /*74a0*/  ISETP.LE.AND P1, PT, R9, UR9, PT ;  /* 0x0000000909007c0c */ /* 0x000fda000bf23270 */
[----:B------:R-:W-:Y:S05]  /*74b0*/  @!P1 BRA `(.L_x_2438) ;  /* 0xfffffff000e09947 */ /* 0x000fea000383ffff */
.L_x_2387:
        /* <DEDUP_REMOVED lines=41> */
.L_x_2441:
[----:B------:R-:W-:Y:S05]  /*7750*/  BSYNC B0 ;  /* 0x0000000000007941 */ /* 0x000fea0003800000 */
.L_x_2440:
[----:B------:R-:W-:Y:S05]  /*7760*/  BRA `(.L_x_2442) ;  /* 0x0000000000047947 */ /* 0x000fea0003800000 */
.L_x_2439:
[----:B------:R-:W-:-:S05]  /*7770*/  UMOV UR4, UR9 ;  /* 0x0000000900047c82 */ /* 0x000fca0008000000 */
.L_x_2442:
        /* <DEDUP_REMOVED lines=11> */
.L_x_2447:
        /* <DEDUP_REMOVED lines=24> */
.L_x_2444:
[----:B------:R-:W-:Y:S05]  /*79b0*/  BSYNC B0 ;  /* 0x0000000000007941 */ /* 0x000fea0003800000 */
.L_x_2443:
        /* <DEDUP_REMOVED lines=24> */
.L_x_2446:
[----:B------:R-:W-:Y:S05]  /*7b40*/  BSYNC B0 ;  /* 0x0000000000007941 */ /* 0x000fea0003800000 */
.L_x_2445:
[----:B------:R-:W-:Y:S02]  /*7b50*/  UIADD3 UR7, UR7, 0x2, URZ ;  /* 0x0000000207077890 */ /* 0x000fe4000fffe03f */
[----:B------:R-:W-:Y:S02]  /*7b60*/  ULEA UR5, UR17, UR5, 0x1 ;  /* 0x0000000511057291 */ /* 0x000fe4000f8e083f */
[----:B------:R-:W-:Y:S02]  /*7b70*/  ULEA UR6, UR17, UR6, 0x1 ;  /* 0x0000000611067291 */ /* 0x000fe4000f8e083f */
[----:B------:R-:W-:-:S13]  /*7b80*/  ISETP.NE.AND P0, PT, RZ, UR7, PT ;  /* 0x00000007ff007c0c */ /* 0x000fda000bf05270 */
[----:B------:R-:W-:Y:S05]  /*7b90*/  @!P0 BRA `(.L_x_2330) ;  /* 0x0000002800b08947 */ /* 0x000fea0003800000 */
[----:B------:R-:W-:Y:S05]  /*7ba0*/  BRA `(.L_x_2447) ;  /* 0xfffffffc00207947 */ /* 0x000fea000383ffff */
.L_x_2379:
        /* <DEDUP_REMOVED lines=11> */
.L_x_2448:
        /* <DEDUP_REMOVED lines=10> */
.L_x_2450:
[----:B------:R-:W4:Y:S02]  /*7d00*/  LDC R5, c[0x0][0x8c4] ;  /* 0x00023100ff057b82 */ /* 0x000f240000000800 */
.L_x_2449:
        /* <DEDUP_REMOVED lines=48> */
.L_x_2452:
        /* <DEDUP_REMOVED lines=9> */
.L_x_2453:
[----:B------:R-:W-:Y:S05]  /*80a0*/  @!P0 BRA `(.L_x_2454) ;  /* 0x00000000000c8947 */ /* 0x000fea0003800000 */
[----:B------:R-:W2:Y:S04]  /*80b0*/  LDG.E R5, desc[UR38][R2.64] ;  /* 0x0000002602057981 */ /* 0x000ea8000c1e1900 */
[----:B-1----:R-:W2:Y:S02]  /*80c0*/  LDG.E R14, desc[UR38][R2.64+0x4] ;  /* 0x00000426020e7981 */ /* 0x002ea4000c1e1900 */
[----:B--2---:R-:W-:-:S07]  /*80d0*/  IMAD.IADD R14, R14, 0x1, -R5 ;  /* 0x000000010e0e7824 */ /* 0x004fce00078e0a05 */
.L_x_2454:
        /* <DEDUP_REMOVED lines=20> */
.L_x_2455:
        /* <DEDUP_REMOVED lines=62> */
.L_x_2499:
        /* <DEDUP_REMOVED lines=9> */
.L_x_2458:
        /* <DEDUP_REMOVED lines=112> */
.L_x_2469:
[----:B-1----:R-:W-:-:S05]  /*8d90*/  IMAD.MOV.U32 R6, RZ, RZ, 0x1 ;  /* 0x00000001ff067424 */ /* 0x002fca00078e00ff */
[----:B------:R-:W-:-:S04]  /*8da0*/  SHF.L.U32 R6, R6, 0x1f, RZ ;  /* 0x0000001f06067819 */ /* 0x000fc800000006ff */
[----:B------:R-:W1:Y:S02]  /*8db0*/  SYNCS.PHASECHK.TRANS64.TRYWAIT P1, [R0+URZ+0x36438], R6 ;  /* 0x03643806000075a7 */ /* 0x000e64000802017f */
[----:B-1----:R-:W-:Y:S05]  /*8dc0*/  @!P1 BRA `(.L_x_2461) ;  /* 0x0000001c002c9947 */ /* 0x002fea0003800000 */
.L_x_2500:
[----:B------:R-:W-:Y:S05]  /*8dd0*/  @P0 BRA `(.L_x_2462) ;  /* 0x0000000000140947 */ /* 0x000fea0003800000 */
[----:B------:R-:W-:Y:S01]  /*8de0*/  ISETP.NE.AND P1, PT, R18, RZ, PT ;  /* 0x000000ff1200720c */ /* 0x000fe20003f25270 */
[----:B------:R-:W-:-:S04]  /*8df0*/  IMAD.MOV.U32 R3, RZ, RZ, 0x6100 ;  /* 0x00006100ff037424 */ /* 0x000fc800078e00ff */
[----:B------:R2:W-:Y:S08]  /*8e00*/  SYNCS.ARRIVE.TRANS64 RZ, [R0+URZ+0x36430], R3 ;  /* 0x0364300300ff79a7 */ /* 0x0005f0000800003f */
[----:B------:R-:W-:Y:S05]  /*8e10*/  @!P1 BRA `(.L_x_2462) ;  /* 0x0000000000049947 */ /* 0x000fea0003800000 */
[----:B------:R-:W-:Y:S01]  /*8e20*/  BPT.TRAP 0x1 ;  /* 0x000000040000795c */ /* 0x000fe20000300000 */
.L_x_2462:
        /* <DEDUP_REMOVED lines=48> */
.L_x_2501:
[----:B------:R-:W-:Y:S05]  /*9130*/  @P0 BRA `(.L_x_2464) ;  /* 0x0000000000140947 */ /* 0x000fea0003800000 */
[----:B------:R-:W-:Y:S01]  /*9140*/  ISETP.NE.AND P1, PT, R18, RZ, PT ;  /* 0x000000ff1200720c */ /* 0x000fe20003f25270 */
[----:B--2---:R-:W-:-:S04]  /*9150*/  IMAD.MOV.U32 R3, RZ, RZ, 0x6100 ;  /* 0x00006100ff037424 */ /* 0x004fc800078e00ff */
[----:B------:R3:W-:Y:S08]  /*9160*/  SYNCS.ARRIVE.TRANS64 RZ, [R0+URZ+0x36418], R3 ;  /* 0x0364180300ff79a7 */ /* 0x0007f0000800003f */
[----:B------:R-:W-:Y:S05]  /*9170*/  @!P1 BRA `(.L_x_2464) ;  /* 0x0000000000049947 */ /* 0x000fea0003800000 */
[----:B------:R-:W-:Y:S01]  /*9180*/  BPT.TRAP 0x1 ;  /* 0x000000040000795c */ /* 0x000fe20000300000 */
.L_x_2464:
        /* <DEDUP_REMOVED lines=47> */
.L_x_2502:
        /* <DEDUP_REMOVED lines=8> */
.L_x_2466:
        /* <DEDUP_REMOVED lines=37> */
.L_x_2504:
[----:B------:R-:W-:Y:S05]  /*9750*/  @P0 BRA `(.L_x_2468) ;  /* 0x0000000000140947 */ /* 0x000fea0003800000 */
[----:B------:R-:W-:Y:S01]  /*9760*/  ISETP.NE.AND P1, PT, R18, RZ, PT ;  /* 0x000000ff1200720c */ /* 0x000fe20003f25270 */
[----:B--2---:R-:W-:-:S04]  /*9770*/  IMAD.MOV.U32 R5, RZ, RZ, 0x6100 ;  /* 0x00006100ff057424 */ /* 0x004fc800078e00ff */
[----:B------:R3:W-:Y:S08]  /*9780*/  SYNCS.ARRIVE.TRANS64 RZ, [R0+URZ+0x36410], R5 ;  /* 0x0364100500ff79a7 */ /* 0x0007f0000800003f */
[----:B------:R-:W-:Y:S05]  /*9790*/  @!P1 BRA `(.L_x_2468) ;  /* 0x0000000000049947 */ /* 0x000fea0003800000 */
[----:B------:R-:W-:Y:S01]  /*97a0*/  BPT.TRAP 0x1 ;  /* 0x000000040000795c */ /* 0x000fe20000300000 */
.L_x_2468:
        /* <DEDUP_REMOVED lines=44> */
.L_x_2460:
[----:B------:R-:W-:Y:S01]  /*9a70*/  ISETP.NE.AND P1, PT, R20, RZ, PT ;  /* 0x000000ff1400720c */ /* 0x000fe20003f25270 */
[----:B------:R-:W-:Y:S02]  /*9a80*/  IMAD.MOV.U32 R5, RZ, RZ, R14 ;  /* 0x000000ffff057224 */ /* 0x000fe400078e000e */
[----:B------:R-:W-:-:S10]  /*9a90*/  IMAD.MOV.U32 R16, RZ, RZ, 0x1 ;  /* 0x00000001ff107424 */ /* 0x000fd400078e00ff */
[----:B------:R-:W-:Y:S05]  /*9aa0*/  @!P1 BRA `(.L_x_2459) ;  /* 0x00000004008c9947 */ /* 0x000fea0003800000 */
[----:B------:R-:W2:Y:S02]  /*9ab0*/  SYNCS.PHASECHK.TRANS64.TRYWAIT P1, [R0+URZ+0x36438], R6 ;  /* 0x03643806000075a7 */ /* 0x000ea4000802017f */
[----:B--2---:R-:W-:Y:S05]  /*9ac0*/  @!P1 BRA `(.L_x_2470) ;  /* 0x00000010004c9947 */ /* 0x004fea0003800000 */
.L_x_2505:
[----:B------:R-:W-:Y:S05]  /*9ad0*/  @P0 BRA `(.L_x_2471) ;  /* 0x0000000000140947 */ /* 0x000fea0003800000 */
[----:B------:R-:W-:Y:S01]  /*9ae0*/  ISETP.NE.AND P1, PT, R18, RZ, PT ;  /* 0x000000ff1200720c */ /* 0x000fe20003f25270 */
[----:B------:R-:W-:-:S04]  /*9af0*/  IMAD.MOV.U32 R5, RZ, RZ, 0x6100 ;  /* 0x00006100ff057424 */ /* 0x000fc800078e00ff */
[----:B------:R3:W-:Y:S08]  /*9b00*/  SYNCS.ARRIVE.TRANS64 RZ, [R0+URZ+0x36430], R5 ;  /* 0x0364300500ff79a7 */ /* 0x0007f0000800003f */
[----:B------:R-:W-:Y:S05]  /*9b10*/  @!P1 BRA `(.L_x_2471) ;  /* 0x0000000000049947 */ /* 0x000fea0003800000 */
[----:B------:R-:W-:Y:S01]  /*9b20*/  BPT.TRAP 0x1 ;  /* 0x000000040000795c */ /* 0x000fe20000300000 */
.L_x_2471:
        /* <DEDUP_REMOVED lines=42> */
.L_x_2506:
[----:B------:R-:W-:Y:S01]  /*9dd0*/  IMAD.MOV.U32 R16, RZ, RZ, RZ ;  /* 0x000000ffff107224 */ /* 0x000fe200078e00ff */
[----:B------:R-:W-:Y:S06]  /*9de0*/  @P0 BRA `(.L_x_2473) ;  /* 0x0000000000140947 */ /* 0x000fec0003800000 */
[----:B------:R-:W-:Y:S01]  /*9df0*/  ISETP.NE.AND P1, PT, R18, RZ, PT ;  /* 0x000000ff1200720c */ /* 0x000fe20003f25270 */
[----:B-1----:R-:W-:-:S04]  /*9e00*/  IMAD.MOV.U32 R5, RZ, RZ, 0x6100 ;  /* 0x00006100ff057424 */ /* 0x002fc800078e00ff */
[----:B------:R2:W-:Y:S08]  /*9e10*/  SYNCS.ARRIVE.TRANS64 RZ, [R0+URZ+0x36418], R5 ;  /* 0x0364180500ff79a7 */ /* 0x0005f0000800003f */
[----:B------:R-:W-:Y:S05]  /*9e20*/  @!P1 BRA `(.L_x_2473) ;  /* 0x0000000000049947 */ /* 0x000fea0003800000 */
[----:B------:R-:W-:Y:S01]  /*9e30*/  BPT.TRAP 0x1 ;  /* 0x000000040000795c */ /* 0x000fe20000300000 */
.L_x_2473:
        /* <DEDUP_REMOVED lines=42> */
.L_x_2459:
[----:B------:R-:W-:-:S04]  /*a0e0*/  SHF.L.U32 R3, R16, 0x1f, RZ ;  /* 0x0000001f10037819 */ /* 0x000fc800000006ff */
[----:B------:R-:W2:Y:S02]  /*a0f0*/  SYNCS.PHASECHK.TRANS64.TRYWAIT P1, [R0+URZ+0x36438], R3 ;  /* 0x03643803000075a7 */ /* 0x000ea4000802017f */
[----:B--2---:R-:W-:Y:S05]  /*a100*/  @!P1 BRA `(.L_x_2474) ;  /* 0x0000000800e49947 */ /* 0x004fea0003800000 */
.L_x_2507:
[----:B------:R-:W-:Y:S05]  /*a110*/  @P0 BRA `(.L_x_2475) ;  /* 0x0000000000180947 */ /* 0x000fea0003800000 */
[----:B------:R-:W3:Y:S01]  /*a120*/  S2R R2, SR_TID.X ;  /* 0x0000000000027919 */ /* 0x000ee20000002100 */
[----:B--2---:R-:W-:-:S04]  /*a130*/  IMAD.MOV.U32 R3, RZ, RZ, 0x6100 ;  /* 0x00006100ff037424 */ /* 0x004fc800078e00ff */
[----:B------:R4:W-:Y:S01]  /*a140*/  SYNCS.ARRIVE.TRANS64 RZ, [R0+URZ+0x36430], R3 ;  /* 0x0364300300ff79a7 */ /* 0x0009e2000800003f */
[----:B---3--:R-:W-:-:S13]  /*a150*/  LOP3.LUT P0, RZ, R2, 0x1f, RZ, 0xc0, !PT ;  /* 0x0000001f02ff7812 */ /* 0x008fda000780c0ff */
[----:B----4-:R-:W-:Y:S05]  /*a160*/  @!P0 BRA `(.L_x_2475) ;  /* 0x0000000000048947 */ /* 0x010fea0003800000 */
[----:B------:R-:W-:Y:S01]  /*a170*/  BPT.TRAP 0x1 ;  /* 0x000000040000795c */ /* 0x000fe20000300000 */
.L_x_2475:
        /* <DEDUP_REMOVED lines=44> */
.L_x_2456:
[----:B------:R-:W-:Y:S05]  /*a440*/  BSYNC B0 ;  /* 0x0000000000007941 */ /* 0x000fea0003800000 */
.L_x_2451:
[----:B------:R-:W-:-:S03]  /*a450*/  UMOV UR7, 0xffffffff ;  /* 0xffffffff00077882 */ /* 0x000fc60000000000 */
[----:B------:R-:W-:Y:S05]  /*a460*/  BRA.DIV UR7, `(.L_x_2476) ;  /* 0x0000000a07207947 */ /* 0x000fea000b800000 */
[----:B------:R-:W-:-:S13]  /*a470*/  ELECT P6, URZ, PT ;  /* 0x00000000003f782f */ /* 0x000fda00038c0000 */
.L_x_2510:
[----:B------:R-:W-:Y:S05]  /*a480*/  @!P6 BRA `(.L_x_2330) ;  /* 0x000000000074e947 */ /* 0x000fea0003800000 */
[----:B------:R-:W3:Y:S02]  /*a490*/  LDL.LU R3, [R1] ;  /* 0x0000000001037983 */ /* 0x000ee40000300800 */
[----:B---3--:R-:W-:-:S04]  /*a4a0*/  LOP3.LUT R3, R3, 0x2, RZ, 0xfc, !PT ;  /* 0x0000000203037812 */ /* 0x008fc800078efcff */
[----:B------:R-:W-:-:S13]  /*a4b0*/  ISETP.NE.AND P2, PT, R3, 0x3, PT ;  /* 0x000000030300780c */ /* 0x000fda0003f45270 */
[----:B------:R-:W-:Y:S05]  /*a4c0*/  @!P2 BRA `(.L_x_2477) ;  /* 0x000000000004a947 */ /* 0x000fea0003800000 */
[----:B--2---:R-:W-:Y:S01]  /*a4d0*/  BPT.TRAP 0x1 ;  /* 0x000000040000795c */ /* 0x004fe20000300000 */
.L_x_2477:
        /* <DEDUP_REMOVED lines=15> */
.L_x_2511:
[----:B------:R-:W3:Y:S02]  /*a5d0*/  SYNCS.PHASECHK.TRANS64.TRYWAIT P0, [R3+URZ], R0 ;  /* 0x00000000030075a7 */ /* 0x000ee4000800017f */
[----:B---3--:R-:W-:Y:S05]  /*a5e0*/  @!P0 BRA `(.L_x_2479) ;  /* 0x0000000400f48947 */ /* 0x008fea0003800000 */
.L_x_2512:
[----:B------:R-:W-:Y:S05]  /*a5f0*/  @!P2 BRA `(.L_x_2480) ;  /* 0x000000000004a947 */ /* 0x000fea0003800000 */
[----:B--2---:R-:W-:Y:S01]  /*a600*/  BPT.TRAP 0x1 ;  /* 0x000000040000795c */ /* 0x004fe20000300000 */
.L_x_2480:
[----:B------:R-:W-:-:S07]  /*a610*/  SHF.L.U32 R16, R16, 0x1f, RZ ;  /* 0x0000001f10107819 */ /* 0x000fce00000006ff */
.L_x_2481:
[----:B----4-:R4:W1:Y:S02]  /*a620*/  SYNCS.PHASECHK.TRANS64.TRYWAIT P0, [R9+URZ+0x36438], R16 ;  /* 0x03643810090075a7 */ /* 0x010864000800017f */
[----:B-1----:R-:W-:Y:S05]  /*a630*/  @!P0 NANOSLEEP.SYNCS 0x989680 ;  /* 0x009896800000895d */ /* 0x002fea0003900000 */
[----:B------:R-:W1:Y:S02]  /*a640*/  @!P0 SYNCS.PHASECHK.TRANS64 P0, [R9+URZ+0x36438], R16 ;  /* 0x03643810090085a7 */ /* 0x000e64000800007f */
[----:B-1----:R-:W-:Y:S05]  /*a650*/  @!P0 BRA `(.L_x_2481) ;  /* 0xfffffffc00f08947 */ /* 0x002fea000383ffff */
.L_x_2330:
[----:B--2---:R-:W-:Y:S05]  /*a660*/  BSYNC B6 ;  /* 0x0000000000067941 */ /* 0x004fea0003800000 */
.L_x_2324:
[----:B------:R-:W-:Y:S05]  /*a670*/  EXIT ;  /* 0x000000000000794d */ /* 0x000fea0003800000 */
.L_x_2341:
[----:B------:R-:W-:Y:S02]  /*a680*/  IMAD.MOV.U32 R12, RZ, RZ, RZ ;  /* 0x000000ffff0c7224 */ /* 0x000fe400078e00ff */
[----:B------:R-:W-:Y:S02]  /*a690*/  IMAD.MOV.U32 R11, RZ, RZ, 0x1f ;  /* 0x0000001fff0b7424 */ /* 0x000fe400078e00ff */
[----:B------:R-:W-:-:S07]  /*a6a0*/  IMAD.MOV.U32 R15, RZ, RZ, -0x1 ;  /* 0xffffffffff0f7424 */ /* 0x000fce00078e00ff */
[----:B-1----:R-:W-:Y:S05]  /*a6b0*/  WARPSYNC.COLLECTIVE R15, `(.L_x_2482) ;  /* 0x000000000f087348 */ /* 0x002fea0003c00000 */
[----:B------:R2:W3:Y:S02]  /*a6c0*/  SHFL.IDX P6, R14, R13, R12, R11 ;  /* 0x0000000c0d0e7389 */ /* 0x0004e400000c000b */
[----:B-123--:R-:W-:Y:S01]  /*a6d0*/  ENDCOLLECTIVE ;  /* 0x000000000000791b */ /* 0x00efe20003800000 */
.L_x_2482:
[----:B------:R-:W-:Y:S05]  /*a6e0*/  BRA `(.L_x_2483) ;  /* 0xffffff6c00487947 */ /* 0x000fea000383ffff */
.L_x_2343:
[----:B-1----:R-:W-:-:S04]  /*a6f0*/  IMAD.U32 R3, RZ, RZ, UR36 ;  /* 0x00000024ff037e24 */ /* 0x002fc8000f8e00ff */
[----:B------:R1:W3:Y:S03]  /*a700*/  SYNCS.PHASECHK.TRANS64.TRYWAIT P0, [R3+URZ+0x36400], R10 ;  /* 0x0364000a030075a7 */ /* 0x0002e6000800017f */
[----:B---3--:R-:W-:Y:S05]  /*a710*/  @!P0 NANOSLEEP.SYNCS 0x989680 ;  /* 0x009896800000895d */ /* 0x008fea0003900000 */
[----:B------:R-:W3:Y:S02]  /*a720*/  @!P0 SYNCS.PHASECHK.TRANS64 P0, [R3+URZ+0x36400], R10 ;  /* 0x0364000a030085a7 */ /* 0x000ee4000800007f */
[----:B---3--:R-:W-:Y:S05]  /*a730*/  @!P0 BRA `(.L_x_2343) ;  /* 0xfffffffc00ec8947 */ /* 0x008fea000383ffff */
[----:B------:R-:W-:Y:S05]  /*a740*/  BRA `(.L_x_2342) ;  /* 0xffffff6c007c7947 */ /* 0x000fea000383ffff */
.L_x_2347:
[----:B--2---:R2:W3:Y:S02]  /*a750*/  SYNCS.PHASECHK.TRANS64.TRYWAIT P1, [R3+URZ+0x36410], R10 ;  /* 0x0364100a030075a7 */ /* 0x0044e4000802017f */
[----:B---3--:R-:W-:Y:S05]  /*a760*/  @!P1 NANOSLEEP.SYNCS 0x989680 ;  /* 0x009896800000995d */ /* 0x008fea0003900000 */
[----:B------:R-:W3:Y:S02]  /*a770*/  @!P1 SYNCS.PHASECHK.TRANS64 P1, [R3+URZ+0x36410], R10 ;  /* 0x0364100a030095a7 */ /* 0x000ee4000802007f */
[----:B---3--:R-:W-:Y:S05]  /*a780*/  @!P1 BRA `(.L_x_2347) ;  /* 0xfffffffc00f09947 */ /* 0x008fea000383ffff */
[----:B------:R-:W-:Y:S05]  /*a790*/  BRA `(.L_x_2346) ;  /* 0xffffff7400587947 */ /* 0x000fea000383ffff */
.L_x_2351:
[----:B----4-:R-:W-:-:S04]  /*a7a0*/  IMAD.U32 R12, RZ, RZ, UR36 ;  /* 0x00000024ff0c7e24 */ /* 0x010fc8000f8e00ff */
[----:B------:R4:W1:Y:S03]  /*a7b0*/  SYNCS.PHASECHK.TRANS64.TRYWAIT P1, [R12+URZ+0x36430], R11 ;  /* 0x0364300b0c0075a7 */ /* 0x000866000802017f */
[----:B-1----:R-:W-:Y:S05]  /*a7c0*/  @!P1 NANOSLEEP.SYNCS 0x989680 ;  /* 0x009896800000995d */ /* 0x002fea0003900000 */
[----:B------:R-:W1:Y:S02]  /*a7d0*/  @!P1 SYNCS.PHASECHK.TRANS64 P1, [R12+URZ+0x36430], R11 ;  /* 0x0364300b0c0095a7 */ /* 0x000e64000802007f */
[----:B-1----:R-:W-:Y:S05]  /*a7e0*/  @!P1 BRA `(.L_x_2351) ;  /* 0xfffffffc00ec9947 */ /* 0x002fea000383ffff */
[----:B------:R-:W-:Y:S05]  /*a7f0*/  BRA `(.L_x_2350) ;  /* 0xffffff7800f87947 */ /* 0x000fea000383ffff */
.L_x_2366:
[----:B------:R-:W-:Y:S01]  /*a800*/  BSSY B0, `(.L_x_2484) ;  /* 0x0000005000007945 */ /* 0x000fe20003800000 */
[----:B------:R-:W-:-:S07]  /*a810*/  IMAD.MOV.U32 R15, RZ, RZ, -0x1 ;  /* 0xffffffffff0f7424 */ /* 0x000fce00078e00ff */
[----:B------:R-:W-:Y:S05]  /*a820*/  WARPSYNC.COLLECTIVE R15, `(.L_x_2485) ;  /* 0x000000000f087348 */ /* 0x000fea0003c00000 */
[----:B------:R-:W-:Y:S01]  /*a830*/  NOP ;  /* 0x0000000000007918 */ /* 0x000fe20000000000 */
[----:B------:R-:W-:Y:S01]  /*a840*/  ENDCOLLECTIVE ;  /* 0x000000000000791b */ /* 0x000fe20003800000 */
.L_x_2485:
[----:B------:R-:W-:Y:S05]  /*a850*/  BSYNC B0 ;  /* 0x0000000000007941 */ /* 0x000fea0003800000 */
.L_x_2484:
[----:B------:R-:W-:Y:S05]  /*a860*/  BRA `(.L_x_2486) ;  /* 0xffffffa400cc7947 */ /* 0x000fea000383ffff */
.L_x_2375:
[----:B------:R-:W-:Y:S01]  /*a870*/  BSSY B0, `(.L_x_2487) ;  /* 0x0000005000007945 */ /* 0x000fe20003800000 */
[----:B------:R-:W-:-:S07]  /*a880*/  IMAD.MOV.U32 R15, RZ, RZ, -0x1 ;  /* 0xffffffffff0f7424 */ /* 0x000fce00078e00ff */
[----:B-1----:R-:W-:Y:S05]  /*a890*/  WARPSYNC.COLLECTIVE R15, `(.L_x_2488) ;  /* 0x000000000f087348 */ /* 0x002fea0003c00000 */
[----:B------:R-:W-:Y:S01]  /*a8a0*/  NOP ;  /* 0x0000000000007918 */ /* 0x000fe20000000000 */
[----:B-1----:R-:W-:Y:S01]  /*a8b0*/  ENDCOLLECTIVE ;  /* 0x000000000000791b */ /* 0x002fe20003800000 */
.L_x_2488:
[----:B------:R-:W-:Y:S05]  /*a8c0*/  BSYNC B0 ;  /* 0x0000000000007941 */ /* 0x000fea0003800000 */
.L_x_2487:
[----:B------:R-:W-:Y:S05]  /*a8d0*/  BRA `(.L_x_2489) ;  /* 0xffffffa800b87947 */ /* 0x000fea000383ffff */
.L_x_2392:
[----:B------:R-:W-:Y:S01]  /*a8e0*/  BSSY B0, `(.L_x_2490) ;  /* 0x0000005000007945 */ /* 0x000fe20003800000 */
[----:B------:R-:W-:-:S07]  /*a8f0*/  IMAD.MOV.U32 R15, RZ, RZ, -0x1 ;  /* 0xffffffffff0f7424 */ /* 0x000fce00078e00ff */
[----:B------:R-:W-:Y:S05]  /*a900*/  WARPSYNC.COLLECTIVE R15, `(.L_x_2491) ;  /* 0x000000000f087348 */ /* 0x000fea0003c00000 */
[----:B------:R-:W-:Y:S01]  /*a910*/  NOP ;  /* 0x0000000000007918 */ /* 0x000fe20000000000 */
[----:B------:R-:W-:Y:S01]  /*a920*/  ENDCOLLECTIVE ;  /* 0x000000000000791b */ /* 0x000fe20003800000 */
.L_x_2491:
[----:B------:R-:W-:Y:S05]  /*a930*/  BSYNC B0 ;  /* 0x0000000000007941 */ /* 0x000fea0003800000 */
.L_x_2490:
[----:B------:R-:W-:Y:S05]  /*a940*/  BRA `(.L_x_2492) ;  /* 0xffffffb400fc7947 */ /* 0x000fea000383ffff */
.L_x_2409:
[----:B------:R-:W-:Y:S01]  /*a950*/  BSSY B0, `(.L_x_2493) ;  /* 0x0000005000007945 */ /* 0x000fe20003800000 */
[----:B------:R-:W-:-:S07]  /*a960*/  IMAD.MOV.U32 R15, RZ, RZ, -0x1 ;  /* 0xffffffffff0f7424 */ /* 0x000fce00078e00ff */
[----:B------:R-:W-:Y:S05]  /*a970*/  WARPSYNC.COLLECTIVE R15, `(.L_x_2494) ;  /* 0x000000000f087348 */ /* 0x000fea0003c00000 */
[----:B------:R-:W-:Y:S01]  /*a980*/  NOP ;  /* 0x0000000000007918 */ /* 0x000fe20000000000 */
[----:B------:R-:W-:Y:S01]  /*a990*/  ENDCOLLECTIVE ;  /* 0x000000000000791b */ /* 0x000fe20003800000 */
.L_x_2494:
[----:B------:R-:W-:Y:S05]  /*a9a0*/  BSYNC B0 ;  /* 0x0000000000007941 */ /* 0x000fea0003800000 */
.L_x_2493:
[----:B------:R-:W-:Y:S05]  /*a9b0*/  BRA `(.L_x_2495) ;  /* 0xffffffbc00f07947 */ /* 0x000fea000383ffff */
.L_x_2425:
[----:B------:R-:W-:Y:S01]  /*a9c0*/  BSSY B0, `(.L_x_2496) ;  /* 0x0000005000007945 */ /* 0x000fe20003800000 */
[----:B------:R-:W-:-:S07]  /*a9d0*/  IMAD.MOV.U32 R15, RZ, RZ, -0x1 ;  /* 0xffffffffff0f7424 */ /* 0x000fce00078e00ff */
[----:B------:R-:W-:Y:S05]  /*a9e0*/  WARPSYNC.COLLECTIVE R15, `(.L_x_2497) ;  /* 0x000000000f087348 */ /* 0x000fea0003c00000 */
[----:B------:R-:W-:Y:S01]  /*a9f0*/  NOP ;  /* 0x0000000000007918 */ /* 0x000fe20000000000 */
[----:B------:R-:W-:Y:S01]  /*aa00*/  ENDCOLLECTIVE ;  /* 0x000000000000791b */ /* 0x000fe20003800000 */
.L_x_2497:
[----:B------:R-:W-:Y:S05]  /*aa10*/  BSYNC B0 ;  /* 0x0000000000007941 */ /* 0x000fea0003800000 */
.L_x_2496:
[----:B------:R-:W-:Y:S05]  /*aa20*/  BRA `(.L_x_2498) ;  /* 0xffffffc400607947 */ /* 0x000fea000383ffff */
.L_x_2457:
[----:B-1----:R1:W2:Y:S02]  /*aa30*/  SYNCS.PHASECHK.TRANS64.TRYWAIT P1, [R0+URZ+0x36420], R6 ;  /* 0x03642006000075a7 */ /* 0x0022a4000802017f */
[----:B--2---:R-:W-:Y:S05]  /*aa40*/  @!P1 NANOSLEEP.SYNCS 0x989680 ;  /* 0x009896800000995d */ /* 0x004fea0003900000 */
[----:B------:R-:W2:Y:S02]  /*aa50*/  @!P1 SYNCS.PHASECHK.TRANS64 P1, [R0+URZ+0x36420], R6 ;  /* 0x03642006000095a7 */ /* 0x000ea4000802007f */
[----:B--2---:R-:W-:Y:S05]  /*aa60*/  @!P1 BRA `(.L_x_2457) ;  /* 0xfffffffc00f09947 */ /* 0x004fea000383ffff */
[----:B------:R-:W-:Y:S05]  /*aa70*/  BRA `(.L_x_2499) ;  /* 0xffffffd800e07947 */ /* 0x000fea000383ffff */
.L_x_2461:
[----:B-1----:R1:W2:Y:S02]  /*aa80*/  SYNCS.PHASECHK.TRANS64.TRYWAIT P1, [R0+URZ+0x36438], R6 ;  /* 0x03643806000075a7 */ /* 0x0022a4000802017f */
[----:B--2---:R-:W-:Y:S05]  /*aa90*/  @!P1 NANOSLEEP.SYNCS 0x989680 ;  /* 0x009896800000995d */ /* 0x004fea0003900000 */
[----:B------:R-:W2:Y:S02]  /*aaa0*/  @!P1 SYNCS.PHASECHK.TRANS64 P1, [R0+URZ+0x36438], R6 ;  /* 0x03643806000095a7 */ /* 0x000ea4000802007f */
[----:B--2---:R-:W-:Y:S05]  /*aab0*/  @!P1 BRA `(.L_x_2461) ;  /* 0xfffffffc00f09947 */ /* 0x004fea000383ffff */
[----:B------:R-:W-:Y:S05]  /*aac0*/  BRA `(.L_x_2500) ;  /* 0xffffffe000c07947 */ /* 0x000fea000383ffff */
.L_x_2463:
[----:B--2---:R2:W3:Y:S02]  /*aad0*/  SYNCS.PHASECHK.TRANS64.TRYWAIT P1, [R0+URZ+0x36428], R3 ;  /* 0x03642803000075a7 */ /* 0x0044e4000802017f */
[----:B---3--:R-:W-:Y:S05]  /*aae0*/  @!P1 NANOSLEEP.SYNCS 0x989680 ;  /* 0x009896800000995d */ /* 0x008fea0003900000 */
[----:B------:R-:W3:Y:S02]  /*aaf0*/  @!P1 SYNCS.PHASECHK.TRANS64 P1, [R0+URZ+0x36428], R3 ;  /* 0x03642803000095a7 */ /* 0x000ee4000802007f */
[----:B---3--:R-:W-:Y:S05]  /*ab00*/  @!P1 BRA `(.L_x_2463) ;  /* 0xfffffffc00f09947 */ /* 0x008fea000383ffff */
[----:B------:R-:W-:Y:S05]  /*ab10*/  BRA `(.L_x_2501) ;  /* 0xffffffe400847947 */ /* 0x000fea000383ffff */
.L_x_2465:
        /* <DEDUP_REMOVED lines=8> */
.L_x_2467:
[----:B------:R-:W-:-:S07]  /*aba0*/  SHF.L.U32 R5, R7, 0x1f, RZ ;  /* 0x0000001f07057819 */ /* 0x000fce00000006ff */
.L_x_2503:
[----:B--2---:R2:W3:Y:S02]  /*abb0*/  SYNCS.PHASECHK.TRANS64.TRYWAIT P1, [R0+URZ+0x36420], R5 ;  /* 0x03642005000075a7 */ /* 0x0044e4000802017f */
[----:B---3--:R-:W-:Y:S05]  /*abc0*/  @!P1 NANOSLEEP.SYNCS 0x989680 ;  /* 0x009896800000995d */ /* 0x008fea0003900000 */
[----:B------:R-:W3:Y:S02]  /*abd0*/  @!P1 SYNCS.PHASECHK.TRANS64 P1, [R0+URZ+0x36420], R5 ;  /* 0x03642005000095a7 */ /* 0x000ee4000802007f */
[----:B---3--:R-:W-:Y:S05]  /*abe0*/  @!P1 BRA `(.L_x_2503) ;  /* 0xfffffffc00f09947 */ /* 0x008fea000383ffff */
[----:B------:R-:W-:Y:S05]  /*abf0*/  BRA `(.L_x_2504) ;  /* 0xffffffe800d47947 */ /* 0x000fea000383ffff */
.L_x_2470:
[----:B--2---:R2:W3:Y:S02]  /*ac00*/  SYNCS.PHASECHK.TRANS64.TRYWAIT P1, [R0+URZ+0x36438], R6 ;  /* 0x03643806000075a7 */ /* 0x0044e4000802017f */
[----:B---3--:R-:W-:Y:S05]  /*ac10*/  @!P1 NANOSLEEP.SYNCS 0x989680 ;  /* 0x009896800000995d */ /* 0x008fea0003900000 */
[----:B------:R-:W3:Y:S02]  /*ac20*/  @!P1 SYNCS.PHASECHK.TRANS64 P1, [R0+URZ+0x36438], R6 ;  /* 0x03643806000095a7 */ /* 0x000ee4000802007f */
[----:B---3--:R-:W-:Y:S05]  /*ac30*/  @!P1 BRA `(.L_x_2470) ;  /* 0xfffffffc00f09947 */ /* 0x008fea000383ffff */
[----:B------:R-:W-:Y:S05]  /*ac40*/  BRA `(.L_x_2505) ;  /* 0xffffffec00a07947 */ /* 0x000fea000383ffff */
.L_x_2472:
[----:B-1----:R1:W2:Y:S02]  /*ac50*/  SYNCS.PHASECHK.TRANS64.TRYWAIT P1, [R0+URZ+0x36428], R5 ;  /* 0x03642805000075a7 */ /* 0x0022a4000802017f */
[----:B--2---:R-:W-:Y:S05]  /*ac60*/  @!P1 NANOSLEEP.SYNCS 0x989680 ;  /* 0x009896800000995d */ /* 0x004fea0003900000 */
[----:B------:R-:W2:Y:S02]  /*ac70*/  @!P1 SYNCS.PHASECHK.TRANS64 P1, [R0+URZ+0x36428], R5 ;  /* 0x03642805000095a7 */ /* 0x000ea4000802007f */
[----:B--2---:R-:W-:Y:S05]  /*ac80*/  @!P1 BRA `(.L_x_2472) ;  /* 0xfffffffc00f09947 */ /* 0x004fea000383ffff */
[----:B------:R-:W-:Y:S05]  /*ac90*/  BRA `(.L_x_2506) ;  /* 0xfffffff0004c7947 */ /* 0x000fea000383ffff */
.L_x_2474:
[----:B--2---:R2:W3:Y:S02]  /*aca0*/  SYNCS.PHASECHK.TRANS64.TRYWAIT P1, [R0+URZ+0x36438], R3 ;  /* 0x03643803000075a7 */ /* 0x0044e4000802017f */
[----:B---3--:R-:W-:Y:S05]  /*acb0*/  @!P1 NANOSLEEP.SYNCS 0x989680 ;  /* 0x009896800000995d */ /* 0x008fea0003900000 */
[----:B------:R-:W3:Y:S02]  /*acc0*/  @!P1 SYNCS.PHASECHK.TRANS64 P1, [R0+URZ+0x36438], R3 ;  /* 0x03643803000095a7 */ /* 0x000ee4000802007f */
[----:B---3--:R-:W-:Y:S05]  /*acd0*/  @!P1 BRA `(.L_x_2474) ;  /* 0xfffffffc00f09947 */ /* 0x008fea000383ffff */
[----:B------:R-:W-:Y:S05]  /*ace0*/  BRA `(.L_x_2507) ;  /* 0xfffffff400087947 */ /* 0x000fea000383ffff */
.L_x_2476:
[----:B------:R-:W-:Y:S01]  /*acf0*/  BSSY B0, `(.L_x_2508) ;  /* 0x0000006000007945 */ /* 0x000fe20003800000 */
[----:B------:R-:W-:-:S07]  /*ad00*/  IMAD.MOV.U32 R15, RZ, RZ, -0x1 ;  /* 0xffffffffff0f7424 */ /* 0x000fce00078e00ff */
[----:B--2---:R-:W-:Y:S05]  /*ad10*/  WARPSYNC.COLLECTIVE R15, `(.L_x_2509) ;  /* 0x000000000f0c7348 */ /* 0x004fea0003c00000 */
[----:B------:R-:W-:Y:S02]  /*ad20*/  ELECT P6, UR62, PT ;  /* 0x00000000003e782f */ /* 0x000fe400038c0000 */
[----:B------:R-:W-:Y:S01]  /*ad30*/  MOV R14, UR62 ;  /* 0x0000003e000e7c02 */ /* 0x000fe20008000f00 */
[----:B--2---:R-:W-:Y:S10]  /*ad40*/  ENDCOLLECTIVE ;  /* 0x000000000000791b */ /* 0x004ff40003800000 */
.L_x_2509:
[----:B------:R-:W-:Y:S05]  /*ad50*/  BSYNC B0 ;  /* 0x0000000000007941 */ /* 0x000fea0003800000 */
.L_x_2508:
[----:B------:R-:W-:Y:S05]  /*ad60*/  BRA `(.L_x_2510) ;  /* 0xfffffff400c47947 */ /* 0x000fea000383ffff */
.L_x_2478:
[----:B-1----:R1:W3:Y:S02]  /*ad70*/  SYNCS.PHASECHK.TRANS64.TRYWAIT P0, [R7+URZ], R4 ;  /* 0x00000004070075a7 */ /* 0x0022e4000800017f */
[----:B---3--:R-:W-:Y:S05]  /*ad80*/  @!P0 NANOSLEEP.SYNCS 0x989680 ;  /* 0x009896800000895d */ /* 0x008fea0003900000 */
[----:B------:R-:W3:Y:S02]  /*ad90*/  @!P0 SYNCS.PHASECHK.TRANS64 P0, [R7+URZ], R4 ;  /* 0x00000004070085a7 */ /* 0x000ee4000800007f */
[----:B---3--:R-:W-:Y:S05]  /*ada0*/  @!P0 BRA `(.L_x_2478) ;  /* 0xfffffffc00f08947 */ /* 0x008fea000383ffff */
[----:B------:R-:W-:Y:S05]  /*adb0*/  BRA `(.L_x_2511) ;  /* 0xfffffff800047947 */ /* 0x000fea000383ffff */
.L_x_2479:
[----:B---3--:R3:W4:Y:S02]  /*adc0*/  SYNCS.PHASECHK.TRANS64.TRYWAIT P0, [R3+URZ], R0 ;  /* 0x00000000030075a7 */ /* 0x008724000800017f */
[----:B----4-:R-:W-:Y:S05]  /*add0*/  @!P0 NANOSLEEP.SYNCS 0x989680 ;  /* 0x009896800000895d */ /* 0x010fea0003900000 */
[----:B------:R-:W4:Y:S02]  /*ade0*/  @!P0 SYNCS.PHASECHK.TRANS64 P0, [R3+URZ], R0 ;  /* 0x00000000030085a7 */ /* 0x000f24000800007f */
[----:B----4-:R-:W-:Y:S05]  /*adf0*/  @!P0 BRA `(.L_x_2479) ;  /* 0xfffffffc00f08947 */ /* 0x010fea000383ffff */
[----:B------:R-:W-:Y:S05]  /*ae00*/  BRA `(.L_x_2512) ;  /* 0xfffffff400f87947 */ /* 0x000fea000383ffff */
.L_x_2513:
        /* <DEDUP_REMOVED lines=15> */
.L_x_7664:


//--------------------- .text._ZN7cutlass13device_kernelIN5flash11enable_sm90INS1_16FlashAttnBwdSm90INS1_25CollectiveMainloopBwdSm90ILi2ELi1ELi1EN4cute5tupleIJNS5_1CILi1EEES8_S8_EEENS6_IJNS7_ILi64EEENS7_ILi96EEENS7_ILi192EEEEEENS_10bfloat16_tEfNS_4arch4Sm90ELb1ELb0ELb1ELb0ELb0ELb0ELb1ELb0ELi3ELi1ELi1ELi1ELb0EEENS1_21CollectiveEpilogueBwdISD_SE_SG_Li384ELb0ELb1ELi3EEENS1_25SingleTileBwdLPTSchedulerILb0ELi96ELb0EEEEEEEEEvNT_6ParamsE --------------------------
	.section	.text._ZN7cutlass13device_kernelIN5flash11enable_sm90INS1_16FlashAttnBwdSm90INS1_25CollectiveMainloopBwdSm90ILi2ELi1ELi1EN4cute5tupleIJNS5_1CILi1EEES8_S8_EEENS6_IJNS7_ILi64EEENS7_ILi96EEENS7_ILi192EEEEEENS_10bfloat16_tEfNS_4arch4Sm90ELb1ELb0ELb1ELb0ELb0ELb0ELb1ELb0ELi3ELi1ELi1ELi1ELb0EEENS1_21CollectiveEpilogueBwdISD_SE_SG_Li384ELb0ELb1ELi3EEENS1_25SingleTileBwdLPTSchedulerILb0ELi96ELb0EEEEEEEEEvNT_6ParamsE,"ax",@progbits
	.align	128
.text._ZN7cutlass13device_kernelIN5flash11enable_sm90INS1_16FlashAttnBwdSm90INS1_25CollectiveMainloopBwdSm90ILi2ELi1ELi1EN4cute5tupleIJNS5_1CILi1EEES8_S8_EEENS6_IJNS7_ILi64EEENS7_ILi96EEENS7_ILi192EEEEEENS_10bfloat16_tEfNS_4arch4Sm90ELb1ELb0ELb1ELb0ELb0ELb0ELb1ELb0ELi3ELi1ELi1ELi1ELb0EEENS1_21CollectiveEpilogueBwdISD_SE_SG_Li384ELb0ELb1ELi3EEENS1_25SingleTileBwdLPTSchedulerILb0ELi96ELb0EEEEEEEEEvNT_6ParamsE:
        .type           _ZN7cutlass13device_kernelIN5flash11enable_sm90INS1_16FlashAttnBwdSm90INS1_25CollectiveMainloopBwdSm90ILi2ELi1ELi1EN4cute5tupleIJNS5_1CILi1EEES8_S8_EEENS6_IJNS7_ILi64EEENS7_ILi96EEENS7_ILi192EEEEEENS_10bfloat16_tEfNS_4arch4Sm90ELb1ELb0ELb1ELb0ELb0ELb0ELb1ELb0ELi3ELi1ELi1ELi1ELb0EEENS1_21CollectiveEpilogueBwdISD_SE_SG_Li384ELb0ELb1ELi3EEENS1_25SingleTileBwdLPTSchedulerILb0ELi96ELb0EEEEEEEEEvNT_6ParamsE,@function
        .size           _ZN7cutlass13device_kernelIN5flash11enable_sm90INS1_16FlashAttnBwdSm90INS1_25CollectiveMainloopBwdSm90ILi2ELi1ELi1EN4cute5tupleIJNS5_1CILi1EEES8_S8_EEENS6_IJNS7_ILi64EEENS7_ILi96EEENS7_ILi192EEEEEENS_10bfloat16_tEfNS_4arch4Sm90ELb1ELb0ELb1ELb0ELb0ELb0ELb1ELb0ELi3ELi1ELi1ELi1ELb0EEENS1_21CollectiveEpilogueBwdISD_SE_SG_Li384ELb0ELb1ELi3EEENS1_25SingleTileBwdLPTSchedulerILb0ELi96ELb0EEEEEEEEEvNT_6ParamsE,(.L_x_7665 - _ZN7cutlass13device_kernelIN5flash11enable_sm90INS1_16FlashAttnBwdSm90INS1_25CollectiveMainloopBwdSm90ILi2ELi1ELi1EN4cute5tupleIJNS5_1CILi1EEES8_S8_EEENS6_IJNS7_ILi64EEENS7_ILi96EEENS7_ILi192EEEEEENS_10bfloat16_tEfNS_4arch4Sm90ELb1ELb0ELb1ELb0ELb0ELb0ELb1ELb0ELi3ELi1ELi1ELi1ELb0EEENS1_21CollectiveEpilogueBwdISD_SE_SG_Li384ELb0ELb1ELi3EEENS1_25SingleTileBwdLPTSchedulerILb0ELi96ELb0EEEEEEEEEvNT_6ParamsE)
        .other          _ZN7cutlass13device_kernelIN5flash11enable_sm90INS1_16FlashAttnBwdSm90INS1_25CollectiveMainloopBwdSm90ILi2ELi1ELi1EN4cute5tupleIJNS5_1CILi1EEES8_S8_EEENS6_IJNS7_ILi64EEENS7_ILi96EEENS7_ILi192EEEEEENS_10bfloat16_tEfNS_4arch4Sm90ELb1ELb0ELb1ELb0ELb0ELb0ELb1ELb0ELi3ELi1ELi1ELi1ELb0EEENS1_21CollectiveEpilogueBwdISD_SE_SG_Li384ELb0ELb1ELi3EEENS1_25SingleTileBwdLPTSchedulerILb0ELi96ELb0EEEEEEEEEvNT_6ParamsE,@"STO_CUDA_ENTRY STV_DEFAULT"
_ZN7cutlass13device_kernelIN5flash11enable_sm90INS1_16FlashAttnBwdSm90INS1_25CollectiveMainloopBwdSm90ILi2ELi1ELi1EN4cute5tupleIJNS5_1CILi1EEES8_S8_EEENS6_IJNS7_ILi64EEENS7_ILi96EEENS7_ILi192EEEEEENS_10bfloat16_tEfNS_4arch4Sm90ELb1ELb0ELb1ELb0ELb0ELb0ELb1ELb0ELi3ELi1ELi1ELi1ELb0EEENS1_21CollectiveEpilogueBwdISD_SE_SG_Li384ELb0ELb1ELi3EEENS1_25SingleTileBwdLPTSchedulerILb0ELi96ELb0EEEEEEEEEvNT_6ParamsE:
        /* <DEDUP_REMOVED lines=29> */
.L_x_2515:
[----:B------:R-:W-:Y:S05]  /*01d0*/  BSYNC B0 ;  /* 0x0000000000007941 */ /* 0x000fea0003800000 */
.L_x_2514:
        /* <DEDUP_REMOVED lines=34> */
.L_x_2516:
        /* <DEDUP_REMOVED lines=20> */
.L_x_2517:
[----:B---3--:R-:W-:Y:S01]  /*0540*/  ISETP.NE.AND P0, PT, R2, RZ, PT ;  /* 0x000000ff0200720c */ /* 0x008fe20003f05270 */
[----:B------:R-:W-:Y:S01]  /*0550*/  IMAD.MOV.U32 R2, RZ, RZ, 0x1 ;  /* 0x00000001ff027424 */ /* 0x000fe200078e00ff */
[----:B------:R-:W-:-:S04]  /*0560*/  NOP ;  /* 0x0000000000007918 */ /* 0x000fc80000000000 */
[----:B------:R-:W-:-:S05]  /*0570*/  SEL R2, R2, 0x2, !P0 ;  /* 0x0000000202027807 */ /* 0x000fca0004000000 */
[----:B------:R3:W-:Y:S01]  /*0580*/  STL [R1+0xc], R2 ;  /* 0x00000c0201007387 */ /* 0x0007e20000100800 */
[----:B-12-4-:R-:W-:Y:S06]  /*0590*/  BAR.SYNC.DEFER_BLOCKING 0x0 ;  /* 0x0000000000007b1d */ /* 0x016fec0000010000 */
[----:B------:R-:W-:Y:S05]  /*05a0*/  @!P0 BRA `(.L_x_2518) ;  /* 0x00000058002c8947 */ /* 0x000fea0003800000 */
.L_x_2519:
[----:B------:R-:W-:-:S08]  /*05b0*/  NOP ;  /* 0x0000000000007918 */ /* 0x000fd00000000000 */
[----:B------:R-:W1:Y:S02]  /*05c0*/  USETMAXREG.TRY_ALLOC.CTAPOOL UP0, 0xa0 ;  /* 0x000000a0000079c8 */ /* 0x000e640008000600 */
[----:B-1----:R-:W-:-:S13]  /*05d0*/  PLOP3.LUT P0, PT, PT, PT, UP0, 0x80, 0x0 ;  /* 0x000000000000781c */ /* 0x002fda0003f0f008 */
[----:B------:R-:W-:Y:S05]  /*05e0*/  @!P0 BRA `(.L_x_2519) ;  /* 0xfffffffc00f08947 */ /* 0x000fea000383ffff */
[----:B------:R-:W-:Y:S01]  /*05f0*/  LOP3.LUT R0, R0, 0x3, RZ, 0xc0, !PT ;  /* 0x0000000300007812 */ /* 0x000fe200078ec0ff */
[----:B---3--:R-:W1:Y:S01]  /*0600*/  S2R R2, SR_TID.X ;  /* 0x0000000000027919 */ /* 0x008e620000002100 */
[----:B------:R-:W2:Y:S01]  /*0610*/  S2UR UR7, SR_CTAID.X ;  /* 0x00000000000779c3 */ /* 0x000ea20000002500 */
[----:B------:R-:W-:Y:S02]  /*0620*/  ULDC UR8, c[0x0][0xb50] ;  /* 0x0002d40000087ab9 */ /* 0x000fe40000000800 */
[----:B------:R-:W-:Y:S01]  /*0630*/  UISETP.NE.AND UP0, UPT, UR8, 0x1, UPT ;  /* 0x000000010800788c */ /* 0x000fe2000bf05270 */
[----:B------:R-:W3:Y:S04]  /*0640*/  SHFL.IDX PT, R0, R0, RZ, 0x1f ;  /* 0x00001fff00007589 */ /* 0x000ee800000e0000 */
[----:B------:R-:W4:Y:S06]  /*0650*/  LDC R3, c[0x0][0xb68] ;  /* 0x0002da00ff037b82 */ /* 0x000f2c0000000800 */
[----:B------:R-:W-:Y:S01]  /*0660*/  @UP0 ULDC UR4, c[0x0][0xb54] ;  /* 0x0002d50000040ab9 */ /* 0x000fe20000000800 */
[----:B------:R-:W-:Y:S01]  /*0670*/  @UP0 ULDC UR9, c[0x0][0xb58] ;  /* 0x0002d60000090ab9 */ /* 0x000fe20000000800 */
[----:B--2---:R-:W-:-:S02]  /*0680*/  UIMAD.WIDE.U32 UR4, UR7, UR4, URZ ;  /* 0x00000004070472a5 */ /* 0x004fc4000f8e003f */
[----:B------:R-:W-:Y:S01]  /*0690*/  UMOV UR6, UR7 ;  /* 0x0000000700067c82 */ /* 0x000fe20008000000 */
[----:B---3--:R-:W-:Y:S01]  /*06a0*/  ISETP.NE.AND P0, PT, R0, RZ, PT ;  /* 0x000000ff0000720c */ /* 0x008fe20003f05270 */
[----:B------:R-:W-:Y:S01]  /*06b0*/  @UP0 USHF.R.U32.HI UR6, URZ, UR9, UR5 ;  /* 0x000000093f060299 */ /* 0x000fe20008011605 */
[----:B-1----:R-:W-:-:S03]  /*06c0*/  SHF.R.U32.HI R2, RZ, 0x7, R2 ;  /* 0x00000007ff027819 */ /* 0x002fc60000011602 */
[----:B------:R-:W-:-:S04]  /*06d0*/  UIADD3 UR4, -UR6, URZ, URZ ;  /* 0x0000003f06047290 */ /* 0x000fc8000fffe13f */
[----:B------:R-:W-:-:S04]  /*06e0*/  UIMAD UR10, UR8, UR4, UR7 ;  /* 0x00000004080a72a4 */ /* 0x000fc8000f8e0207 */
[----:B------:R-:W-:-:S05]  /*06f0*/  @!P0 VIADD R2, R2, 0x9 ;  /* 0x0000000902028836 */ /* 0x000fca0000000000 */
[----:B------:R1:W-:Y:S06]  /*0700*/  @!P0 BAR.ARV R2, 0xa0 ;  /* 0x000280020000851d */ /* 0x0003ec0000002000 */
[----:B----4-:R-:W-:-:S13]  /*0710*/  ISETP.LE.AND P0, PT, R3, UR6, PT ;  /* 0x0000000603007c0c */ /* 0x010fda000bf03270 */
[----:B-1----:R-:W-:Y:S05]  /*0720*/  @!P0 BRA `(.L_x_2520) ;  /* 0x0000000000208947 */ /* 0x002fea0003800000 */
[----:B------:R-:W-:Y:S01]  /*0730*/  ULDC UR7, c[0x0][0xb5c] ;  /* 0x0002d70000077ab9 */ /* 0x000fe20000000800 */
[----:B------:R-:W-:Y:S01]  /*0740*/  UMOV UR38, UR10 ;  /* 0x0000000a00267c82 */ /* 0x000fe20008000000 */
[----:B------:R-:W-:-:S11]  /*0750*/  UISETP.NE.AND UP0, UPT, UR7, 0x1, UPT ;  /* 0x000000010700788c */ /* 0x000fd6000bf05270 */
[----:B------:R-:W-:Y:S02]  /*0760*/  @UP0 ULDC.64 UR8, c[0x0][0xb60] ;  /* 0x0002d80000080ab9 */ /* 0x000fe40000000a00 */
[----:B------:R-:W-:-:S04]  /*0770*/  UIMAD.WIDE.U32 UR4, UR10, UR8, URZ ;  /* 0x000000080a0472a5 */ /* 0x000fc8000f8e003f */
[----:B------:R-:W-:-:S04]  /*0780*/  @UP0 USHF.R.U32.HI UR38, URZ, UR9, UR5 ;  /* 0x000000093f260299 */ /* 0x000fc80008011605 */
[----:B------:R-:W-:Y:S01]  /*0790*/  UIMAD UR4, UR38, UR7, URZ ;  /* 0x00000007260472a4 */ /* 0x000fe2000f8e023f */
[----:B------:R-:W-:Y:S11]  /*07a0*/  BRA `(.L_x_2521) ;  /* 0x00000000001c7947 */ /* 0x000ff60003800000 */
.L_x_2520:
[----:B------:R-:W-:Y:S01]  /*07b0*/  ULDC UR7, c[0x0][0xb44] ;  /* 0x0002d10000077ab9 */ /* 0x000fe20000000800 */
[----:B------:R-:W-:Y:S01]  /*07c0*/  UMOV UR38, UR10 ;  /* 0x0000000a00267c82 */ /* 0x000fe20008000000 */
[----:B------:R-:W-:-:S11]  /*07d0*/  UISETP.NE.AND UP0, UPT, UR7, 0x1, UPT ;  /* 0x000000010700788c */ /* 0x000fd6000bf05270 */
[----:B------:R-:W-:Y:S02]  /*07e0*/  @UP0 ULDC.64 UR8, c[0x0][0xb48] ;  /* 0x0002d20000080ab9 */ /* 0x000fe40000000a00 */
[----:B------:R-:W-:-:S04]  /*07f0*/  UIMAD.WIDE.U32 UR4, UR10, UR8, URZ ;  /* 0x000000080a0472a5 */ /* 0x000fc8000f8e003f */
[----:B------:R-:W-:-:S04]  /*0800*/  @UP0 USHF.R.U32.HI UR38, URZ, UR9, UR5 ;  /* 0x000000093f260299 */ /* 0x000fc80008011605 */
[----:B------:R-:W-:-:S12]  /*0810*/  UIMAD UR4, UR38, UR7, URZ ;  /* 0x00000007260472a4 */ /* 0x000fd8000f8e023f */
.L_x_2521:
[----:B------:R-:W-:Y:S01]  /*0820*/  ULDC UR43, c[0x0][0xb38] ;  /* 0x0002ce00002b7ab9 */ /* 0x000fe20000000800 */
[----:B------:R-:W-:Y:S02]  /*0830*/  UIADD3 UR4, UR10, -UR4, URZ ;  /* 0x800000040a047290 */ /* 0x000fe4000fffe03f */
[----:B------:R-:W-:Y:S01]  /*0840*/  UISETP.NE.AND UP0, UPT, UR43, 0x1, UPT ;  /* 0x000000012b00788c */ /* 0x000fe2000bf05270 */
[----:B------:R-:W-:Y:S02]  /*0850*/  ULDC UR5, c[0x0][0xb44] ;  /* 0x0002d10000057ab9 */ /* 0x000fe40000000800 */
[----:B------:R-:W-:-:S08]  /*0860*/  UIMAD UR6, UR6, UR5, UR4 ;  /* 0x00000005060672a4 */ /* 0x000fd0000f8e0204 */
[----:B------:R-:W-:Y:S01]  /*0870*/  @UP0 ULDC UR4, c[0x0][0xb3c] ;  /* 0x0002cf0000040ab9 */ /* 0x000fe20000000800 */
[----:B------:R-:W-:Y:S01]  /*0880*/  @UP0 ULDC UR7, c[0x0][0xb40] ;  /* 0x0002d00000070ab9 */ /* 0x000fe20000000800 */
[----:B------:R-:W-:Y:S02]  /*0890*/  UIMAD.WIDE.U32 UR4, UR6, UR4, URZ ;  /* 0x00000004060472a5 */ /* 0x000fe4000f8e003f */
[----:B------:R-:W-:Y:S02]  /*08a0*/  UMOV UR44, UR6 ;  /* 0x00000006002c7c82 */ /* 0x000fe40008000000 */
[----:B------:R-:W-:-:S04]  /*08b0*/  @UP0 USHF.R.U32.HI UR44, URZ, UR7, UR5 ;  /* 0x000000073f2c0299 */ /* 0x000fc80008011605 */
[----:B------:R-:W-:Y:S02]  /*08c0*/  UIADD3 UR4, -UR44, URZ, URZ ;  /* 0x0000003f2c047290 */ /* 0x000fe4000fffe13f */
[----:B------:R-:W-:Y:S02]  /*08d0*/  ISETP.LE.AND P0, PT, RZ, UR44, PT ;  /* 0x0000002cff007c0c */ /* 0x000fe4000bf03270 */
[----:B------:R-:W-:-:S11]  /*08e0*/  UIMAD UR43, UR43, UR4, UR6 ;  /* 0x000000042b2b72a4 */ /* 0x000fd6000f8e0206 */
[----:B------:R-:W-:Y:S05]  /*08f0*/  @!P0 EXIT ;  /* 0x000000000000894d */ /* 0x000fea0003800000 */
[----:B------:R-:W-:Y:S01]  /*0900*/  ULDC UR5, c[0x0][0x280] ;  /* 0x0000a00000057ab9 */ /* 0x000fe20000000800 */
[----:B------:R-:W-:Y:S01]  /*0910*/  ULDC UR6, c[0x0][0x290] ;  /* 0x0000a40000067ab9 */ /* 0x000fe20000000800 */
[----:B------:R-:W-:Y:S01]  /*0920*/  UIMAD UR4, UR38, 0x60, UR5 ;  /* 0x00000060260478a4 */ /* 0x000fe2000f8e0205 */
[----:B------:R-:W-:Y:S01]  /*0930*/  PLOP3.LUT P0, PT, PT, PT, PT, 0x80, 0x0 ;  /* 0x000000000000781c */ /* 0x000fe20003f0f070 */
[----:B------:R-:W-:Y:S01]  /*0940*/  ULDC UR7, c[0x0][0x74c] ;  /* 0x0001d30000077ab9 */ /* 0x000fe20000000800 */
[----:B------:R-:W-:Y:S01]  /*0950*/  CS2R R70, SRZ ;  /* 0x0000000000467805 */ /* 0x000fe2000001ff00 */
[----:B------:R-:W-:Y:S01]  /*0960*/  UIADD3 UR6, -UR7, UR4, -UR6 ;  /* 0x0000000407067290 */ /* 0x000fe2000fffe906 */
[----:B------:R-:W-:Y:S01]  /*0970*/  CS2R R68, SRZ ;  /* 0x0000000000447805 */ /* 0x000fe2000001ff00 */
[----:B------:R-:W-:Y:S01]  /*0980*/  UIADD3 UR4, UR5, 0x3f, URZ ;  /* 0x0000003f05047890 */ /* 0x000fe2000fffe03f */
[----:B------:R-:W-:Y:S01]  /*0990*/  CS2R R66, SRZ ;  /* 0x0000000000427805 */ /* 0x000fe2000001ff00 */
[----:B------:R-:W-:Y:S01]  /*09a0*/  USHF.R.S32.HI UR7, URZ, 0x1f, UR6 ;  /* 0x0000001f3f077899 */ /* 0x000fe20008011406 */
[----:B------:R-:W-:Y:S01]  /*09b0*/  CS2R R64, SRZ ;  /* 0x0000000000407805 */ /* 0x000fe2000001ff00 */
[----:B------:R-:W-:Y:S01]  /*09c0*/  USHF.R.S32.HI UR5, URZ, 0x1f, UR4 ;  /* 0x0000001f3f057899 */ /* 0x000fe20008011404 */
[----:B------:R-:W-:Y:S01]  /*09d0*/  CS2R R62, SRZ ;  /* 0x00000000003e7805 */ /* 0x000fe2000001ff00 */
[----:B------:R-:W-:Y:S01]  /*09e0*/  ULEA.HI UR7, UR7, UR6, URZ, 0x6 ;  /* 0x0000000607077291 */ /* 0x000fe2000f8f303f */
[----:B------:R-:W-:Y:S01]  /*09f0*/  CS2R R60, SRZ ;  /* 0x00000000003c7805 */ /* 0x000fe2000001ff00 */
[----:B------:R-:W-:Y:S01]  /*0a00*/  ULEA.HI UR5, UR5, UR4, URZ, 0x6 ;  /* 0x0000000405057291 */ /* 0x000fe2000f8f303f */
[----:B------:R-:W-:Y:S01]  /*0a10*/  CS2R R58, SRZ ;  /* 0x00000000003a7805 */ /* 0x000fe2000001ff00 */
[----:B------:R-:W-:Y:S01]  /*0a20*/  USHF.R.S32.HI UR7, URZ, 0x6, UR7 ;  /* 0x000000063f077899 */ /* 0x000fe20008011407 */
[----:B------:R-:W-:Y:S01]  /*0a30*/  CS2R R56, SRZ ;  /* 0x0000000000387805 */ /* 0x000fe2000001ff00 */
[----:B------:R-:W-:Y:S01]  /*0a40*/  USHF.R.S32.HI UR36, URZ, 0x6, UR5 ;  /* 0x000000063f247899 */ /* 0x000fe20008011405 */
[----:B------:R-:W-:-:S02]  /*0a50*/  CS2R R54, SRZ ;  /* 0x0000000000367805 */ /* 0x000fc4000001ff00 */
[----:B------:R-:W-:Y:S02]  /*0a60*/  CS2R R52, SRZ ;  /* 0x0000000000347805 */ /* 0x000fe4000001ff00 */
[----:B------:R-:W-:Y:S02]  /*0a70*/  CS2R R50, SRZ ;  /* 0x0000000000327805 */ /* 0x000fe4000001ff00 */
[----:B------:R-:W-:Y:S02]  /*0a80*/  VIMNMX R16, RZ, UR7, !PT ;  /* 0x00000007ff107c48 */ /* 0x000fe4000ffe0100 */
[----:B------:R-:W-:Y:S02]  /*0a90*/  CS2R R48, SRZ ;  /* 0x0000000000307805 */ /* 0x000fe4000001ff00 */
[----:B------:R-:W-:Y:S02]  /*0aa0*/  CS2R R46, SRZ ;  /* 0x00000000002e7805 */ /* 0x000fe4000001ff00 */
[----:B------:R-:W-:-:S02]  /*0ab0*/  CS2R R44, SRZ ;  /* 0x00000000002c7805 */ /* 0x000fc4000001ff00 */
[----:B------:R-:W-:Y:S02]  /*0ac0*/  ISETP.LT.AND P1, PT, R16, UR36, PT ;  /* 0x0000002410007c0c */ /* 0x000fe4000bf21270 */
        /* <DEDUP_REMOVED lines=33> */
[----:B------:R-:W-:Y:S01]  /*0ce0*/  CS2R R72, SRZ ;  /* 0x0000000000487805 */ /* 0x000fe2000001ff00 */
[----:B------:R-:W-:Y:S06]  /*0cf0*/  @!P1 BRA `(.L_x_2522) ;  /* 0x00000034001c9947 */ /* 0x000fec0003800000 */
[----:B------:R-:W1:Y:S01]  /*0d00*/  S2UR UR4, SR_CgaCtaId ;  /* 0x00000000000479c3 */ /* 0x000e620000008800 */
[----:B------:R-:W-:Y:S01]  /*0d10*/  UMOV UR37, 0x400 ;  /* 0x0000040000257882 */ /* 0x000fe20000000000 */
[----:B------:R-:W-:Y:S01]  /*0d20*/  ULDC UR40, c[0x0][0x75c] ;  /* 0x0001d70000287ab9 */ /* 0x000fe20000000800 */
[----:B------:R-:W-:Y:S01]  /*0d30*/  ULDC UR41, c[0x0][0x744] ;  /* 0x0001d10000297ab9 */ /* 0x000fe20000000800 */
        /* <DEDUP_REMOVED lines=21> */
.L_x_2524:
        /* <DEDUP_REMOVED lines=15> */
.L_x_2523:
        /* <DEDUP_REMOVED lines=20> */
.L_x_2526:
        /* <DEDUP_REMOVED lines=15> */
.L_x_2525:
        /* <DEDUP_REMOVED lines=8> */
.L_x_2640:
        /* <DEDUP_REMOVED lines=19> */
.L_x_2528:
[----:B------:R-:W3:Y:S01]  /*1360*/  LDL.LU R15, [R1+0xc] ;  /* 0x00000c00010f7983 */ /* 0x000ee20000300800 */
[----:B------:R-:W-:Y:S01]  /*1370*/  IMAD.IADD R12, R8, 0x1, -R9 ;  /* 0x00000001080c7824 */ /* 0x000fe200078e0a09 */
[--C-:B------:R-:W-:Y:S01]  /*1380*/  SHF.R.S32.HI R5, RZ, 0x1, R2.reuse ;  /* 0x00000001ff057819 */ /* 0x100fe20000011402 */
[----:B------:R-:W-:Y:S01]  /*1390*/  IMAD.HI R11, R13, 0x55555556, RZ ;  /* 0x555555560d0b7827 */ /* 0x000fe200078e02ff */
[----:B------:R-:W-:Y:S01]  /*13a0*/  SHF.R.S32.HI R8, RZ, 0x1f, R2 ;  /* 0x0000001fff087819 */ /* 0x000fe20000011402 */
[----:B------:R-:W-:Y:S01]  /*13b0*/  ULDC UR4, c[0x0][0x290] ;  /* 0x0000a40000047ab9 */ /* 0x000fe20000000800 */
[----:B--2---:R-:W-:Y:S01]  /*13c0*/  SHF.R.S32.HI R10, RZ, 0x1f, R7 ;  /* 0x0000001fff0a7819 */ /* 0x004fe20000011407 */
[----:B------:R-:W-:Y:S01]  /*13d0*/  UIMAD UR4, UR38, -0x60, UR4 ;  /* 0xffffffa0260478a4 */ /* 0x000fe2000f8e0204 */
[----:B------:R-:W-:Y:S01]  /*13e0*/  LEA.HI R8, R8, R5, RZ, 0x2 ;  /* 0x0000000508087211 */ /* 0x000fe200078f10ff */
[----:B------:R-:W-:Y:S01]  /*13f0*/  ULDC UR5, c[0x0][0x280] ;  /* 0x0000a00000057ab9 */ /* 0x000fe20000000800 */
[----:B------:R-:W-:Y:S01]  /*1400*/  LEA.HI R10, R10, R7, RZ, 0x3 ;  /* 0x000000070a0a7211 */ /* 0x000fe200078f18ff */
[----:B------:R-:W-:Y:S01]  /*1410*/  UIADD3 UR5, UR4, 0x1, -UR5 ;  /* 0x0000000104057890 */ /* 0x000fe2000fffe805 */
[----:B------:R-:W-:-:S02]  /*1420*/  LOP3.LUT R8, R8, 0xfffffffc, RZ, 0xc0, !PT ;  /* 0xfffffffc08087812 */ /* 0x000fc400078ec0ff */
[----:B------:R-:W-:Y:S02]  /*1430*/  CS2R R70, SRZ ;  /* 0x0000000000467805 */ /* 0x000fe4000001ff00 */
[----:B------:R-:W-:Y:S01]  /*1440*/  LOP3.LUT R2, R2, 0x7fffffe, RZ, 0xc0, !PT ;  /* 0x07fffffe02027812 */ /* 0x000fe200078ec0ff */
[----:B------:R-:W-:Y:S01]  /*1450*/  IMAD.SHL.U32 R10, R10, 0x20, RZ ;  /* 0x000000200a0a7824 */ /* 0x000fe200078e00ff */
[----:B------:R-:W-:Y:S01]  /*1460*/  SHF.R.S32.HI R6, RZ, 0x4, R6 ;  /* 0x00000004ff067819 */ /* 0x000fe20000011406 */
[----:B------:R-:W-:Y:S01]  /*1470*/  IMAD.IADD R8, R5, 0x1, -R8 ;  /* 0x0000000105087824 */ /* 0x000fe200078e0a08 */
[----:B------:R-:W-:Y:S01]  /*1480*/  SHF.R.S32.HI R3, RZ, 0x1f, R0 ;  /* 0x0000001fff037819 */ /* 0x000fe20000011400 */
[----:B------:R-:W-:Y:S01]  /*1490*/  IMAD.IADD R9, R7, 0x1, -R2 ;  /* 0x0000000107097824 */ /* 0x000fe200078e0a02 */
[----:B------:R-:W-:Y:S01]  /*14a0*/  LOP3.LUT R10, R10, 0x7fffff00, RZ, 0xc0, !PT ;  /* 0x7fffff000a0a7812 */ /* 0x000fe200078ec0ff */
[----:B------:R-:W-:Y:S01]  /*14b0*/  IMAD.SHL.U32 R7, R8, 0x40, RZ ;  /* 0x0000004008077824 */ /* 0x000fe200078e00ff */
[----:B------:R-:W-:Y:S01]  /*14c0*/  LEA.HI R2, R3, R0, RZ, 0x2 ;  /* 0x0000000003027211 */ /* 0x000fe200078f10ff */
[----:B------:R-:W-:Y:S01]  /*14d0*/  IMAD.SHL.U32 R14, R6, 0x8, RZ ;  /* 0x00000008060e7824 */ /* 0x000fe200078e00ff */
[----:B------:R-:W-:Y:S01]  /*14e0*/  LEA.HI R18, R11, R11, RZ, 0x1 ;  /* 0x0000000b0b127211 */ /* 0x000fe200078f08ff */
[----:B------:R-:W-:Y:S01]  /*14f0*/  IMAD R10, R13, 0x800, R10 ;  /* 0x000008000d0a7824 */ /* 0x000fe200078e020a */
[----:B------:R-:W-:-:S02]  /*1500*/  LOP3.LUT R7, R7, 0xc0, RZ, 0xc0, !PT ;  /* 0x000000c007077812 */ /* 0x000fc400078ec0ff */
[----:B------:R-:W-:Y:S02]  /*1510*/  CS2R R68, SRZ ;  /* 0x0000000000447805 */ /* 0x000fe4000001ff00 */
[----:B------:R-:W-:Y:S01]  /*1520*/  LOP3.LUT R11, R2, 0x7ffffffc, RZ, 0xc0, !PT ;  /* 0x7ffffffc020b7812 */ /* 0x000fe200078ec0ff */
[----:B------:R-:W-:Y:S01]  /*1530*/  IMAD R9, R9, 0x20, R10 ;  /* 0x0000002009097824 */ /* 0x000fe200078e020a */
[----:B------:R-:W-:Y:S01]  /*1540*/  LOP3.LUT R14, R7, 0x8, R14, 0xf8, !PT ;  /* 0x00000008070e7812 */ /* 0x000fe200078ef80e */
[----:B------:R-:W-:Y:S01]  /*1550*/  IMAD R18, R18, -0x3, R13 ;  /* 0xfffffffd12127824 */ /* 0x000fe200078e020d */
[--C-:B------:R-:W-:Y:S01]  /*1560*/  SHF.R.S32.HI R5, RZ, 0x2, R2.reuse ;  /* 0x00000002ff057819 */ /* 0x100fe20000011402 */
[----:B------:R-:W-:Y:S01]  /*1570*/  IMAD.IADD R11, R0, 0x1, -R11 ;  /* 0x00000001000b7824 */ /* 0x000fe200078e0a0b */
[----:B------:R-:W-:Y:S01]  /*1580*/  SHF.R.S32.HI R6, RZ, 0x1f, R2 ;  /* 0x0000001fff067819 */ /* 0x000fe20000011402 */
[----:B------:R-:W-:Y:S01]  /*1590*/  IMAD R9, R12, 0x200, R9 ;  /* 0x000002000c097824 */ /* 0x000fe200078e0209 */
[----:B------:R-:W-:Y:S01]  /*15a0*/  SHF.R.U32.HI R7, RZ, 0x3, R7 ;  /* 0x00000003ff077819 */ /* 0x000fe20000011607 */
[----:B------:R-:W-:Y:S01]  /*15b0*/  IMAD R11, R18, 0x10, R11 ;  /* 0x00000010120b7824 */ /* 0x000fe200078e020b */
[----:B------:R-:W-:Y:S01]  /*15c0*/  LEA.HI R6, R6, R5, RZ, 0x3 ;  /* 0x0000000506067211 */ /* 0x000fe200078f18ff */
[----:B------:R-:W-:Y:S01]  /*15d0*/  IMAD.MOV.U32 R10, RZ, RZ, 0x20 ;  /* 0x00000020ff0a7424 */ /* 0x000fe200078e00ff */
[----:B------:R-:W-:Y:S01]  /*15e0*/  LOP3.LUT R14, R14, R7, RZ, 0x3c, !PT ;  /* 0x000000070e0e7212 */ /* 0x000fe200078e3cff */
[----:B------:R-:W-:Y:S01]  /*15f0*/  IMAD.SHL.U32 R157, R11, 0x2, RZ ;  /* 0x000000020b9d7824 */ /* 0x000fe200078e00ff */
[----:B------:R-:W-:Y:S01]  /*1600*/  LEA.HI R3, R3, R0, RZ, 0x5 ;  /* 0x0000000003037211 */ /* 0x000fe200078f28ff */
[----:B-1----:R-:W-:Y:S01]  /*1610*/  IMAD R13, R13, 0x400, R0 ;  /* 0x000004000d0d7824 */ /* 0x002fe200078e0200 */
[----:B------:R-:W-:Y:S01]  /*1620*/  LOP3.LUT R6, R6, 0xfffffff8, RZ, 0xc0, !PT ;  /* 0xfffffff806067812 */ /* 0x000fe200078ec0ff */
[----:B------:R-:W-:Y:S01]  /*1630*/  IMAD.IADD R9, R9, 0x1, R14 ;  /* 0x0000000109097824 */ /* 0x000fe200078e020e */
[----:B------:R-:W-:Y:S01]  /*1640*/  LOP3.LUT P0, RZ, R8, 0x2, RZ, 0xc0, !PT ;  /* 0x0000000208ff7812 */ /* 0x000fe2000780c0ff */
[----:B------:R-:W-:Y:S01]  /*1650*/  IMAD.SHL.U32 R0, R13, 0x4, RZ ;  /* 0x000000040d007824 */ /* 0x000fe200078e00ff */
[----:B------:R-:W-:Y:S01]  /*1660*/  SHF.R.S32.HI R3, RZ, 0x5, R3 ;  /* 0x00000005ff037819 */ /* 0x000fe20000011403 */
[----:B------:R-:W-:Y:S01]  /*1670*/  IMAD.IADD R6, R5, 0x1, -R6 ;  /* 0x0000000105067824 */ /* 0x000fe200078e0a06 */
[----:B------:R-:W-:Y:S01]  /*1680*/  SEL R10, R10, 0xffffffe0, !P0 ;  /* 0xffffffe00a0a7807 */ /* 0x000fe20004000000 */
[----:B------:R-:W-:Y:S01]  /*1690*/  IMAD.MOV.U32 R7, RZ, RZ, RZ ;  /* 0x000000ffff077224 */ /* 0x000fe200078e00ff */
[----:B------:R-:W-:Y:S01]  /*16a0*/  LEA R155, R9, UR37, 0x1 ;  /* 0x00000025099b7c11 */ /* 0x000fe2000f8e08ff */
[----:B------:R-:W-:Y:S01]  /*16b0*/  IMAD R6, R3, 0x10, R6 ;  /* 0x0000001003067824 */ /* 0x000fe200078e0206 */
[----:B------:R-:W-:Y:S01]  /*16c0*/  IADD3 R9, -R157, UR4, RZ ;  /* 0x000000049d097c10 */ /* 0x000fe2000fffe1ff */
[----:B------:R-:W-:Y:S01]  /*16d0*/  IMAD.MOV.U32 R2, RZ, RZ, RZ ;  /* 0x000000ffff027224 */ /* 0x000fe200078e00ff */
[----:B------:R-:W-:Y:S01]  /*16e0*/  IADD3 R3, R10, 0x30400, R155 ;  /* 0x000304000a037810 */ /* 0x000fe20007ffe09b */
[----:B------:R-:W-:Y:S01]  /*16f0*/  IMAD.MOV.U32 R5, RZ, RZ, RZ ;  /* 0x000000ffff057224 */ /* 0x000fe200078e00ff */
        /* <DEDUP_REMOVED lines=48> */
[----:B------:R-:W-:Y:S02]  /*1a00*/  LEA R0, R0, UR37, 0x2 ;  /* 0x0000002500007c11 */ /* 0x000fe4000f8e10ff */
[----:B------:R-:W-:Y:S02]  /*1a10*/  IADD3 R157, -R157, UR5, RZ ;  /* 0x000000059d9d7c10 */ /* 0x000fe4000fffe1ff */
[----:B-1-3--:R-:W-:-:S07]  /*1a20*/  LOP3.LUT R8, R15, 0x1, RZ, 0xfc, !PT ;  /* 0x000000010f087812 */ /* 0x00afce00078efcff */
.L_x_2540:
[----:B------:R-:W-:Y:S01]  /*1a30*/  ISETP.NE.AND P0, PT, R8, 0x3, PT ;  /* 0x000000030800780c */ /* 0x000fe20003f05270 */
[----:B------:R-:W-:-:S12]  /*1a40*/  YIELD ;  /* 0x0000000000007946 */ /* 0x000fd80003800000 */
[----:B-1----:R-:W-:Y:S05]  /*1a50*/  @!P0 BRA `(.L_x_2530) ;  /* 0x0000000000048947 */ /* 0x002fea0003800000 */
[----:B------:R-:W-:Y:S01]  /*1a60*/  BPT.TRAP 0x1 ;  /* 0x000000040000795c */ /* 0x000fe20000300000 */
.L_x_2530:
[----:B------:R-:W-:Y:S02]  /*1a70*/  LEA R3, R2, UR37, 0x3 ;  /* 0x0000002502037c11 */ /* 0x000fe4000f8e18ff */
[----:B------:R-:W-:-:S04]  /*1a80*/  SHF.L.U32 R10, R7, 0x1f, RZ ;  /* 0x0000001f070a7819 */ /* 0x000fc800000006ff */
[----:B------:R1:W2:Y:S01]  /*1a90*/  SYNCS.PHASECHK.TRANS64.TRYWAIT P1, [R3+URZ+0x36410], R10 ;  /* 0x0364100a030075a7 */ /* 0x0002a2000802017f */
[----:B------:R-:W-:Y:S05]  /*1aa0*/  @!P0 BRA `(.L_x_2531) ;  /* 0x0000000000048947 */ /* 0x000fea0003800000 */
[----:B------:R-:W-:Y:S01]  /*1ab0*/  BPT.TRAP 0x1 ;  /* 0x000000040000795c */ /* 0x000fe20000300000 */
.L_x_2531:
[----:B--2---:R-:W-:Y:S05]  /*1ac0*/  @P1 BRA `(.L_x_2532) ;  /* 0x0000000000081947 */ /* 0x004fea0003800000 */
[----:B------:R-:W2:Y:S02]  /*1ad0*/  SYNCS.PHASECHK.TRANS64.TRYWAIT P1, [R3+URZ+0x36410], R10 ;  /* 0x0364100a030075a7 */ /* 0x000ea4000802017f */
[----:B--2---:R-:W-:Y:S05]  /*1ae0*/  @!P1 BRA `(.L_x_2533) ;  /* 0x0000007c008c9947 */ /* 0x004fea0003800000 */
.L_x_2532:
        /* <DEDUP_REMOVED lines=103> */
.L_x_2534:
[----:B------:R-:W-:-:S04]  /*2160*/  SHF.L.U32 R14, R5, 0x1f, RZ ;  /* 0x0000001f050e7819 */ /* 0x000fc800000006ff */
[----:B------:R1:W1:Y:S01]  /*2170*/  SYNCS.PHASECHK.TRANS64.TRYWAIT P1, [UR37+0x36430], R14 ;  /* 0x0364300eff0075a7 */ /* 0x0002620008020165 */
[----:B------:R-:W-:Y:S05]  /*2180*/  @!P0 BRA `(.L_x_2535) ;  /* 0x0000000000048947 */ /* 0x000fea0003800000 */
[----:B------:R-:W-:Y:S01]  /*2190*/  BPT.TRAP 0x1 ;  /* 0x000000040000795c */ /* 0x000fe20000300000 */
.L_x_2535:
[----:B------:R-:W5:Y:S01]  /*21a0*/  LDL R15, [R1] ;  /* 0x00000000010f7983 */ /* 0x000f620000100800 */
        /* <DEDUP_REMOVED lines=14> */
[----:B------:R-:W-:-:S02]  /*2290*/  IMAD R120, R16, 0x40, R6 ;  /* 0x0000004010787824 */ /* 0x000fc400078e0206 */
[----:B------:R-:W-:Y:S01]  /*22a0*/  FMUL.FTZ R141, R133, UR40 ;  /* 0x00000028858d7c20 */ /* 0x000fe20008410000 */
[----:B------:R-:W-:Y:S01]  /*22b0*/  FMUL.FTZ R137, R134, UR40 ;  /* 0x0000002886897c20 */ /* 0x000fe20008410000 */
[----:B------:R-:W-:-:S03]  /*22c0*/  FMUL.FTZ R136, R135, UR40 ;  /* 0x0000002887887c20 */ /* 0x000fc60008410000 */
        /* <DEDUP_REMOVED lines=12> */
[----:B-----5:R-:W-:-:S02]  /*2390*/  VIADDMNMX R15, R120, R157, R15, PT ;  /* 0x0000009d780f7246 */ /* 0x020fc4000380010f */
[----:B------:R-:W-:Y:S01]  /*23a0*/  IADD3 R120, R157, 0x8, R120 ;  /* 0x000000089d787810 */ /* 0x000fe20007ffe078 */
[----:B-123--:R-:W-:Y:S06]  /*23b0*/  @P1 BRA `(.L_x_2536) ;  /* 0x0000000000081947 */ /* 0x00efec0003800000 */
[----:B------:R-:W1:Y:S02]  /*23c0*/  SYNCS.PHASECHK.TRANS64.TRYWAIT P1, [UR37+0x36430], R14 ;  /* 0x0364300eff0075a7 */ /* 0x000e640008020165 */
[----:B-1----:R-:W-:Y:S05]  /*23d0*/  @!P1 BRA `(.L_x_2537) ;  /* 0x0000007400649947 */ /* 0x002fea0003800000 */
.L_x_2536:
[----:B-1----:R-:W2:Y:S01]  /*23e0*/  LDL R121, [R1] ;  /* 0x0000000001797983 */ /* 0x002ea20000100800 */
[----:B------:R-:W1:Y:S01]  /*23f0*/  MUFU.TANH R141, R141 ;  /* 0x0000008d008d7308 */ /* 0x000e620000002400 */
[C---:B------:R-:W-:Y:S01]  /*2400*/  ISETP.GT.AND P2, PT, R15.reuse, RZ, PT ;  /* 0x000000ff0f00720c */ /* 0x040fe20003f44270 */
[----:B------:R-:W-:Y:S01]  /*2410*/  UIADD3 UR5, UR4, 0x9000, URZ ;  /* 0x0000900004057890 */ /* 0x000fe2000fffe03f */
[C---:B------:R-:W-:Y:S01]  /*2420*/  ISETP.GT.AND P3, PT, R15.reuse, 0x1, PT ;  /* 0x000000010f00780c */ /* 0x040fe20003f64270 */
[----:B------:R-:W-:Y:S01]  /*2430*/  UIADD3 UR4, UR37, 0x2a000, URZ ;  /* 0x0002a00025047890 */ /* 0x000fe2000fffe03f */
[C---:B------:R-:W-:Y:S01]  /*2440*/  ISETP.GT.AND P4, PT, R15.reuse, 0x8, PT ;  /* 0x000000080f00780c */ /* 0x040fe20003f84270 */
[----:B------:R-:W-:Y:S01]  /*2450*/  USHF.R.U32.HI UR5, URZ, 0x4, UR5 ;  /* 0x000000043f057899 */ /* 0x000fe20008011605 */
[C---:B------:R-:W-:Y:S01]  /*2460*/  ISETP.GT.AND P5, PT, R15.reuse, 0x9, PT ;  /* 0x000000090f00780c */ /* 0x040fe20003fa4270 */
[----:B------:R-:W3:Y:S01]  /*2470*/  MUFU.TANH R137, R137 ;  /* 0x0000008900897308 */ /* 0x000ee20000002400 */
[----:B------:R-:W-:Y:S01]  /*2480*/  FSEL R153, R12, -INF , P3 ;  /* 0xff8000000c997808 */ /* 0x000fe20001800000 */
[----:B------:R-:W-:Y:S01]  /*2490*/  USHF.R.U32.HI UR6, URZ, 0x4, UR4 ;  /* 0x000000043f067899 */ /* 0x000fe20008011604 */
[C---:B------:R-:W-:Y:S01]  /*24a0*/  ISETP.GT.AND P6, PT, R15.reuse, 0x10, PT ;  /* 0x000000100f00780c */ /* 0x040fe20003fc4270 */
[----:B------:R-:W-:Y:S01]  /*24b0*/  ULOP3.LUT UR5, UR5, 0x3fff, URZ, 0xc0, !UPT ;  /* 0x00003fff05057892 */ /* 0x000fe2000f8ec03f */
[C---:B------:R-:W-:Y:S01]  /*24c0*/  ISETP.GT.AND P1, PT, R15.reuse, 0x11, PT ;  /* 0x000000110f00780c */ /* 0x040fe20003f24270 */
[----:B------:R-:W-:Y:S01]  /*24d0*/  ULOP3.LUT UR6, UR6, 0x3fff, URZ, 0xc0, !UPT ;  /* 0x00003fff06067892 */ /* 0x000fe2000f8ec03f */
[----:B------:R-:W-:Y:S01]  /*24e0*/  ISETP.GT.AND P3, PT, R15, 0x19, PT ;  /* 0x000000190f00780c */ /* 0x000fe20003f64270 */
[----:B------:R-:W5:Y:S01]  /*24f0*/  MUFU.TANH R136, R136 ;  /* 0x0000008800887308 */ /* 0x000f620000002400 */
[----:B------:R-:W-:Y:S01]  /*2500*/  FSEL R151, R17, -INF , P5 ;  /* 0xff80000011977808 */ /* 0x000fe20002800000 */
[----:B------:R-:W-:Y:S01]  /*2510*/  ULOP3.LUT UR6, UR6, 0x10000, URZ, 0xfc, !UPT ;  /* 0x0001000006067892 */ /* 0x000fe2000f8efc3f */
[----:B------:R-:W-:Y:S01]  /*2520*/  FSEL R149, R22, -INF , P6 ;  /* 0xff80000016957808 */ /* 0x000fe20003000000 */
[----:B------:R-:W-:Y:S01]  /*2530*/  ULOP3.LUT UR8, UR5, 0x10000, URZ, 0xfc, !UPT ;  /* 0x0001000005087892 */ /* 0x000fe2000f8efc3f */
[----:B------:R-:W-:Y:S01]  /*2540*/  FSEL R143, R23, -INF , P1 ;  /* 0xff800000178f7808 */ /* 0x000fe20000800000 */
[--C-:B----4-:R-:W-:Y:S01]  /*2550*/  FFMA.FTZ R153, R153, UR41, -R142.reuse ;  /* 0x0000002999997c23 */ /* 0x110fe2000801088e */
[----:B-1----:R-:W-:Y:S01]  /*2560*/  FSEL R125, R141, -INF , P3 ;  /* 0xff8000008d7d7808 */ /* 0x002fe20001800000 */
[--C-:B------:R-:W-:Y:S01]  /*2570*/  FFMA.FTZ R151, R151, UR41, -R142.reuse ;  /* 0x0000002997977c23 */ /* 0x100fe2000801088e */
[--C-:B------:R-:W-:Y:S01]  /*2580*/  FFMA.FTZ R149, R149, UR41, -R142.reuse ;  /* 0x0000002995957c23 */ /* 0x100fe2000801088e */
[----:B------:R-:W-:Y:S01]  /*2590*/  FFMA.FTZ R143, R143, UR41, -R142 ;  /* 0x000000298f8f7c23 */ /* 0x000fe2000801088e */
[----:B------:R-:W-:Y:S01]  /*25a0*/  UMOV UR12, UR6 ;  /* 0x00000006000c7c82 */ /* 0x000fe20008000000 */
[----:B------:R-:W-:Y:S01]  /*25b0*/  UMOV UR13, 0x40000040 ;  /* 0x40000040000d7882 */ /* 0x000fe20000000000 */
[----:B------:R-:W-:Y:S01]  /*25c0*/  UMOV UR14, UR8 ;  /* 0x00000008000e7c82 */ /* 0x000fe20008000000 */
[----:B------:R-:W-:Y:S01]  /*25d0*/  UMOV UR15, 0x40000040 ;  /* 0x40000040000f7882 */ /* 0x000fe20000000000 */
[----:B------:R-:W-:Y:S01]  /*25e0*/  UIADD3 UR10, UR8, 0x606, URZ ;  /* 0x00000606080a7890 */ /* 0x000fe2000fffe03f */
[----:B------:R-:W-:Y:S01]  /*25f0*/  MUFU.EX2 R153, R153 ;  /* 0x0000009900997308 */ /* 0x000fe20000000800 */
[----:B------:R-:W-:Y:S01]  /*2600*/  UMOV UR11, 0x40000040 ;  /* 0x40000040000b7882 */ /* 0x000fe20000000000 */
[----:B------:R-:W-:Y:S01]  /*2610*/  UMOV UR9, 0x40000040 ;  /* 0x4000004000097882 */ /* 0x000fe20000000000 */
[----:B------:R-:W-:-:S05]  /*2620*/  FFMA.FTZ R12, -R12, R12, 1 ;  /* 0x3f8000000c0c7423 */ /* 0x000fca000001010c */
[----:B------:R-:W-:Y:S08]  /*2630*/  MUFU.EX2 R151, R151 ;  /* 0x0000009700977308 */ /* 0x000ff00000000800 */
[----:B------:R-:W-:Y:S01]  /*2640*/  MUFU.EX2 R149, R149 ;  /* 0x0000009500957308 */ /* 0x000fe20000000800 */
[----:B--2---:R-:W-:Y:S02]  /*2650*/  VIMNMX R120, R121, R120, PT ;  /* 0x0000007879787248 */ /* 0x004fe40003fe0100 */
[C---:B------:R-:W-:Y:S01]  /*2660*/  FSEL R121, R11.reuse, -INF , P2 ;  /* 0xff8000000b797808 */ /* 0x040fe20001000000 */
[----:B------:R-:W-:Y:S01]  /*2670*/  FFMA.FTZ R11, -R11, R11, 1 ;  /* 0x3f8000000b0b7423 */ /* 0x000fe2000001010b */
[----:B------:R-:W-:-:S02]  /*2680*/  ISETP.GT.AND P2, PT, R15, 0x18, PT ;  /* 0x000000180f00780c */ /* 0x000fc40003f44270 */
[----:B------:R-:W-:Y:S01]  /*2690*/  FSEL R15, R13, -INF , P4 ;  /* 0xff8000000d0f7808 */ /* 0x000fe20002000000 */
[--C-:B------:R-:W-:Y:S01]  /*26a0*/  FFMA.FTZ R154, R121, UR41, -R142.reuse ;  /* 0x00000029799a7c23 */ /* 0x100fe2000801088e */
[C---:B------:R-:W-:Y:S01]  /*26b0*/  ISETP.GT.AND P4, PT, R120.reuse, RZ, PT ;  /* 0x000000ff7800720c */ /* 0x040fe20003f84270 */
[----:B------:R-:W-:Y:S01]  /*26c0*/  FFMA.FTZ R13, -R13, R13, 1 ;  /* 0x3f8000000d0d7423 */ /* 0x000fe2000001010d */
[----:B------:R-:W-:Y:S01]  /*26d0*/  ISETP.GT.AND P5, PT, R120, 0x1, PT ;  /* 0x000000017800780c */ /* 0x000fe20003fa4270 */
[--C-:B------:R-:W-:Y:S01]  /*26e0*/  FFMA.FTZ R14, R15, UR41, -R142.reuse ;  /* 0x000000290f0e7c23 */ /* 0x100fe2000801088e */
[----:B------:R-:W-:Y:S01]  /*26f0*/  FSEL R123, R138, -INF , P2 ;  /* 0xff8000008a7b7808 */ /* 0x000fe20001000000 */
[----:B------:R-:W1:Y:S01]  /*2700*/  MUFU.EX2 R154, R154 ;  /* 0x0000009a009a7308 */ /* 0x000e620000000800 */
[----:B------:R-:W-:Y:S02]  /*2710*/  FSEL R144, R9, -INF , P4 ;  /* 0xff80000009907808 */ /* 0x000fe40002000000 */
[C---:B------:R-:W-:Y:S01]  /*2720*/  ISETP.GT.AND P6, PT, R120.reuse, 0x8, PT ;  /* 0x000000087800780c */ /* 0x040fe20003fc4270 */
[--C-:B------:R-:W-:Y:S01]  /*2730*/  FFMA.FTZ R140, R123, UR41, -R142.reuse ;  /* 0x000000297b8c7c23 */ /* 0x100fe2000801088e */
[----:B------:R-:W-:Y:S01]  /*2740*/  ISETP.GT.AND P1, PT, R120, 0x9, PT ;  /* 0x000000097800780c */ /* 0x000fe20003f24270 */
[----:B------:R-:W-:Y:S01]  /*2750*/  FFMA.FTZ R144, R144, UR41, -R139 ;  /* 0x0000002990907c23 */ /* 0x000fe2000801088b */
[C---:B------:R-:W-:Y:S01]  /*2760*/  ISETP.GT.AND P2, PT, R120.reuse, 0x10, PT ;  /* 0x000000107800780c */ /* 0x040fe20003f44270 */
[----:B------:R-:W-:Y:S01]  /*2770*/  FFMA.FTZ R142, R125, UR41, -R142 ;  /* 0x000000297d8e7c23 */ /* 0x000fe2000801088e */
[C---:B------:R-:W-:Y:S01]  /*2780*/  ISETP.GT.AND P3, PT, R120.reuse, 0x11, PT ;  /* 0x000000117800780c */ /* 0x040fe20003f64270 */
[----:B------:R-:W2:Y:S01]  /*2790*/  MUFU.EX2 R14, R14 ;  /* 0x0000000e000e7308 */ /* 0x000ea20000000800 */
[----:B------:R-:W-:-:S02]  /*27a0*/  ISETP.GT.AND P4, PT, R120, 0x18, PT ;  /* 0x000000187800780c */ /* 0x000fc40003f84270 */
[----:B------:R-:W-:Y:S02]  /*27b0*/  FSEL R150, R10, -INF , P5 ;  /* 0xff8000000a967808 */ /* 0x000fe40002800000 */
[----:B------:R-:W-:Y:S02]  /*27c0*/  ISETP.GT.AND P5, PT, R120, 0x19, PT ;  /* 0x000000197800780c */ /* 0x000fe40003fa4270 */
[----:B------:R-:W-:Y:S01]  /*27d0*/  FSEL R156, R18, -INF , P6 ;  /* 0xff800000129c7808 */ /* 0x000fe20003000000 */
[--C-:B------:R-:W-:Y:S01]  /*27e0*/  FFMA.FTZ R150, R150, UR41, -R139.reuse ;  /* 0x0000002996967c23 */ /* 0x100fe2000801088b */
[----:B------:R-:W-:Y:S01]  /*27f0*/  FSEL R152, R19, -INF , P1 ;  /* 0xff80000013987808 */ /* 0x000fe20000800000 */
[----:B------:R-:W-:Y:S01]  /*2800*/  MUFU.EX2 R144, R144 ;  /* 0x0000009000907308 */ /* 0x000fe20000000800 */
[----:B------:R-:W-:Y:S01]  /*2810*/  FSEL R148, R20, -INF , P2 ;  /* 0xff80000014947808 */ /* 0x000fe20001000000 */
[--C-:B------:R-:W-:Y:S01]  /*2820*/  FFMA.FTZ R156, R156, UR41, -R139.reuse ;  /* 0x000000299c9c7c23 */ /* 0x100fe2000801088b */
[----:B------:R-:W-:Y:S01]  /*2830*/  FSEL R120, R21, -INF , P3 ;  /* 0xff80000015787808 */ /* 0x000fe20001800000 */
[--C-:B------:R-:W-:Y:S01]  /*2840*/  FFMA.FTZ R152, R152, UR41, -R139.reuse ;  /* 0x0000002998987c23 */ /* 0x100fe2000801088b */
[----:B---3--:R-:W-:Y:S01]  /*2850*/  FSEL R146, R137, -INF , P4 ;  /* 0xff80000089927808 */ /* 0x008fe20002000000 */
[--C-:B------:R-:W-:Y:S01]  /*2860*/  FFMA.FTZ R148, R148, UR41, -R139.reuse ;  /* 0x0000002994947c23 */ /* 0x100fe2000801088b */
[----:B-----5:R-:W-:Y:S01]  /*2870*/  FSEL R122, R136, -INF , P5 ;  /* 0xff800000887a7808 */ /* 0x020fe20002800000 */
[--C-:B------:R-:W-:Y:S01]  /*2880*/  FFMA.FTZ R147, R120, UR41, -R139.reuse ;  /* 0x0000002978937c23 */ /* 0x100fe2000801088b */
[----:B------:R-:W-:Y:S01]  /*2890*/  LEA R15, R6, UR37, 0x2 ;  /* 0x00000025060f7c11 */ /* 0x000fe2000f8e10ff */
[--C-:B------:R-:W-:Y:S01]  /*28a0*/  FFMA.FTZ R146, R146, UR41, -R139.reuse ;  /* 0x0000002992927c23 */ /* 0x100fe2000801088b */
[----:B------:R-:W3:Y:S01]  /*28b0*/  MUFU.EX2 R150, R150 ;  /* 0x0000009600967308 */ /* 0x000ee20000000800 */
[----:B------:R-:W-:-:S02]  /*28c0*/  FFMA.FTZ R139, R122, UR41, -R139 ;  /* 0x000000297a8b7c23 */ /* 0x000fc4000801088b */
[----:B------:R-:W-:-:S05]  /*28d0*/  WARPGROUP.ARRIVE ;  /* 0x00000000000079c5 */ /* 0x000fca0000000000 */
[----:B------:R-:W-:Y:S01]  /*28e0*/  MUFU.EX2 R152, R152 ;  /* 0x0000009800987308 */ /* 0x000fe20000000800 */
        /* <DEDUP_REMOVED lines=68> */
[----:B------:R-:W-:Y:S01]  /*2d30*/  UIADD3 UR8, UR6, 0x406, URZ ;  /* 0x0000040606087890 */ /* 0x000fe2000fffe03f */
[----:B------:R-:W-:Y:S02]  /*2d40*/  WARPGROUP.DEPBAR.LE gsb0, 0x0 ;  /* 0x00008000000079c5 */ /* 0x000fe40000010000 */
[----:B------:R-:W-:-:S06]  /*2d50*/  WARPGROUP.ARRIVE ;  /* 0x00000000000079c5 */ /* 0x000fcc0000000000 */
[----:B------:R-:W-:Y:S03]  /*2d60*/  HGMMA.64x32x16.F32.BF16 R120, gdesc[UR12], R120, gsb0 ;  /* 0x006000000c7879f0 */ /* 0x000fe60008001878 */
[----:B------:R-:W-:Y:S02]  /*2d70*/  WARPGROUP.DEPBAR.LE gsb0, 0x0 ;  /* 0x00008000000079c5 */ /* 0x000fe40000010000 */
[----:B------:R-:W-:-:S06]  /*2d80*/  WARPGROUP.ARRIVE ;  /* 0x00000000000079c5 */ /* 0x000fcc0000000000 */
[----:B------:R-:W-:Y:S03]  /*2d90*/  HGMMA.64x32x16.F32.BF16 R120, gdesc[UR8], R120, gsb0 ;  /* 0x00600000087879f0 */ /* 0x000fe60008001878 */
[----:B------:R-:W-:Y:S02]  /*2da0*/  WARPGROUP.DEPBAR.LE gsb0, 0x0 ;  /* 0x00008000000079c5 */ /* 0x000fe40000010000 */
[----:B------:R-:W4:Y:S02]  /*2db0*/  LDS R145, [R15+0x30200] ;  /* 0x030200000f917984 */ /* 0x000f240000000800 */
[--C-:B----4-:R-:W-:Y:S01]  /*2dc0*/  FADD.FTZ R120, R120, -R145.reuse ;  /* 0x8000009178787221 */ /* 0x110fe20000010000 */
[--C-:B------:R-:W-:Y:S01]  /*2dd0*/  FADD.FTZ R124, R124, -R145.reuse ;  /* 0x800000917c7c7221 */ /* 0x100fe20000010000 */
[--C-:B------:R-:W-:Y:S02]  /*2de0*/  FADD.FTZ R125, R125, -R145.reuse ;  /* 0x800000917d7d7221 */ /* 0x100fe40000010000 */
[----:B-1----:R-:W-:Y:S01]  /*2df0*/  FMUL.FTZ R120, R154, R120 ;  /* 0x000000789a787220 */ /* 0x002fe20000410000 */
[----:B--2---:R-:W-:Y:S01]  /*2e00*/  FMUL.FTZ R124, R14, R124 ;  /* 0x0000007c0e7c7220 */ /* 0x004fe20000410000 */
[C---:B------:R-:W-:Y:S01]  /*2e10*/  FMUL.FTZ R125, R151.reuse, R125 ;  /* 0x0000007d977d7220 */ /* 0x040fe20000410000 */
[----:B------:R-:W-:Y:S01]  /*2e20*/  F2FP.BF16.F32.PACK_AB R14, R151, R14 ;  /* 0x0000000e970e723e */ /* 0x000fe200000010ff */
[----:B------:R-:W-:Y:S01]  /*2e30*/  FMUL.FTZ R11, R11, R120 ;  /* 0x000000780b0b7220 */ /* 0x000fe20000410000 */
[----:B------:R-:W-:Y:S01]  /*2e40*/  FADD.FTZ R120, R121, -R145 ;  /* 0x8000009179787221 */ /* 0x000fe20000010000 */
[----:B------:R1:W2:Y:S01]  /*2e50*/  LDS R151, [R15+0x30220] ;  /* 0x030220000f977984 */ /* 0x0002a20000000800 */
[----:B------:R-:W1:Y:S01]  /*2e60*/  MUFU.EX2 R121, R156 ;  /* 0x0000009c00797308 */ /* 0x000e620000000800 */
[----:B------:R-:W-:Y:S01]  /*2e70*/  FMUL.FTZ R124, R13, R124 ;  /* 0x0000007c0d7c7220 */ /* 0x000fe20000410000 */
[----:B------:R-:W-:Y:S01]  /*2e80*/  FMUL.FTZ R120, R153, R120 ;  /* 0x0000007899787220 */ /* 0x000fe20000410000 */
[----:B---3--:R-:W-:-:S03]  /*2e90*/  F2FP.BF16.F32.PACK_AB R13, R150, R144 ;  /* 0x00000090960d723e */ /* 0x008fc600000010ff */
[----:B------:R-:W-:Y:S01]  /*2ea0*/  FMUL.FTZ R120, R12, R120 ;  /* 0x000000780c787220 */ /* 0x000fe20000410000 */
[----:B------:R-:W-:Y:S02]  /*2eb0*/  F2FP.BF16.F32.PACK_AB R12, R153, R154 ;  /* 0x0000009a990c723e */ /* 0x000fe400000010ff */
[----:B------:R3:W4:Y:S01]  /*2ec0*/  MUFU.EX2 R154, R143 ;  /* 0x0000008f009a7308 */ /* 0x0007220000000800 */
[--C-:B------:R-:W-:Y:S01]  /*2ed0*/  FADD.FTZ R128, R128, -R145.reuse ;  /* 0x8000009180807221 */ /* 0x100fe20000010000 */
[----:B------:R-:W-:Y:S01]  /*2ee0*/  FADD.FTZ R129, R129, -R145 ;  /* 0x8000009181817221 */ /* 0x000fe20000010000 */
[----:B-1----:R-:W-:Y:S01]  /*2ef0*/  F2FP.BF16.F32.PACK_AB R15, R152, R121 ;  /* 0x00000079980f723e */ /* 0x002fe200000010ff */
[----:B---3--:R-:W3:Y:S01]  /*2f00*/  LDL R143, [R1+0x4] ;  /* 0x00000400018f7983 */ /* 0x008ee20000100800 */
[----:B------:R-:W-:Y:S06]  /*2f10*/  BAR.SYNC.DEFER_BLOCKING 0x9, 0x180 ;  /* 0x0246000000007b1d */ /* 0x000fec0000010000 */
[----:B------:R-:W-:Y:S01]  /*2f20*/  MUFU.EX2 R140, R140 ;  /* 0x0000008c008c7308 */ /* 0x000fe20000000800 */
[----:B------:R-:W-:-:S07]  /*2f30*/  FFMA.FTZ R22, -R22, R22, 1 ;  /* 0x3f80000016167423 */ /* 0x000fce0000010116 */
[----:B------:R-:W1:Y:S01]  /*2f40*/  MUFU.EX2 R153, R142 ;  /* 0x0000008e00997308 */ /* 0x000e620000000800 */
[----:B----4-:R-:W-:-:S07]  /*2f50*/  FMUL.FTZ R129, R154, R129 ;  /* 0x000000819a817220 */ /* 0x010fce0000410000 */
[----:B------:R-:W-:Y:S01]  /*2f60*/  MUFU.EX2 R148, R148 ;  /* 0x0000009400947308 */ /* 0x000fe20000000800 */
[----:B------:R4:W-:Y:S07]  /*2f70*/  STSM.16.M88.4 [R155+0x30400], R12 ;  /* 0x0304000c9b007844 */ /* 0x0009ee0000000200 */
[----:B------:R-:W5:Y:S08]  /*2f80*/  MUFU.EX2 R147, R147 ;  /* 0x0000009300937308 */ /* 0x000f700000000800 */
[----:B------:R-:W-:Y:S01]  /*2f90*/  MUFU.EX2 R146, R146 ;  /* 0x0000009200927308 */ /* 0x000fe20000000800 */
[----:B----4-:R-:W-:-:S07]  /*2fa0*/  FFMA.FTZ R12, -R23, R23, 1 ;  /* 0x3f800000170c7423 */ /* 0x010fce0000010117 */
[----:B------:R-:W4:Y:S01]  /*2fb0*/  MUFU.EX2 R139, R139 ;  /* 0x0000008b008b7308 */ /* 0x000f220000000800 */
[----:B------:R-:W-:Y:S01]  /*2fc0*/  FMUL.FTZ R23, R149, R128 ;  /* 0x0000008095177220 */ /* 0x000fe20000410000 */
[--C-:B--2---:R-:W-:Y:S01]  /*2fd0*/  FADD.FTZ R13, R122, -R151.reuse ;  /* 0x800000977a0d7221 */ /* 0x104fe20000010000 */
[--C-:B------:R-:W-:Y:S02]  /*2fe0*/  FADD.FTZ R15, R123, -R151.reuse ;  /* 0x800000977b0f7221 */ /* 0x100fe40000010000 */
[----:B------:R-:W-:Y:S01]  /*2ff0*/  FMUL.FTZ R23, R22, R23 ;  /* 0x0000001716177220 */ /* 0x000fe20000410000 */
[----:B------:R-:W-:Y:S01]  /*3000*/  FMUL.FTZ R22, R12, R129 ;  /* 0x000000810c167220 */ /* 0x000fe20000410000 */
[----:B------:R-:W-:Y:S01]  /*3010*/  FADD.FTZ R12, R126, -R151 ;  /* 0x800000977e0c7221 */ /* 0x000fe20000010000 */
[----:B------:R-:W-:Y:S01]  /*3020*/  FMUL.FTZ R144, R144, R13 ;  /* 0x0000000d90907220 */ /* 0x000fe20000410000 */
[----:B------:R-:W-:Y:S01]  /*3030*/  FMUL.FTZ R150, R150, R15 ;  /* 0x0000000f96967220 */ /* 0x000fe20000410000 */
[----:B-1----:R-:W-:Y:S01]  /*3040*/  F2FP.BF16.F32.PACK_AB R14, R153, R140 ;  /* 0x0000008c990e723e */ /* 0x002fe200000010ff */
[----:B------:R-:W-:Y:S01]  /*3050*/  FMUL.FTZ R121, R121, R12 ;  /* 0x0000000c79797220 */ /* 0x000fe20000410000 */
[----:B------:R-:W-:-:S02]  /*3060*/  F2FP.BF16.F32.PACK_AB R12, R154, R149 ;  /* 0x000000959a0c723e */ /* 0x000fc400000010ff */
[----:B-----5:R-:W-:Y:S02]  /*3070*/  F2FP.BF16.F32.PACK_AB R13, R147, R148 ;  /* 0x00000094930d723e */ /* 0x020fe400000010ff */
[----:B----4-:R-:W-:Y:S02]  /*3080*/  F2FP.BF16.F32.PACK_AB R15, R139, R146 ;  /* 0x000000928b0f723e */ /* 0x010fe400000010ff */
[----:B------:R-:W-:Y:S01]  /*3090*/  R2UR UR10, R4 ;  /* 0x00000000040a72ca */ /* 0x000fe200000e0000 */
[--C-:B------:R-:W-:Y:S01]  /*30a0*/  FADD.FTZ R129, R127, -R151.reuse ;  /* 0x800000977f817221 */ /* 0x100fe20000010000 */
[----:B------:R-:W-:Y:S01]  /*30b0*/  FFMA.FTZ R156, -R17, R17, 1 ;  /* 0x3f800000119c7423 */ /* 0x000fe20000010111 */
[----:B------:R-:W-:Y:S01]  /*30c0*/  FADD.FTZ R127, R134, -R151 ;  /* 0x80000097867f7221 */ /* 0x000fe20000010000 */
[--C-:B------:R-:W-:Y:S01]  /*30d0*/  FADD.FTZ R17, R132, -R145.reuse ;  /* 0x8000009184117221 */ /* 0x100fe20000010000 */
[----:B------:R-:W-:Y:S01]  /*30e0*/  FADD.FTZ R132, R133, -R145 ;  /* 0x8000009185847221 */ /* 0x000fe20000010000 */
[--C-:B------:R-:W-:Y:S01]  /*30f0*/  FADD.FTZ R123, R130, -R151.reuse ;  /* 0x80000097827b7221 */ /* 0x100fe20000010000 */
[--C-:B------:R-:W-:Y:S01]  /*3100*/  FADD.FTZ R122, R131, -R151.reuse ;  /* 0x80000097837a7221 */ /* 0x100fe20000010000 */
[----:B------:R-:W-:Y:S01]  /*3110*/  FADD.FTZ R126, R135, -R151 ;  /* 0x80000097877e7221 */ /* 0x000fe20000010000 */
[----:B------:R-:W-:Y:S01]  /*3120*/  FMUL.FTZ R146, R146, R127 ;  /* 0x0000007f92927220 */ /* 0x000fe20000410000 */
[----:B------:R-:W-:Y:S01]  /*3130*/  FFMA.FTZ R128, -R138, R138, 1 ;  /* 0x3f8000008a807423 */ /* 0x000fe2000001018a */
[----:B------:R-:W-:Y:S01]  /*3140*/  FMUL.FTZ R17, R140, R17 ;  /* 0x000000118c117220 */ /* 0x000fe20000410000 */
[----:B------:R-:W-:Y:S01]  /*3150*/  FMUL.FTZ R152, R152, R129 ;  /* 0x0000008198987220 */ /* 0x000fe20000410000 */
[----:B------:R-:W-:Y:S01]  /*3160*/  FFMA.FTZ R9, -R9, R9, 1 ;  /* 0x3f80000009097423 */ /* 0x000fe20000010109 */
[----:B------:R-:W-:Y:S01]  /*3170*/  FFMA.FTZ R127, -R10, R10, 1 ;  /* 0x3f8000000a7f7423 */ /* 0x000fe2000001010a */
[----:B------:R-:W-:Y:S01]  /*3180*/  FFMA.FTZ R18, -R18, R18, 1 ;  /* 0x3f80000012127423 */ /* 0x000fe20000010112 */
[----:B------:R-:W-:Y:S01]  /*3190*/  FFMA.FTZ R19, -R19, R19, 1 ;  /* 0x3f80000013137423 */ /* 0x000fe20000010113 */
        /* <DEDUP_REMOVED lines=18> */
[----:B------:R-:W-:-:S02]  /*32c0*/  USHF.R.U32.HI UR5, URZ, 0x4, UR39 ;  /* 0x000000043f057899 */ /* 0x000fc40008011627 */
[----:B------:R-:W-:Y:S01]  /*32d0*/  ULEA UR4, UR10, UR4, 0xd ;  /* 0x000000040a047291 */ /* 0x000fe2000f8e683f */
[----:B------:R-:W-:Y:S01]  /*32e0*/  F2FP.BF16.F32.PACK_AB R120, R120, R11 ;  /* 0x0000000b7878723e */ /* 0x000fe200000010ff */
[----:B------:R-:W-:Y:S01]  /*32f0*/  ULOP3.LUT UR5, UR5, 0x3fff, URZ, 0xc0, !UPT ;  /* 0x00003fff05057892 */ /* 0x000fe2000f8ec03f */
[----:B------:R-:W-:Y:S01]  /*3300*/  F2FP.BF16.F32.PACK_AB R122, R125, R124 ;  /* 0x0000007c7d7a723e */ /* 0x000fe200000010ff */
[----:B------:R-:W-:Y:S01]  /*3310*/  USHF.R.U32.HI UR4, URZ, 0x4, UR4 ;  /* 0x000000043f047899 */ /* 0x000fe20008011604 */
[----:B------:R-:W-:Y:S01]  /*3320*/  F2FP.BF16.F32.PACK_AB R121, R150, R9 ;  /* 0x000000099679723e */ /* 0x000fe200000010ff */
[----:B------:R-:W-:Y:S02]  /*3330*/  ULOP3.LUT UR9, UR5, 0x1000000, URZ, 0xfc, !UPT ;  /* 0x0100000005097892 */ /* 0x000fe4000f8efc3f */
[----:B------:R-:W-:Y:S01]  /*3340*/  ULOP3.LUT UR8, UR4, 0x3fff, URZ, 0xc0, !UPT ;  /* 0x00003fff04087892 */ /* 0x000fe2000f8ec03f */
[----:B------:R-:W-:Y:S01]  /*3350*/  UMOV UR7, 0x80000020 ;  /* 0x8000002000077882 */ /* 0x000fe20000000000 */
[----:B------:R-:W-:-:S03]  /*3360*/  UMOV UR5, 0x40000040 ;  /* 0x4000004000057882 */ /* 0x000fc60000000000 */
[----:B------:R-:W-:Y:S02]  /*3370*/  UMOV UR6, UR9 ;  /* 0x0000000900067c82 */ /* 0x000fe40008000000 */
[----:B------:R-:W-:Y:S01]  /*3380*/  UMOV UR4, UR8 ;  /* 0x0000000800047c82 */ /* 0x000fe20008000000 */
[----:B---3--:R1:W-:Y:S01]  /*3390*/  STSM.16.M88.4 [R143], R12 ;  /* 0x0000000c8f007844 */ /* 0x0083e20000000200 */
[----:B------:R-:W-:Y:S01]  /*33a0*/  @!PT LDS RZ, [RZ] ;  /* 0x00000000fffff984 */ /* 0x000fe20000000800 */
[----:B------:R-:W-:Y:S01]  /*33b0*/  @!PT LDS RZ, [RZ] ;  /* 0x00000000fffff984 */ /* 0x000fe20000000800 */
[----:B------:R-:W-:Y:S01]  /*33c0*/  @!PT LDS RZ, [RZ] ;  /* 0x00000000fffff984 */ /* 0x000fe20000000800 */
[----:B------:R-:W-:Y:S01]  /*33d0*/  @!PT LDS RZ, [RZ] ;  /* 0x00000000fffff984 */ /* 0x000fe20000000800 */
[----:B------:R2:W-:Y:S06]  /*33e0*/  MEMBAR.ALL.CTA ;  /* 0x0000000000007992 */ /* 0x0005ec0000008000 */
[----:B--2---:R-:W2:Y:S01]  /*33f0*/  FENCE.VIEW.ASYNC.S ;  /* 0x00000000000073c6 */ /* 0x004ea20000000000 */
[----:B-1----:R-:W-:Y:S01]  /*3400*/  FMUL.FTZ R13, R20, R123 ;  /* 0x0000007b140d7220 */ /* 0x002fe20000410000 */
[----:B------:R-:W-:Y:S01]  /*3410*/  FMUL.FTZ R15, R137, R146 ;  /* 0x00000092890f7220 */ /* 0x000fe20000410000 */
[----:B------:R-:W-:Y:S01]  /*3420*/  F2FP.BF16.F32.PACK_AB R123, R19, R18 ;  /* 0x00000012137b723e */ /* 0x000fe200000010ff */
[----:B--2---:R-:W-:Y:S01]  /*3430*/  BAR.SYNC.DEFER_BLOCKING 0x9, 0x180 ;  /* 0x0246000000007b1d */ /* 0x004fe20000010000 */
[----:B------:R-:W-:-:S02]  /*3440*/  F2FP.BF16.F32.PACK_AB R12, R22, R23 ;  /* 0x00000017160c723e */ /* 0x000fc400000010ff */
[----:B------:R-:W-:Y:S02]  /*3450*/  F2FP.BF16.F32.PACK_AB R14, R17, R128 ;  /* 0x00000080110e723e */ /* 0x000fe400000010ff */
[----:B------:R-:W-:Y:S02]  /*3460*/  F2FP.BF16.F32.PACK_AB R13, R10, R13 ;  /* 0x0000000d0a0d723e */ /* 0x000fe400000010ff */
[----:B------:R-:W-:Y:S01]  /*3470*/  F2FP.BF16.F32.PACK_AB R15, R136, R15 ;  /* 0x0000000f880f723e */ /* 0x000fe200000010ff */
        /* <DEDUP_REMOVED lines=15> */
[----:B-1----:R-:W-:-:S04]  /*3570*/  IMAD.U32 R143, RZ, RZ, UR37 ;  /* 0x00000025ff8f7e24 */ /* 0x002fc8000f8e00ff */
[----:B------:R-:W-:Y:S01]  /*3580*/  VIADD R143, R143, 0x33400 ;  /* 0x000334008f8f7836 */ /* 0x000fe20000000000 */
[----:B------:R-:W-:Y:S02]  /*3590*/  WARPGROUP.DEPBAR.LE gsb0, 0x0 ;  /* 0x00008000000079c5 */ /* 0x000fe40000010000 */
[----:B------:R-:W-:-:S06]  /*35a0*/  WARPGROUP.ARRIVE ;  /* 0x00000000000079c5 */ /* 0x000fcc0000000000 */
[----:B------:R-:W-:Y:S01]  /*35b0*/  HGMMA.64x96x16.F32.BF16 R72, gdesc[UR4].tnspA.tnspB, R72, gsb0 ;  /* 0x61600000044879f0 */ /* 0x000fe20008001848 */
[----:B------:R-:W-:Y:S01]  /*35c0*/  R2UR UR5, R143 ;  /* 0x000000008f0572ca */ /* 0x000fe200000e0000 */
[----:B------:R-:W-:Y:S02]  /*35d0*/  UIMAD UR4, UR10, 0x3000, UR37 ;  /* 0x000030000a0478a4 */ /* 0x000fe4000f8e0225 */
[----:B------:R-:W-:-:S10]  /*35e0*/  UIADD3 UR6, UR9, 0xc0, URZ ;  /* 0x000000c009067890 */ /* 0x000fd4000fffe03f */
[----:B------:R-:W-:-:S04]  /*35f0*/  USHF.R.U32.HI UR5, URZ, 0x4, UR5 ;  /* 0x000000043f057899 */ /* 0x000fc80008011605 */
[----:B------:R-:W-:Y:S02]  /*3600*/  ULOP3.LUT UR12, UR5, 0x3fff, URZ, 0xc0, !UPT ;  /* 0x00003fff050c7892 */ /* 0x000fe4000f8ec03f */
[----:B------:R-:W-:Y:S02]  /*3610*/  USHF.R.U32.HI UR5, URZ, 0x4, UR4 ;  /* 0x000000043f057899 */ /* 0x000fe40008011604 */
[----:B------:R-:W-:Y:S02]  /*3620*/  UIADD3 UR4, UR8, 0x180, URZ ;  /* 0x0000018008047890 */ /* 0x000fe4000fffe03f */
[----:B------:R-:W-:Y:S01]  /*3630*/  ULOP3.LUT UR10, UR5, 0x3fff, URZ, 0xc0, !UPT ;  /* 0x00003fff050a7892 */ /* 0x000fe2000f8ec03f */
[----:B------:R-:W-:Y:S02]  /*3640*/  UMOV UR7, 0x80000020 ;  /* 0x8000002000077882 */ /* 0x000fe40000000000 */
[----:B------:R-:W-:Y:S01]  /*3650*/  UMOV UR5, 0x40000040 ;  /* 0x4000004000057882 */ /* 0x000fe20000000000 */
[----:B------:R-:W-:-:S02]  /*3660*/  WARPGROUP.DEPBAR.LE gsb0, 0x0 ;  /* 0x00008000000079c5 */ /* 0x000fc40000010000 */
[----:B------:R-:W-:-:S06]  /*3670*/  WARPGROUP.ARRIVE ;  /* 0x00000000000079c5 */ /* 0x000fcc0000000000 */
[----:B------:R-:W-:Y:S01]  /*3680*/  HGMMA.64x96x16.F32.BF16 R72, gdesc[UR4].tnspA.tnspB, R72, gsb0 ;  /* 0x61600000044879f0 */ /* 0x000fe20008001848 */
        /* <DEDUP_REMOVED lines=52> */
.L_x_2538:
        /* <DEDUP_REMOVED lines=60> */
.L_x_2539:
[----:B------:R-:W-:Y:S01]  /*3d90*/  VIADD R16, R16, 0x1 ;  /* 0x0000000110107836 */ /* 0x000fe20000000000 */
[----:B------:R-:W-:Y:S01]  /*3da0*/  LOP3.LUT R5, R5, 0x1, RZ, 0x3c, !PT ;  /* 0x0000000105057812 */ /* 0x000fe200078e3cff */
[----:B------:R-:W-:Y:S02]  /*3db0*/  VIADD R2, R2, 0x1 ;  /* 0x0000000102027836 */ /* 0x000fe40000000000 */
[----:B------:R-:W-:Y:S01]  /*3dc0*/  VIADD R3, R3, 0x36420 ;  /* 0x0003642003037836 */ /* 0x000fe20000000000 */
[----:B------:R-:W-:Y:S02]  /*3dd0*/  ISETP.GE.AND P1, PT, R16, UR36, PT ;  /* 0x0000002410007c0c */ /* 0x000fe4000bf26270 */
[----:B------:R-:W-:Y:S02]  /*3de0*/  ISETP.NE.AND P0, PT, R2, 0x2, PT ;  /* 0x000000020200780c */ /* 0x000fe40003f05270 */
[----:B------:R-:W-:Y:S02]  /*3df0*/  PRMT R3, RZ, 0x654, R3 ;  /* 0x00000654ff037816 */ /* 0x000fe40000000003 */
[----:B-1----:R-:W-:-:S02]  /*3e00*/  SEL R10, RZ, 0x1, P0 ;  /* 0x00000001ff0a7807 */ /* 0x002fc40000000000 */
[----:B------:R1:W-:Y:S01]  /*3e10*/  SYNCS.ARRIVE.TRANS64.RED.A1T0 RZ, [R3+URZ], RZ ;  /* 0x000000ff03ff79a7 */ /* 0x0003e2000810043f */
[----:B------:R-:W-:Y:S02]  /*3e20*/  SEL R2, R2, RZ, P0 ;  /* 0x000000ff02027207 */ /* 0x000fe40000000000 */
[----:B------:R-:W-:Y:S02]  /*3e30*/  LOP3.LUT R7, R7, R10, RZ, 0x3c, !PT ;  /* 0x0000000a07077212 */ /* 0x000fe400078e3cff */
        /* <DEDUP_REMOVED lines=51> */
.L_x_2522:
[----:B------:R-:W-:Y:S05]  /*4170*/  @P0 BRA `(.L_x_2541) ;  /* 0x0000000c005c0947 */ /* 0x000fea0003800000 */
[----:B------:R-:W2:Y:S01]  /*4180*/  S2UR UR4, SR_CgaCtaId ;  /* 0x00000000000479c3 */ /* 0x000ea20000008800 */
[----:B------:R-:W-:Y:S02]  /*4190*/  UMOV UR37, 0x400 ;  /* 0x0000040000257882 */ /* 0x000fe40000000000 */
[----:B--2---:R-:W-:-:S06]  /*41a0*/  ULEA UR37, UR4, UR37, 0x18 ;  /* 0x0000002504257291 */ /* 0x004fcc000f8ec03f */
        /* <DEDUP_REMOVED lines=8> */
[----:B-1----:R-:W1:Y:S01]  /*4230*/  LDC.64 R2, c[0x4][R2] ;  /* 0x0100000002027b82 */ /* 0x002e620000000a00 */
        /* <DEDUP_REMOVED lines=10> */
.L_x_2542:
        /* <DEDUP_REMOVED lines=20> */
.L_x_2543:
        /* <DEDUP_REMOVED lines=18> */
.L_x_2544:
        /* <DEDUP_REMOVED lines=18> */
.L_x_2545:
[----:B------:R-:W2:Y:S01]  /*4660*/  S2R R0, SR_TID.X ;  /* 0x0000000000007919 */ /* 0x000ea20000002100 */
        /* <DEDUP_REMOVED lines=15> */
[----:B--2---:R-:W-:Y:S01]  /*4760*/  VIADD R5, R0, 0xffffff80 ;  /* 0xffffff8000057836 */ /* 0x004fe20000000000 */
        /* <DEDUP_REMOVED lines=10> */
[----:B-1----:R-:W-:Y:S01]  /*4810*/  IMAD.SHL.U32 R3, R7, 0x10, RZ ;  /* 0x0000001007037824 */ /* 0x002fe200078e00ff */
        /* <DEDUP_REMOVED lines=70> */
[----:B------:R-:W-:Y:S01]  /*4c80*/  ULDC.64 UR6, c[0x0][0x198] ;  /* 0x0000660000067ab9 */ /* 0x000fe20000000a00 */
[----:B------:R-:W-:Y:S02]  /*4c90*/  UIADD3 UR40, UR37, 0x9000, URZ ;  /* 0x0000900025287890 */ /* 0x000fe4000fffe03f */
[----:B------:R-:W-:Y:S02]  /*4ca0*/  UIADD3 UR4, UP0, UR6, 0x770, URZ ;  /* 0x0000077006047890 */ /* 0x000fe4000ff1e03f */
[----:B------:R-:W-:Y:S02]  /*4cb0*/  UIMAD UR42, UR38, 0x60, URZ ;  /* 0x00000060262a78a4 */ /* 0x000fe4000f8e023f */
[----:B------:R-:W-:Y:S02]  /*4cc0*/  UIADD3.X UR5, URZ, UR7, URZ, UP0, !UPT ;  /* 0x000000073f057290 */ /* 0x000fe400087fe43f */
[----:B------:R-:W-:Y:S02]  /*4cd0*/  UIADD3 UR6, UP0, UR6, 0x670, URZ ;  /* 0x0000067006067890 */ /* 0x000fe4000ff1e03f */
[----:B------:R-:W-:-:S02]  /*4ce0*/  UIADD3 UR32, UR37, 0xc000, URZ ;  /* 0x0000c00025207890 */ /* 0x000fc4000fffe03f */
[----:B------:R-:W-:Y:S02]  /*4cf0*/  UIADD3 UR24, UR37, 0xf000, URZ ;  /* 0x0000f00025187890 */ /* 0x000fe4000fffe03f */
[----:B------:R-:W-:Y:S02]  /*4d00*/  UIADD3.X UR7, URZ, UR7, URZ, UP0, !UPT ;  /* 0x000000073f077290 */ /* 0x000fe400087fe43f */
[----:B------:R-:W-:Y:S02]  /*4d10*/  UIADD3 UR16, UR37, 0x3000, URZ ;  /* 0x0000300025107890 */ /* 0x000fe4000fffe03f */
[----:B------:R-:W-:Y:S01]  /*4d20*/  UIADD3 UR8, UR37, 0x6000, URZ ;  /* 0x0000600025087890 */ /* 0x000fe2000fffe03f */
[----:B------:R-:W-:Y:S01]  /*4d30*/  UMOV UR41, URZ ;  /* 0x0000003f00297c82 */ /* 0x000fe20008000000 */
[----:B------:R-:W-:Y:S01]  /*4d40*/  UMOV UR33, 0x40 ;  /* 0x0000004000217882 */ /* 0x000fe20000000000 */
[----:B------:R-:W-:Y:S01]  /*4d50*/  UMOV UR35, UR43 ;  /* 0x0000002b00237c82 */ /* 0x000fe20008000000 */
[----:B------:R-:W-:Y:S01]  /*4d60*/  UMOV UR36, UR44 ;  /* 0x0000002c00247c82 */ /* 0x000fe20008000000 */
[----:B------:R-:W-:Y:S01]  /*4d70*/  UMOV UR34, UR42 ;  /* 0x0000002a00227c82 */ /* 0x000fe20008000000 */
[----:B------:R-:W-:Y:S01]  /*4d80*/  UMOV UR25, 0x80 ;  /* 0x0000008000197882 */ /* 0x000fe20000000000 */
[----:B------:R-:W-:Y:S01]  /*4d90*/  UMOV UR27, UR43 ;  /* 0x0000002b001b7c82 */ /* 0x000fe20008000000 */
[----:B------:R-:W-:Y:S01]  /*4da0*/  UMOV UR28, UR44 ;  /* 0x0000002c001c7c82 */ /* 0x000fe20008000000 */
[----:B------:R1:W-:Y:S01]  /*4db0*/  UTMASTG.4D [UR40], [UR4] ;  /* 0x00000028040073b5 */ /* 0x0003e20008018000 */
[----:B------:R-:W-:Y:S01]  /*4dc0*/  UMOV UR26, UR42 ;  /* 0x0000002a001a7c82 */ /* 0x000fe20008000000 */
[----:B------:R-:W-:Y:S01]  /*4dd0*/  UMOV UR17, 0x40 ;  /* 0x0000004000117882 */ /* 0x000fe20000000000 */
[----:B------:R-:W-:Y:S01]  /*4de0*/  UMOV UR19, UR43 ;  /* 0x0000002b00137c82 */ /* 0x000fe20008000000 */
[----:B------:R-:W-:Y:S01]  /*4df0*/  UMOV UR20, UR44 ;  /* 0x0000002c00147c82 */ /* 0x000fe20008000000 */
[----:B------:R-:W-:Y:S01]  /*4e00*/  UMOV UR18, UR42 ;  /* 0x0000002a00127c82 */ /* 0x000fe20008000000 */
[----:B------:R-:W-:Y:S01]  /*4e10*/  UMOV UR9, 0x80 ;  /* 0x0000008000097882 */ /* 0x000fe20000000000 */
[----:B------:R-:W-:Y:S01]  /*4e20*/  UMOV UR11, UR43 ;  /* 0x0000002b000b7c82 */ /* 0x000fe20008000000 */
[----:B------:R3:W-:Y:S01]  /*4e30*/  UTMASTG.4D [UR32], [UR4] ;  /* 0x00000020040073b5 */ /* 0x0007e20008018000 */
[----:B------:R-:W-:Y:S01]  /*4e40*/  UMOV UR12, UR44 ;  /* 0x0000002c000c7c82 */ /* 0x000fe20008000000 */
[----:B------:R-:W-:Y:S01]  /*4e50*/  UMOV UR10, UR42 ;  /* 0x0000002a000a7c82 */ /* 0x000fe20008000000 */
[----:B------:R3:W-:Y:S01]  /*4e60*/  UTMASTG.4D [UR24], [UR4] ;  /* 0x00000018040073b5 */ /* 0x0007e20008018000 */
[----:B-1----:R-:W-:-:S02]  /*4e70*/  UMOV UR40, UR37 ;  /* 0x0000002500287c82 */ /* 0x002fc40008000000 */
[----:B------:R3:W-:Y:S01]  /*4e80*/  UTMASTG.4D [UR40], [UR6] ;  /* 0x00000028060073b5 */ /* 0x0007e20008018000 */
[----:B------:R3:W-:Y:S01]  /*4e90*/  UTMASTG.4D [UR16], [UR6] ;  /* 0x00000010060073b5 */ /* 0x0007e20008018000 */
[----:B------:R3:W-:Y:S02]  /*4ea0*/  UTMASTG.4D [UR8], [UR6] ;  /* 0x00000008060073b5 */ /* 0x0007e40008018000 */
[----:B---3--:R0:W-:Y:S02]  /*4eb0*/  UTMACMDFLUSH ;  /* 0x00000000000079b7 */ /* 0x0081e40000000000 */
.L_x_2547:
[----:B------:R-:W-:Y:S05]  /*4ec0*/  BSYNC B0 ;  /* 0x0000000000007941 */ /* 0x000fea0003800000 */
.L_x_2546:
[----:B------:R-:W-:-:S04]  /*4ed0*/  DEPBAR.LE SB0, 0x0 ;  /* 0x000080000000791a */ /* 0x000fc80000000000 */
[----:B------:R-:W-:Y:S05]  /*4ee0*/  EXIT ;  /* 0x000000000000794d */ /* 0x000fea0003800000 */
.L_x_2541:
[----:B------:R-:W2:Y:S01]  /*4ef0*/  S2R R0, SR_TID.X ;  /* 0x0000000000007919 */ /* 0x000ea20000002100 */
[----:B-1----:R-:W1:Y:S01]  /*4f00*/  LDC.64 R2, c[0x0][0x820] ;  /* 0x00020800ff027b82 */ /* 0x002e620000000a00 */
[----:B------:R-:W-:Y:S01]  /*4f10*/  ULDC.64 UR4, c[0x0][0x808] ;  /* 0x0002020000047ab9 */ /* 0x000fe20000000a00 */
[----:B------:R-:W-:Y:S01]  /*4f20*/  USHF.R.S32.HI UR10, URZ, 0x1f, UR43 ;  /* 0x0000001f3f0a7899 */ /* 0x000fe2000801142b */
[----:B------:R-:W-:Y:S01]  /*4f30*/  BSSY B0, `(.L_x_2548) ;  /* 0x000002f000007945 */ /* 0x000fe20003800000 */
[----:B------:R-:W-:Y:S02]  /*4f40*/  UIMAD UR4, UR38, -0x60, UR4 ;  /* 0xffffffa0260478a4 */ /* 0x000fe4000f8e0204 */
[----:B------:R-:W-:Y:S02]  /*4f50*/  USHF.R.S32.HI UR11, URZ, 0x1f, UR44 ;  /* 0x0000001f3f0b7899 */ /* 0x000fe4000801142c */
[----:B------:R-:W3:Y:S01]  /*4f60*/  LDC.64 R10, c[0x0][0x828] ;  /* 0x00020a00ff0a7b82 */ /* 0x000ee20000000a00 */
[----:B------:R-:W-:-:S07]  /*4f70*/  ULDC.64 UR6, c[0x0][0x208] ;  /* 0x0000820000067ab9 */ /* 0x000fce0000000a00 */
[----:B------:R-:W4:Y:S08]  /*4f80*/  LDC.64 R16, c[0x0][0x850] ;  /* 0x00021400ff107b82 */ /* 0x000f300000000a00 */
[----:B------:R-:W3:Y:S01]  /*4f90*/  LDC.64 R18, c[0x0][0x858] ;  /* 0x00021600ff127b82 */ /* 0x000ee20000000a00 */
[----:B--2---:R-:W-:Y:S02]  /*4fa0*/  VIADD R7, R0, 0xffffff80 ;  /* 0xffffff8000077836 */ /* 0x004fe40000000000 */
[----:B-1----:R-:W-:-:S02]  /*4fb0*/  IMAD R0, R2, UR10, RZ ;  /* 0x0000000a02007c24 */ /* 0x002fc4000f8e02ff */
[----:B------:R-:W-:-:S05]  /*4fc0*/  IMAD.HI R4, R7, 0x2aaaaaab, RZ ;  /* 0x2aaaaaab07047827 */ /* 0x000fca00078e02ff */
[----:B------:R-:W-:-:S04]  /*4fd0*/  SHF.R.U32.HI R5, RZ, 0x1f, R4 ;  /* 0x0000001fff057819 */ /* 0x000fc80000011604 */
[----:B------:R-:W-:-:S04]  /*4fe0*/  LEA.HI.SX32 R4, R4, R5, 0x1e ;  /* 0x0000000504047211 */ /* 0x000fc800078ff2ff */
[C---:B------:R-:W-:Y:S01]  /*4ff0*/  ISETP.GE.AND P3, PT, R4.reuse, UR4, PT ;  /* 0x0000000404007c0c */ /* 0x040fe2000bf66270 */
[C---:B------:R-:W-:Y:S02]  /*5000*/  IMAD R6, R4.reuse, -0x18, R7 ;  /* 0xffffffe804067824 */ /* 0x040fe400078e0207 */
[----:B------:R-:W-:Y:S02]  /*5010*/  VIADD R5, R4, 0x10 ;  /* 0x0000001004057836 */ /* 0x000fe40000000000 */
[----:B------:R-:W-:Y:S02]  /*5020*/  IMAD.SHL.U32 R6, R6, 0x8, RZ ;  /* 0x0000000806067824 */ /* 0x000fe400078e00ff */
[C---:B------:R-:W-:Y:S01]  /*5030*/  VIADD R9, R4.reuse, 0x40 ;  /* 0x0000004004097836 */ /* 0x040fe20000000000 */
[----:B------:R-:W-:Y:S01]  /*5040*/  ISETP.GE.AND P4, PT, R5, UR4, PT ;  /* 0x0000000405007c0c */ /* 0x000fe2000bf86270 */
[----:B------:R-:W-:Y:S01]  /*5050*/  IMAD R5, R3, UR43, R0 ;  /* 0x0000002b03057c24 */ /* 0x000fe2000f8e0200 */
[--C-:B------:R-:W-:Y:S01]  /*5060*/  SHF.R.S32.HI R7, RZ, 0x1f, R6.reuse ;  /* 0x0000001fff077819 */ /* 0x100fe20000011406 */
[----:B------:R-:W-:Y:S01]  /*5070*/  VIADD R0, R4, 0x20 ;  /* 0x0000002004007836 */ /* 0x000fe20000000000 */
[----:B------:R-:W-:Y:S01]  /*5080*/  ISETP.GE.OR P6, PT, R6, UR5, P3 ;  /* 0x0000000506007c0c */ /* 0x000fe20009fc6670 */
[----:B------:R-:W-:Y:S01]  /*5090*/  VIADD R8, R4, 0x30 ;  /* 0x0000003004087836 */ /* 0x000fe20000000000 */
[----:B------:R-:W-:Y:S01]  /*50a0*/  ISETP.GE.AND P1, PT, R9, UR4, PT ;  /* 0x0000000409007c0c */ /* 0x000fe2000bf26270 */
[----:B------:R-:W-:Y:S01]  /*50b0*/  IMAD.WIDE.U32 R2, R2, UR43, R6 ;  /* 0x0000002b02027c25 */ /* 0x000fe2000f8e0006 */
[----:B------:R-:W-:-:S02]  /*50c0*/  ISETP.GE.AND P5, PT, R0, UR4, PT ;  /* 0x0000000400007c0c */ /* 0x000fc4000bfa6270 */
[----:B------:R-:W-:Y:S01]  /*50d0*/  ISETP.GE.AND P0, PT, R8, UR4, PT ;  /* 0x0000000408007c0c */ /* 0x000fe2000bf06270 */
[----:B------:R-:W-:Y:S01]  /*50e0*/  IMAD.IADD R3, R3, 0x1, R5 ;  /* 0x0000000103037824 */ /* 0x000fe200078e0205 */
[----:B------:R-:W-:Y:S01]  /*50f0*/  SHF.R.S32.HI R5, RZ, 0x1f, R4 ;  /* 0x0000001fff057819 */ /* 0x000fe20000011404 */
[----:B---3--:R-:W-:Y:S01]  /*5100*/  IMAD R0, R10, UR11, RZ ;  /* 0x0000000b0a007c24 */ /* 0x008fe2000f8e02ff */
[----:B------:R-:W-:Y:S01]  /*5110*/  ISETP.GE.OR P2, PT, R6, UR5, P4 ;  /* 0x0000000506007c0c */ /* 0x000fe2000a746670 */
[----:B------:R-:W-:Y:S02]  /*5120*/  IMAD.U32 R9, RZ, RZ, UR38 ;  /* 0x00000026ff097e24 */ /* 0x000fe4000f8e00ff */
[----:B------:R-:W-:Y:S02]  /*5130*/  IMAD R11, R11, UR44, R0 ;  /* 0x0000002c0b0b7c24 */ /* 0x000fe4000f8e0200 */
[----:B------:R-:W-:-:S04]  /*5140*/  IMAD.WIDE.U32 R12, R10, UR44, R2 ;  /* 0x0000002c0a0c7c25 */ /* 0x000fc8000f8e0002 */
[----:B------:R-:W-:-:S04]  /*5150*/  IMAD.WIDE R2, R9, 0x60, R4 ;  /* 0x0000006009027825 */ /* 0x000fc800078e0204 */
[----:B------:R-:W-:Y:S01]  /*5160*/  IMAD.IADD R11, R13, 0x1, R11 ;  /* 0x000000010d0b7824 */ /* 0x000fe200078e020b */
[----:B----4-:R-:W-:Y:S06]  /*5170*/  @P6 BRA `(.L_x_2549) ;  /* 0x0000000000286947 */ /* 0x010fec0003800000 */
        /* <DEDUP_REMOVED lines=10> */
.L_x_2549:
[----:B------:R-:W-:Y:S05]  /*5220*/  BSYNC B0 ;  /* 0x0000000000007941 */ /* 0x000fea0003800000 */
.L_x_2548:
[----:B------:R-:W-:Y:S01]  /*5230*/  BSSY B0, `(.L_x_2550) ;  /* 0x0000010000007945 */ /* 0x000fe20003800000 */
[----:B------:R-:W-:-:S03]  /*5240*/  ISETP.GE.OR P6, PT, R6, UR5, P5 ;  /* 0x0000000506007c0c */ /* 0x000fc6000afc6670 */
        /* <DEDUP_REMOVED lines=14> */
.L_x_2551:
[----:B------:R-:W-:Y:S05]  /*5330*/  BSYNC B0 ;  /* 0x0000000000007941 */ /* 0x000fea0003800000 */
.L_x_2550:
[----:B------:R-:W-:Y:S01]  /*5340*/  BSSY B0, `(.L_x_2552) ;  /* 0x0000010000007945 */ /* 0x000fe20003800000 */
[----:B------:R-:W-:-:S03]  /*5350*/  ISETP.GE.OR P2, PT, R6, UR5, P0 ;  /* 0x0000000506007c0c */ /* 0x000fc60008746670 */
[----:B------:R-:W-:Y:S10]  /*5360*/  @P6 BRA `(.L_x_2553) ;  /* 0x0000000000346947 */ /* 0x000ff40003800000 */
[----:B-12---:R-:W-:Y:S01]  /*5370*/  IADD3 R15, P6, R2, 0x20, RZ ;  /* 0x00000020020f7810 */ /* 0x006fe20007fde0ff */
        /* <DEDUP_REMOVED lines=12> */
.L_x_2553:
[----:B------:R-:W-:Y:S05]  /*5440*/  BSYNC B0 ;  /* 0x0000000000007941 */ /* 0x000fea0003800000 */
.L_x_2552:
[----:B------:R-:W-:Y:S01]  /*5450*/  BSSY B0, `(.L_x_2554) ;  /* 0x0000011000007945 */ /* 0x000fe20003800000 */
[----:B------:R-:W-:Y:S01]  /*5460*/  ISETP.GE.OR P6, PT, R6, UR5, P1 ;  /* 0x0000000506007c0c */ /* 0x000fe20008fc6670 */
        /* <DEDUP_REMOVED lines=15> */
.L_x_2555:
[----:B------:R-:W-:Y:S05]  /*5560*/  BSYNC B0 ;  /* 0x0000000000007941 */ /* 0x000fea0003800000 */
.L_x_2554:
[----:B------:R-:W-:Y:S01]  /*5570*/  ISETP.GE.AND P2, PT, R0, UR4, PT ;  /* 0x0000000400007c0c */ /* 0x000fe2000bf46270 */
[C---:B------:R-:W-:Y:S01]  /*5580*/  IMAD R0, R16.reuse, UR10, RZ ;  /* 0x0000000a10007c24 */ /* 0x040fe2000f8e02ff */
[----:B------:R-:W-:Y:S01]  /*5590*/  ULDC UR8, c[0x0][0x83c] ;  /* 0x00020f0000087ab9 */ /* 0x000fe20000000800 */
[----:B------:R-:W-:Y:S01]  /*55a0*/  BSSY B0, `(.L_x_2556) ;  /* 0x0000011000007945 */ /* 0x000fe20003800000 */
[----:B----4-:R-:W-:-:S04]  /*55b0*/  IMAD.WIDE.U32 R8, R16, UR43, R6 ;  /* 0x0000002b10087c25 */ /* 0x010fc8000f8e0006 */
[----:B------:R-:W-:Y:S01]  /*55c0*/  IMAD R17, R17, UR43, R0 ;  /* 0x0000002b11117c24 */ /* 0x000fe2000f8e0200 */
[----:B------:R-:W-:Y:S06]  /*55d0*/  @P6 BRA `(.L_x_2557) ;  /* 0x0000000000346947 */ /* 0x000fec0003800000 */
[----:B-123--:R-:W-:Y:S01]  /*55e0*/  IADD3 R15, P6, R2, 0x40, RZ ;  /* 0x00000040020f7810 */ /* 0x00efe20007fde0ff */
        /* <DEDUP_REMOVED lines=12> */
.L_x_2557:
[----:B------:R-:W-:Y:S05]  /*56b0*/  BSYNC B0 ;  /* 0x0000000000007941 */ /* 0x000fea0003800000 */
.L_x_2556:
[----:B------:R-:W-:Y:S01]  /*56c0*/  ISETP.GE.OR P6, PT, R6, UR5, P2 ;  /* 0x0000000506007c0c */ /* 0x000fe200097c6670 */
[----:B------:R-:W-:Y:S01]  /*56d0*/  IMAD.IADD R9, R9, 0x1, R17 ;  /* 0x0000000109097824 */ /* 0x000fe200078e0211 */
[----:B------:R-:W-:Y:S01]  /*56e0*/  BSSY B0, `(.L_x_2558) ;  /* 0x0000018000007945 */ /* 0x000fe20003800000 */
[----:B------:R-:W-:Y:S01]  /*56f0*/  IMAD R0, R18, UR11, RZ ;  /* 0x0000000b12007c24 */ /* 0x000fe2000f8e02ff */
[----:B------:R-:W-:Y:S01]  /*5700*/  ISETP.GE.OR P3, PT, R6, UR8, P3 ;  /* 0x0000000806007c0c */ /* 0x000fe20009f66670 */
[----:B------:R-:W-:Y:S01]  /*5710*/  IMAD.WIDE.U32 R8, R18, UR44, R8 ;  /* 0x0000002c12087c25 */ /* 0x000fe2000f8e0008 */
[C---:B------:R-:W-:Y:S02]  /*5720*/  ISETP.GE.OR P4, PT, R6.reuse, UR8, P4 ;  /* 0x0000000806007c0c */ /* 0x040fe4000a786670 */
[C---:B------:R-:W-:Y:S01]  /*5730*/  ISETP.GE.OR P5, PT, R6.reuse, UR8, P5 ;  /* 0x0000000806007c0c */ /* 0x040fe2000afa6670 */
[----:B-1234-:R-:W-:Y:S01]  /*5740*/  IMAD R15, R19, UR44, R0 ;  /* 0x0000002c130f7c24 */ /* 0x01efe2000f8e0200 */
[----:B------:R-:W-:-:S02]  /*5750*/  ISETP.GE.OR P0, PT, R6, UR8, P0 ;  /* 0x0000000806007c0c */ /* 0x000fc40008706670 */
[C---:B------:R-:W-:Y:S02]  /*5760*/  ISETP.GE.OR P1, PT, R6.reuse, UR8, P1 ;  /* 0x0000000806007c0c */ /* 0x040fe40008f26670 */
[----:B------:R-:W-:Y:S01]  /*5770*/  ISETP.GE.OR P2, PT, R6, UR8, P2 ;  /* 0x0000000806007c0c */ /* 0x000fe20009746670 */
[----:B------:R-:W-:-:S12]  /*5780*/  @P6 BRA `(.L_x_2559) ;  /* 0x0000000000346947 */ /* 0x000fd80003800000 */
        /* <DEDUP_REMOVED lines=13> */
.L_x_2559:
[----:B------:R-:W-:Y:S05]  /*5860*/  BSYNC B0 ;  /* 0x0000000000007941 */ /* 0x000fea0003800000 */
.L_x_2558:
[----:B------:R-:W-:Y:S01]  /*5870*/  BSSY B0, `(.L_x_2560) ;  /* 0x000000d000007945 */ /* 0x000fe20003800000 */
[----:B-1----:R-:W-:-:S03]  /*5880*/  IMAD.IADD R7, R9, 0x1, R15 ;  /* 0x0000000109077824 */ /* 0x002fc600078e020f */
        /* <DEDUP_REMOVED lines=11> */
.L_x_2561:
[----:B------:R-:W-:Y:S05]  /*5940*/  BSYNC B0 ;  /* 0x0000000000007941 */ /* 0x000fea0003800000 */
.L_x_2560:
        /* <DEDUP_REMOVED lines=15> */
.L_x_2563:
[----:B------:R-:W-:Y:S05]  /*5a40*/  BSYNC B0 ;  /* 0x0000000000007941 */ /* 0x000fea0003800000 */
.L_x_2562:
[----:B------:R-:W-:Y:S04]  /*5a50*/  BSSY B0, `(.L_x_2564) ;  /* 0x000000f000007945 */ /* 0x000fe80003800000 */
[----:B------:R-:W-:Y:S05]  /*5a60*/  @P5 BRA `(.L_x_2565) ;  /* 0x0000000000345947 */ /* 0x000fea0003800000 */
        /* <DEDUP_REMOVED lines=13> */
.L_x_2565:
[----:B------:R-:W-:Y:S05]  /*5b40*/  BSYNC B0 ;  /* 0x0000000000007941 */ /* 0x000fea0003800000 */
.L_x_2564:
[----:B------:R-:W-:Y:S04]  /*5b50*/  BSSY B0, `(.L_x_2566) ;  /* 0x000000f000007945 */ /* 0x000fe80003800000 */
[----:B------:R-:W-:Y:S05]  /*5b60*/  @P0 BRA `(.L_x_2567) ;  /* 0x0000000000340947 */ /* 0x000fea0003800000 */
        /* <DEDUP_REMOVED lines=13> */
.L_x_2567:
[----:B------:R-:W-:Y:S05]  /*5c40*/  BSYNC B0 ;  /* 0x0000000000007941 */ /* 0x000fea0003800000 */
.L_x_2566:
[----:B------:R-:W-:Y:S04]  /*5c50*/  BSSY B0, `(.L_x_2568) ;  /* 0x000000f000007945 */ /* 0x000fe80003800000 */
[----:B------:R-:W-:Y:S05]  /*5c60*/  @P1 BRA `(.L_x_2569) ;  /* 0x0000000000341947 */ /* 0x000fea0003800000 */
[----:B-1234-:R-:W-:Y:S01]  /*5c70*/  IADD3 R11, P0, R2, 0x40, RZ ;  /* 0x00000040020b7810 */ /* 0x01efe20007f1e0ff */
        /* <DEDUP_REMOVED lines=12> */
.L_x_2569:
[----:B------:R-:W-:Y:S05]  /*5d40*/  BSYNC B0 ;  /* 0x0000000000007941 */ /* 0x000fea0003800000 */
.L_x_2568:
        /* <DEDUP_REMOVED lines=15> */
.L_x_2571:
[----:B------:R-:W-:Y:S05]  /*5e40*/  BSYNC B0 ;  /* 0x0000000000007941 */ /* 0x000fea0003800000 */
.L_x_2570:
[----:B------:R-:W-:Y:S05]  /*5e50*/  EXIT ;  /* 0x000000000000794d */ /* 0x000fea0003800000 */
.L_x_2518:
[----:B------:R-:W-:-:S08]  /*5e60*/  NOP ;  /* 0x0000000000007918 */ /* 0x000fd00000000000 */
[----:B---3--:R-:W1:-:S00]  /*5e70*/  USETMAXREG.DEALLOC.CTAPOOL 0x20 ;  /* 0x00000020000079c8 */ /* 0x008e4000080e0500 */
[----:B-1----:R-:W-:Y:S01]  /*5e80*/  LOP3.LUT R0, R0, 0x3, RZ, 0xc0, !PT ;  /* 0x0000000300007812 */ /* 0x002fe200078ec0ff */
[----:B------:R-:W-:Y:S05]  /*5e90*/  BSSY B0, `(.L_x_2572) ;  /* 0x000039a000007945 */ /* 0x000fea0003800000 */
[----:B------:R-:W1:Y:S02]  /*5ea0*/  SHFL.IDX PT, R0, R0, RZ, 0x1f ;  /* 0x00001fff00007589 */ /* 0x000e6400000e0000 */
[----:B-1----:R-:W-:-:S13]  /*5eb0*/  ISETP.NE.AND P0, PT, R0, RZ, PT ;  /* 0x000000ff0000720c */ /* 0x002fda0003f05270 */
[----:B------:R-:W-:Y:S05]  /*5ec0*/  @!P0 BRA `(.L_x_2573) ;  /* 0x0000001000908947 */ /* 0x000fea0003800000 */
[----:B------:R-:W-:-:S13]  /*5ed0*/  ISETP.NE.AND P0, PT, R0, 0x1, PT ;  /* 0x000000010000780c */ /* 0x000fda0003f05270 */
[----:B------:R-:W-:Y:S05]  /*5ee0*/  @P0 BRA `(.L_x_2574) ;  /* 0x0000003800500947 */ /* 0x000fea0003800000 */
[----:B------:R-:W1:Y:S01]  /*5ef0*/  S2UR UR7, SR_CTAID.X ;  /* 0x00000000000779c3 */ /* 0x000e620000002500 */
[----:B------:R-:W-:Y:S02]  /*5f00*/  ULDC UR8, c[0x0][0xb50] ;  /* 0x0002d40000087ab9 */ /* 0x000fe40000000800 */
[----:B------:R-:W-:-:S05]  /*5f10*/  UISETP.NE.AND UP0, UPT, UR8, 0x1, UPT ;  /* 0x000000010800788c */ /* 0x000fca000bf05270 */
[----:B------:R-:W2:Y:S06]  /*5f20*/  LDC R0, c[0x0][0xb68] ;  /* 0x0002da00ff007b82 */ /* 0x000eac0000000800 */
[----:B------:R-:W-:Y:S01]  /*5f30*/  @UP0 ULDC UR4, c[0x0][0xb54] ;  /* 0x0002d50000040ab9 */ /* 0x000fe20000000800 */
[----:B------:R-:W-:Y:S01]  /*5f40*/  @UP0 ULDC UR9, c[0x0][0xb58] ;  /* 0x0002d60000090ab9 */ /* 0x000fe20000000800 */
[----:B-1----:R-:W-:Y:S02]  /*5f50*/  UIMAD.WIDE.U32 UR4, UR7, UR4, URZ ;  /* 0x00000004070472a5 */ /* 0x002fe4000f8e003f */
[----:B------:R-:W-:-:S02]  /*5f60*/  UMOV UR6, UR7 ;  /* 0x0000000700067c82 */ /* 0x000fc40008000000 */
[----:B------:R-:W-:-:S04]  /*5f70*/  @UP0 USHF.R.U32.HI UR6, URZ, UR9, UR5 ;  /* 0x000000093f060299 */ /* 0x000fc80008011605 */
[----:B------:R-:W-:Y:S02]  /*5f80*/  UIADD3 UR4, -UR6, URZ, URZ ;  /* 0x0000003f06047290 */ /* 0x000fe4000fffe13f */
[----:B--2---:R-:W-:Y:S02]  /*5f90*/  ISETP.LE.AND P0, PT, R0, UR6, PT ;  /* 0x0000000600007c0c */ /* 0x004fe4000bf03270 */
[----:B------:R-:W-:-:S11]  /*5fa0*/  UIMAD UR8, UR8, UR4, UR7 ;  /* 0x00000004080872a4 */ /* 0x000fd6000f8e0207 */
[----:B------:R-:W-:Y:S05]  /*5fb0*/  @!P0 BRA `(.L_x_2575) ;  /* 0x0000000000208947 */ /* 0x000fea0003800000 */
        /* <DEDUP_REMOVED lines=8> */
.L_x_2575:
[----:B------:R-:W-:Y:S01]  /*6040*/  ULDC UR9, c[0x0][0xb44] ;  /* 0x0002d10000097ab9 */ /* 0x000fe20000000800 */
[----:B------:R-:W-:Y:S01]  /*6050*/  UMOV UR7, UR8 ;  /* 0x0000000800077c82 */ /* 0x000fe20008000000 */
[----:B------:R-:W-:-:S11]  /*6060*/  UISETP.NE.AND UP0, UPT, UR9, 0x1, UPT ;  /* 0x000000010900788c */ /* 0x000fd6000bf05270 */
[----:B------:R-:W-:Y:S02]  /*6070*/  @UP0 ULDC.64 UR10, c[0x0][0xb48] ;  /* 0x0002d200000a0ab9 */ /* 0x000fe40000000a00 */
[----:B------:R-:W-:-:S04]  /*6080*/  UIMAD.WIDE.U32 UR4, UR8, UR10, URZ ;  /* 0x0000000a080472a5 */ /* 0x000fc8000f8e003f */
[----:B------:R-:W-:-:S04]  /*6090*/  @UP0 USHF.R.U32.HI UR7, URZ, UR11, UR5 ;  /* 0x0000000b3f070299 */ /* 0x000fc80008011605 */
[----:B------:R-:W-:-:S12]  /*60a0*/  UIMAD UR4, UR7, UR9, URZ ;  /* 0x00000009070472a4 */ /* 0x000fd8000f8e023f */
.L_x_2576:
        /* <DEDUP_REMOVED lines=13> */
[----:B------:R-:W-:Y:S05]  /*6180*/  @!P0 BRA `(.L_x_2574) ;  /* 0x0000003400a88947 */ /* 0x000fea0003800000 */
[----:B------:R-:W-:Y:S01]  /*6190*/  ULDC UR5, c[0x0][0x280] ;  /* 0x0000a00000057ab9 */ /* 0x000fe20000000800 */
[----:B------:R-:W-:Y:S01]  /*61a0*/  ULDC UR4, c[0x0][0x290] ;  /* 0x0000a40000047ab9 */ /* 0x000fe20000000800 */
[----:B------:R-:W-:Y:S01]  /*61b0*/  UIMAD UR7, UR7, 0x60, UR5 ;  /* 0x00000060070778a4 */ /* 0x000fe2000f8e0205 */
[----:B------:R-:W-:Y:S01]  /*61c0*/  ULDC UR6, c[0x0][0x74c] ;  /* 0x0001d30000067ab9 */ /* 0x000fe20000000800 */
[----:B------:R-:W-:Y:S02]  /*61d0*/  UIADD3 UR5, UR5, 0x3f, URZ ;  /* 0x0000003f05057890 */ /* 0x000fe4000fffe03f */
[----:B------:R-:W-:Y:S02]  /*61e0*/  UIADD3 UR7, -UR6, UR7, -UR4 ;  /* 0x0000000706077290 */ /* 0x000fe4000fffe904 */
[----:B------:R-:W-:Y:S02]  /*61f0*/  USHF.R.S32.HI UR6, URZ, 0x1f, UR5 ;  /* 0x0000001f3f067899 */ /* 0x000fe40008011405 */
[----:B------:R-:W-:-:S02]  /*6200*/  USHF.R.S32.HI UR4, URZ, 0x1f, UR7 ;  /* 0x0000001f3f047899 */ /* 0x000fc40008011407 */
[----:B------:R-:W-:Y:S02]  /*6210*/  ULEA.HI UR5, UR6, UR5, URZ, 0x6 ;  /* 0x0000000506057291 */ /* 0x000fe4000f8f303f */
[----:B------:R-:W-:Y:S02]  /*6220*/  ULEA.HI UR4, UR4, UR7, URZ, 0x6 ;  /* 0x0000000704047291 */ /* 0x000fe4000f8f303f */
[----:B------:R-:W-:Y:S02]  /*6230*/  USHF.R.S32.HI UR5, URZ, 0x6, UR5 ;  /* 0x000000063f057899 */ /* 0x000fe40008011405 */
[----:B------:R-:W-:-:S04]  /*6240*/  USHF.R.S32.HI UR4, URZ, 0x6, UR4 ;  /* 0x000000063f047899 */ /* 0x000fc80008011404 */
[----:B------:R-:W-:-:S04]  /*6250*/  UISETP.LT.AND UP0, UPT, URZ, UR4, UPT ;  /* 0x000000043f00728c */ /* 0x000fc8000bf01270 */
[----:B------:R-:W-:-:S04]  /*6260*/  USEL UR8, URZ, UR4, !UP0 ;  /* 0x000000043f087287 */ /* 0x000fc8000c000000 */
[----:B------:R-:W-:-:S06]  /*6270*/  UISETP.GT.AND UP0, UPT, UR5, UR8, UPT ;  /* 0x000000080500728c */ /* 0x000fcc000bf04270 */
[----:B------:R-:W-:-:S13]  /*6280*/  PLOP3.LUT P0, PT, PT, PT, UP0, 0x80, 0x0 ;  /* 0x000000000000781c */ /* 0x000fda0003f0f008 */
[----:B------:R-:W-:Y:S05]  /*6290*/  @!P0 BRA `(.L_x_2574) ;  /* 0x0000003400648947 */ /* 0x000fea0003800000 */
[----:B------:R-:W-:Y:S01]  /*62a0*/  USHF.R.S32.HI UR4, URZ, 0x1f, UR11 ;  /* 0x0000001f3f047899 */ /* 0x000fe2000801140b */
[----:B------:R-:W-:Y:S01]  /*62b0*/  ULDC.64 UR12, c[0x0][0x2d8] ;  /* 0x0000b600000c7ab9 */ /* 0x000fe20000000a00 */
[----:B------:R-:W-:Y:S02]  /*62c0*/  ELECT P0, URZ, PT ;  /* 0x00000000003f782f */ /* 0x000fe40003800000 */
[----:B------:R-:W-:Y:S02]  /*62d0*/  UIMAD UR9, UR4, UR12, URZ ;  /* 0x0000000c040972a4 */ /* 0x000fe4000f8e023f */
[----:B------:R-:W-:Y:S02]  /*62e0*/  UIADD3 UR4, UR5, -UR8, URZ ;  /* 0x8000000805047290 */ /* 0x000fe4000fffe03f */
[----:B------:R-:W-:Y:S02]  /*62f0*/  UIMAD.WIDE.U32 UR6, UR11, UR12, URZ ;  /* 0x0000000c0b0672a5 */ /* 0x000fe4000f8e003f */
[----:B------:R-:W-:-:S02]  /*6300*/  ULOP3.LUT UR4, UR4, 0x1, URZ, 0xc0, !UPT ;  /* 0x0000000104047892 */ /* 0x000fc4000f8ec03f */
[----:B------:R-:W-:Y:S02]  /*6310*/  UIMAD UR9, UR11, UR13, UR9 ;  /* 0x0000000d0b0972a4 */ /* 0x000fe4000f8e0209 */
[----:B------:R-:W-:Y:S02]  /*6320*/  UISETP.NE.U32.AND UP0, UPT, UR4, 0x1, UPT ;  /* 0x000000010400788c */ /* 0x000fe4000bf05070 */
[----:B------:R-:W-:Y:S01]  /*6330*/  USHF.R.S32.HI UR11, URZ, 0x1f, UR10 ;  /* 0x0000001f3f0b7899 */ /* 0x000fe2000801140a */
[----:B------:R-:W-:Y:S01]  /*6340*/  ULDC.64 UR12, c[0x0][0x2e0] ;  /* 0x0000b800000c7ab9 */ /* 0x000fe20000000a00 */
[----:B------:R-:W-:Y:S02]  /*6350*/  UIADD3 UR7, UR7, UR9, URZ ;  /* 0x0000000907077290 */ /* 0x000fe4000fffe03f */
[----:B------:R-:W-:Y:S01]  /*6360*/  PLOP3.LUT P1, PT, PT, PT, UP0, 0x80, 0x0 ;  /* 0x000000000000781c */ /* 0x000fe20003f2f008 */
[----:B------:R-:W-:Y:S02]  /*6370*/  UIMAD UR9, UR11, UR12, URZ ;  /* 0x0000000c0b0972a4 */ /* 0x000fe4000f8e023f */
[----:B------:R-:W-:-:S02]  /*6380*/  UIMAD.WIDE.U32 UR6, UR10, UR12, UR6 ;  /* 0x0000000c0a0672a5 */ /* 0x000fc4000f8e0006 */
[----:B------:R-:W-:-:S04]  /*6390*/  UIMAD UR9, UR10, UR13, UR9 ;  /* 0x0000000d0a0972a4 */ /* 0x000fc8000f8e0209 */
[----:B------:R-:W-:-:S04]  /*63a0*/  UIADD3 UR25, UR7, UR9, URZ ;  /* 0x0000000907197290 */ /* 0x000fc8000fffe03f */
[----:B------:R-:W-:Y:S08]  /*63b0*/  @P1 BRA `(.L_x_2577) ;  /* 0x00000004001c1947 */ /* 0x000ff00003800000 */
        /* <DEDUP_REMOVED lines=18> */
.L_x_2579:
[----:B------:R-:W-:Y:S05]  /*64e0*/  BSYNC B1 ;  /* 0x0000000000017941 */ /* 0x000fea0003800000 */
.L_x_2578:
        /* <DEDUP_REMOVED lines=18> */
.L_x_2581:
[----:B------:R-:W-:Y:S05]  /*6610*/  BSYNC B1 ;  /* 0x0000000000017941 */ /* 0x000fea0003800000 */
.L_x_2580:
        /* <DEDUP_REMOVED lines=19> */
.L_x_2583:
[----:B------:R-:W-:Y:S05]  /*6750*/  BSYNC B1 ;  /* 0x0000000000017941 */ /* 0x000fea0003800000 */
.L_x_2582:
[----:B------:R-:W-:Y:S06]  /*6760*/  BAR.ARV 0xa, 0xa0 ;  /* 0x0282800000007b1d */ /* 0x000fec0000002000 */
[----:B------:R-:W-:Y:S04]  /*6770*/  BSSY B1, `(.L_x_2584) ;  /* 0x0000003000017945 */ /* 0x000fe80003800000 */
[----:B------:R-:W-:Y:S05]  /*6780*/  @!P0 BRA `(.L_x_2585) ;  /* 0x0000000000048947 */ /* 0x000fea0003800000 */
[----:B------:R-:W-:-:S04]  /*6790*/  DEPBAR.LE SB0, 0x1 ;  /* 0x000080400000791a */ /* 0x000fc80000000000 */
.L_x_2585:
[----:B------:R-:W-:Y:S05]  /*67a0*/  BSYNC B1 ;  /* 0x0000000000017941 */ /* 0x000fea0003800000 */
.L_x_2584:
[----:B------:R-:W-:Y:S06]  /*67b0*/  BAR.ARV 0xb, 0xa0 ;  /* 0x02c2800000007b1d */ /* 0x000fec0000002000 */
[----:B------:R-:W-:Y:S04]  /*67c0*/  BSSY B1, `(.L_x_2586) ;  /* 0x0000003000017945 */ /* 0x000fe80003800000 */
[----:B------:R-:W-:Y:S05]  /*67d0*/  @!P0 BRA `(.L_x_2587) ;  /* 0x0000000000048947 */ /* 0x000fea0003800000 */
[----:B------:R-:W-:-:S04]  /*67e0*/  DEPBAR.LE SB0, 0x0 ;  /* 0x000080000000791a */ /* 0x000fc80000000000 */
.L_x_2587:
[----:B------:R-:W-:Y:S05]  /*67f0*/  BSYNC B1 ;  /* 0x0000000000017941 */ /* 0x000fea0003800000 */
.L_x_2586:
[----:B------:R-:W-:Y:S06]  /*6800*/  BAR.ARV 0xc, 0xa0 ;  /* 0x0302800000007b1d */ /* 0x000fec0000002000 */
[----:B------:R-:W-:Y:S01]  /*6810*/  UIADD3 UR12, UR8, 0x1, URZ ;  /* 0x00000001080c7890 */ /* 0x000fe2000fffe03f */
[----:B------:R-:W-:Y:S11]  /*6820*/  BRA `(.L_x_2588) ;  /* 0x0000000000047947 */ /* 0x000ff60003800000 */
.L_x_2577:
[----:B------:R-:W-:-:S05]  /*6830*/  UMOV UR12, UR8 ;  /* 0x00000008000c7c82 */ /* 0x000fca0008000000 */
.L_x_2588:
[----:B------:R-:W-:-:S04]  /*6840*/  UIADD3 UR4, UR8, 0x1, URZ ;  /* 0x0000000108047890 */ /* 0x000fc8000fffe03f */
[----:B------:R-:W-:-:S06]  /*6850*/  UISETP.NE.AND UP0, UPT, UR5, UR4, UPT ;  /* 0x000000040500728c */ /* 0x000fcc000bf05270 */
[----:B------:R-:W-:-:S13]  /*6860*/  PLOP3.LUT P1, PT, PT, PT, UP0, 0x80, 0x0 ;  /* 0x000000000000781c */ /* 0x000fda0003f2f008 */
[----:B------:R-:W-:Y:S05]  /*6870*/  @!P1 BRA `(.L_x_2574) ;  /* 0x0000002c00ec9947 */ /* 0x000fea0003800000 */
[----:B------:R-:W-:Y:S01]  /*6880*/  ULDC.64 UR10, c[0x0][0x2c0] ;  /* 0x0000b000000a7ab9 */ /* 0x000fe20000000a00 */
[----:B------:R-:W-:Y:S02]  /*6890*/  UIADD3 UR23, UR9, UR7, URZ ;  /* 0x0000000709177290 */ /* 0x000fe4000fffe03f */
[----:B------:R-:W-:Y:S02]  /*68a0*/  ULEA UR22, UP0, UR6, UR10, 0x2 ;  /* 0x0000000a06167291 */ /* 0x000fe4000f80103f */
[----:B------:R-:W-:Y:S02]  /*68b0*/  UIMAD UR13, UR12, 0x3000, URZ ;  /* 0x000030000c0d78a4 */ /* 0x000fe4000f8e023f */
        /* <DEDUP_REMOVED lines=11> */
[----:B------:R-:W-:Y:S01]  /*6970*/  UMOV UR4, URZ ;  /* 0x0000003f00047c82 */ /* 0x000fe20008000000 */
[----:B------:R-:W-:Y:S01]  /*6980*/  ULDC.64 UR28, c[0x0][0x2c0] ;  /* 0x0000b000001c7ab9 */ /* 0x000fe20000000a00 */
[----:B------:R-:W-:-:S09]  /*6990*/  UMOV UR24, UR13 ;  /* 0x0000000d00187c82 */ /* 0x000fd20008000000 */
.L_x_2609:
        /* <DEDUP_REMOVED lines=13> */
[----:B------:R-:W-:Y:S02]  /*6a70*/  ULEA.HI.X.SX32 UR40, UR24, UR25, 0x1, UP0 ;  /* 0x0000001918287291 */ /* 0x000fe400080f0e3f */
[----:B------:R-:W-:-:S04]  /*6a80*/  ULEA UR38, UP0, UR39, UR28, 0x2 ;  /* 0x0000001c27267291 */ /* 0x000fc8000f80103f */
[----:B------:R-:W-:-:S03]  /*6a90*/  ULEA.HI.X UR39, UR39, UR29, UR40, 0x2, UP0 ;  /* 0x0000001d27277291 */ /* 0x000fc600080f1428 */
[----:B------:R-:W-:Y:S01]  /*6aa0*/  UMOV UR40, 0x0 ;  /* 0x0000000000287882 */ /* 0x000fe20000000000 */
[----:B-1----:R-:W-:-:S03]  /*6ab0*/  ULEA UR26, UR27, UR26, 0x18 ;  /* 0x0000001a1b1a7291 */ /* 0x002fc6000f8ec03f */
[----:B------:R-:W-:Y:S01]  /*6ac0*/  UMOV UR27, 0x400 ;  /* 0x00000400001b7882 */ /* 0x000fe20000000000 */
[----:B------:R-:W-:-:S09]  /*6ad0*/  UIADD3 UR26, UR26, 0x12000, URZ ;  /* 0x000120001a1a7890 */ /* 0x000fd2000fffe03f */
[----:B------:R1:W-:Y:S02]  /*6ae0*/  UBLKRED.G.S.ADD.F32.RN [UR38], [UR26], UR27, desc[UR40] ;  /* 0x000028261a0073bb */ /* 0x0003e400080a141b */
[----:B-1----:R0:W-:Y:S02]  /*6af0*/  UTMACMDFLUSH ;  /* 0x00000000000079b7 */ /* 0x0021e40000000000 */
.L_x_2590:
[----:B------:R-:W-:Y:S05]  /*6b00*/  BSYNC B1 ;  /* 0x0000000000017941 */ /* 0x000fea0003800000 */
.L_x_2589:
        /* <DEDUP_REMOVED lines=12> */
.L_x_2592:
[----:B------:R-:W-:Y:S05]  /*6bd0*/  BSYNC B1 ;  /* 0x0000000000017941 */ /* 0x000fea0003800000 */
.L_x_2591:
        /* <DEDUP_REMOVED lines=13> */
.L_x_2594:
[----:B------:R-:W-:Y:S05]  /*6cb0*/  BSYNC B1 ;  /* 0x0000000000017941 */ /* 0x000fea0003800000 */
.L_x_2593:
[----:B------:R-:W-:Y:S06]  /*6cc0*/  BAR.ARV 0xa, 0xa0 ;  /* 0x0282800000007b1d */ /* 0x000fec0000002000 */
[----:B------:R-:W-:Y:S04]  /*6cd0*/  BSSY B1, `(.L_x_2595) ;  /* 0x0000003000017945 */ /* 0x000fe80003800000 */
[----:B------:R-:W-:Y:S05]  /*6ce0*/  @!P0 BRA `(.L_x_2596) ;  /* 0x0000000000048947 */ /* 0x000fea0003800000 */
[----:B------:R-:W-:-:S04]  /*6cf0*/  DEPBAR.LE SB0, 0x1 ;  /* 0x000080400000791a */ /* 0x000fc80000000000 */
.L_x_2596:
[----:B------:R-:W-:Y:S05]  /*6d00*/  BSYNC B1 ;  /* 0x0000000000017941 */ /* 0x000fea0003800000 */
.L_x_2595:
[----:B------:R-:W-:Y:S06]  /*6d10*/  BAR.ARV 0xb, 0xa0 ;  /* 0x02c2800000007b1d */ /* 0x000fec0000002000 */
[----:B------:R-:W-:Y:S04]  /*6d20*/  BSSY B1, `(.L_x_2597) ;  /* 0x0000003000017945 */ /* 0x000fe80003800000 */
[----:B------:R-:W-:Y:S05]  /*6d30*/  @!P0 BRA `(.L_x_2598) ;  /* 0x0000000000048947 */ /* 0x000fea0003800000 */
[----:B------:R-:W-:-:S04]  /*6d40*/  DEPBAR.LE SB0, 0x0 ;  /* 0x000080000000791a */ /* 0x000fc80000000000 */
.L_x_2598:
[----:B------:R-:W-:Y:S05]  /*6d50*/  BSYNC B1 ;  /* 0x0000000000017941 */ /* 0x000fea0003800000 */
.L_x_2597:
        /* <DEDUP_REMOVED lines=13> */
.L_x_2600:
[----:B------:R-:W-:Y:S05]  /*6e30*/  BSYNC B1 ;  /* 0x0000000000017941 */ /* 0x000fea0003800000 */
.L_x_2599:
        /* <DEDUP_REMOVED lines=12> */
.L_x_2602:
[----:B------:R-:W-:Y:S05]  /*6f00*/  BSYNC B1 ;  /* 0x0000000000017941 */ /* 0x000fea0003800000 */
.L_x_2601:
        /* <DEDUP_REMOVED lines=13> */
.L_x_2604:
[----:B------:R-:W-:Y:S05]  /*6fe0*/  BSYNC B1 ;  /* 0x0000000000017941 */ /* 0x000fea0003800000 */
.L_x_2603:
[----:B------:R-:W-:Y:S06]  /*6ff0*/  BAR.ARV 0xa, 0xa0 ;  /* 0x0282800000007b1d */ /* 0x000fec0000002000 */
[----:B------:R-:W-:Y:S04]  /*7000*/  BSSY B1, `(.L_x_2605) ;  /* 0x0000003000017945 */ /* 0x000fe80003800000 */
[----:B------:R-:W-:Y:S05]  /*7010*/  @!P0 BRA `(.L_x_2606) ;  /* 0x0000000000048947 */ /* 0x000fea0003800000 */
[----:B------:R-:W-:-:S04]  /*7020*/  DEPBAR.LE SB0, 0x1 ;  /* 0x000080400000791a */ /* 0x000fc80000000000 */
.L_x_2606:
[----:B------:R-:W-:Y:S05]  /*7030*/  BSYNC B1 ;  /* 0x0000000000017941 */ /* 0x000fea0003800000 */
.L_x_2605:
[----:B------:R-:W-:Y:S01]  /*7040*/  UIADD3 UR12, UR12, 0x2, URZ ;  /* 0x000000020c0c7890 */ /* 0x000fe2000fffe03f */
[----:B------:R-:W-:Y:S06]  /*7050*/  BAR.ARV 0xb, 0xa0 ;  /* 0x02c2800000007b1d */ /* 0x000fec0000002000 */
[----:B------:R-:W-:Y:S01]  /*7060*/  UISETP.GE.AND UP0, UPT, UR12, UR5, UPT ;  /* 0x000000050c00728c */ /* 0x000fe2000bf06270 */
[----:B------:R-:W-:Y:S04]  /*7070*/  BSSY B1, `(.L_x_2607) ;  /* 0x0000003000017945 */ /* 0x000fe80003800000 */
[----:B------:R-:W-:Y:S06]  /*7080*/  @!P0 BRA `(.L_x_2608) ;  /* 0x0000000000048947 */ /* 0x000fec0003800000 */
[----:B------:R-:W-:-:S04]  /*7090*/  DEPBAR.LE SB0, 0x0 ;  /* 0x000080000000791a */ /* 0x000fc80000000000 */
.L_x_2608:
[----:B------:R-:W-:Y:S05]  /*70a0*/  BSYNC B1 ;  /* 0x0000000000017941 */ /* 0x000fea0003800000 */
.L_x_2607:
[----:B------:R-:W-:Y:S06]  /*70b0*/  BAR.ARV 0xc, 0xa0 ;  /* 0x0302800000007b1d */ /* 0x000fec0000002000 */
[----:B------:R-:W-:Y:S01]  /*70c0*/  PLOP3.LUT P1, PT, PT, PT, UP0, 0x80, 0x0 ;  /* 0x000000000000781c */ /* 0x000fe20003f2f008 */
[----:B------:R-:W-:Y:S02]  /*70d0*/  UIADD3 UR24, UR24, 0x6000, URZ ;  /* 0x0000600018187890 */ /* 0x000fe4000fffe03f */
[----:B------:R-:W-:-:S10]  /*70e0*/  UIADD3 UR4, UR4, 0x6000, URZ ;  /* 0x0000600004047890 */ /* 0x000fd4000fffe03f */
[----:B------:R-:W-:Y:S05]  /*70f0*/  @!P1 BRA `(.L_x_2609) ;  /* 0xfffffff800289947 */ /* 0x000fea000383ffff */
[----:B------:R-:W-:Y:S05]  /*7100*/  BRA `(.L_x_2574) ;  /* 0x0000002400c87947 */ /* 0x000fea0003800000 */
.L_x_2573:
        /* <DEDUP_REMOVED lines=21> */
.L_x_2610:
[----:B------:R-:W-:Y:S01]  /*7260*/  ULDC UR8, c[0x0][0xb44] ;  /* 0x0002d10000087ab9 */ /* 0x000fe20000000800 */
[----:B------:R-:W-:Y:S01]  /*7270*/  UMOV UR35, UR7 ;  /* 0x0000000700237c82 */ /* 0x000fe20008000000 */
[----:B------:R-:W-:-:S11]  /*7280*/  UISETP.NE.AND UP0, UPT, UR8, 0x1, UPT ;  /* 0x000000010800788c */ /* 0x000fd6000bf05270 */
[----:B------:R-:W-:Y:S02]  /*7290*/  @UP0 ULDC.64 UR10, c[0x0][0xb48] ;  /* 0x0002d200000a0ab9 */ /* 0x000fe40000000a00 */
[----:B------:R-:W-:-:S04]  /*72a0*/  UIMAD.WIDE.U32 UR4, UR7, UR10, URZ ;  /* 0x0000000a070472a5 */ /* 0x000fc8000f8e003f */
[----:B------:R-:W-:-:S04]  /*72b0*/  @UP0 USHF.R.U32.HI UR35, URZ, UR11, UR5 ;  /* 0x0000000b3f230299 */ /* 0x000fc80008011605 */
[----:B------:R-:W-:-:S12]  /*72c0*/  UIMAD UR4, UR35, UR8, URZ ;  /* 0x00000008230472a4 */ /* 0x000fd8000f8e023f */
.L_x_2611:
[----:B------:R-:W-:Y:S01]  /*72d0*/  ULDC UR8, c[0x0][0xb38] ;  /* 0x0002ce0000087ab9 */ /* 0x000fe20000000800 */
[----:B------:R-:W-:Y:S01]  /*72e0*/  UIADD3 UR4, UR7, -UR4, URZ ;  /* 0x8000000407047290 */ /* 0x000fe2000fffe03f */
[----:B------:R-:W-:Y:S01]  /*72f0*/  IMAD.MOV.U32 R16, RZ, RZ, 0x1 ;  /* 0x00000001ff107424 */ /* 0x000fe200078e00ff */
[----:B------:R-:W-:Y:S01]  /*7300*/  UISETP.NE.AND UP0, UPT, UR8, 0x1, UPT ;  /* 0x000000010800788c */ /* 0x000fe2000bf05270 */
[----:B------:R-:W-:Y:S01]  /*7310*/  IMAD.MOV.U32 R23, RZ, RZ, RZ ;  /* 0x000000ffff177224 */ /* 0x000fe200078e00ff */
[----:B------:R-:W-:Y:S01]  /*7320*/  ULDC UR5, c[0x0][0xb44] ;  /* 0x0002d10000057ab9 */ /* 0x000fe20000000800 */
[----:B------:R-:W-:Y:S01]  /*7330*/  IMAD.MOV.U32 R10, RZ, RZ, 0x1 ;  /* 0x00000001ff0a7424 */ /* 0x000fe200078e00ff */
[----:B------:R-:W-:-:S07]  /*7340*/  UIMAD UR6, UR6, UR5, UR4 ;  /* 0x00000005060672a4 */ /* 0x000fce000f8e0204 */
        /* <DEDUP_REMOVED lines=9> */
[----:B------:R-:W1:Y:S01]  /*73e0*/  LDC R2, c[0x0][0x280] ;  /* 0x0000a000ff027b82 */ /* 0x000e620000000800 */
[----:B------:R-:W-:Y:S01]  /*73f0*/  UIMAD UR35, UR35, 0x60, URZ ;  /* 0x00000060232378a4 */ /* 0x000fe2000f8e023f */
[----:B------:R-:W-:-:S06]  /*7400*/  ULDC UR4, c[0x0][0x74c] ;  /* 0x0001d30000047ab9 */ /* 0x000fcc0000000800 */
[----:B------:R-:W1:Y:S02]  /*7410*/  LDC R3, c[0x0][0x290] ;  /* 0x0000a400ff037b82 */ /* 0x000e640000000800 */
[----:B-1----:R-:W-:Y:S01]  /*7420*/  IADD3 R0, -R3, UR35, R2 ;  /* 0x0000002303007c10 */ /* 0x002fe2000fffe102 */
[----:B------:R-:W-:-:S04]  /*7430*/  VIADD R2, R2, 0x3f ;  /* 0x0000003f02027836 */ /* 0x000fc80000000000 */
[----:B------:R-:W-:Y:S01]  /*7440*/  VIADD R0, R0, -UR4 ;  /* 0x8000000400007c36 */ /* 0x000fe20008000000 */
[----:B------:R-:W-:-:S04]  /*7450*/  SHF.R.S32.HI R5, RZ, 0x1f, R2 ;  /* 0x0000001fff057819 */ /* 0x000fc80000011402 */
[----:B------:R-:W-:Y:S02]  /*7460*/  SHF.R.S32.HI R3, RZ, 0x1f, R0 ;  /* 0x0000001fff037819 */ /* 0x000fe40000011400 */
[----:B------:R-:W-:Y:S02]  /*7470*/  LEA.HI R4, R5, R2, RZ, 0x6 ;  /* 0x0000000205047211 */ /* 0x000fe400078f30ff */
[----:B------:R-:W-:Y:S02]  /*7480*/  LEA.HI R3, R3, R0, RZ, 0x6 ;  /* 0x0000000003037211 */ /* 0x000fe400078f30ff */
[----:B------:R-:W-:Y:S02]  /*7490*/  SHF.R.S32.HI R4, RZ, 0x6, R4 ;  /* 0x00000006ff047819 */ /* 0x000fe40000011404 */
[----:B------:R-:W-:-:S04]  /*74a0*/  SHF.R.S32.HI R3, RZ, 0x6, R3 ;  /* 0x00000006ff037819 */ /* 0x000fc80000011403 */
[----:B------:R-:W-:-:S04]  /*74b0*/  VIMNMX R5, RZ, R3, !PT ;  /* 0x00000003ff057248 */ /* 0x000fc80007fe0100 */
[----:B------:R-:W-:-:S13]  /*74c0*/  ISETP.GT.AND P0, PT, R4, R5, PT ;  /* 0x000000050400720c */ /* 0x000fda0003f04270 */
[----:B------:R-:W-:Y:S05]  /*74d0*/  @!P0 BRA `(.L_x_2612) ;  /* 0x0000002000508947 */ /* 0x000fea0003800000 */
[----:B------:R-:W1:Y:S01]  /*74e0*/  LDC.64 R8, c[0x0][0x718] ;  /* 0x0001c600ff087b82 */ /* 0x000e620000000a00 */
[----:B------:R-:W-:Y:S01]  /*74f0*/  IMAD.U32 R3, RZ, RZ, UR28 ;  /* 0x0000001cff037e24 */ /* 0x000fe2000f8e00ff */
[----:B------:R-:W-:Y:S01]  /*7500*/  ULDC UR4, c[0x0][0x2e8] ;  /* 0x0000ba0000047ab9 */ /* 0x000fe20000000800 */
[----:B------:R-:W-:Y:S01]  /*7510*/  ELECT P0, URZ, PT ;  /* 0x00000000003f782f */ /* 0x000fe20003800000 */
[----:B------:R-:W-:Y:S01]  /*7520*/  BSSY B1, `(.L_x_2612) ;  /* 0x000020f000017945 */ /* 0x000fe20003800000 */
[----:B------:R-:W-:Y:S01]  /*7530*/  UISETP.NE.AND UP0, UPT, UR4, 0x1, UPT ;  /* 0x000000010400788c */ /* 0x000fe2000bf05270 */
[----:B------:R-:W-:Y:S01]  /*7540*/  SHF.R.S32.HI R3, RZ, 0x1f, R3 ;  /* 0x0000001fff037819 */ /* 0x000fe20000011403 */
[----:B------:R-:W-:Y:S01]  /*7550*/  UMOV UR36, UR28 ;  /* 0x0000001c00247c82 */ /* 0x000fe20008000000 */
[----:B------:R-:W2:Y:S01]  /*7560*/  LDC.64 R6, c[0x0][0x730] ;  /* 0x0001cc00ff067b82 */ /* 0x000ea20000000a00 */
[----:B------:R-:W-:-:S07]  /*7570*/  IMAD.MOV.U32 R23, RZ, RZ, RZ ;  /* 0x000000ffff177224 */ /* 0x000fce00078e00ff */
[----:B------:R-:W3:Y:S01]  /*7580*/  LDC.64 R10, c[0x0][0x720] ;  /* 0x0001c800ff0a7b82 */ /* 0x000ee20000000a00 */
[----:B------:R-:W-:Y:S01]  /*7590*/  @UP0 ULDC UR4, c[0x0][0x2ec] ;  /* 0x0000bb0000040ab9 */ /* 0x000fe20000000800 */
[----:B------:R-:W-:Y:S01]  /*75a0*/  @UP0 ULDC UR6, c[0x0][0x2f0] ;  /* 0x0000bc0000060ab9 */ /* 0x000fe20000000800 */
[----:B------:R-:W-:-:S04]  /*75b0*/  UIMAD.WIDE.U32 UR4, UR28, UR4, URZ ;  /* 0x000000041c0472a5 */ /* 0x000fc8000f8e003f */
[----:B------:R-:W-:Y:S01]  /*75c0*/  @UP0 USHF.R.U32.HI UR36, URZ, UR6, UR5 ;  /* 0x000000063f240299 */ /* 0x000fe20008011605 */
[----:B-1----:R-:W-:-:S04]  /*75d0*/  IMAD R0, R3, R8, RZ ;  /* 0x0000000803007224 */ /* 0x002fc800078e02ff */
[----:B------:R-:W-:Y:S02]  /*75e0*/  IMAD R13, R9, UR28, R0 ;  /* 0x0000001c090d7c24 */ /* 0x000fe4000f8e0200 */
[----:B------:R-:W-:-:S04]  /*75f0*/  IMAD.WIDE.U32 R8, R8, UR28, RZ ;  /* 0x0000001c08087c25 */ /* 0x000fc8000f8e00ff */
[----:B--2---:R-:W-:Y:S02]  /*7600*/  IMAD R12, R3, R6, RZ ;  /* 0x00000006030c7224 */ /* 0x004fe400078e02ff */
[----:B------:R-:W1:Y:S01]  /*7610*/  LDC.64 R2, c[0x0][0x738] ;  /* 0x0001ce00ff027b82 */ /* 0x000e620000000a00 */
[----:B------:R-:W-:Y:S02]  /*7620*/  IMAD.U32 R0, RZ, RZ, UR29 ;  /* 0x0000001dff007e24 */ /* 0x000fe4000f8e00ff */
[----:B------:R-:W-:Y:S02]  /*7630*/  IMAD.IADD R9, R9, 0x1, R13 ;  /* 0x0000000109097824 */ /* 0x000fe400078e020d */
[----:B------:R-:W-:Y:S01]  /*7640*/  IMAD R15, R7, UR28, R12 ;  /* 0x0000001c070f7c24 */ /* 0x000fe2000f8e020c */
[----:B------:R-:W-:Y:S01]  /*7650*/  SHF.R.S32.HI R13, RZ, 0x1f, R0 ;  /* 0x0000001fff0d7819 */ /* 0x000fe20000011400 */
[----:B------:R-:W-:-:S04]  /*7660*/  IMAD.WIDE.U32 R6, R6, UR28, RZ ;  /* 0x0000001c06067c25 */ /* 0x000fc8000f8e00ff */
[----:B---3--:R-:W-:Y:S02]  /*7670*/  IMAD R0, R13, R10, RZ ;  /* 0x0000000a0d007224 */ /* 0x008fe400078e02ff */
[----:B------:R-:W-:Y:S02]  /*7680*/  IMAD.IADD R7, R7, 0x1, R15 ;  /* 0x0000000107077824 */ /* 0x000fe400078e020f */
[----:B------:R-:W-:Y:S02]  /*7690*/  IMAD R11, R11, UR29, R0 ;  /* 0x0000001d0b0b7c24 */ /* 0x000fe4000f8e0200 */
[----:B------:R-:W-:-:S04]  /*76a0*/  IMAD.WIDE.U32 R8, R10, UR29, R8 ;  /* 0x0000001d0a087c25 */ /* 0x000fc8000f8e0008 */
[----:B------:R-:W-:Y:S02]  /*76b0*/  IMAD.MOV.U32 R10, RZ, RZ, 0x1 ;  /* 0x00000001ff0a7424 */ /* 0x000fe400078e00ff */
[----:B-1----:R-:W-:Y:S02]  /*76c0*/  IMAD R0, R13, R2, RZ ;  /* 0x000000020d007224 */ /* 0x002fe400078e02ff */
[----:B------:R-:W-:-:S04]  /*76d0*/  IMAD.WIDE.U32 R6, R2, UR29, R6 ;  /* 0x0000001d02067c25 */ /* 0x000fc8000f8e0006 */
[----:B------:R-:W-:Y:S01]  /*76e0*/  IMAD R3, R3, UR29, R0 ;  /* 0x0000001d03037c24 */ /* 0x000fe2000f8e0200 */
[----:B------:R-:W-:Y:S06]  /*76f0*/  @!P0 BRA `(.L_x_2613) ;  /* 0x0000001c00c48947 */ /* 0x000fec0003800000 */
[----:B------:R-:W1:Y:S01]  /*7700*/  S2R R13, SR_CgaCtaId ;  /* 0x00000000000d7919 */ /* 0x000e620000008800 */
[----:B------:R-:W-:Y:S01]  /*7710*/  MOV R12, 0x400 ;  /* 0x00000400000c7802 */ /* 0x000fe20000000f00 */
[----:B------:R-:W-:Y:S01]  /*7720*/  IMAD.MOV.U32 R0, RZ, RZ, 0x1 ;  /* 0x00000001ff007424 */ /* 0x000fe200078e00ff */
[----:B------:R-:W2:Y:S02]  /*7730*/  S2R R14, SR_TID.X ;  /* 0x00000000000e7919 */ /* 0x000ea40000002100 */
[----:B-1----:R-:W-:Y:S02]  /*7740*/  LEA R12, R13, R12, 0x18 ;  /* 0x0000000c0d0c7211 */ /* 0x002fe400078ec0ff */
[----:B------:R-:W-:Y:S02]  /*7750*/  SHF.L.U32 R13, R0, 0x1f, RZ ;  /* 0x0000001f000d7819 */ /* 0x000fe400000006ff */
[----:B--2---:R-:W-:Y:S01]  /*7760*/  LOP3.LUT P0, RZ, R14, 0x7f, RZ, 0xc0, !PT ;  /* 0x0000007f0eff7812 */ /* 0x004fe2000780c0ff */
[----:B------:R-:W-:Y:S01]  /*7770*/  IMAD.IADD R14, R9, 0x1, R11 ;  /* 0x00000001090e7824 */ /* 0x000fe200078e020b */
[----:B------:R-:W1:Y:S02]  /*7780*/  SYNCS.PHASECHK.TRANS64.TRYWAIT P1, [R12+URZ+0x36420], R13 ;  /* 0x0364200d0c0075a7 */ /* 0x000e64000802017f */
[----:B-1----:R-:W-:Y:S09]  /*7790*/  @!P1 BRA `(.L_x_2614) ;  /* 0x00000020008c9947 */ /* 0x002ff20003800000 */
.L_x_2641:
        /* <DEDUP_REMOVED lines=9> */
.L_x_2615:
[----:B------:R-:W-:Y:S01]  /*7830*/  R2UR UR27, R5 ;  /* 0x00000000051b72ca */ /* 0x000fe200000e0000 */
[----:B------:R-:W2:Y:S01]  /*7840*/  LDC.64 R18, c[0x0][0x198] ;  /* 0x00006600ff127b82 */ /* 0x000ea20000000a00 */
[----:B------:R-:W-:Y:S01]  /*7850*/  ULDC.64 UR4, c[0x0][0x700] ;  /* 0x0001c00000047ab9 */ /* 0x000fe20000000a00 */
[----:B------:R-:W-:Y:S01]  /*7860*/  R2UR UR32, R12 ;  /* 0x000000000c2072ca */ /* 0x000fe200000e0000 */
[----:B------:R-:W-:Y:S01]  /*7870*/  IMAD.U32 R11, RZ, RZ, UR4 ;  /* 0x00000004ff0b7e24 */ /* 0x000fe2000f8e00ff */
[----:B------:R-:W-:Y:S01]  /*7880*/  UMOV UR30, 0x0 ;  /* 0x00000000001e7882 */ /* 0x000fe20000000000 */
[----:B------:R-:W-:Y:S01]  /*7890*/  IMAD.U32 R0, RZ, RZ, UR5 ;  /* 0x00000005ff007e24 */ /* 0x000fe2000f8e00ff */
[----:B------:R-:W-:Y:S01]  /*78a0*/  UMOV UR31, 0x14f00000 ;  /* 0x14f00000001f7882 */ /* 0x000fe20000000000 */
[----:B------:R-:W-:Y:S01]  /*78b0*/  UMOV UR26, URZ ;  /* 0x0000003f001a7c82 */ /* 0x000fe20008000000 */
[----:B------:R-:W-:Y:S01]  /*78c0*/  UMOV UR18, 0x40 ;  /* 0x0000004000127882 */ /* 0x000fe20000000000 */
[----:B------:R-:W-:Y:S01]  /*78d0*/  UMOV UR20, UR28 ;  /* 0x0000001c00147c82 */ /* 0x000fe20008000000 */
[----:B------:R-:W-:Y:S01]  /*78e0*/  UMOV UR21, UR29 ;  /* 0x0000001d00157c82 */ /* 0x000fe20008000000 */
[----:B------:R-:W-:Y:S01]  /*78f0*/  UMOV UR10, 0x80 ;  /* 0x00000080000a7882 */ /* 0x000fe20000000000 */
[----:B------:R-:W-:Y:S01]  /*7900*/  USHF.L.U32 UR27, UR27, 0x6, URZ ;  /* 0x000000061b1b7899 */ /* 0x000fe2000800063f */
[----:B------:R-:W-:Y:S01]  /*7910*/  IMAD.MOV.U32 R17, RZ, RZ, 0x12000 ;  /* 0x00012000ff117424 */ /* 0x000fe200078e00ff */
[----:B------:R-:W-:Y:S01]  /*7920*/  UMOV UR12, UR28 ;  /* 0x0000001c000c7c82 */ /* 0x000fe20008000000 */
[----:B------:R-:W-:Y:S01]  /*7930*/  UIADD3 UR25, UR32, 0x36410, URZ ;  /* 0x0003641020197890 */ /* 0x000fe2000fffe03f */
[----:B------:R-:W-:Y:S01]  /*7940*/  IMAD.MOV.U32 R23, RZ, RZ, 0x1 ;  /* 0x00000001ff177424 */ /* 0x000fe200078e00ff */
[----:B------:R-:W-:Y:S01]  /*7950*/  UIADD3 UR24, UR32, 0x1e000, URZ ;  /* 0x0001e00020187890 */ /* 0x000fe2000fffe03f */
[----:B------:R-:W-:Y:S01]  /*7960*/  IMAD.U32 R3, RZ, RZ, UR27 ;  /* 0x0000001bff037e24 */ /* 0x000fe2000f8e00ff */
[----:B------:R-:W-:Y:S01]  /*7970*/  IADD3 R2, P1, R8, UR27, RZ ;  /* 0x0000001b08027c10 */ /* 0x000fe2000ff3e0ff */
[----:B------:R-:W-:-:S02]  /*7980*/  UIADD3 UR16, UR32, 0x20000, URZ ;  /* 0x0002000020107890 */ /* 0x000fc4000fffe03f */
[----:B------:R-:W-:Y:S01]  /*7990*/  UIADD3 UR8, UR32, 0x22000, URZ ;  /* 0x0002200020087890 */ /* 0x000fe2000fffe03f */
[----:B------:R-:W-:Y:S01]  /*79a0*/  LEA.HI.X.SX32 R3, R3, R14, 0x1, P1 ;  /* 0x0000000e03037211 */ /* 0x000fe200008f0eff */
[----:B--2---:R-:W-:Y:S01]  /*79b0*/  IMAD.MOV.U32 R20, RZ, RZ, R18 ;  /* 0x000000ffff147224 */ /* 0x004fe200078e0012 */
[C---:B------:R-:W-:Y:S01]  /*79c0*/  LEA R10, P1, R2.reuse, R11, 0x2 ;  /* 0x0000000b020a7211 */ /* 0x040fe200078210ff */
[----:B------:R-:W-:Y:S01]  /*79d0*/  IMAD.MOV.U32 R21, RZ, RZ, R19 ;  /* 0x000000ffff157224 */ /* 0x000fe200078e0013 */
[----:B------:R-:W-:Y:S02]  /*79e0*/  UIADD3 UR40, UR32, 0x30000, URZ ;  /* 0x0003000020287890 */ /* 0x000fe4000fffe03f */
[----:B------:R-:W-:Y:S01]  /*79f0*/  LEA.HI.X R2, R2, R0, R3, 0x2, P1 ;  /* 0x0000000002027211 */ /* 0x000fe200008f1403 */
[----:B------:R-:W-:Y:S01]  /*7a00*/  UMOV UR17, UR25 ;  /* 0x0000001900117c82 */ /* 0x000fe20008000000 */
[----:B------:R-:W-:Y:S01]  /*7a10*/  R2UR UR14, R10 ;  /* 0x000000000a0e72ca */ /* 0x000fe200000e0000 */
[----:B------:R-:W-:Y:S01]  /*7a20*/  UMOV UR19, UR27 ;  /* 0x0000001b00137c82 */ /* 0x000fe20008000000 */
[----:B------:R-:W-:Y:S01]  /*7a30*/  R2UR UR15, R2 ;  /* 0x00000000020f72ca */ /* 0x000fe200000e0000 */
[----:B------:R-:W-:Y:S01]  /*7a40*/  UMOV UR13, UR29 ;  /* 0x0000001d000d7c82 */ /* 0x000fe20008000000 */
[----:B------:R-:W-:Y:S01]  /*7a50*/  IADD3 R2, P1, R20, 0x2f0, RZ ;  /* 0x000002f014027810 */ /* 0x000fe20007f3e0ff */
[----:B------:R-:W-:Y:S01]  /*7a60*/  UMOV UR9, UR25 ;  /* 0x0000001900097c82 */ /* 0x000fe20008000000 */
[----:B------:R-:W-:Y:S01]  /*7a70*/  UMOV UR11, UR27 ;  /* 0x0000001b000b7c82 */ /* 0x000fe20008000000 */
[----:B------:R-:W-:Y:S01]  /*7a80*/  UMOV UR33, 0x10 ;  /* 0x0000001000217882 */ /* 0x000fe20000000000 */
[----:B------:R-:W-:Y:S01]  /*7a90*/  R2UR UR6, R2 ;  /* 0x00000000020672ca */ /* 0x000fe200000e0000 */
[----:B------:R-:W-:Y:S01]  /*7aa0*/  UMOV UR41, UR25 ;  /* 0x0000001900297c82 */ /* 0x000fe20008000000 */
[----:B------:R-:W-:Y:S01]  /*7ab0*/  IADD3 R2, P2, R20, 0x3f0, RZ ;  /* 0x000003f014027810 */ /* 0x000fe20007f5e0ff */
[----:B------:R-:W-:Y:S01]  /*7ac0*/  VIADD R10, R4, 0xffffffff ;  /* 0xffffffff040a7836 */ /* 0x000fe20000000000 */
[----:B------:R-:W-:-:S02]  /*7ad0*/  UIADD3 UR48, UR32, 0x3000, URZ ;  /* 0x0000300020307890 */ /* 0x000fc4000fffe03f */
[----:B------:R-:W-:Y:S01]  /*7ae0*/  R2UR UR4, R2 ;  /* 0x00000000020472ca */ /* 0x000fe200000e0000 */
[--C-:B------:R-:W-:Y:S01]  /*7af0*/  IMAD.X R2, RZ, RZ, R21.reuse, P1 ;  /* 0x000000ffff027224 */ /* 0x100fe200008e0615 */
[----:B------:R-:W-:Y:S01]  /*7b00*/  UMOV UR38, 0x0 ;  /* 0x0000000000267882 */ /* 0x000fe20000000000 */
[----:B------:R-:W-:Y:S01]  /*7b10*/  UMOV UR39, 0x10000000 ;  /* 0x1000000000277882 */ /* 0x000fe20000000000 */
[----:B------:R-:W-:Y:S01]  /*7b20*/  UMOV UR37, UR29 ;  /* 0x0000001d00257c82 */ /* 0x000fe20008000000 */
[----:B------:R-:W-:Y:S01]  /*7b30*/  UMOV UR34, UR26 ;  /* 0x0000001a00227c82 */ /* 0x000fe20008000000 */
[----:B------:R-:W-:Y:S01]  /*7b40*/  R2UR UR7, R2 ;  /* 0x00000000020772ca */ /* 0x000fe200000e0000 */
[--C-:B------:R-:W-:Y:S01]  /*7b50*/  IMAD.X R2, RZ, RZ, R21.reuse, P2 ;  /* 0x000000ffff027224 */ /* 0x100fe200010e0615 */
[----:B------:R-:W-:Y:S01]  /*7b60*/  UMOV UR50, 0x40 ;  /* 0x0000004000327882 */ /* 0x000fe20000000000 */
[----:B------:R-:W-:Y:S01]  /*7b70*/  UMOV UR51, UR35 ;  /* 0x0000002300337c82 */ /* 0x000fe20008000000 */
[----:B------:R-:W-:Y:S01]  /*7b80*/  UMOV UR52, UR36 ;  /* 0x0000002400347c82 */ /* 0x000fe20008000000 */
[----:B------:R-:W-:Y:S01]  /*7b90*/  UMOV UR53, UR29 ;  /* 0x0000001d00357c82 */ /* 0x000fe20008000000 */
[----:B------:R-:W-:Y:S01]  /*7ba0*/  R2UR UR5, R2 ;  /* 0x00000000020572ca */ /* 0x000fe200000e0000 */
[----:B------:R-:W-:Y:S01]  /*7bb0*/  UMOV UR42, 0x80 ;  /* 0x00000080002a7882 */ /* 0x000fe20000000000 */
[----:B------:R-:W-:Y:S01]  /*7bc0*/  IADD3 R2, P1, R20, 0xf0, RZ ;  /* 0x000000f014027810 */ /* 0x000fe20007f3e0ff */
[----:B------:R-:W-:Y:S01]  /*7bd0*/  UMOV UR43, UR35 ;  /* 0x00000023002b7c82 */ /* 0x000fe20008000000 */
[----:B------:R-:W-:Y:S01]  /*7be0*/  UMOV UR44, UR36 ;  /* 0x00000024002c7c82 */ /* 0x000fe20008000000 */
[----:B------:R-:W-:Y:S01]  /*7bf0*/  UMOV UR45, UR29 ;  /* 0x0000001d002d7c82 */ /* 0x000fe20008000000 */
[----:B------:R-:W-:Y:S01]  /*7c00*/  R2UR UR22, R2 ;  /* 0x00000000021672ca */ /* 0x000fe200000e0000 */
[----:B------:R-:W-:Y:S01]  /*7c10*/  IMAD.X R3, RZ, RZ, R21, P1 ;  /* 0x000000ffff037224 */ /* 0x000fe200008e0615 */
[----:B------:R-:W-:Y:S01]  /*7c20*/  ISETP.GE.AND P1, PT, R5, R10, PT ;  /* 0x0000000a0500720c */ /* 0x000fe20003f26270 */
[----:B------:R2:W-:Y:S03]  /*7c30*/  STL [R1+0x8], R10 ;  /* 0x0000080a01007387 */ /* 0x0005e60000100800 */
[----:B------:R-:W-:Y:S01]  /*7c40*/  R2UR UR23, R3 ;  /* 0x00000000031772ca */ /* 0x000fe200000e0000 */
[----:B--2---:R-:W-:-:S12]  /*7c50*/  IMAD.MOV.U32 R10, RZ, RZ, 0x1 ;  /* 0x00000001ff0a7424 */ /* 0x004fd800078e00ff */
[----:B------:R-:W-:Y:S01]  /*7c60*/  UTMALDG.4D [UR24], [UR22], desc[UR30] ;  /* 0x00001e18160075b4 */ /* 0x000fe20008019000 */
[----:B------:R2:W-:Y:S01]  /*7c70*/  UTMALDG.4D [UR16], [UR22], desc[UR30] ;  /* 0x00001e10160075b4 */ /* 0x0005e20008019000 */
[----:B------:R-:W-:Y:S01]  /*7c80*/  UTMALDG.4D [UR8], [UR22], desc[UR30] ;  /* 0x00001e08160075b4 */ /* 0x000fe20008019000 */
[----:B------:R3:W-:Y:S01]  /*7c90*/  UBLKCP.S.G [UR40], [UR14], UR33 ;  /* 0x000000280e0073ba */ /* 0x0007e20008000221 */
[----:B------:R4:W-:Y:S01]  /*7ca0*/  SYNCS.ARRIVE.TRANS64 RZ, [R12+URZ+0x36400], R17 ;  /* 0x036400110cff79a7 */ /* 0x0009e2000800003f */
[----:B--2---:R-:W-:Y:S01]  /*7cb0*/  UIADD3 UR16, UR32, 0x9000, URZ ;  /* 0x0000900020107890 */ /* 0x004fe2000fffe03f */
[----:B------:R-:W-:Y:S01]  /*7cc0*/  UMOV UR19, UR35 ;  /* 0x0000002300137c82 */ /* 0x000fe20008000000 */
[----:B------:R-:W-:Y:S01]  /*7cd0*/  UMOV UR20, UR36 ;  /* 0x0000002400147c82 */ /* 0x000fe20008000000 */
[----:B------:R-:W-:Y:S01]  /*7ce0*/  UMOV UR18, UR26 ;  /* 0x0000001a00127c82 */ /* 0x000fe20008000000 */
[----:B---3--:R-:W-:Y:S02]  /*7cf0*/  UIADD3 UR33, UR32, 0x36400, URZ ;  /* 0x0003640020217890 */ /* 0x008fe4000fffe03f */
[----:B------:R-:W-:-:S02]  /*7d00*/  UIADD3 UR40, UR32, 0x6000, URZ ;  /* 0x0000600020287890 */ /* 0x000fc4000fffe03f */
[----:B------:R-:W-:Y:S01]  /*7d10*/  UIADD3 UR8, UR32, 0xc000, URZ ;  /* 0x0000c00020087890 */ /* 0x000fe2000fffe03f */
[----:B------:R-:W-:Y:S02]  /*7d20*/  UMOV UR10, 0x40 ;  /* 0x00000040000a7882 */ /* 0x000fe40000000000 */
[----:B------:R-:W-:Y:S01]  /*7d30*/  UMOV UR49, UR33 ;  /* 0x0000002100317c82 */ /* 0x000fe20008000000 */
[----:B------:R-:W-:Y:S01]  /*7d40*/  UMOV UR41, UR33 ;  /* 0x0000002100297c82 */ /* 0x000fe20008000000 */
[----:B------:R2:W-:Y:S01]  /*7d50*/  UTMALDG.4D [UR32], [UR6], desc[UR38] ;  /* 0x00002620060075b4 */ /* 0x0005e20008019000 */
[----:B------:R-:W-:Y:S01]  /*7d60*/  UMOV UR17, UR33 ;  /* 0x0000002100117c82 */ /* 0x000fe20008000000 */
[----:B------:R-:W-:Y:S01]  /*7d70*/  UMOV UR11, UR35 ;  /* 0x00000023000b7c82 */ /* 0x000fe20008000000 */
[----:B------:R-:W-:Y:S01]  /*7d80*/  UMOV UR12, UR36 ;  /* 0x00000024000c7c82 */ /* 0x000fe20008000000 */
[----:B------:R-:W-:Y:S01]  /*7d90*/  UMOV UR9, UR33 ;  /* 0x0000002100097c82 */ /* 0x000fe20008000000 */
[----:B------:R4:W-:Y:S01]  /*7da0*/  UTMALDG.4D [UR48], [UR6], desc[UR38] ;  /* 0x00002630060075b4 */ /* 0x0009e20008019000 */
[----:B------:R4:W-:Y:S01]  /*7db0*/  UTMALDG.4D [UR40], [UR6], desc[UR38] ;  /* 0x00002628060075b4 */ /* 0x0009e20008019000 */
[----:B------:R4:W-:Y:S01]  /*7dc0*/  UTMALDG.4D [UR16], [UR4], desc[UR38] ;  /* 0x00002610040075b4 */ /* 0x0009e20008019000 */
[----:B--2---:R-:W-:Y:S01]  /*7dd0*/  UIADD3 UR32, UR32, 0xf000, URZ ;  /* 0x0000f00020207890 */ /* 0x004fe2000fffe03f */
[----:B------:R-:W-:Y:S01]  /*7de0*/  UMOV UR34, 0x80 ;  /* 0x0000008000227882 */ /* 0x000fe20000000000 */
[----:B------:R4:W-:Y:S07]  /*7df0*/  UTMALDG.4D [UR8], [UR4], desc[UR38] ;  /* 0x00002608040075b4 */ /* 0x0009ee0008019000 */
[----:B------:R4:W-:Y:S02]  /*7e00*/  UTMALDG.4D [UR32], [UR4], desc[UR38] ;  /* 0x00002620040075b4 */ /* 0x0009e40008019000 */
[----:B----4-:R-:W-:Y:S05]  /*7e10*/  @P1 BRA `(.L_x_2616) ;  /* 0x0000001400201947 */ /* 0x010fea0003800000 */
[-C--:B------:R-:W-:Y:S01]  /*7e20*/  LOP3.LUT R17, RZ, R5.reuse, RZ, 0x33, !PT ;  /* 0x00000005ff117212 */ /* 0x080fe200078e33ff */
[C---:B------:R-:W-:Y:S02]  /*7e30*/  VIADD R10, R4.reuse, 0xfffffffe ;  /* 0xfffffffe040a7836 */ /* 0x040fe40000000000 */
[----:B------:R-:W-:Y:S02]  /*7e40*/  IMAD.MOV.U32 R23, RZ, RZ, 0x1 ;  /* 0x00000001ff177424 */ /* 0x000fe400078e00ff */
[----:B------:R-:W-:Y:S01]  /*7e50*/  IMAD.IADD R17, R4, 0x1, R17 ;  /* 0x0000000104117824 */ /* 0x000fe200078e0211 */
[----:B------:R-:W-:Y:S01]  /*7e60*/  ISETP.NE.AND P1, PT, R10, R5, PT ;  /* 0x000000050a00720c */ /* 0x000fe20003f25270 */
[----:B------:R-:W-:Y:S02]  /*7e70*/  IMAD.MOV.U32 R24, RZ, RZ, R5 ;  /* 0x000000ffff187224 */ /* 0x000fe400078e0005 */
[----:B------:R-:W-:Y:S01]  /*7e80*/  IMAD.MOV.U32 R16, RZ, RZ, 0x1 ;  /* 0x00000001ff107424 */ /* 0x000fe200078e00ff */
[----:B------:R-:W-:-:S05]  /*7e90*/  LOP3.LUT R4, R17, 0x1, RZ, 0xc0, !PT ;  /* 0x0000000111047812 */ /* 0x000fca00078ec0ff */
[----:B------:R2:W-:Y:S04]  /*7ea0*/  STL [R1+0x4], R4 ;  /* 0x0000040401007387 */ /* 0x0005e80000100800 */
[----:B------:R-:W-:Y:S05]  /*7eb0*/  @!P1 BRA `(.L_x_2617) ;  /* 0x0000000c005c9947 */ /* 0x000fea0003800000 */
[----:B------:R-:W-:Y:S02]  /*7ec0*/  IMAD.IADD R25, R17, 0x1, -R4 ;  /* 0x0000000111197824 */ /* 0x000fe400078e0a04 */
[----:B------:R-:W-:Y:S02]  /*7ed0*/  IMAD.MOV.U32 R24, RZ, RZ, R5 ;  /* 0x000000ffff187224 */ /* 0x000fe400078e0005 */
[----:B------:R-:W-:-:S07]  /*7ee0*/  IMAD.MOV.U32 R16, RZ, RZ, 0x1 ;  /* 0x00000001ff107424 */ /* 0x000fce00078e00ff */
.L_x_2626:
[----:B-1----:R-:W-:-:S05]  /*7ef0*/  IMAD.MOV.U32 R13, RZ, RZ, 0x1 ;  /* 0x00000001ff0d7424 */ /* 0x002fca00078e00ff */
[----:B------:R-:W-:-:S04]  /*7f00*/  SHF.L.U32 R13, R13, 0x1f, RZ ;  /* 0x0000001f0d0d7819 */ /* 0x000fc800000006ff */
[----:B------:R-:W1:Y:S02]  /*7f10*/  SYNCS.PHASECHK.TRANS64.TRYWAIT P1, [R12+URZ+0x36438], R13 ;  /* 0x0364380d0c0075a7 */ /* 0x000e64000802017f */
[----:B-1----:R-:W-:Y:S05]  /*7f20*/  @!P1 BRA `(.L_x_2618) ;  /* 0x0000001800bc9947 */ /* 0x002fea0003800000 */
.L_x_2642:
[----:B------:R-:W-:Y:S05]  /*7f30*/  @P0 BRA `(.L_x_2619) ;  /* 0x00000000001c0947 */ /* 0x000fea0003800000 */
[----:B------:R-:W3:Y:S01]  /*7f40*/  S2R R0, SR_TID.X ;  /* 0x0000000000007919 */ /* 0x000ee20000002100 */
[----:B------:R-:W-:-:S04]  /*7f50*/  IMAD.MOV.U32 R3, RZ, RZ, 0x6100 ;  /* 0x00006100ff037424 */ /* 0x000fc800078e00ff */
[----:B------:R4:W-:Y:S01]  /*7f60*/  SYNCS.ARRIVE.TRANS64 RZ, [R12+URZ+0x36430], R3 ;  /* 0x036430030cff79a7 */ /* 0x0009e2000800003f */
[----:B---3--:R-:W-:-:S04]  /*7f70*/  LOP3.LUT R0, R0, 0x1f, RZ, 0xc0, !PT ;  /* 0x0000001f00007812 */ /* 0x008fc800078ec0ff */
[----:B------:R-:W-:-:S13]  /*7f80*/  ISETP.NE.AND P1, PT, R0, RZ, PT ;  /* 0x000000ff0000720c */ /* 0x000fda0003f25270 */
[----:B----4-:R-:W-:Y:S05]  /*7f90*/  @!P1 BRA `(.L_x_2619) ;  /* 0x0000000000049947 */ /* 0x010fea0003800000 */
[----:B------:R-:W-:Y:S01]  /*7fa0*/  BPT.TRAP 0x1 ;  /* 0x000000040000795c */ /* 0x000fe20000300000 */
.L_x_2619:
[----:B------:R-:W3:Y:S01]  /*7fb0*/  LDC.64 R18, c[0x0][0x728] ;  /* 0x0001ca00ff127b82 */ /* 0x000ee20000000a00 */
[----:B------:R-:W-:Y:S01]  /*7fc0*/  IMAD.SHL.U32 R22, R24, 0x40, RZ ;  /* 0x0000004018167824 */ /* 0x000fe200078e00ff */
[----:B------:R-:W-:Y:S01]  /*7fd0*/  UMOV UR6, 0x0 ;  /* 0x0000000000067882 */ /* 0x000fe20000000000 */
[C---:B------:R-:W-:Y:S01]  /*7fe0*/  VIADD R26, R12.reuse, 0x36430 ;  /* 0x000364300c1a7836 */ /* 0x040fe20000000000 */
[----:B------:R-:W-:Y:S01]  /*7ff0*/  UMOV UR7, 0x14f00000 ;  /* 0x14f0000000077882 */ /* 0x000fe20000000000 */
[----:B------:R-:W-:Y:S01]  /*8000*/  VIADD R27, R12, 0x2a000 ;  /* 0x0002a0000c1b7836 */ /* 0x000fe20000000000 */
[----:B------:R-:W-:Y:S01]  /*8010*/  IADD3 R0, P1, R22, R6, RZ ;  /* 0x0000000616007210 */ /* 0x000fe20007f3e0ff */
[C---:B------:R-:W-:Y:S01]  /*8020*/  VIADD R28, R12.reuse, 0x2c000 ;  /* 0x0002c0000c1c7836 */ /* 0x040fe20000000000 */
[----:B--2---:R-:W2:Y:S01]  /*8030*/  LDC.64 R4, c[0x0][0x198] ;  /* 0x00006600ff047b82 */ /* 0x004ea20000000a00 */
        /* <DEDUP_REMOVED lines=39> */
.L_x_2643:
[----:B------:R-:W-:Y:S05]  /*82b0*/  @P0 BRA `(.L_x_2621) ;  /* 0x00000000001c0947 */ /* 0x000fea0003800000 */
[----:B------:R-:W3:Y:S01]  /*82c0*/  S2R R2, SR_TID.X ;  /* 0x0000000000027919 */ /* 0x000ee20000002100 */
[----:B--2---:R-:W-:-:S04]  /*82d0*/  IMAD.MOV.U32 R0, RZ, RZ, 0x6100 ;  /* 0x00006100ff007424 */ /* 0x004fc800078e00ff */
[----:B------:R4:W-:Y:S01]  /*82e0*/  SYNCS.ARRIVE.TRANS64 RZ, [R12+URZ+0x36418], R0 ;  /* 0x036418000cff79a7 */ /* 0x0009e2000800003f */
[----:B---3--:R-:W-:-:S04]  /*82f0*/  LOP3.LUT R2, R2, 0x1f, RZ, 0xc0, !PT ;  /* 0x0000001f02027812 */ /* 0x008fc800078ec0ff */
[----:B------:R-:W-:-:S13]  /*8300*/  ISETP.NE.AND P1, PT, R2, RZ, PT ;  /* 0x000000ff0200720c */ /* 0x000fda0003f25270 */
[----:B----4-:R-:W-:Y:S05]  /*8310*/  @!P1 BRA `(.L_x_2621) ;  /* 0x0000000000049947 */ /* 0x010fea0003800000 */
[----:B------:R-:W-:Y:S01]  /*8320*/  BPT.TRAP 0x1 ;  /* 0x000000040000795c */ /* 0x000fe20000300000 */
.L_x_2621:
[----:B------:R-:W-:Y:S01]  /*8330*/  VIADD R22, R22, 0x40 ;  /* 0x0000004016167836 */ /* 0x000fe20000000000 */
[----:B------:R-:W-:Y:S01]  /*8340*/  ULDC.64 UR4, c[0x0][0x700] ;  /* 0x0001c00000047ab9 */ /* 0x000fe20000000a00 */
[----:B------:R-:W-:Y:S01]  /*8350*/  R2UR UR14, R12 ;  /* 0x000000000c0e72ca */ /* 0x000fe200000e0000 */
[----:B------:R-:W-:Y:S01]  /*8360*/  IMAD.U32 R11, RZ, RZ, UR4 ;  /* 0x00000004ff0b7e24 */ /* 0x000fe2000f8e00ff */
[----:B------:R3:W-:Y:S01]  /*8370*/  STL [R1+0x10], R4 ;  /* 0x0000100401007387 */ /* 0x0007e20000100800 */
[----:B------:R-:W-:Y:S01]  /*8380*/  IADD3 R2, P1, R22, R8, RZ ;  /* 0x0000000816027210 */ /* 0x000fe20007f3e0ff */
[----:B------:R-:W-:Y:S01]  /*8390*/  UMOV UR6, 0x0 ;  /* 0x0000000000067882 */ /* 0x000fe20000000000 */
[----:B------:R-:W-:Y:S01]  /*83a0*/  SHF.R.S32.HI R10, RZ, 0x1f, R22 ;  /* 0x0000001fff0a7819 */ /* 0x000fe20000011416 */
[----:B------:R-:W-:Y:S01]  /*83b0*/  UMOV UR7, 0x14f00000 ;  /* 0x14f0000000077882 */ /* 0x000fe20000000000 */
[----:B--2---:R-:W-:Y:S01]  /*83c0*/  LEA R0, P2, R2, R11, 0x2 ;  /* 0x0000000b02007211 */ /* 0x004fe200078410ff */
[----:B------:R-:W-:Y:S01]  /*83d0*/  UMOV UR18, URZ ;  /* 0x0000003f00127c82 */ /* 0x000fe20008000000 */
[----:B------:R-:W-:Y:S01]  /*83e0*/  R2UR UR19, R22 ;  /* 0x00000000161372ca */ /* 0x000fe200000e0000 */
[----:B------:R-:W-:Y:S01]  /*83f0*/  IMAD.X R3, R10, 0x1, R14, P1 ;  /* 0x000000010a037824 */ /* 0x000fe200008e060e */
[----:B------:R-:W-:Y:S01]  /*8400*/  R2UR UR30, R0 ;  /* 0x00000000001e72ca */ /* 0x000fe200000e0000 */
[----:B------:R-:W-:Y:S01]  /*8410*/  IMAD.U32 R0, RZ, RZ, UR5 ;  /* 0x00000005ff007e24 */ /* 0x000fe2000f8e00ff */
[----:B------:R-:W-:Y:S01]  /*8420*/  UIADD3 UR17, UR14, 0x36418, URZ ;  /* 0x000364180e117890 */ /* 0x000fe2000fffe03f */
[----:B---3--:R-:W-:Y:S01]  /*8430*/  SHF.L.U32 R4, RZ, 0x1f, RZ ;  /* 0x0000001fff047819 */ /* 0x008fe200000006ff */
        /* <DEDUP_REMOVED lines=10> */
[----:B------:R-:W-:Y:S01]  /*84e0*/  UMOV UR21, UR29 ;  /* 0x0000001d00157c82 */ /* 0x000fe20008000000 */
[----:B------:R-:W-:Y:S01]  /*84f0*/  UMOV UR10, 0x40 ;  /* 0x00000040000a7882 */ /* 0x000fe20000000000 */
[----:B------:R-:W-:Y:S01]  /*8500*/  UMOV UR12, UR28 ;  /* 0x0000001c000c7c82 */ /* 0x000fe20008000000 */
[----:B------:R-:W-:Y:S01]  /*8510*/  R2UR UR5, R3 ;  /* 0x00000000030572ca */ /* 0x000fe200000e0000 */
[----:B------:R-:W-:Y:S01]  /*8520*/  UMOV UR13, UR29 ;  /* 0x0000001d000d7c82 */ /* 0x000fe20008000000 */
[----:B------:R-:W-:Y:S01]  /*8530*/  UMOV UR9, UR17 ;  /* 0x0000001100097c82 */ /* 0x000fe20008000000 */
[----:B------:R-:W-:Y:S01]  /*8540*/  UMOV UR11, UR19 ;  /* 0x00000013000b7c82 */ /* 0x000fe20008000000 */
[----:B------:R-:W-:Y:S01]  /*8550*/  UMOV UR26, 0x80 ;  /* 0x00000080001a7882 */ /* 0x000fe20000000000 */
[----:B------:R-:W-:Y:S01]  /*8560*/  UMOV UR25, UR17 ;  /* 0x0000001100197c82 */ /* 0x000fe20008000000 */
[----:B------:R-:W-:Y:S01]  /*8570*/  UMOV UR27, UR19 ;  /* 0x00000013001b7c82 */ /* 0x000fe20008000000 */
[----:B------:R-:W-:Y:S01]  /*8580*/  UMOV UR15, UR17 ;  /* 0x00000011000f7c82 */ /* 0x000fe20008000000 */
[----:B------:R-:W-:-:S05]  /*8590*/  UMOV UR22, 0x10 ;  /* 0x0000001000167882 */ /* 0x000fca0000000000 */
[----:B------:R2:W-:Y:S01]  /*85a0*/  UTMALDG.4D [UR16], [UR4], desc[UR6] ;  /* 0x00000610040075b4 */ /* 0x0005e20008019000 */
[----:B------:R2:W-:Y:S01]  /*85b0*/  UTMALDG.4D [UR8], [UR4], desc[UR6] ;  /* 0x00000608040075b4 */ /* 0x0005e20008019000 */
[----:B------:R2:W-:Y:S01]  /*85c0*/  UTMALDG.4D [UR24], [UR4], desc[UR6] ;  /* 0x00000618040075b4 */ /* 0x0005e20008019000 */
[----:B------:R2:W-:Y:S01]  /*85d0*/  UBLKCP.S.G [UR14], [UR30], UR22 ;  /* 0x0000000e1e0073ba */ /* 0x0005e20008000216 */
[----:B------:R3:W4:Y:S02]  /*85e0*/  SYNCS.PHASECHK.TRANS64.TRYWAIT P1, [R12+URZ+0x36438], R4 ;  /* 0x036438040c0075a7 */ /* 0x000724000802017f */
[----:B---3--:R2:W5:Y:S02]  /*85f0*/  LDL.LU R4, [R1+0x10] ;  /* 0x0000100001047983 */ /* 0x0085640000300800 */
[----:B--2-4-:R-:W-:Y:S05]  /*8600*/  @!P1 BRA `(.L_x_2622) ;  /* 0x00000014002c9947 */ /* 0x014fea0003800000 */
.L_x_2644:
[----:B------:R-:W-:Y:S05]  /*8610*/  @P0 BRA `(.L_x_2623) ;  /* 0x00000000002c0947 */ /* 0x000fea0003800000 */
[----:B------:R2:W-:Y:S04]  /*8620*/  STL [R1+0x14], R2 ;  /* 0x0000140201007387 */ /* 0x0005e80000100800 */
[----:B-----5:R3:W-:Y:S01]  /*8630*/  STL [R1+0x10], R0 ;  /* 0x0000100001007387 */ /* 0x0207e20000100800 */
[----:B--2---:R-:W3:Y:S02]  /*8640*/  S2R R2, SR_TID.X ;  /* 0x0000000000027919 */ /* 0x004ee40000002100 */
[----:B---3--:R-:W-:Y:S01]  /*8650*/  LOP3.LUT R0, R2, 0x1f, RZ, 0xc0, !PT ;  /* 0x0000001f02007812 */ /* 0x008fe200078ec0ff */
[----:B------:R-:W-:-:S03]  /*8660*/  IMAD.MOV.U32 R2, RZ, RZ, 0x6100 ;  /* 0x00006100ff027424 */ /* 0x000fc600078e00ff */
[----:B------:R-:W-:Y:S01]  /*8670*/  ISETP.NE.AND P1, PT, R0, RZ, PT ;  /* 0x000000ff0000720c */ /* 0x000fe20003f25270 */
[----:B------:R2:W-:Y:S02]  /*8680*/  SYNCS.ARRIVE.TRANS64 RZ, [R12+URZ+0x36430], R2 ;  /* 0x036430020cff79a7 */ /* 0x0005e4000800003f */
[----:B--2---:R2:W5:Y:S04]  /*8690*/  LDL.LU R2, [R1+0x14] ;  /* 0x0000140001027983 */ /* 0x0045680000300800 */
[----:B------:R2:W5:Y:S06]  /*86a0*/  LDL.LU R0, [R1+0x10] ;  /* 0x0000100001007983 */ /* 0x00056c0000300800 */
[----:B------:R-:W-:Y:S05]  /*86b0*/  @!P1 BRA `(.L_x_2623) ;  /* 0x0000000000049947 */ /* 0x000fea0003800000 */
[----:B------:R-:W-:Y:S01]  /*86c0*/  BPT.TRAP 0x1 ;  /* 0x000000040000795c */ /* 0x000fe20000300000 */
.L_x_2623:
        /* <DEDUP_REMOVED lines=10> */
[----:B-----5:R-:W-:Y:S01]  /*8770*/  R2UR UR4, R4 ;  /* 0x00000000040472ca */ /* 0x020fe200000e0000 */
        /* <DEDUP_REMOVED lines=26> */
.L_x_2646:
[----:B------:R-:W-:Y:S05]  /*8920*/  @P0 BRA `(.L_x_2625) ;  /* 0x00000000001c0947 */ /* 0x000fea0003800000 */
[----:B------:R-:W4:Y:S01]  /*8930*/  S2R R4, SR_TID.X ;  /* 0x0000000000047919 */ /* 0x000f220000002100 */
[----:B---3--:R-:W-:-:S04]  /*8940*/  IMAD.MOV.U32 R5, RZ, RZ, 0x6100 ;  /* 0x00006100ff057424 */ /* 0x008fc800078e00ff */
[----:B------:R3:W-:Y:S01]  /*8950*/  SYNCS.ARRIVE.TRANS64 RZ, [R12+URZ+0x36410], R5 ;  /* 0x036410050cff79a7 */ /* 0x0007e2000800003f */
[----:B----4-:R-:W-:-:S04]  /*8960*/  LOP3.LUT R4, R4, 0x1f, RZ, 0xc0, !PT ;  /* 0x0000001f04047812 */ /* 0x010fc800078ec0ff */
[----:B------:R-:W-:-:S13]  /*8970*/  ISETP.NE.AND P1, PT, R4, RZ, PT ;  /* 0x000000ff0400720c */ /* 0x000fda0003f25270 */
[----:B---3--:R-:W-:Y:S05]  /*8980*/  @!P1 BRA `(.L_x_2625) ;  /* 0x0000000000049947 */ /* 0x008fea0003800000 */
[----:B------:R-:W-:Y:S01]  /*8990*/  BPT.TRAP 0x1 ;  /* 0x000000040000795c */ /* 0x000fe20000300000 */
.L_x_2625:
        /* <DEDUP_REMOVED lines=18> */
[----:B------:R-:W-:Y:S02]  /*8ac0*/  UIADD3 UR8, UR22, 0x20000, URZ ;  /* 0x0002000016087890 */ /* 0x000fe4000fffe03f */
[----:B------:R-:W-:Y:S01]  /*8ad0*/  IADD3 R4, P1, R8, UR19, RZ ;  /* 0x0000001308047c10 */ /* 0x000fe2000ff3e0ff */
[----:B------:R-:W-:Y:S02]  /*8ae0*/  UIADD3 UR24, UR22, 0x22000, URZ ;  /* 0x0002200016187890 */ /* 0x000fe4000fffe03f */
[----:B------:R-:W-:Y:S01]  /*8af0*/  UIADD3 UR22, UR22, 0x30000, URZ ;  /* 0x0003000016167890 */ /* 0x000fe2000fffe03f */
[----:B---3--:R-:W-:Y:S01]  /*8b00*/  LEA R5, P2, R4, R11, 0x2 ;  /* 0x0000000b04057211 */ /* 0x008fe200078410ff */
[----:B------:R-:W-:Y:S01]  /*8b10*/  UMOV UR9, UR17 ;  /* 0x0000001100097c82 */ /* 0x000fe20008000000 */
[----:B------:R-:W-:Y:S01]  /*8b20*/  UMOV UR11, UR19 ;  /* 0x00000013000b7c82 */ /* 0x000fe20008000000 */
[----:B------:R-:W-:Y:S01]  /*8b30*/  UMOV UR26, 0x80 ;  /* 0x00000080001a7882 */ /* 0x000fe20000000000 */
[----:B------:R-:W-:Y:S01]  /*8b40*/  R2UR UR30, R5 ;  /* 0x00000000051e72ca */ /* 0x000fe200000e0000 */
[----:B------:R-:W-:Y:S01]  /*8b50*/  IMAD.U32 R5, RZ, RZ, UR19 ;  /* 0x00000013ff057e24 */ /* 0x000fe2000f8e00ff */
[----:B------:R-:W-:Y:S01]  /*8b60*/  UMOV UR25, UR17 ;  /* 0x0000001100197c82 */ /* 0x000fe20008000000 */
[----:B------:R3:W-:Y:S01]  /*8b70*/  UTMALDG.4D [UR16], [UR4], desc[UR6] ;  /* 0x00000610040075b4 */ /* 0x0007e20008019000 */
[----:B------:R-:W-:Y:S01]  /*8b80*/  UMOV UR27, UR19 ;  /* 0x00000013001b7c82 */ /* 0x000fe20008000000 */
[----:B------:R-:W-:Y:S01]  /*8b90*/  UMOV UR23, UR17 ;  /* 0x0000001100177c82 */ /* 0x000fe20008000000 */
[----:B------:R-:W-:Y:S01]  /*8ba0*/  LEA.HI.X.SX32 R5, R5, R14, 0x1, P1 ;  /* 0x0000000e05057211 */ /* 0x000fe200008f0eff */
[----:B------:R-:W-:Y:S01]  /*8bb0*/  UMOV UR15, 0x10 ;  /* 0x00000010000f7882 */ /* 0x000fe20000000000 */
[----:B------:R-:W-:-:S02]  /*8bc0*/  ISETP.NE.AND P1, PT, R25, RZ, PT ;  /* 0x000000ff1900720c */ /* 0x000fc40003f25270 */
[----:B------:R-:W-:Y:S01]  /*8bd0*/  LEA.HI.X R4, R4, R0, R5, 0x2, P2 ;  /* 0x0000000004047211 */ /* 0x000fe200010f1405 */
[----:B------:R3:W-:Y:S03]  /*8be0*/  UTMALDG.4D [UR8], [UR4], desc[UR6] ;  /* 0x00000608040075b4 */ /* 0x0007e60008019000 */
[----:B------:R-:W-:Y:S01]  /*8bf0*/  R2UR UR31, R4 ;  /* 0x00000000041f72ca */ /* 0x000fe200000e0000 */
[----:B------:R3:W-:-:S12]  /*8c00*/  UTMALDG.4D [UR24], [UR4], desc[UR6] ;  /* 0x00000618040075b4 */ /* 0x0007d80008019000 */
[----:B------:R3:W-:Y:S02]  /*8c10*/  UBLKCP.S.G [UR22], [UR30], UR15 ;  /* 0x000000161e0073ba */ /* 0x0007e4000800020f */
[----:B---3--:R-:W-:Y:S05]  /*8c20*/  @P1 BRA `(.L_x_2626) ;  /* 0xfffffff000b01947 */ /* 0x008fea000383ffff */
.L_x_2617:
[----:B--2---:R-:W2:Y:S01]  /*8c30*/  LDL.LU R4, [R1+0x4] ;  /* 0x0000040001047983 */ /* 0x004ea20000300800 */
[----:B------:R-:W-:-:S03]  /*8c40*/  IMAD.MOV.U32 R10, RZ, RZ, 0x1 ;  /* 0x00000001ff0a7424 */ /* 0x000fc600078e00ff */
[----:B------:R3:W5:Y:S01]  /*8c50*/  LDL R5, [R1+0x8] ;  /* 0x0000080001057983 */ /* 0x0007620000100800 */
[----:B--2---:R-:W-:-:S13]  /*8c60*/  ISETP.NE.AND P1, PT, R4, RZ, PT ;  /* 0x000000ff0400720c */ /* 0x004fda0003f25270 */
[----:B---3--:R-:W-:Y:S05]  /*8c70*/  @!P1 BRA `(.L_x_2616) ;  /* 0x0000000400889947 */ /* 0x008fea0003800000 */
[----:B------:R-:W2:Y:S02]  /*8c80*/  SYNCS.PHASECHK.TRANS64.TRYWAIT P1, [R12+URZ+0x36438], R13 ;  /* 0x0364380d0c0075a7 */ /* 0x000ea4000802017f */
[----:B--2---:R-:W-:Y:S05]  /*8c90*/  @!P1 BRA `(.L_x_2627) ;  /* 0x0000000c00c09947 */ /* 0x004fea0003800000 */
.L_x_2647:
[----:B------:R-:W-:Y:S05]  /*8ca0*/  @P0 BRA `(.L_x_2628) ;  /* 0x00000000001c0947 */ /* 0x000fea0003800000 */
[----:B------:R-:W3:Y:S01]  /*8cb0*/  S2R R4, SR_TID.X ;  /* 0x0000000000047919 */ /* 0x000ee20000002100 */
[----:B-----5:R-:W-:-:S04]  /*8cc0*/  IMAD.MOV.U32 R5, RZ, RZ, 0x6100 ;  /* 0x00006100ff057424 */ /* 0x020fc800078e00ff */
[----:B------:R4:W-:Y:S01]  /*8cd0*/  SYNCS.ARRIVE.TRANS64 RZ, [R12+URZ+0x36430], R5 ;  /* 0x036430050cff79a7 */ /* 0x0009e2000800003f */
[----:B---3--:R-:W-:-:S04]  /*8ce0*/  LOP3.LUT R4, R4, 0x1f, RZ, 0xc0, !PT ;  /* 0x0000001f04047812 */ /* 0x008fc800078ec0ff */
[----:B------:R-:W-:-:S13]  /*8cf0*/  ISETP.NE.AND P1, PT, R4, RZ, PT ;  /* 0x000000ff0400720c */ /* 0x000fda0003f25270 */
[----:B----4-:R-:W-:Y:S05]  /*8d00*/  @!P1 BRA `(.L_x_2628) ;  /* 0x0000000000049947 */ /* 0x010fea0003800000 */
[----:B------:R-:W-:Y:S01]  /*8d10*/  BPT.TRAP 0x1 ;  /* 0x000000040000795c */ /* 0x000fe20000300000 */
.L_x_2628:
[----:B-----5:R-:W3:Y:S01]  /*8d20*/  LDC.64 R4, c[0x0][0x728] ;  /* 0x0001ca00ff047b82 */ /* 0x020ee20000000a00 */
        /* <DEDUP_REMOVED lines=9> */
[----:B-12---:R-:W-:Y:S01]  /*8dc0*/  LEA.HI.X.SX32 R13, R24, R15, 0x1, P1 ;  /* 0x0000000f180d7211 */ /* 0x006fe200008f0eff */
        /* <DEDUP_REMOVED lines=9> */
[----:B---3--:R-:W-:Y:S01]  /*8e60*/  LEA R4, P2, R10, R4, 0x2 ;  /* 0x000000040a047211 */ /* 0x008fe200078410ff */
[----:B------:R-:W-:Y:S01]  /*8e70*/  UMOV UR9, UR17 ;  /* 0x0000001100097c82 */ /* 0x000fe20008000000 */
[----:B------:R-:W-:Y:S01]  /*8e80*/  UMOV UR11, UR19 ;  /* 0x00000013000b7c82 */ /* 0x000fe20008000000 */
[----:B------:R-:W-:Y:S01]  /*8e90*/  UMOV UR25, UR17 ;  /* 0x0000001100197c82 */ /* 0x000fe20008000000 */
[----:B------:R-:W-:Y:S01]  /*8ea0*/  R2UR UR22, R4 ;  /* 0x00000000041672ca */ /* 0x000fe200000e0000 */
[----:B------:R-:W-:Y:S01]  /*8eb0*/  UMOV UR27, UR19 ;  /* 0x00000013001b7c82 */ /* 0x000fe20008000000 */
[----:B------:R-:W-:Y:S01]  /*8ec0*/  IADD3 R4, P1, R20, 0x1f0, RZ ;  /* 0x000001f014047810 */ /* 0x000fe20007f3e0ff */
[----:B------:R-:W-:Y:S01]  /*8ed0*/  UMOV UR31, UR17 ;  /* 0x00000011001f7c82 */ /* 0x000fe20008000000 */
[----:B------:R-:W-:Y:S01]  /*8ee0*/  LEA.HI.X R5, R10, R5, R13, 0x2, P2 ;  /* 0x000000050a057211 */ /* 0x000fe200010f140d */
        /* <DEDUP_REMOVED lines=10> */
[----:B------:R-:W2:Y:S02]  /*8f90*/  SYNCS.PHASECHK.TRANS64.TRYWAIT P1, [R12+URZ+0x36428], R5 ;  /* 0x036428050c0075a7 */ /* 0x000ea4000802017f */
[----:B-12---:R-:W-:Y:S05]  /*8fa0*/  @!P1 BRA `(.L_x_2629) ;  /* 0x0000000c00109947 */ /* 0x006fea0003800000 */
.L_x_2648:
[----:B------:R-:W-:Y:S01]  /*8fb0*/  IMAD.MOV.U32 R10, RZ, RZ, RZ ;  /* 0x000000ffff0a7224 */ /* 0x000fe200078e00ff */
[----:B------:R-:W-:Y:S06]  /*8fc0*/  @P0 BRA `(.L_x_2630) ;  /* 0x00000000001c0947 */ /* 0x000fec0003800000 */
[----:B------:R-:W2:Y:S01]  /*8fd0*/  S2R R4, SR_TID.X ;  /* 0x0000000000047919 */ /* 0x000ea20000002100 */
[----:B-1----:R-:W-:-:S04]  /*8fe0*/  IMAD.MOV.U32 R5, RZ, RZ, 0x6100 ;  /* 0x00006100ff057424 */ /* 0x002fc800078e00ff */
[----:B------:R3:W-:Y:S01]  /*8ff0*/  SYNCS.ARRIVE.TRANS64 RZ, [R12+URZ+0x36418], R5 ;  /* 0x036418050cff79a7 */ /* 0x0007e2000800003f */
[----:B--2---:R-:W-:-:S04]  /*9000*/  LOP3.LUT R4, R4, 0x1f, RZ, 0xc0, !PT ;  /* 0x0000001f04047812 */ /* 0x004fc800078ec0ff */
[----:B------:R-:W-:-:S13]  /*9010*/  ISETP.NE.AND P1, PT, R4, RZ, PT ;  /* 0x000000ff0400720c */ /* 0x000fda0003f25270 */
[----:B---3--:R-:W-:Y:S05]  /*9020*/  @!P1 BRA `(.L_x_2630) ;  /* 0x0000000000049947 */ /* 0x008fea0003800000 */
[----:B------:R-:W-:Y:S01]  /*9030*/  BPT.TRAP 0x1 ;  /* 0x000000040000795c */ /* 0x000fe20000300000 */
.L_x_2630:
[----:B-1----:R2:W5:Y:S01]  /*9040*/  LDL.LU R5, [R1+0x8] ;  /* 0x0000080001057983 */ /* 0x0025620000300800 */
        /* <DEDUP_REMOVED lines=14> */
[----:B------:R-:W-:-:S03]  /*9130*/  UMOV UR22, 0x10 ;  /* 0x0000001000167882 */ /* 0x000fc60000000000 */
[----:B------:R-:W-:Y:S02]  /*9140*/  UIADD3 UR16, UR14, 0x24000, URZ ;  /* 0x000240000e107890 */ /* 0x000fe4000fffe03f */
[----:B------:R-:W-:Y:S01]  /*9150*/  IMAD.U32 R3, RZ, RZ, UR19 ;  /* 0x00000013ff037e24 */ /* 0x000fe2000f8e00ff */
[----:B------:R-:W-:Y:S01]  /*9160*/  IADD3 R8, P1, R8, UR19, RZ ;  /* 0x0000001308087c10 */ /* 0x000fe2000ff3e0ff */
[----:B------:R-:W-:Y:S02]  /*9170*/  UIADD3 UR17, UR14, 0x36418, URZ ;  /* 0x000364180e117890 */ /* 0x000fe4000fffe03f */
[----:B------:R-:W-:Y:S01]  /*9180*/  UIADD3 UR8, UR14, 0x26000, URZ ;  /* 0x000260000e087890 */ /* 0x000fe2000fffe03f */
[----:B------:R-:W-:Y:S01]  /*9190*/  LEA.HI.X.SX32 R3, R3, R14, 0x1, P1 ;  /* 0x0000000e03037211 */ /* 0x000fe200008f0eff */
[----:B------:R-:W-:Y:S01]  /*91a0*/  UIADD3 UR24, UR14, 0x28000, URZ ;  /* 0x000280000e187890 */ /* 0x000fe2000fffe03f */
[----:B------:R-:W-:Y:S01]  /*91b0*/  LEA R11, P1, R8, R11, 0x2 ;  /* 0x0000000b080b7211 */ /* 0x000fe200078210ff */
[----:B------:R-:W-:Y:S01]  /*91c0*/  UIADD3 UR14, UR14, 0x30100, URZ ;  /* 0x000301000e0e7890 */ /* 0x000fe2000fffe03f */
[----:B------:R-:W-:-:S02]  /*91d0*/  UMOV UR9, UR17 ;  /* 0x0000001100097c82 */ /* 0x000fc40008000000 */
[----:B------:R-:W-:Y:S01]  /*91e0*/  LEA.HI.X R0, R8, R0, R3, 0x2, P1 ;  /* 0x0000000008007211 */ /* 0x000fe200008f1403 */
[----:B------:R-:W-:Y:S01]  /*91f0*/  UMOV UR11, UR19 ;  /* 0x00000013000b7c82 */ /* 0x000fe20008000000 */
[----:B------:R-:W-:Y:S01]  /*9200*/  R2UR UR30, R11 ;  /* 0x000000000b1e72ca */ /* 0x000fe200000e0000 */
[----:B------:R2:W-:Y:S01]  /*9210*/  UTMALDG.4D [UR16], [UR4], desc[UR6] ;  /* 0x00000610040075b4 */ /* 0x0005e20008019000 */
[----:B------:R-:W-:Y:S01]  /*9220*/  R2UR UR31, R0 ;  /* 0x00000000001f72ca */ /* 0x000fe200000e0000 */
[----:B------:R-:W-:Y:S01]  /*9230*/  UMOV UR25, UR17 ;  /* 0x0000001100197c82 */ /* 0x000fe20008000000 */
[----:B------:R-:W-:Y:S01]  /*9240*/  UMOV UR27, UR19 ;  /* 0x00000013001b7c82 */ /* 0x000fe20008000000 */
[----:B------:R-:W-:Y:S01]  /*9250*/  UMOV UR15, UR17 ;  /* 0x00000011000f7c82 */ /* 0x000fe20008000000 */
[----:B------:R2:W-:Y:S01]  /*9260*/  UTMALDG.4D [UR8], [UR4], desc[UR6] ;  /* 0x00000608040075b4 */ /* 0x0005e20008019000 */
[----:B------:R2:W-:Y:S08]  /*9270*/  UTMALDG.4D [UR24], [UR4], desc[UR6] ;  /* 0x00000618040075b4 */ /* 0x0005f00008019000 */
[----:B------:R2:W-:Y:S02]  /*9280*/  UBLKCP.S.G [UR14], [UR30], UR22 ;  /* 0x0000000e1e0073ba */ /* 0x0005e40008000216 */
[----:B--2---:R-:W-:-:S07]  /*9290*/  IMAD.MOV.U32 R23, RZ, RZ, 0x2 ;  /* 0x00000002ff177424 */ /* 0x004fce00078e00ff */
.L_x_2616:
[----:B------:R-:W-:-:S04]  /*92a0*/  SHF.L.U32 R3, R10, 0x1f, RZ ;  /* 0x0000001f0a037819 */ /* 0x000fc800000006ff */
[----:B------:R-:W2:Y:S02]  /*92b0*/  SYNCS.PHASECHK.TRANS64.TRYWAIT P1, [R12+URZ+0x36438], R3 ;  /* 0x036438030c0075a7 */ /* 0x000ea4000802017f */
[----:B--2---:R-:W-:Y:S05]  /*92c0*/  @!P1 BRA `(.L_x_2631) ;  /* 0x00000008005c9947 */ /* 0x004fea0003800000 */
.L_x_2649:
[----:B------:R-:W-:Y:S05]  /*92d0*/  @P0 BRA `(.L_x_2632) ;  /* 0x0000000000180947 */ /* 0x000fea0003800000 */
[----:B------:R-:W3:Y:S01]  /*92e0*/  S2R R0, SR_TID.X ;  /* 0x0000000000007919 */ /* 0x000ee20000002100 */
[----:B--2---:R-:W-:-:S04]  /*92f0*/  IMAD.MOV.U32 R3, RZ, RZ, 0x6100 ;  /* 0x00006100ff037424 */ /* 0x004fc800078e00ff */
[----:B------:R4:W-:Y:S01]  /*9300*/  SYNCS.ARRIVE.TRANS64 RZ, [R12+URZ+0x36430], R3 ;  /* 0x036430030cff79a7 */ /* 0x0009e2000800003f */
[----:B---3--:R-:W-:-:S13]  /*9310*/  LOP3.LUT P0, RZ, R0, 0x1f, RZ, 0xc0, !PT ;  /* 0x0000001f00ff7812 */ /* 0x008fda000780c0ff */
[----:B----4-:R-:W-:Y:S05]  /*9320*/  @!P0 BRA `(.L_x_2632) ;  /* 0x0000000000048947 */ /* 0x010fea0003800000 */
[----:B------:R-:W-:Y:S01]  /*9330*/  BPT.TRAP 0x1 ;  /* 0x000000040000795c */ /* 0x000fe20000300000 */
.L_x_2632:
[----:B-----5:R-:W-:Y:S01]  /*9340*/  R2UR UR19, R5 ;  /* 0x00000000051372ca */ /* 0x020fe200000e0000 */
[----:B--2---:R-:W2:Y:S01]  /*9350*/  LDC.64 R2, c[0x0][0x728] ;  /* 0x0001ca00ff027b82 */ /* 0x004ea20000000a00 */
[----:B------:R-:W-:Y:S01]  /*9360*/  IADD3 R20, P1, R20, 0x1f0, RZ ;  /* 0x000001f014147810 */ /* 0x000fe20007f3e0ff */
[----:B------:R-:W-:Y:S01]  /*9370*/  UMOV UR6, 0x0 ;  /* 0x0000000000067882 */ /* 0x000fe20000000000 */
[----:B------:R-:W-:Y:S01]  /*9380*/  R2UR UR24, R12 ;  /* 0x000000000c1872ca */ /* 0x000fe200000e0000 */
[----:B------:R-:W-:Y:S01]  /*9390*/  UMOV UR7, 0x14f00000 ;  /* 0x14f0000000077882 */ /* 0x000fe20000000000 */
[----:B------:R-:W-:Y:S01]  /*93a0*/  R2UR UR4, R20 ;  /* 0x00000000140472ca */ /* 0x000fe200000e0000 */
[----:B------:R-:W-:Y:S01]  /*93b0*/  IMAD.X R21, RZ, RZ, R21, P1 ;  /* 0x000000ffff157224 */ /* 0x000fe200008e0615 */
[----:B------:R-:W-:Y:S01]  /*93c0*/  UMOV UR18, URZ ;  /* 0x0000003f00127c82 */ /* 0x000fe20008000000 */
[----:B------:R-:W-:Y:S01]  /*93d0*/  UMOV UR20, UR28 ;  /* 0x0000001c00147c82 */ /* 0x000fe20008000000 */
[----:B------:R-:W-:Y:S01]  /*93e0*/  UMOV UR21, UR29 ;  /* 0x0000001d00157c82 */ /* 0x000fe20008000000 */
[----:B------:R-:W-:Y:S01]  /*93f0*/  UMOV UR10, 0x40 ;  /* 0x00000040000a7882 */ /* 0x000fe20000000000 */
[----:B------:R-:W-:Y:S01]  /*9400*/  R2UR UR5, R21 ;  /* 0x00000000150572ca */ /* 0x000fe200000e0000 */
[----:B------:R-:W-:Y:S01]  /*9410*/  USHF.L.U32 UR19, UR19, 0x6, URZ ;  /* 0x0000000613137899 */ /* 0x000fe2000800063f */
[----:B------:R-:W-:Y:S01]  /*9420*/  LOP3.LUT R10, R10, 0x1, RZ, 0x3c, !PT ;  /* 0x000000010a0a7812 */ /* 0x000fe200078e3cff */
[----:B------:R-:W-:Y:S01]  /*9430*/  UMOV UR12, UR28 ;  /* 0x0000001c000c7c82 */ /* 0x000fe20008000000 */
[----:B------:R-:W-:Y:S01]  /*9440*/  UMOV UR13, UR29 ;  /* 0x0000001d000d7c82 */ /* 0x000fe20008000000 */
[----:B------:R-:W-:-:S02]  /*9450*/  UIADD3 UR17, UR24, 0x36430, URZ ;  /* 0x0003643018117890 */ /* 0x000fc4000fffe03f */
[----:B------:R-:W-:Y:S01]  /*9460*/  IMAD.U32 R0, RZ, RZ, UR19 ;  /* 0x00000013ff007e24 */ /* 0x000fe2000f8e00ff */
[----:B------:R-:W-:Y:S01]  /*9470*/  IADD3 R6, P0, R6, UR19, RZ ;  /* 0x0000001306067c10 */ /* 0x000fe2000ff1e0ff */
[----:B------:R-:W-:Y:S02]  /*9480*/  UIADD3 UR16, UR24, 0x2a000, URZ ;  /* 0x0002a00018107890 */ /* 0x000fe4000fffe03f */
[----:B------:R-:W-:Y:S01]  /*9490*/  UIADD3 UR30, UR24, 0x30200, URZ ;  /* 0x00030200181e7890 */ /* 0x000fe2000fffe03f */
[----:B------:R-:W-:Y:S01]  /*94a0*/  LEA.HI.X.SX32 R15, R0, R15, 0x1, P0 ;  /* 0x0000000f000f7211 */ /* 0x000fe200000f0eff */
[----:B------:R-:W-:Y:S01]  /*94b0*/  UIADD3 UR8, UR24, 0x2c000, URZ ;  /* 0x0002c00018087890 */ /* 0x000fe2000fffe03f */
[C---:B--2---:R-:W-:Y:S01]  /*94c0*/  LEA R2, P0, R6.reuse, R2, 0x2 ;  /* 0x0000000206027211 */ /* 0x044fe200078010ff */
[----:B------:R-:W-:Y:S01]  /*94d0*/  UIADD3 UR24, UR24, 0x2e000, URZ ;  /* 0x0002e00018187890 */ /* 0x000fe2000fffe03f */
[----:B------:R-:W-:Y:S02]  /*94e0*/  UMOV UR9, UR17 ;  /* 0x0000001100097c82 */ /* 0x000fe40008000000 */
[----:B------:R-:W-:Y:S01]  /*94f0*/  LEA.HI.X R3, R6, R3, R15, 0x2, P0 ;  /* 0x0000000306037211 */ /* 0x000fe200000f140f */
[----:B------:R-:W-:Y:S01]  /*9500*/  UMOV UR11, UR19 ;  /* 0x00000013000b7c82 */ /* 0x000fe20008000000 */
[----:B------:R-:W-:Y:S01]  /*9510*/  R2UR UR22, R2 ;  /* 0x00000000021672ca */ /* 0x000fe200000e0000 */
[----:B------:R-:W-:Y:S01]  /*9520*/  UMOV UR26, 0x80 ;  /* 0x00000080001a7882 */ /* 0x000fe20000000000 */
        /* <DEDUP_REMOVED lines=13> */
[----:B--2---:R-:W-:-:S03]  /*9600*/  NOP ;  /* 0x0000000000007918 */ /* 0x004fc60000000000 */
.L_x_2613:
[----:B------:R-:W-:Y:S05]  /*9610*/  BSYNC B1 ;  /* 0x0000000000017941 */ /* 0x000fea0003800000 */
.L_x_2612:
[----:B------:R-:W-:-:S03]  /*9620*/  UMOV UR4, 0xffffffff ;  /* 0xffffffff00047882 */ /* 0x000fc60000000000 */
[----:B------:R-:W-:Y:S05]  /*9630*/  BRA.DIV UR4, `(.L_x_2633) ;  /* 0x0000000604947947 */ /* 0x000fea000b800000 */
[----:B------:R-:W-:-:S13]  /*9640*/  ELECT P6, URZ, PT ;  /* 0x00000000003f782f */ /* 0x000fda00038c0000 */
.L_x_2652:
[----:B------:R-:W-:Y:S05]  /*9650*/  @!P6 BRA `(.L_x_2574) ;  /* 0x000000000074e947 */ /* 0x000fea0003800000 */
[----:B------:R-:W2:Y:S02]  /*9660*/  LDL.LU R0, [R1+0xc] ;  /* 0x00000c0001007983 */ /* 0x000ea40000300800 */
[----:B--2---:R-:W-:-:S04]  /*9670*/  LOP3.LUT R0, R0, 0x2, RZ, 0xfc, !PT ;  /* 0x0000000200007812 */ /* 0x004fc800078efcff */
[----:B------:R-:W-:-:S13]  /*9680*/  ISETP.NE.AND P2, PT, R0, 0x3, PT ;  /* 0x000000030000780c */ /* 0x000fda0003f45270 */
[----:B------:R-:W-:Y:S05]  /*9690*/  @!P2 BRA `(.L_x_2634) ;  /* 0x000000000004a947 */ /* 0x000fea0003800000 */
[----:B------:R-:W-:Y:S01]  /*96a0*/  BPT.TRAP 0x1 ;  /* 0x000000040000795c */ /* 0x000fe20000300000 */
.L_x_2634:
[----:B------:R-:W2:Y:S01]  /*96b0*/  S2R R3, SR_CgaCtaId ;  /* 0x0000000000037919 */ /* 0x000ea20000008800 */
[----:B------:R-:W-:Y:S02]  /*96c0*/  MOV R0, 0x400 ;  /* 0x0000040000007802 */ /* 0x000fe40000000f00 */
[----:B------:R-:W-:Y:S02]  /*96d0*/  SHF.L.U32 R2, R16, 0x1f, RZ ;  /* 0x0000001f10027819 */ /* 0x000fe400000006ff */
[----:B--2---:R-:W-:-:S05]  /*96e0*/  LEA R7, R3, R0, 0x18 ;  /* 0x0000000003077211 */ /* 0x004fca00078ec0ff */
[----:B------:R-:W-:-:S04]  /*96f0*/  VIADD R0, R7, 0x36420 ;  /* 0x0003642007007836 */ /* 0x000fc80000000000 */
[C---:B------:R-:W-:Y:S02]  /*9700*/  IMAD R5, R23.reuse, 0x8, R0 ;  /* 0x0000000817057824 */ /* 0x040fe400078e0200 */
[----:B------:R-:W-:Y:S02]  /*9710*/  VIADD R23, R23, 0x1 ;  /* 0x0000000117177836 */ /* 0x000fe40000000000 */
[----:B------:R-:W2:Y:S03]  /*9720*/  SYNCS.PHASECHK.TRANS64.TRYWAIT P0, [R5+URZ], R2 ;  /* 0x00000002050075a7 */ /* 0x000ea6000800017f */
[----:B------:R-:W-:-:S04]  /*9730*/  ISETP.NE.AND P1, PT, R23, 0x2, PT ;  /* 0x000000021700780c */ /* 0x000fc80003f25270 */
[----:B------:R-:W-:Y:S02]  /*9740*/  SEL R3, RZ, 0x1, P1 ;  /* 0x00000001ff037807 */ /* 0x000fe40000800000 */
[----:B------:R-:W-:Y:S02]  /*9750*/  SEL R23, R23, RZ, P1 ;  /* 0x000000ff17177207 */ /* 0x000fe40000800000 */
[----:B------:R-:W-:-:S03]  /*9760*/  LOP3.LUT R3, R16, R3, RZ, 0x3c, !PT ;  /* 0x0000000310037212 */ /* 0x000fc600078e3cff */
[----:B------:R-:W-:Y:S01]  /*9770*/  IMAD R23, R23, 0x8, R0 ;  /* 0x0000000817177824 */ /* 0x000fe200078e0200 */
[----:B------:R-:W-:Y:S01]  /*9780*/  SHF.L.U32 R0, R3, 0x1f, RZ ;  /* 0x0000001f03007819 */ /* 0x000fe200000006ff */
[----:B--2---:R-:W-:Y:S06]  /*9790*/  @!P0 BRA `(.L_x_2635) ;  /* 0x00000004005c8947 */ /* 0x004fec0003800000 */
.L_x_2653:
[----:B------:R-:W3:Y:S02]  /*97a0*/  SYNCS.PHASECHK.TRANS64.TRYWAIT P0, [R23+URZ], R0 ;  /* 0x00000000170075a7 */ /* 0x000ee4000800017f */
[----:B---3--:R-:W-:Y:S05]  /*97b0*/  @!P0 BRA `(.L_x_2636) ;  /* 0x0000000400688947 */ /* 0x008fea0003800000 */
.L_x_2654:
[----:B------:R-:W-:Y:S05]  /*97c0*/  @!P2 BRA `(.L_x_2637) ;  /* 0x000000000004a947 */ /* 0x000fea0003800000 */
[----:B------:R-:W-:Y:S01]  /*97d0*/  BPT.TRAP 0x1 ;  /* 0x000000040000795c */ /* 0x000fe20000300000 */
.L_x_2637:
[----:B------:R-:W-:-:S07]  /*97e0*/  SHF.L.U32 R10, R10, 0x1f, RZ ;  /* 0x0000001f0a0a7819 */ /* 0x000fce00000006ff */
.L_x_2638:
[----:B----4-:R4:W1:Y:S02]  /*97f0*/  SYNCS.PHASECHK.TRANS64.TRYWAIT P0, [R7+URZ+0x36438], R10 ;  /* 0x0364380a070075a7 */ /* 0x010864000800017f */
[----:B-1----:R-:W-:Y:S05]  /*9800*/  @!P0 NANOSLEEP.SYNCS 0x989680 ;  /* 0x009896800000895d */ /* 0x002fea0003900000 */
[----:B------:R-:W1:Y:S02]  /*9810*/  @!P0 SYNCS.PHASECHK.TRANS64 P0, [R7+URZ+0x36438], R10 ;  /* 0x0364380a070085a7 */ /* 0x000e64000800007f */
[----:B-1----:R-:W-:Y:S05]  /*9820*/  @!P0 BRA `(.L_x_2638) ;  /* 0xfffffffc00f08947 */ /* 0x002fea000383ffff */
.L_x_2574:
[----:B------:R-:W-:Y:S05]  /*9830*/  BSYNC B0 ;  /* 0x0000000000007941 */ /* 0x000fea0003800000 */
.L_x_2572:
[----:B------:R-:W-:Y:S05]  /*9840*/  EXIT ;  /* 0x000000000000794d */ /* 0x000fea0003800000 */
.L_x_2527:
[----:B------:R-:W-:Y:S02]  /*9850*/  IMAD.MOV.U32 R12, RZ, RZ, RZ ;  /* 0x000000ffff0c7224 */ /* 0x000fe400078e00ff */
[----:B------:R-:W-:Y:S02]  /*9860*/  IMAD.MOV.U32 R11, RZ, RZ, 0x1f ;  /* 0x0000001fff0b7424 */ /* 0x000fe400078e00ff */
[----:B------:R-:W-:-:S07]  /*9870*/  IMAD.MOV.U32 R15, RZ, RZ, -0x1 ;  /* 0xffffffffff0f7424 */ /* 0x000fce00078e00ff */
[----:B------:R-:W-:Y:S05]  /*9880*/  WARPSYNC.COLLECTIVE R15, `(.L_x_2639) ;  /* 0x000000000f087348 */ /* 0x000fea0003c00000 */
[----:B------:R1:W2:Y:S02]  /*9890*/  SHFL.IDX P6, R14, R13, R12, R11 ;  /* 0x0000000c0d0e7389 */ /* 0x0002a400000c000b */
[----:B-12---:R-:W-:Y:S01]  /*98a0*/  ENDCOLLECTIVE ;  /* 0x000000000000791b */ /* 0x006fe20003800000 */
.L_x_2639:
[----:B------:R-:W-:Y:S05]  /*98b0*/  BRA `(.L_x_2640) ;  /* 0xffffff78005c7947 */ /* 0x000fea000383ffff */
.L_x_2529:
[----:B--2---:R-:W-:-:S04]  /*98c0*/  IMAD.U32 R3, RZ, RZ, UR37 ;  /* 0x00000025ff037e24 */ /* 0x004fc8000f8e00ff */
[----:B------:R2:W3:Y:S03]  /*98d0*/  SYNCS.PHASECHK.TRANS64.TRYWAIT P0, [R3+URZ+0x36400], R10 ;  /* 0x0364000a030075a7 */ /* 0x0004e6000800017f */
[----:B---3--:R-:W-:Y:S05]  /*98e0*/  @!P0 NANOSLEEP.SYNCS 0x989680 ;  /* 0x009896800000895d */ /* 0x008fea0003900000 */
[----:B------:R-:W3:Y:S02]  /*98f0*/  @!P0 SYNCS.PHASECHK.TRANS64 P0, [R3+URZ+0x36400], R10 ;  /* 0x0364000a030085a7 */ /* 0x000ee4000800007f */
[----:B---3--:R-:W-:Y:S05]  /*9900*/  @!P0 BRA `(.L_x_2529) ;  /* 0xfffffffc00ec8947 */ /* 0x008fea000383ffff */
[----:B------:R-:W-:Y:S05]  /*9910*/  BRA `(.L_x_2528) ;  /* 0xffffff7800907947 */ /* 0x000fea000383ffff */
.L_x_2533:
[----:B--2---:R2:W3:Y:S02]  /*9920*/  SYNCS.PHASECHK.TRANS64.TRYWAIT P1, [R3+URZ+0x36410], R10 ;  /* 0x0364100a030075a7 */ /* 0x0044e4000802017f */
[----:B---3--:R-:W-:Y:S05]  /*9930*/  @!P1 NANOSLEEP.SYNCS 0x989680 ;  /* 0x009896800000995d */ /* 0x008fea0003900000 */
[----:B------:R-:W3:Y:S02]  /*9940*/  @!P1 SYNCS.PHASECHK.TRANS64 P1, [R3+URZ+0x36410], R10 ;  /* 0x0364100a030095a7 */ /* 0x000ee4000802007f */
[----:B---3--:R-:W-:Y:S05]  /*9950*/  @!P1 BRA `(.L_x_2533) ;  /* 0xfffffffc00f09947 */ /* 0x008fea000383ffff */
[----:B------:R-:W-:Y:S05]  /*9960*/  BRA `(.L_x_2532) ;  /* 0xffffff8000607947 */ /* 0x000fea000383ffff */
.L_x_2537:
[----:B-1----:R-:W-:-:S04]  /*9970*/  IMAD.U32 R121, RZ, RZ, UR37 ;  /* 0x00000025ff797e24 */ /* 0x002fc8000f8e00ff */
[----:B------:R1:W2:Y:S03]  /*9980*/  SYNCS.PHASECHK.TRANS64.TRYWAIT P1, [R121+URZ+0x36430], R14 ;  /* 0x0364300e790075a7 */ /* 0x0002a6000802017f */
[----:B--2---:R-:W-:Y:S05]  /*9990*/  @!P1 NANOSLEEP.SYNCS 0x989680 ;  /* 0x009896800000995d */ /* 0x004fea0003900000 */
[----:B------:R-:W2:Y:S02]  /*99a0*/  @!P1 SYNCS.PHASECHK.TRANS64 P1, [R121+URZ+0x36430], R14 ;  /* 0x0364300e790095a7 */ /* 0x000ea4000802007f */
[----:B--2---:R-:W-:Y:S05]  /*99b0*/  @!P1 BRA `(.L_x_2537) ;  /* 0xfffffffc00ec9947 */ /* 0x004fea000383ffff */
[----:B------:R-:W-:Y:S05]  /*99c0*/  BRA `(.L_x_2536) ;  /* 0xffffff8800847947 */ /* 0x000fea000383ffff */
.L_x_2614:
[----:B-1----:R1:W2:Y:S02]  /*99d0*/  SYNCS.PHASECHK.TRANS64.TRYWAIT P1, [R12+URZ+0x36420], R13 ;  /* 0x0364200d0c0075a7 */ /* 0x0022a4000802017f */
[----:B--2---:R-:W-:Y:S05]  /*99e0*/  @!P1 NANOSLEEP.SYNCS 0x989680 ;  /* 0x009896800000995d */ /* 0x004fea0003900000 */
[----:B------:R-:W2:Y:S02]  /*99f0*/  @!P1 SYNCS.PHASECHK.TRANS64 P1, [R12+URZ+0x36420], R13 ;  /* 0x0364200d0c0095a7 */ /* 0x000ea4000802007f */
[----:B--2---:R-:W-:Y:S05]  /*9a00*/  @!P1 BRA `(.L_x_2614) ;  /* 0xfffffffc00f09947 */ /* 0x004fea000383ffff */
[----:B------:R-:W-:Y:S05]  /*9a10*/  BRA `(.L_x_2641) ;  /* 0xffffffdc00607947 */ /* 0x000fea000383ffff */
.L_x_2618:
[----:B-1----:R1:W3:Y:S02]  /*9a20*/  SYNCS.PHASECHK.TRANS64.TRYWAIT P1, [R12+URZ+0x36438], R13 ;  /* 0x0364380d0c0075a7 */ /* 0x0022e4000802017f */
[----:B---3--:R-:W-:Y:S05]  /*9a30*/  @!P1 NANOSLEEP.SYNCS 0x989680 ;  /* 0x009896800000995d */ /* 0x008fea0003900000 */
[----:B------:R-:W3:Y:S02]  /*9a40*/  @!P1 SYNCS.PHASECHK.TRANS64 P1, [R12+URZ+0x36438], R13 ;  /* 0x0364380d0c0095a7 */ /* 0x000ee4000802007f */
[----:B---3--:R-:W-:Y:S05]  /*9a50*/  @!P1 BRA `(.L_x_2618) ;  /* 0xfffffffc00f09947 */ /* 0x008fea000383ffff */
[----:B------:R-:W-:Y:S05]  /*9a60*/  BRA `(.L_x_2642) ;  /* 0xffffffe400307947 */ /* 0x000fea000383ffff */
.L_x_2620:
[----:B--2---:R2:W3:Y:S02]  /*9a70*/  SYNCS.PHASECHK.TRANS64.TRYWAIT P1, [R12+URZ+0x36428], R0 ;  /* 0x036428000c0075a7 */ /* 0x0044e4000802017f */
[----:B---3--:R-:W-:Y:S05]  /*9a80*/  @!P1 NANOSLEEP.SYNCS 0x989680 ;  /* 0x009896800000995d */ /* 0x008fea0003900000 */
[----:B------:R-:W3:Y:S02]  /*9a90*/  @!P1 SYNCS.PHASECHK.TRANS64 P1, [R12+URZ+0x36428], R0 ;  /* 0x036428000c0095a7 */ /* 0x000ee4000802007f */
[----:B---3--:R-:W-:Y:S05]  /*9aa0*/  @!P1 BRA `(.L_x_2620) ;  /* 0xfffffffc00f09947 */ /* 0x008fea000383ffff */
[----:B------:R-:W-:Y:S05]  /*9ab0*/  BRA `(.L_x_2643) ;  /* 0xffffffe400fc7947 */ /* 0x000fea000383ffff */
.L_x_2622:
[----:B-----5:R2:W-:Y:S02]  /*9ac0*/  STL [R1+0x10], R0 ;  /* 0x0000100001007387 */ /* 0x0205e40000100800 */
[----:B--2---:R-:W-:-:S04]  /*9ad0*/  SHF.L.U32 R0, RZ, 0x1f, RZ ;  /* 0x0000001fff007819 */ /* 0x004fc800000006ff */
[----:B------:R2:W3:Y:S03]  /*9ae0*/  SYNCS.PHASECHK.TRANS64.TRYWAIT P1, [R12+URZ+0x36438], R0 ;  /* 0x036438000c0075a7 */ /* 0x0004e6000802017f */
[----:B---3--:R-:W-:Y:S05]  /*9af0*/  @!P1 NANOSLEEP.SYNCS 0x989680 ;  /* 0x009896800000995d */ /* 0x008fea0003900000 */
[----:B------:R2:W3:Y:S02]  /*9b00*/  @!P1 SYNCS.PHASECHK.TRANS64 P1, [R12+URZ+0x36438], R0 ;  /* 0x036438000c0095a7 */ /* 0x0004e4000802007f */
[----:B--2---:R2:W5:Y:S02]  /*9b10*/  LDL.LU R0, [R1+0x10] ;  /* 0x0000100001007983 */ /* 0x0045640000300800 */
[----:B--23--:R-:W-:Y:S05]  /*9b20*/  @!P1 BRA `(.L_x_2622) ;  /* 0xfffffffc00e49947 */ /* 0x00cfea000383ffff */
[----:B------:R-:W-:Y:S05]  /*9b30*/  BRA `(.L_x_2644) ;  /* 0xffffffe800b47947 */ /* 0x000fea000383ffff */
.L_x_2624:
[----:B------:R-:W-:-:S07]  /*9b40*/  SHF.L.U32 R5, R16, 0x1f, RZ ;  /* 0x0000001f10057819 */ /* 0x000fce00000006ff */
.L_x_2645:
[----:B---3--:R3:W4:Y:S02]  /*9b50*/  SYNCS.PHASECHK.TRANS64.TRYWAIT P1, [R12+URZ+0x36420], R5 ;  /* 0x036420050c0075a7 */ /* 0x008724000802017f */
[----:B----4-:R-:W-:Y:S05]  /*9b60*/  @!P1 NANOSLEEP.SYNCS 0x989680 ;  /* 0x009896800000995d */ /* 0x010fea0003900000 */
[----:B------:R-:W4:Y:S02]  /*9b70*/  @!P1 SYNCS.PHASECHK.TRANS64 P1, [R12+URZ+0x36420], R5 ;  /* 0x036420050c0095a7 */ /* 0x000f24000802007f */
[----:B----4-:R-:W-:Y:S05]  /*9b80*/  @!P1 BRA `(.L_x_2645) ;  /* 0xfffffffc00f09947 */ /* 0x010fea000383ffff */
[----:B------:R-:W-:Y:S05]  /*9b90*/  BRA `(.L_x_2646) ;  /* 0xffffffec00607947 */ /* 0x000fea000383ffff */
.L_x_2627:
[----:B--2---:R2:W3:Y:S02]  /*9ba0*/  SYNCS.PHASECHK.TRANS64.TRYWAIT P1, [R12+URZ+0x36438], R13 ;  /* 0x0364380d0c0075a7 */ /* 0x0044e4000802017f */
[----:B---3--:R-:W-:Y:S05]  /*9bb0*/  @!P1 NANOSLEEP.SYNCS 0x989680 ;  /* 0x009896800000995d */ /* 0x008fea0003900000 */
[----:B------:R-:W3:Y:S02]  /*9bc0*/  @!P1 SYNCS.PHASECHK.TRANS64 P1, [R12+URZ+0x36438], R13 ;  /* 0x0364380d0c0095a7 */ /* 0x000ee4000802007f */
[----:B---3--:R-:W-:Y:S05]  /*9bd0*/  @!P1 BRA `(.L_x_2627) ;  /* 0xfffffffc00f09947 */ /* 0x008fea000383ffff */
[----:B------:R-:W-:Y:S05]  /*9be0*/  BRA `(.L_x_2647) ;  /* 0xfffffff0002c7947 */ /* 0x000fea000383ffff */
.L_x_2629:
[----:B-1----:R1:W2:Y:S02]  /*9bf0*/  SYNCS.PHASECHK.TRANS64.TRYWAIT P1, [R12+URZ+0x36428], R5 ;  /* 0x036428050c0075a7 */ /* 0x0022a4000802017f */
[----:B--2---:R-:W-:Y:S05]  /*9c00*/  @!P1 NANOSLEEP.SYNCS 0x989680 ;  /* 0x009896800000995d */ /* 0x004fea0003900000 */
[----:B------:R-:W2:Y:S02]  /*9c10*/  @!P1 SYNCS.PHASECHK.TRANS64 P1, [R12+URZ+0x36428], R5 ;  /* 0x036428050c0095a7 */ /* 0x000ea4000802007f */
[----:B--2---:R-:W-:Y:S05]  /*9c20*/  @!P1 BRA `(.L_x_2629) ;  /* 0xfffffffc00f09947 */ /* 0x004fea000383ffff */
[----:B------:R-:W-:Y:S05]  /*9c30*/  BRA `(.L_x_2648) ;  /* 0xfffffff000dc7947 */ /* 0x000fea000383ffff */
.L_x_2631:
[----:B--2---:R2:W3:Y:S02]  /*9c40*/  SYNCS.PHASECHK.TRANS64.TRYWAIT P1, [R12+URZ+0x36438], R3 ;  /* 0x036438030c0075a7 */ /* 0x0044e4000802017f */
[----:B---3--:R-:W-:Y:S05]  /*9c50*/  @!P1 NANOSLEEP.SYNCS 0x989680 ;  /* 0x009896800000995d */ /* 0x008fea0003900000 */
[----:B------:R-:W3:Y:S02]  /*9c60*/  @!P1 SYNCS.PHASECHK.TRANS64 P1, [R12+URZ+0x36438], R3 ;  /* 0x036438030c0095a7 */ /* 0x000ee4000802007f */
[----:B---3--:R-:W-:Y:S05]  /*9c70*/  @!P1 BRA `(.L_x_2631) ;  /* 0xfffffffc00f09947 */ /* 0x008fea000383ffff */
[----:B------:R-:W-:Y:S05]  /*9c80*/  BRA `(.L_x_2649) ;  /* 0xfffffff400907947 */ /* 0x000fea000383ffff */
.L_x_2633:
[----:B------:R-:W-:Y:S01]  /*9c90*/  BSSY B1, `(.L_x_2650) ;  /* 0x0000006000017945 */ /* 0x000fe20003800000 */
[----:B------:R-:W-:-:S07]  /*9ca0*/  IMAD.MOV.U32 R15, RZ, RZ, -0x1 ;  /* 0xffffffffff0f7424 */ /* 0x000fce00078e00ff */
[----:B-1----:R-:W-:Y:S05]  /*9cb0*/  WARPSYNC.COLLECTIVE R15, `(.L_x_2651) ;  /* 0x000000000f0c7348 */ /* 0x002fea0003c00000 */
[----:B------:R-:W-:Y:S02]  /*9cc0*/  ELECT P6, UR62, PT ;  /* 0x00000000003e782f */ /* 0x000fe400038c0000 */
[----:B------:R-:W-:Y:S01]  /*9cd0*/  MOV R14, UR62 ;  /* 0x0000003e000e7c02 */ /* 0x000fe20008000f00 */
[----:B-1----:R-:W-:Y:S10]  /*9ce0*/  ENDCOLLECTIVE ;  /* 0x000000000000791b */ /* 0x002ff40003800000 */
.L_x_2651:
[----:B------:R-:W-:Y:S05]  /*9cf0*/  BSYNC B1 ;  /* 0x0000000000017941 */ /* 0x000fea0003800000 */
.L_x_2650:
[----:B------:R-:W-:Y:S05]  /*9d00*/  BRA `(.L_x_2652) ;  /* 0xfffffff800507947 */ /* 0x000fea000383ffff */
.L_x_2635:
[----:B--2---:R2:W3:Y:S02]  /*9d10*/  SYNCS.PHASECHK.TRANS64.TRYWAIT P0, [R5+URZ], R2 ;  /* 0x00000002050075a7 */ /* 0x0044e4000800017f */
[----:B---3--:R-:W-:Y:S05]  /*9d20*/  @!P0 NANOSLEEP.SYNCS 0x989680 ;  /* 0x009896800000895d */ /* 0x008fea0003900000 */
[----:B------:R-:W3:Y:S02]  /*9d30*/  @!P0 SYNCS.PHASECHK.TRANS64 P0, [R5+URZ], R2 ;  /* 0x00000002050085a7 */ /* 0x000ee4000800007f */
[----:B---3--:R-:W-:Y:S05]  /*9d40*/  @!P0 BRA `(.L_x_2635) ;  /* 0xfffffffc00f08947 */ /* 0x008fea000383ffff */
[----:B------:R-:W-:Y:S05]  /*9d50*/  BRA `(.L_x_2653) ;  /* 0xfffffff800907947 */ /* 0x000fea000383ffff */
.L_x_2636:
[----:B---3--:R3:W4:Y:S02]  /*9d60*/  SYNCS.PHASECHK.TRANS64.TRYWAIT P0, [R23+URZ], R0 ;  /* 0x00000000170075a7 */ /* 0x008724000800017f */
[----:B----4-:R-:W-:Y:S05]  /*9d70*/  @!P0 NANOSLEEP.SYNCS 0x989680 ;  /* 0x009896800000895d */ /* 0x010fea0003900000 */
[----:B------:R-:W4:Y:S02]  /*9d80*/  @!P0 SYNCS.PHASECHK.TRANS64 P0, [R23+URZ], R0 ;  /* 0x00000000170085a7 */ /* 0x000f24000800007f */
[----:B----4-:R-:W-:Y:S05]  /*9d90*/  @!P0 BRA `(.L_x_2636) ;  /* 0xfffffffc00f08947 */ /* 0x010fea000383ffff */
[----:B------:R-:W-:Y:S05]  /*9da0*/  BRA `(.L_x_2654) ;  /* 0xfffffff800847947 */ /* 0x000fea000383ffff */
.L_x_2655:
        /* <DEDUP_REMOVED lines=13> */
.L_x_7665:


//--------------------- .text._ZN7cutlass13device_kernelIN5flash11enable_sm90INS1_16FlashAttnBwdSm90INS1_25CollectiveMainloopBwdSm90ILi2ELi1ELi1EN4cute5tupleIJNS5_1CILi1EEES8_S8_EEENS6_IJNS7_ILi64EEENS7_ILi96EEENS7_ILi192EEEEEENS_10bfloat16_tEfNS_4arch4Sm90ELb1ELb0ELb1ELb0ELb1ELb0ELb1ELb0ELi3ELi1ELi1ELi1ELb0EEENS1_21CollectiveEpilogueBwdISD_SE_SG_Li384ELb0ELb1ELi3EEENS1_25SingleTileBwdLPTSchedulerILb0ELi96ELb1EEEEEEEEEvNT_6ParamsE --------------------------
	.section	.text._ZN7cutlass13device_kernelIN5flash11enable_sm90INS1_16FlashAttnBwdSm90INS1_25CollectiveMainloopBwdSm90ILi2ELi1ELi1EN4cute5tupleIJNS5_1CILi1EEES8_S8_EEENS6_IJNS7_ILi64EEENS7_ILi96EEENS7_ILi192EEEEEENS_10bfloat16_tEfNS_4arch4Sm90ELb1ELb0ELb1ELb0ELb1ELb0ELb1ELb0ELi3ELi1ELi1ELi1ELb0EEENS1_21CollectiveEpilogueBwdISD_SE_SG_Li384ELb0ELb1ELi3EEENS1_25SingleTileBwdLPTSchedulerILb0ELi96ELb1EEEEEEEEEvNT_6ParamsE,"ax",@progbits
	.align	128
.text._ZN7cutlass13device_kernelIN5flash11enable_sm90INS1_16FlashAttnBwdSm90INS1_25CollectiveMainloopBwdSm90ILi2ELi1ELi1EN4cute5tupleIJNS5_1CILi1EEES8_S8_EEENS6_IJNS7_ILi64EEENS7_ILi96EEENS7_ILi192EEEEEENS_10bfloat16_tEfNS_4arch4Sm90ELb1ELb0ELb1ELb0ELb1ELb0ELb1ELb0ELi3ELi1ELi1ELi1ELb0EEENS1_21CollectiveEpilogueBwdISD_SE_SG_Li384ELb0ELb1ELi3EEENS1_25SingleTileBwdLPTSchedulerILb0ELi96ELb1EEEEEEEEEvNT_6ParamsE:
        .type           _ZN7cutlass13device_kernelIN5flash11enable_sm90INS1_16FlashAttnBwdSm90INS1_25CollectiveMainloopBwdSm90ILi2ELi1ELi1EN4cute5tupleIJNS5_1CILi1EEES8_S8_EEENS6_IJNS7_ILi64EEENS7_ILi96EEENS7_ILi192EEEEEENS_10bfloat16_tEfNS_4arch4Sm90ELb1ELb0ELb1ELb0ELb1ELb0ELb1ELb0ELi3ELi1ELi1ELi1ELb0EEENS1_21CollectiveEpilogueBwdISD_SE_SG_Li384ELb0ELb1ELi3EEENS1_25SingleTileBwdLPTSchedulerILb0ELi96ELb1EEEEEEEEEvNT_6ParamsE,@function
        .size           _ZN7cutlass13device_kernelIN5flash11enable_sm90INS1_16FlashAttnBwdSm90INS1_25CollectiveMainloopBwdSm90ILi2ELi1ELi1EN4cute5tupleIJNS5_1CILi1EEES8_S8_EEENS6_IJNS7_ILi64EEENS7_ILi96EEENS7_ILi192EEEEEENS_10bfloat16_tEfNS_4arch4Sm90ELb1ELb0ELb1ELb0ELb1ELb0ELb1ELb0ELi3ELi1ELi1ELi1ELb0EEENS1_21CollectiveEpilogueBwdISD_SE_SG_Li384ELb0ELb1ELi3EEENS1_25SingleTileBwdLPTSchedulerILb0ELi96ELb1EEEEEEEEEvNT_6ParamsE,(.L_x_7666 - _ZN7cutlass13device_kernelIN5flash11enable_sm90INS1_16FlashAttnBwdSm90INS1_25CollectiveMainloopBwdSm90ILi2ELi1ELi1EN4cute5tupleIJNS5_1CILi1EEES8_S8_EEENS6_IJNS7_ILi64EEENS7_ILi96EEENS7_ILi192EEEEEENS_10bfloat16_tEfNS_4arch4Sm90ELb1ELb0ELb1ELb0ELb1ELb0ELb1ELb0ELi3ELi1ELi1ELi1ELb0EEENS1_21CollectiveEpilogueBwdISD_SE_SG_Li384ELb0ELb1ELi3EEENS1_25SingleTileBwdLPTSchedulerILb0ELi96ELb1EEEEEEEEEvNT_6ParamsE)
        .other          _ZN7cutlass13device_kernelIN5flash11enable_sm90INS1_16FlashAttnBwdSm90INS1_25CollectiveMainloopBwdSm90ILi2ELi1ELi1EN4cute5tupleIJNS5_1CILi1EEES8_S8_EEENS6_IJNS7_ILi64EEENS7_ILi96EEENS7_ILi192EEEEEENS_10bfloat16_tEfNS_4arch4Sm90ELb1ELb0ELb1ELb0ELb1ELb0ELb1ELb0ELi3ELi1ELi1ELi1ELb0EEENS1_21CollectiveEpilogueBwdISD_SE_SG_Li384ELb0ELb1ELi3EEENS1_25SingleTileBwdLPTSchedulerILb0ELi96ELb1EEEEEEEEEvNT_6ParamsE,@"STO_CUDA_ENTRY STV_DEFAULT"
_ZN7cutlass13device_kernelIN5flash11enable_sm90INS1_16FlashAttnBwdSm90INS1_25CollectiveMainloopBwdSm90ILi2ELi1ELi1EN4cute5tupleIJNS5_1CILi1EEES8_S8_EEENS6_IJNS7_ILi64EEENS7_ILi96EEENS7_ILi192EEEEEENS_10bfloat16_tEfNS_4arch4Sm90ELb1ELb0ELb1ELb0ELb1ELb0ELb1ELb0ELi3ELi1ELi1ELi1ELb0EEENS1_21CollectiveEpilogueBwdISD_SE_SG_Li384ELb0ELb1ELi3EEENS1_25SingleTileBwdLPTSchedulerILb0ELi96ELb1EEEEEEEEEvNT_6ParamsE:
        /* <DEDUP_REMOVED lines=29> */
.L_x_2657:
[----:B------:R-:W-:Y:S05]  /*01d0*/  BSYNC B0 ;  /* 0x0000000000007941 */ /* 0x000fea0003800000 */
.L_x_2656:
        /* <DEDUP_REMOVED lines=34> */
.L_x_2658:
        /* <DEDUP_REMOVED lines=20> */
.L_x_2659:
[----:B---3--:R-:W-:Y:S01]  /*0540*/  ISETP.NE.AND P0, PT, R2, RZ, PT ;  /* 0x000000ff0200720c */ /* 0x008fe20003f05270 */
[----:B------:R-:W-:Y:S01]  /*0550*/  IMAD.MOV.U32 R2, RZ, RZ, 0x1 ;  /* 0x00000001ff027424 */ /* 0x000fe200078e00ff */
[----:B------:R-:W-:Y:S01]  /*0560*/  NOP ;  /* 0x0000000000007918 */ /* 0x000fe20000000000 */
[----:B------:R-:W-:-:S03]  /*0570*/  ULDC.64 UR38, c[0x0][0x208] ;  /* 0x0000820000267ab9 */ /* 0x000fc60000000a00 */
[----:B------:R-:W-:-:S05]  /*0580*/  SEL R2, R2, 0x2, !P0 ;  /* 0x0000000202027807 */ /* 0x000fca0004000000 */
[----:B------:R3:W-:Y:S01]  /*0590*/  STL [R1+0xc], R2 ;  /* 0x00000c0201007387 */ /* 0x0007e20000100800 */
[----:B-12-4-:R-:W-:Y:S06]  /*05a0*/  BAR.SYNC.DEFER_BLOCKING 0x0 ;  /* 0x0000000000007b1d */ /* 0x016fec0000010000 */
[----:B------:R-:W-:Y:S05]  /*05b0*/  @!P0 BRA `(.L_x_2660) ;  /* 0x0000005800488947 */ /* 0x000fea0003800000 */
.L_x_2661:
        /* <DEDUP_REMOVED lines=32> */
.L_x_2662:
[----:B------:R-:W-:Y:S01]  /*07c0*/  ULDC UR7, c[0x0][0xb44] ;  /* 0x0002d10000077ab9 */ /* 0x000fe20000000800 */
[----:B------:R-:W-:Y:S01]  /*07d0*/  UMOV UR45, UR10 ;  /* 0x0000000a002d7c82 */ /* 0x000fe20008000000 */
[----:B------:R-:W-:-:S11]  /*07e0*/  UISETP.NE.AND UP0, UPT, UR7, 0x1, UPT ;  /* 0x000000010700788c */ /* 0x000fd6000bf05270 */
[----:B------:R-:W-:Y:S02]  /*07f0*/  @UP0 ULDC.64 UR8, c[0x0][0xb48] ;  /* 0x0002d20000080ab9 */ /* 0x000fe40000000a00 */
[----:B------:R-:W-:-:S04]  /*0800*/  UIMAD.WIDE.U32 UR4, UR10, UR8, URZ ;  /* 0x000000080a0472a5 */ /* 0x000fc8000f8e003f */
[----:B------:R-:W-:-:S04]  /*0810*/  @UP0 USHF.R.U32.HI UR45, URZ, UR9, UR5 ;  /* 0x000000093f2d0299 */ /* 0x000fc80008011605 */
[----:B------:R-:W-:-:S12]  /*0820*/  UIMAD UR4, UR45, UR7, URZ ;  /* 0x000000072d0472a4 */ /* 0x000fd8000f8e023f */
.L_x_2663:
[----:B------:R-:W-:Y:S01]  /*0830*/  ULDC UR43, c[0x0][0xb38] ;  /* 0x0002ce00002b7ab9 */ /* 0x000fe20000000800 */
[----:B------:R-:W-:Y:S02]  /*0840*/  UIADD3 UR4, UR10, -UR4, URZ ;  /* 0x800000040a047290 */ /* 0x000fe4000fffe03f */
[----:B------:R-:W-:Y:S01]  /*0850*/  UISETP.NE.AND UP0, UPT, UR43, 0x1, UPT ;  /* 0x000000012b00788c */ /* 0x000fe2000bf05270 */
[----:B------:R-:W-:Y:S01]  /*0860*/  ULDC UR5, c[0x0][0xb44] ;  /* 0x0002d10000057ab9 */ /* 0x000fe20000000800 */
[----:B------:R-:W-:Y:S02]  /*0870*/  ULOP3.LUT UR36, URZ, UR45, URZ, 0x33, !UPT ;  /* 0x0000002d3f247292 */ /* 0x000fe4000f8e333f */
[----:B------:R-:W-:-:S07]  /*0880*/  UIMAD UR6, UR6, UR5, UR4 ;  /* 0x00000005060672a4 */ /* 0x000fce000f8e0204 */
[----:B------:R-:W-:Y:S01]  /*0890*/  @UP0 ULDC UR4, c[0x0][0xb3c] ;  /* 0x0002cf0000040ab9 */ /* 0x000fe20000000800 */
[----:B------:R-:W-:Y:S01]  /*08a0*/  @UP0 ULDC UR7, c[0x0][0xb40] ;  /* 0x0002d00000070ab9 */ /* 0x000fe20000000800 */
[----:B------:R-:W-:Y:S02]  /*08b0*/  UIMAD.WIDE.U32 UR4, UR6, UR4, URZ ;  /* 0x00000004060472a5 */ /* 0x000fe4000f8e003f */
[----:B------:R-:W-:Y:S02]  /*08c0*/  UMOV UR44, UR6 ;  /* 0x00000006002c7c82 */ /* 0x000fe40008000000 */
[----:B------:R-:W-:-:S03]  /*08d0*/  @UP0 USHF.R.U32.HI UR44, URZ, UR7, UR5 ;  /* 0x000000073f2c0299 */ /* 0x000fc60008011605 */
[----:B------:R-:W-:Y:S01]  /*08e0*/  ULDC UR5, c[0x0][0xb2c] ;  /* 0x0002cb0000057ab9 */ /* 0x000fe20000000800 */
[----:B------:R-:W-:Y:S02]  /*08f0*/  UIADD3 UR4, -UR44, URZ, URZ ;  /* 0x0000003f2c047290 */ /* 0x000fe4000fffe13f */
[----:B------:R-:W-:Y:S01]  /*0900*/  ISETP.LE.AND P0, PT, RZ, UR44, PT ;  /* 0x0000002cff007c0c */ /* 0x000fe2000bf03270 */
[----:B------:R-:W-:Y:S02]  /*0910*/  UIADD3 UR36, UR36, UR5, URZ ;  /* 0x0000000524247290 */ /* 0x000fe4000fffe03f */
[----:B------:R-:W-:-:S10]  /*0920*/  UIMAD UR43, UR43, UR4, UR6 ;  /* 0x000000042b2b72a4 */ /* 0x000fd4000f8e0206 */
        /* <DEDUP_REMOVED lines=90> */
.L_x_2666:
        /* <DEDUP_REMOVED lines=15> */
.L_x_2665:
        /* <DEDUP_REMOVED lines=20> */
.L_x_2668:
        /* <DEDUP_REMOVED lines=15> */
.L_x_2667:
        /* <DEDUP_REMOVED lines=8> */
.L_x_2800:
        /* <DEDUP_REMOVED lines=19> */
.L_x_2670:
        /* <DEDUP_REMOVED lines=109> */
.L_x_2682:
[----:B------:R-:W-:Y:S01]  /*1a70*/  ISETP.NE.AND P0, PT, R8, 0x3, PT ;  /* 0x000000030800780c */ /* 0x000fe20003f05270 */
[----:B------:R-:W-:-:S12]  /*1a80*/  YIELD ;  /* 0x0000000000007946 */ /* 0x000fd80003800000 */
[----:B-1----:R-:W-:Y:S05]  /*1a90*/  @!P0 BRA `(.L_x_2672) ;  /* 0x0000000000048947 */ /* 0x002fea0003800000 */
[----:B------:R-:W-:Y:S01]  /*1aa0*/  BPT.TRAP 0x1 ;  /* 0x000000040000795c */ /* 0x000fe20000300000 */
.L_x_2672:
[----:B------:R-:W-:Y:S02]  /*1ab0*/  LEA R3, R2, UR40, 0x3 ;  /* 0x0000002802037c11 */ /* 0x000fe4000f8e18ff */
[----:B------:R-:W-:-:S04]  /*1ac0*/  SHF.L.U32 R10, R7, 0x1f, RZ ;  /* 0x0000001f070a7819 */ /* 0x000fc800000006ff */
[----:B------:R1:W2:Y:S01]  /*1ad0*/  SYNCS.PHASECHK.TRANS64.TRYWAIT P1, [R3+URZ+0x36410], R10 ;  /* 0x0364100a030075a7 */ /* 0x0002a2000802017f */
[----:B------:R-:W-:Y:S05]  /*1ae0*/  @!P0 BRA `(.L_x_2673) ;  /* 0x0000000000048947 */ /* 0x000fea0003800000 */
[----:B------:R-:W-:Y:S01]  /*1af0*/  BPT.TRAP 0x1 ;  /* 0x000000040000795c */ /* 0x000fe20000300000 */
.L_x_2673:
[----:B--2---:R-:W-:Y:S05]  /*1b00*/  @P1 BRA `(.L_x_2674) ;  /* 0x0000000000081947 */ /* 0x004fea0003800000 */
[----:B------:R-:W2:Y:S02]  /*1b10*/  SYNCS.PHASECHK.TRANS64.TRYWAIT P1, [R3+URZ+0x36410], R10 ;  /* 0x0364100a030075a7 */ /* 0x000ea4000802017f */
[----:B--2---:R-:W-:Y:S05]  /*1b20*/  @!P1 BRA `(.L_x_2675) ;  /* 0x00000088001c9947 */ /* 0x004fea0003800000 */
.L_x_2674:
        /* <DEDUP_REMOVED lines=103> */
.L_x_2676:
[----:B------:R-:W-:-:S04]  /*21a0*/  SHF.L.U32 R14, R5, 0x1f, RZ ;  /* 0x0000001f050e7819 */ /* 0x000fc800000006ff */
[----:B------:R1:W1:Y:S01]  /*21b0*/  SYNCS.PHASECHK.TRANS64.TRYWAIT P1, [UR40+0x36430], R14 ;  /* 0x0364300eff0075a7 */ /* 0x0002620008020168 */
[----:B------:R-:W-:Y:S05]  /*21c0*/  @!P0 BRA `(.L_x_2677) ;  /* 0x0000000000048947 */ /* 0x000fea0003800000 */
[----:B------:R-:W-:Y:S01]  /*21d0*/  BPT.TRAP 0x1 ;  /* 0x000000040000795c */ /* 0x000fe20000300000 */
.L_x_2677:
        /* <DEDUP_REMOVED lines=36> */
.L_x_2678:
        /* <DEDUP_REMOVED lines=351> */
.L_x_2680:
        /* <DEDUP_REMOVED lines=60> */
.L_x_2681:
        /* <DEDUP_REMOVED lines=62> */
.L_x_2664:
        /* <DEDUP_REMOVED lines=23> */
.L_x_2684:
        /* <DEDUP_REMOVED lines=20> */
.L_x_2685:
        /* <DEDUP_REMOVED lines=18> */
.L_x_2686:
        /* <DEDUP_REMOVED lines=18> */
.L_x_2687:
        /* <DEDUP_REMOVED lines=98> */
[----:B------:R-:W-:Y:S01]  /*4cc0*/  ULOP3.LUT UR4, URZ, UR45, URZ, 0x33, !UPT ;  /* 0x0000002d3f047292 */ /* 0x000fe2000f8e333f */
[----:B------:R-:W-:Y:S01]  /*4cd0*/  ULDC UR5, c[0x0][0xb2c] ;  /* 0x0002cb0000057ab9 */ /* 0x000fe20000000800 */
[----:B------:R-:W-:Y:S02]  /*4ce0*/  ULDC.64 UR6, c[0x0][0x198] ;  /* 0x0000660000067ab9 */ /* 0x000fe40000000a00 */
[----:B------:R-:W-:Y:S02]  /*4cf0*/  UIADD3 UR42, UR4, UR5, URZ ;  /* 0x00000005042a7290 */ /* 0x000fe4000fffe03f */
[----:B------:R-:W-:Y:S02]  /*4d00*/  UIADD3 UR4, UP0, UR6, 0x770, URZ ;  /* 0x0000077006047890 */ /* 0x000fe4000ff1e03f */
[----:B------:R-:W-:Y:S02]  /*4d10*/  UIADD3 UR40, UR37, 0x9000, URZ ;  /* 0x0000900025287890 */ /* 0x000fe4000fffe03f */
[----:B------:R-:W-:-:S02]  /*4d20*/  UIADD3.X UR5, URZ, UR7, URZ, UP0, !UPT ;  /* 0x000000073f057290 */ /* 0x000fc400087fe43f */
[----:B------:R-:W-:Y:S02]  /*4d30*/  UIADD3 UR6, UP0, UR6, 0x670, URZ ;  /* 0x0000067006067890 */ /* 0x000fe4000ff1e03f */
[----:B------:R-:W-:Y:S02]  /*4d40*/  UIMAD UR42, UR42, 0x60, URZ ;  /* 0x000000602a2a78a4 */ /* 0x000fe4000f8e023f */
[----:B------:R-:W-:Y:S02]  /*4d50*/  UIADD3 UR32, UR37, 0xc000, URZ ;  /* 0x0000c00025207890 */ /* 0x000fe4000fffe03f */
[----:B------:R-:W-:Y:S02]  /*4d60*/  UIADD3 UR24, UR37, 0xf000, URZ ;  /* 0x0000f00025187890 */ /* 0x000fe4000fffe03f */
[----:B------:R-:W-:Y:S02]  /*4d70*/  UIADD3.X UR7, URZ, UR7, URZ, UP0, !UPT ;  /* 0x000000073f077290 */ /* 0x000fe400087fe43f */
[----:B------:R-:W-:-:S02]  /*4d80*/  UIADD3 UR16, UR37, 0x3000, URZ ;  /* 0x0000300025107890 */ /* 0x000fc4000fffe03f */
        /* <DEDUP_REMOVED lines=9> */
[----:B------:R-:W-:Y:S01]  /*4e20*/  UMOV UR26, UR42 ;  /* 0x0000002a001a7c82 */ /* 0x000fe20008000000 */
[----:B------:R1:W-:Y:S01]  /*4e30*/  UTMASTG.4D [UR40], [UR4] ;  /* 0x00000028040073b5 */ /* 0x0003e20008018000 */
        /* <DEDUP_REMOVED lines=9> */
[----:B------:R3:W-:Y:S01]  /*4ed0*/  UTMASTG.4D [UR24], [UR4] ;  /* 0x00000018040073b5 */ /* 0x0007e20008018000 */
[----:B-1----:R-:W-:-:S02]  /*4ee0*/  UMOV UR40, UR37 ;  /* 0x0000002500287c82 */ /* 0x002fc40008000000 */
[----:B------:R3:W-:Y:S01]  /*4ef0*/  UTMASTG.4D [UR40], [UR6] ;  /* 0x00000028060073b5 */ /* 0x0007e20008018000 */
[----:B------:R3:W-:Y:S01]  /*4f00*/  UTMASTG.4D [UR16], [UR6] ;  /* 0x00000010060073b5 */ /* 0x0007e20008018000 */
[----:B------:R3:W-:Y:S02]  /*4f10*/  UTMASTG.4D [UR8], [UR6] ;  /* 0x00000008060073b5 */ /* 0x0007e40008018000 */
[----:B---3--:R0:W-:Y:S02]  /*4f20*/  UTMACMDFLUSH ;  /* 0x00000000000079b7 */ /* 0x0081e40000000000 */
.L_x_2689:
[----:B------:R-:W-:Y:S05]  /*4f30*/  BSYNC B0 ;  /* 0x0000000000007941 */ /* 0x000fea0003800000 */
.L_x_2688:
[----:B------:R-:W-:-:S04]  /*4f40*/  DEPBAR.LE SB0, 0x0 ;  /* 0x000080000000791a */ /* 0x000fc80000000000 */
[----:B------:R-:W-:Y:S05]  /*4f50*/  EXIT ;  /* 0x000000000000794d */ /* 0x000fea0003800000 */
.L_x_2683:
[----:B------:R-:W2:Y:S01]  /*4f60*/  S2R R0, SR_TID.X ;  /* 0x0000000000007919 */ /* 0x000ea20000002100 */
[----:B------:R-:W3:Y:S01]  /*4f70*/  LDC R8, c[0x0][0xb2c] ;  /* 0x0002cb00ff087b82 */ /* 0x000ee20000000800 */
[----:B------:R-:W-:Y:S01]  /*4f80*/  ULOP3.LUT UR45, URZ, UR45, URZ, 0x33, !UPT ;  /* 0x0000002d3f2d7292 */ /* 0x000fe2000f8e333f */
[----:B------:R-:W-:Y:S01]  /*4f90*/  BSSY B0, `(.L_x_2690) ;  /* 0x0000031000007945 */ /* 0x000fe20003800000 */
[----:B------:R-:W-:Y:S02]  /*4fa0*/  USHF.R.S32.HI UR6, URZ, 0x1f, UR43 ;  /* 0x0000001f3f067899 */ /* 0x000fe4000801142b */
[----:B------:R-:W-:-:S03]  /*4fb0*/  USHF.R.S32.HI UR7, URZ, 0x1f, UR44 ;  /* 0x0000001f3f077899 */ /* 0x000fc6000801142c */
[----:B-1----:R-:W1:Y:S08]  /*4fc0*/  LDC.64 R2, c[0x0][0x820] ;  /* 0x00020800ff027b82 */ /* 0x002e700000000a00 */
[----:B------:R-:W4:Y:S08]  /*4fd0*/  LDC.64 R16, c[0x0][0x808] ;  /* 0x00020200ff107b82 */ /* 0x000f300000000a00 */
[----:B------:R-:W5:Y:S01]  /*4fe0*/  LDC.64 R10, c[0x0][0x828] ;  /* 0x00020a00ff0a7b82 */ /* 0x000f620000000a00 */
[----:B---3--:R-:W-:-:S02]  /*4ff0*/  VIADD R9, R8, UR45 ;  /* 0x0000002d08097c36 */ /* 0x008fc40008000000 */
[----:B--2---:R-:W-:-:S05]  /*5000*/  VIADD R7, R0, 0xffffff80 ;  /* 0xffffff8000077836 */ /* 0x004fca0000000000 */
[----:B------:R-:W2:Y:S01]  /*5010*/  LDC.64 R18, c[0x0][0x850] ;  /* 0x00021400ff127b82 */ /* 0x000ea20000000a00 */
[----:B-1----:R-:W-:Y:S02]  /*5020*/  IMAD R0, R2, UR6, RZ ;  /* 0x0000000602007c24 */ /* 0x002fe4000f8e02ff */
[----:B------:R-:W-:-:S05]  /*5030*/  IMAD.HI R4, R7, 0x2aaaaaab, RZ ;  /* 0x2aaaaaab07047827 */ /* 0x000fca00078e02ff */
[----:B------:R-:W-:Y:S01]  /*5040*/  SHF.R.U32.HI R5, RZ, 0x1f, R4 ;  /* 0x0000001fff057819 */ /* 0x000fe20000011604 */
[----:B----4-:R-:W-:Y:S01]  /*5050*/  IMAD R23, R9, -0x60, R16 ;  /* 0xffffffa009177824 */ /* 0x010fe200078e0210 */
[----:B------:R-:W1:Y:S02]  /*5060*/  LDC.64 R20, c[0x0][0x858] ;  /* 0x00021600ff147b82 */ /* 0x000e640000000a00 */
[----:B------:R-:W-:Y:S01]  /*5070*/  LEA.HI.SX32 R4, R4, R5, 0x1e ;  /* 0x0000000504047211 */ /* 0x000fe200078ff2ff */
[----:B------:R-:W-:-:S03]  /*5080*/  IMAD R5, R3, UR43, R0 ;  /* 0x0000002b03057c24 */ /* 0x000fc6000f8e0200 */
[CC--:B------:R-:W-:Y:S01]  /*5090*/  ISETP.GE.AND P3, PT, R4.reuse, R23.reuse, PT ;  /* 0x000000170400720c */ /* 0x0c0fe20003f66270 */
[C---:B------:R-:W-:Y:S02]  /*50a0*/  IMAD R6, R4.reuse, -0x18, R7 ;  /* 0xffffffe804067824 */ /* 0x040fe400078e0207 */
[----:B------:R-:W-:Y:S02]  /*50b0*/  VIADD R0, R4, 0x10 ;  /* 0x0000001004007836 */ /* 0x000fe40000000000 */
[----:B------:R-:W-:Y:S02]  /*50c0*/  IMAD.SHL.U32 R6, R6, 0x8, RZ ;  /* 0x0000000806067824 */ /* 0x000fe400078e00ff */
[----:B------:R-:W-:Y:S01]  /*50d0*/  VIADD R8, R4, 0x40 ;  /* 0x0000004004087836 */ /* 0x000fe20000000000 */
[----:B------:R-:W-:Y:S01]  /*50e0*/  ISETP.GE.AND P4, PT, R0, R23, PT ;  /* 0x000000170000720c */ /* 0x000fe20003f86270 */
[----:B------:R-:W-:Y:S01]  /*50f0*/  VIADD R0, R4, 0x20 ;  /* 0x0000002004007836 */ /* 0x000fe20000000000 */
[----:B------:R-:W-:-:S02]  /*5100*/  SHF.R.S32.HI R7, RZ, 0x1f, R6 ;  /* 0x0000001fff077819 */ /* 0x000fc40000011406 */
[----:B------:R-:W-:Y:S02]  /*5110*/  ISETP.GE.OR P6, PT, R6, R17, P3 ;  /* 0x000000110600720c */ /* 0x000fe40001fc6670 */
[-C--:B------:R-:W-:Y:S01]  /*5120*/  ISETP.GE.AND P5, PT, R0, R23.reuse, PT ;  /* 0x000000170000720c */ /* 0x080fe20003fa6270 */
[----:B------:R-:W-:Y:S01]  /*5130*/  IMAD.WIDE.U32 R2, R2, UR43, R6 ;  /* 0x0000002b02027c25 */ /* 0x000fe2000f8e0006 */
[----:B------:R-:W-:Y:S02]  /*5140*/  ISETP.GE.AND P1, PT, R8, R23, PT ;  /* 0x000000170800720c */ /* 0x000fe40003f26270 */
[----:B------:R-:W-:Y:S01]  /*5150*/  ISETP.GE.OR P2, PT, R6, R17, P4 ;  /* 0x000000110600720c */ /* 0x000fe20002746670 */
[----:B------:R-:W-:Y:S02]  /*5160*/  IMAD.IADD R3, R3, 0x1, R5 ;  /* 0x0000000103037824 */ /* 0x000fe400078e0205 */
[----:B------:R-:W-:Y:S02]  /*5170*/  VIADD R5, R4, 0x30 ;  /* 0x0000003004057836 */ /* 0x000fe40000000000 */
[----:B-----5:R-:W-:-:S02]  /*5180*/  IMAD R0, R10, UR7, RZ ;  /* 0x000000070a007c24 */ /* 0x020fc4000f8e02ff */
[----:B------:R-:W-:Y:S01]  /*5190*/  IMAD.WIDE.U32 R12, R10, UR44, R2 ;  /* 0x0000002c0a0c7c25 */ /* 0x000fe2000f8e0002 */
[----:B------:R-:W-:Y:S02]  /*51a0*/  ISETP.GE.AND P0, PT, R5, R23, PT ;  /* 0x000000170500720c */ /* 0x000fe40003f06270 */
[----:B------:R-:W-:Y:S01]  /*51b0*/  SHF.R.S32.HI R5, RZ, 0x1f, R4 ;  /* 0x0000001fff057819 */ /* 0x000fe20000011404 */
[----:B------:R-:W-:Y:S02]  /*51c0*/  IMAD R11, R11, UR44, R0 ;  /* 0x0000002c0b0b7c24 */ /* 0x000fe4000f8e0200 */
[----:B------:R-:W-:-:S04]  /*51d0*/  IMAD.WIDE R2, R9, 0x60, R4 ;  /* 0x0000006009027825 */ /* 0x000fc800078e0204 */
[----:B------:R-:W-:Y:S01]  /*51e0*/  IMAD.IADD R11, R13, 0x1, R11 ;  /* 0x000000010d0b7824 */ /* 0x000fe200078e020b */
[----:B--2---:R-:W-:Y:S06]  /*51f0*/  @P6 BRA `(.L_x_2691) ;  /* 0x0000000000286947 */ /* 0x004fec0003800000 */
        /* <DEDUP_REMOVED lines=10> */
.L_x_2691:
[----:B------:R-:W-:Y:S05]  /*52a0*/  BSYNC B0 ;  /* 0x0000000000007941 */ /* 0x000fea0003800000 */
.L_x_2690:
[----:B------:R-:W-:Y:S01]  /*52b0*/  BSSY B0, `(.L_x_2692) ;  /* 0x0000010000007945 */ /* 0x000fe20003800000 */
[----:B------:R-:W-:-:S03]  /*52c0*/  ISETP.GE.OR P6, PT, R6, R17, P5 ;  /* 0x000000110600720c */ /* 0x000fc60002fc6670 */
[----:B------:R-:W-:Y:S10]  /*52d0*/  @P2 BRA `(.L_x_2693) ;  /* 0x0000000000342947 */ /* 0x000ff40003800000 */
        /* <DEDUP_REMOVED lines=13> */
.L_x_2693:
[----:B------:R-:W-:Y:S05]  /*53b0*/  BSYNC B0 ;  /* 0x0000000000007941 */ /* 0x000fea0003800000 */
.L_x_2692:
[----:B------:R-:W-:Y:S01]  /*53c0*/  BSSY B0, `(.L_x_2694) ;  /* 0x0000010000007945 */ /* 0x000fe20003800000 */
[----:B------:R-:W-:-:S03]  /*53d0*/  ISETP.GE.OR P2, PT, R6, R17, P0 ;  /* 0x000000110600720c */ /* 0x000fc60000746670 */
[----:B------:R-:W-:Y:S10]  /*53e0*/  @P6 BRA `(.L_x_2695) ;  /* 0x0000000000346947 */ /* 0x000ff40003800000 */
        /* <DEDUP_REMOVED lines=13> */
.L_x_2695:
[----:B------:R-:W-:Y:S05]  /*54c0*/  BSYNC B0 ;  /* 0x0000000000007941 */ /* 0x000fea0003800000 */
.L_x_2694:
        /* <DEDUP_REMOVED lines=17> */
.L_x_2697:
[----:B------:R-:W-:Y:S05]  /*55e0*/  BSYNC B0 ;  /* 0x0000000000007941 */ /* 0x000fea0003800000 */
.L_x_2696:
[----:B------:R-:W-:Y:S01]  /*55f0*/  BSSY B0, `(.L_x_2698) ;  /* 0x0000011000007945 */ /* 0x000fe20003800000 */
[----:B------:R-:W-:Y:S01]  /*5600*/  ISETP.GE.AND P2, PT, R0, R23, PT ;  /* 0x000000170000720c */ /* 0x000fe20003f46270 */
[----:B-1----:R-:W-:Y:S02]  /*5610*/  IMAD R8, R18, UR6, RZ ;  /* 0x0000000612087c24 */ /* 0x002fe4000f8e02ff */
        /* <DEDUP_REMOVED lines=14> */
.L_x_2699:
[----:B------:R-:W-:Y:S05]  /*5700*/  BSYNC B0 ;  /* 0x0000000000007941 */ /* 0x000fea0003800000 */
.L_x_2698:
        /* <DEDUP_REMOVED lines=8> */
[----:B------:R-:W-:Y:S01]  /*5790*/  IMAD R0, R20, UR7, RZ ;  /* 0x0000000714007c24 */ /* 0x000fe2000f8e02ff */
[----:B------:R-:W-:Y:S01]  /*57a0*/  ISETP.GE.OR P5, PT, R6, UR4, P5 ;  /* 0x0000000406007c0c */ /* 0x000fe2000afa6670 */
[----:B------:R-:W-:Y:S01]  /*57b0*/  IMAD.WIDE.U32 R8, R20, UR44, R4 ;  /* 0x0000002c14087c25 */ /* 0x000fe2000f8e0004 */
[----:B------:R-:W-:-:S02]  /*57c0*/  ISETP.GE.OR P0, PT, R6, UR4, P0 ;  /* 0x0000000406007c0c */ /* 0x000fc40008706670 */
[C---:B------:R-:W-:Y:S01]  /*57d0*/  ISETP.GE.OR P1, PT, R6.reuse, UR4, P1 ;  /* 0x0000000406007c0c */ /* 0x040fe20008f26670 */
[----:B-1234-:R-:W-:Y:S01]  /*57e0*/  IMAD R15, R21, UR44, R0 ;  /* 0x0000002c150f7c24 */ /* 0x01efe2000f8e0200 */
        /* <DEDUP_REMOVED lines=15> */
.L_x_2701:
[----:B------:R-:W-:Y:S05]  /*58e0*/  BSYNC B0 ;  /* 0x0000000000007941 */ /* 0x000fea0003800000 */
.L_x_2700:
        /* <DEDUP_REMOVED lines=13> */
.L_x_2703:
[----:B------:R-:W-:Y:S05]  /*59c0*/  BSYNC B0 ;  /* 0x0000000000007941 */ /* 0x000fea0003800000 */
.L_x_2702:
        /* <DEDUP_REMOVED lines=15> */
.L_x_2705:
[----:B------:R-:W-:Y:S05]  /*5ac0*/  BSYNC B0 ;  /* 0x0000000000007941 */ /* 0x000fea0003800000 */
.L_x_2704:
        /* <DEDUP_REMOVED lines=15> */
.L_x_2707:
[----:B------:R-:W-:Y:S05]  /*5bc0*/  BSYNC B0 ;  /* 0x0000000000007941 */ /* 0x000fea0003800000 */
.L_x_2706:
        /* <DEDUP_REMOVED lines=15> */
.L_x_2709:
[----:B------:R-:W-:Y:S05]  /*5cc0*/  BSYNC B0 ;  /* 0x0000000000007941 */ /* 0x000fea0003800000 */
.L_x_2708:
        /* <DEDUP_REMOVED lines=15> */
.L_x_2711:
[----:B------:R-:W-:Y:S05]  /*5dc0*/  BSYNC B0 ;  /* 0x0000000000007941 */ /* 0x000fea0003800000 */
.L_x_2710:
        /* <DEDUP_REMOVED lines=15> */
.L_x_2713:
[----:B------:R-:W-:Y:S05]  /*5ec0*/  BSYNC B0 ;  /* 0x0000000000007941 */ /* 0x000fea0003800000 */
.L_x_2712:
[----:B------:R-:W-:Y:S05]  /*5ed0*/  EXIT ;  /* 0x000000000000794d */ /* 0x000fea0003800000 */
.L_x_2660:
        /* <DEDUP_REMOVED lines=30> */
.L_x_2717:
[----:B------:R-:W-:Y:S01]  /*60c0*/  ULDC UR9, c[0x0][0xb44] ;  /* 0x0002d10000097ab9 */ /* 0x000fe20000000800 */
[----:B------:R-:W-:Y:S01]  /*60d0*/  UMOV UR7, UR8 ;  /* 0x0000000800077c82 */ /* 0x000fe20008000000 */
[----:B------:R-:W-:-:S11]  /*60e0*/  UISETP.NE.AND UP0, UPT, UR9, 0x1, UPT ;  /* 0x000000010900788c */ /* 0x000fd6000bf05270 */
[----:B------:R-:W-:Y:S02]  /*60f0*/  @UP0 ULDC.64 UR10, c[0x0][0xb48] ;  /* 0x0002d200000a0ab9 */ /* 0x000fe40000000a00 */
[----:B------:R-:W-:-:S04]  /*6100*/  UIMAD.WIDE.U32 UR4, UR8, UR10, URZ ;  /* 0x0000000a080472a5 */ /* 0x000fc8000f8e003f */
[----:B------:R-:W-:-:S04]  /*6110*/  @UP0 USHF.R.U32.HI UR7, URZ, UR11, UR5 ;  /* 0x0000000b3f070299 */ /* 0x000fc80008011605 */
[----:B------:R-:W-:-:S12]  /*6120*/  UIMAD UR4, UR7, UR9, URZ ;  /* 0x00000009070472a4 */ /* 0x000fd8000f8e023f */
.L_x_2718:
[----:B------:R-:W-:Y:S01]  /*6130*/  ULDC UR16, c[0x0][0xb38] ;  /* 0x0002ce0000107ab9 */ /* 0x000fe20000000800 */
[----:B------:R-:W-:Y:S02]  /*6140*/  UIADD3 UR4, UR8, -UR4, URZ ;  /* 0x8000000408047290 */ /* 0x000fe4000fffe03f */
[----:B------:R-:W-:Y:S01]  /*6150*/  UISETP.NE.AND UP0, UPT, UR16, 0x1, UPT ;  /* 0x000000011000788c */ /* 0x000fe2000bf05270 */
[----:B------:R-:W-:Y:S01]  /*6160*/  ULDC UR5, c[0x0][0xb44] ;  /* 0x0002d10000057ab9 */ /* 0x000fe20000000800 */
[----:B------:R-:W-:Y:S02]  /*6170*/  ULOP3.LUT UR7, URZ, UR7, URZ, 0x33, !UPT ;  /* 0x000000073f077292 */ /* 0x000fe4000f8e333f */
[----:B------:R-:W-:Y:S01]  /*6180*/  UIMAD UR6, UR6, UR5, UR4 ;  /* 0x00000005060672a4 */ /* 0x000fe2000f8e0204 */
[----:B------:R-:W-:Y:S02]  /*6190*/  ULDC UR18, c[0x0][0xb2c] ;  /* 0x0002cb0000127ab9 */ /* 0x000fe40000000800 */
[----:B------:R-:W-:-:S04]  /*61a0*/  UIADD3 UR18, UR7, UR18, URZ ;  /* 0x0000001207127290 */ /* 0x000fc8000fffe03f */
        /* <DEDUP_REMOVED lines=14> */
[----:B------:R-:W-:-:S04]  /*6290*/  UIADD3 UR4, -UR5, UR4, -UR20 ;  /* 0x0000000405047290 */ /* 0x000fc8000fffe914 */
        /* <DEDUP_REMOVED lines=8> */
[----:B------:R-:W-:-:S06]  /*6320*/  UISETP.GT.AND UP0, UPT, UR5, UR8, UPT ;  /* 0x000000080500728c */ /* 0x000fcc000bf04270 */
[----:B------:R-:W-:-:S13]  /*6330*/  PLOP3.LUT P0, PT, PT, PT, UP0, 0x80, 0x0 ;  /* 0x000000000000781c */ /* 0x000fda0003f0f008 */
[----:B------:R-:W-:Y:S05]  /*6340*/  @!P0 BRA `(.L_x_2716) ;  /* 0x0000003c00d88947 */ /* 0x000fea0003800000 */
[----:B------:R-:W-:Y:S01]  /*6350*/  USHF.R.S32.HI UR19, URZ, 0x1f, UR16 ;  /* 0x0000001f3f137899 */ /* 0x000fe20008011410 */
[----:B------:R-:W1:Y:S01]  /*6360*/  S2R R0, SR_TID.X ;  /* 0x0000000000007919 */ /* 0x000e620000002100 */
[----:B------:R-:W-:Y:S01]  /*6370*/  ULDC.64 UR12, c[0x0][0x2d8] ;  /* 0x0000b600000c7ab9 */ /* 0x000fe20000000a00 */
[----:B------:R-:W-:Y:S01]  /*6380*/  UIADD3 UR11, UR5, -UR8, URZ ;  /* 0x80000008050b7290 */ /* 0x000fe2000fffe03f */
[----:B------:R-:W-:Y:S01]  /*6390*/  LOP3.LUT R10, RZ, UR18, RZ, 0x33, !PT ;  /* 0x00000012ff0a7c12 */ /* 0x000fe2000f8e33ff */
[----:B------:R-:W-:Y:S02]  /*63a0*/  UIMAD UR4, UR19, UR12, URZ ;  /* 0x0000000c130472a4 */ /* 0x000fe4000f8e023f */
[----:B------:R-:W-:Y:S02]  /*63b0*/  UIMAD.WIDE.U32 UR6, UR16, UR12, URZ ;  /* 0x0000000c100672a5 */ /* 0x000fe4000f8e003f */
[----:B------:R-:W-:Y:S02]  /*63c0*/  UIMAD UR4, UR16, UR13, UR4 ;  /* 0x0000000d100472a4 */ /* 0x000fe4000f8e0204 */
[----:B------:R-:W-:-:S02]  /*63d0*/  USHF.R.S32.HI UR9, URZ, 0x1f, UR10 ;  /* 0x0000001f3f097899 */ /* 0x000fc4000801140a */
[----:B------:R-:W-:Y:S02]  /*63e0*/  UIADD3 UR7, UR7, UR4, URZ ;  /* 0x0000000407077290 */ /* 0x000fe4000fffe03f */
[----:B------:R-:W-:Y:S01]  /*63f0*/  ULOP3.LUT UR14, UR11, 0x1, URZ, 0xc0, !UPT ;  /* 0x000000010b0e7892 */ /* 0x000fe2000f8ec03f */
[----:B------:R-:W-:Y:S01]  /*6400*/  ULDC.64 UR12, c[0x0][0x2e0] ;  /* 0x0000b800000c7ab9 */ /* 0x000fe20000000a00 */
[----:B------:R-:W-:Y:S01]  /*6410*/  ULDC UR15, c[0x0][0x288] ;  /* 0x0000a200000f7ab9 */ /* 0x000fe20000000800 */
[----:B------:R-:W-:Y:S02]  /*6420*/  UIMAD UR9, UR9, UR12, URZ ;  /* 0x0000000c090972a4 */ /* 0x000fe4000f8e023f */
[----:B------:R-:W-:Y:S02]  /*6430*/  UIMAD.WIDE.U32 UR6, UR10, UR12, UR6 ;  /* 0x0000000c0a0672a5 */ /* 0x000fe4000f8e0006 */
[----:B------:R-:W-:Y:S02]  /*6440*/  UISETP.NE.U32.AND UP0, UPT, UR14, 0x1, UPT ;  /* 0x000000010e00788c */ /* 0x000fe4000bf05070 */
[----:B------:R-:W-:-:S02]  /*6450*/  UIADD3 UR12, UR20, 0x5f, URZ ;  /* 0x0000005f140c7890 */ /* 0x000fc4000fffe03f */
[----:B------:R-:W-:Y:S02]  /*6460*/  UIMAD UR9, UR10, UR13, UR9 ;  /* 0x0000000d0a0972a4 */ /* 0x000fe4000f8e0209 */
[----:B------:R-:W-:Y:S01]  /*6470*/  UIMAD.WIDE UR12, UR12, 0x2aaaaaab, URZ ;  /* 0x2aaaaaab0c0c78a5 */ /* 0x000fe2000f8e023f */
[----:B------:R-:W-:Y:S01]  /*6480*/  PLOP3.LUT P1, PT, PT, PT, UP0, 0x80, 0x0 ;  /* 0x000000000000781c */ /* 0x000fe20003f2f008 */
[----:B------:R-:W-:Y:S02]  /*6490*/  UIMAD UR4, UR10, UR15, URZ ;  /* 0x0000000f0a0472a4 */ /* 0x000fe4000f8e023f */
[----:B------:R-:W-:Y:S01]  /*64a0*/  UIADD3 UR10, UR20, 0x9f, -UR17 ;  /* 0x0000009f140a7890 */ /* 0x000fe2000fffe811 */
[----:B-1----:R-:W-:Y:S01]  /*64b0*/  LOP3.LUT R0, R0, 0x1f, RZ, 0xc0, !PT ;  /* 0x0000001f00007812 */ /* 0x002fe200078ec0ff */
[----:B------:R-:W-:Y:S01]  /*64c0*/  UIADD3 UR11, UP1, UR16, UR4, URZ ;  /* 0x00000004100b7290 */ /* 0x000fe2000ff3e03f */
[----:B------:R-:W-:Y:S02]  /*64d0*/  ULDC UR17, c[0x0][0x760] ;  /* 0x0001d80000117ab9 */ /* 0x000fe40000000800 */
[----:B------:R-:W-:Y:S01]  /*64e0*/  UMOV UR16, UR13 ;  /* 0x0000000d00107c82 */ /* 0x000fe20008000000 */
[----:B------:R-:W-:Y:S01]  /*64f0*/  ELECT P0, URZ, PT ;  /* 0x00000000003f782f */ /* 0x000fe20003800000 */
[----:B------:R-:W-:-:S02]  /*6500*/  USHF.R.U32.HI UR14, URZ, 0x1f, UR16 ;  /* 0x0000001f3f0e7899 */ /* 0x000fc40008011610 */
[----:B------:R-:W-:Y:S02]  /*6510*/  UIMAD UR12, UR15, UR17, URZ ;  /* 0x000000110f0c72a4 */ /* 0x000fe4000f8e023f */
[----:B------:R-:W-:Y:S02]  /*6520*/  ULEA.HI.X.SX32 UR13, UR4, UR19, 0x1, UP1 ;  /* 0x00000013040d7291 */ /* 0x000fe400088f0e3f */
[----:B------:R-:W-:Y:S02]  /*6530*/  ULEA.HI.SX32 UR16, UR16, UR14, 0x1c ;  /* 0x0000000e10107291 */ /* 0x000fe4000f8fe23f */
[----:B------:R-:W-:Y:S01]  /*6540*/  UIADD3 UR25, UR7, UR9, URZ ;  /* 0x0000000907197290 */ /* 0x000fe2000fffe03f */
[----:B------:R-:W-:Y:S11]  /*6550*/  @P1 BRA `(.L_x_2719) ;  /* 0x0000000400ec1947 */ /* 0x000ff60003800000 */
        /* <DEDUP_REMOVED lines=11> */
[----:B------:R-:W-:-:S04]  /*6610*/  ULEA UR14, UR8, UR10, 0x6 ;  /* 0x0000000a080e7291 */ /* 0x000fc8000f8e303f */
[----:B------:R-:W-:-:S04]  /*6620*/  UIMAD.WIDE UR14, UR14, 0x2aaaaaab, URZ ;  /* 0x2aaaaaab0e0e78a5 */ /* 0x000fc8000f8e023f */
[----:B------:R-:W-:-:S04]  /*6630*/  USHF.R.U32.HI UR4, URZ, 0x1f, UR15 ;  /* 0x0000001f3f047899 */ /* 0x000fc8000801160f */
[----:B------:R-:W-:-:S04]  /*6640*/  ULEA.HI.SX32 UR4, UR15, UR4, 0x1c ;  /* 0x000000040f047291 */ /* 0x000fc8000f8fe23f */
[----:B------:R-:W-:-:S04]  /*6650*/  UISETP.LT.AND UP0, UPT, UR16, UR4, UPT ;  /* 0x000000041000728c */ /* 0x000fc8000bf01270 */
[----:B------:R-:W-:-:S06]  /*6660*/  USEL UR4, UR16, UR4, UP0 ;  /* 0x0000000410047287 */ /* 0x000fcc0008000000 */
[----:B------:R-:W-:-:S07]  /*6670*/  VIADD R5, R10, UR4 ;  /* 0x000000040a057c36 */ /* 0x000fce0008000000 */
.L_x_2722:
[----:B------:R-:W2:Y:S04]  /*6680*/  LDG.E.STRONG.GPU R4, desc[UR38][R2.64] ;  /* 0x0000002602047981 */ /* 0x000ea8000c1ef900 */
[----:B--2---:R-:W-:Y:S01]  /*6690*/  CCTL.IVALL ;  /* 0x00000000ff00798f */ /* 0x004fe20002000000 */
[----:B------:R-:W-:Y:S05]  /*66a0*/  YIELD ;  /* 0x0000000000007946 */ /* 0x000fea0003800000 */
[----:B------:R-:W-:-:S13]  /*66b0*/  ISETP.NE.AND P1, PT, R4, R5, PT ;  /* 0x000000050400720c */ /* 0x000fda0003f25270 */
[----:B------:R-:W-:Y:S05]  /*66c0*/  @P1 BRA `(.L_x_2722) ;  /* 0xfffffffc00ec1947 */ /* 0x000fea000383ffff */
.L_x_2721:
[----:B------:R-:W-:Y:S05]  /*66d0*/  BSYNC B1 ;  /* 0x0000000000017941 */ /* 0x000fea0003800000 */
.L_x_2720:
[----:B------:R-:W-:-:S03]  /*66e0*/  UMOV UR4, 0xffffffff ;  /* 0xffffffff00047882 */ /* 0x000fc60000000000 */
[----:B------:R-:W-:Y:S05]  /*66f0*/  BRA.DIV UR4, `(.L_x_2723) ;  /* 0x0000003e04547947 */ /* 0x000fea000b800000 */
[----:B------:R-:W-:Y:S01]  /*6700*/  NOP ;  /* 0x0000000000007918 */ /* 0x000fe20000000000 */
.L_x_2803:
        /* <DEDUP_REMOVED lines=22> */
.L_x_2725:
[----:B------:R-:W-:Y:S05]  /*6870*/  BSYNC B1 ;  /* 0x0000000000017941 */ /* 0x000fea0003800000 */
.L_x_2724:
[----:B------:R-:W-:Y:S06]  /*6880*/  BAR.SYNC.DEFER_BLOCKING 0xe, 0xa0 ;  /* 0x0382800000007b1d */ /* 0x000fec0000010000 */
[----:B------:R-:W-:Y:S04]  /*6890*/  BSSY B1, `(.L_x_2726) ;  /* 0x0000012000017945 */ /* 0x000fe80003800000 */
[----:B------:R-:W-:Y:S05]  /*68a0*/  @!P0 BRA `(.L_x_2727) ;  /* 0x0000000000408947 */ /* 0x000fea0003800000 */
[----:B------:R-:W1:Y:S01]  /*68b0*/  S2UR UR18, SR_CgaCtaId ;  /* 0x00000000001279c3 */ /* 0x000e620000008800 */
[----:B------:R-:W-:Y:S01]  /*68c0*/  R2UR UR4, R7 ;  /* 0x00000000070472ca */ /* 0x000fe200000e0000 */
[----:B------:R-:W-:Y:S01]  /*68d0*/  UMOV UR17, 0x400 ;  /* 0x0000040000117882 */ /* 0x000fe20000000000 */
[----:B------:R-:W-:-:S11]  /*68e0*/  ULDC.64 UR14, c[0x0][0x2c0] ;  /* 0x0000b000000e7ab9 */ /* 0x000fd60000000a00 */
[----:B------:R-:W-:-:S04]  /*68f0*/  UIADD3 UR4, UR4, 0x1000, URZ ;  /* 0x0000100004047890 */ /* 0x000fc8000fffe03f */
[----:B------:R-:W-:-:S04]  /*6900*/  UIADD3 UR19, UP0, UR4, UR6, URZ ;  /* 0x0000000604137290 */ /* 0x000fc8000ff1e03f */
[----:B------:R-:W-:Y:S02]  /*6910*/  ULEA.HI.X.SX32 UR4, UR4, UR25, 0x1, UP0 ;  /* 0x0000001904047291 */ /* 0x000fe400080f0e3f */
[----:B-1----:R-:W-:Y:S02]  /*6920*/  ULEA UR17, UR18, UR17, 0x18 ;  /* 0x0000001112117291 */ /* 0x002fe4000f8ec03f */
[----:B------:R-:W-:Y:S02]  /*6930*/  ULEA UR14, UP0, UR19, UR14, 0x2 ;  /* 0x0000000e130e7291 */ /* 0x000fe4000f80103f */
[----:B------:R-:W-:Y:S02]  /*6940*/  UIADD3 UR17, UR17, 0x16000, URZ ;  /* 0x0001600011117890 */ /* 0x000fe4000fffe03f */
[----:B------:R-:W-:Y:S01]  /*6950*/  ULEA.HI.X UR15, UR19, UR15, UR4, 0x2, UP0 ;  /* 0x0000000f130f7291 */ /* 0x000fe200080f1404 */
[----:B------:R-:W-:Y:S02]  /*6960*/  UMOV UR18, 0x0 ;  /* 0x0000000000127882 */ /* 0x000fe40000000000 */
[----:B------:R-:W-:Y:S01]  /*6970*/  UMOV UR4, 0x400 ;  /* 0x0000040000047882 */ /* 0x000fe20000000000 */
[----:B------:R-:W-:-:S05]  /*6980*/  UMOV UR19, 0x14f00000 ;  /* 0x14f0000000137882 */ /* 0x000fca0000000000 */
[----:B------:R1:W-:Y:S02]  /*6990*/  UBLKRED.G.S.ADD.F32.RN [UR14], [UR17], UR4, desc[UR18] ;  /* 0x0000120e110073bb */ /* 0x0003e400080a1404 */
[----:B-1----:R0:W-:Y:S02]  /*69a0*/  UTMACMDFLUSH ;  /* 0x00000000000079b7 */ /* 0x0021e40000000000 */
.L_x_2727:
[----:B------:R-:W-:Y:S05]  /*69b0*/  BSYNC B1 ;  /* 0x0000000000017941 */ /* 0x000fea0003800000 */
.L_x_2726:
        /* <DEDUP_REMOVED lines=17> */
[----:B------:R1:W-:Y:S01]  /*6ad0*/  UBLKRED.G.S.ADD.F32.RN [UR14], [UR17], UR4, desc[UR18] ;  /* 0x0000120e110073bb */ /* 0x0003e200080a1404 */
[----:B------:R0:W-:Y:S01]  /*6ae0*/  UTMACMDFLUSH ;  /* 0x00000000000079b7 */ /* 0x0001e20000000000 */
[----:B-1----:R-:W-:-:S04]  /*6af0*/  DEPBAR.LE SB0, 0x2 ;  /* 0x000080800000791a */ /* 0x002fc80000000000 */
.L_x_2729:
[----:B------:R-:W-:Y:S05]  /*6b00*/  BSYNC B1 ;  /* 0x0000000000017941 */ /* 0x000fea0003800000 */
.L_x_2728:
[----:B------:R-:W-:Y:S06]  /*6b10*/  BAR.ARV 0xa, 0xa0 ;  /* 0x0282800000007b1d */ /* 0x000fec0000002000 */
[----:B------:R-:W-:Y:S04]  /*6b20*/  BSSY B1, `(.L_x_2730) ;  /* 0x0000003000017945 */ /* 0x000fe80003800000 */
[----:B------:R-:W-:Y:S05]  /*6b30*/  @!P0 BRA `(.L_x_2731) ;  /* 0x0000000000048947 */ /* 0x000fea0003800000 */
[----:B------:R-:W-:-:S04]  /*6b40*/  DEPBAR.LE SB0, 0x1 ;  /* 0x000080400000791a */ /* 0x000fc80000000000 */
.L_x_2731:
[----:B------:R-:W-:Y:S05]  /*6b50*/  BSYNC B1 ;  /* 0x0000000000017941 */ /* 0x000fea0003800000 */
.L_x_2730:
[----:B------:R-:W-:Y:S06]  /*6b60*/  BAR.ARV 0xb, 0xa0 ;  /* 0x02c2800000007b1d */ /* 0x000fec0000002000 */
[----:B------:R-:W-:Y:S04]  /*6b70*/  BSSY B1, `(.L_x_2732) ;  /* 0x0000003000017945 */ /* 0x000fe80003800000 */
[----:B------:R-:W-:Y:S05]  /*6b80*/  @!P0 BRA `(.L_x_2733) ;  /* 0x0000000000048947 */ /* 0x000fea0003800000 */
[----:B------:R-:W-:-:S04]  /*6b90*/  DEPBAR.LE SB0, 0x0 ;  /* 0x000080000000791a */ /* 0x000fc80000000000 */
.L_x_2733:
[----:B------:R-:W-:Y:S05]  /*6ba0*/  BSYNC B1 ;  /* 0x0000000000017941 */ /* 0x000fea0003800000 */
.L_x_2732:
        /* <DEDUP_REMOVED lines=19> */
.L_x_2735:
[----:B------:R-:W-:Y:S05]  /*6ce0*/  BSYNC B1 ;  /* 0x0000000000017941 */ /* 0x000fea0003800000 */
.L_x_2734:
[----:B------:R-:W-:Y:S01]  /*6cf0*/  UIADD3 UR17, UR8, 0x1, URZ ;  /* 0x0000000108117890 */ /* 0x000fe2000fffe03f */
[----:B------:R-:W-:Y:S11]  /*6d00*/  BRA `(.L_x_2736) ;  /* 0x0000000000047947 */ /* 0x000ff60003800000 */
.L_x_2719:
[----:B------:R-:W-:-:S05]  /*6d10*/  UMOV UR17, UR8 ;  /* 0x0000000800117c82 */ /* 0x000fca0008000000 */
.L_x_2736:
[----:B------:R-:W-:-:S04]  /*6d20*/  UIADD3 UR4, UR8, 0x1, URZ ;  /* 0x0000000108047890 */ /* 0x000fc8000fffe03f */
[----:B------:R-:W-:-:S06]  /*6d30*/  UISETP.NE.AND UP0, UPT, UR5, UR4, UPT ;  /* 0x000000040500728c */ /* 0x000fcc000bf05270 */
[----:B------:R-:W-:-:S13]  /*6d40*/  PLOP3.LUT P1, PT, PT, PT, UP0, 0x80, 0x0 ;  /* 0x000000000000781c */ /* 0x000fda0003f2f008 */
[----:B------:R-:W-:Y:S05]  /*6d50*/  @!P1 BRA `(.L_x_2716) ;  /* 0x0000003400549947 */ /* 0x000fea0003800000 */
[----:B------:R-:W-:Y:S01]  /*6d60*/  ULDC.64 UR14, c[0x0][0x2c0] ;  /* 0x0000b000000e7ab9 */ /* 0x000fe20000000a00 */
[----:B------:R-:W-:Y:S02]  /*6d70*/  UIADD3 UR21, UR9, UR7, URZ ;  /* 0x0000000709157290 */ /* 0x000fe4000fffe03f */
[----:B------:R-:W-:Y:S01]  /*6d80*/  ULEA UR20, UP0, UR6, UR14, 0x2 ;  /* 0x0000000e06147291 */ /* 0x000fe2000f80103f */
[----:B------:R-:W-:Y:S01]  /*6d90*/  UMOV UR22, UR17 ;  /* 0x0000001100167c82 */ /* 0x000fe20008000000 */
[----:B------:R-:W-:Y:S02]  /*6da0*/  UMOV UR4, URZ ;  /* 0x0000003f00047c82 */ /* 0x000fe40008000000 */
[----:B------:R-:W-:Y:S02]  /*6db0*/  ULEA.HI.X UR21, UR6, UR15, UR21, 0x2, UP0 ;  /* 0x0000000f06157291 */ /* 0x000fe400080f1415 */
[----:B------:R-:W-:-:S04]  /*6dc0*/  UIADD3 UR20, UP0, UR20, 0x4000, URZ ;  /* 0x0000400014147890 */ /* 0x000fc8000ff1e03f */
[----:B------:R-:W-:-:S12]  /*6dd0*/  UIADD3.X UR21, URZ, UR21, URZ, UP0, !UPT ;  /* 0x000000153f157290 */ /* 0x000fd800087fe43f */
.L_x_2769:
[----:B------:R-:W-:Y:S01]  /*6de0*/  UIMAD UR23, UR12, UR17, URZ ;  /* 0x000000110c1772a4 */ /* 0x000fe2000f8e023f */
[----:B------:R-:W-:Y:S01]  /*6df0*/  ISETP.NE.AND P2, PT, R0, RZ, PT ;  /* 0x000000ff0000720c */ /* 0x000fe20003f45270 */
[----:B------:R-:W-:Y:S01]  /*6e00*/  ULDC.64 UR14, c[0x0][0x768] ;  /* 0x0001da00000e7ab9 */ /* 0x000fe20000000a00 */
[----:B------:R-:W-:Y:S01]  /*6e10*/  ULEA UR28, UR17, UR10, 0x6 ;  /* 0x0000000a111c7291 */ /* 0x000fe2000f8e303f */
        /* <DEDUP_REMOVED lines=8> */
[----:B------:R-:W-:-:S04]  /*6ea0*/  UIMAD.WIDE UR18, UR28, 0x2aaaaaab, URZ ;  /* 0x2aaaaaab1c1278a5 */ /* 0x000fc8000f8e023f */
[----:B------:R-:W-:-:S04]  /*6eb0*/  USHF.R.U32.HI UR18, URZ, 0x1f, UR19 ;  /* 0x0000001f3f127899 */ /* 0x000fc80008011613 */
[----:B------:R-:W-:-:S04]  /*6ec0*/  ULEA.HI.SX32 UR18, UR19, UR18, 0x1c ;  /* 0x0000001213127291 */ /* 0x000fc8000f8fe23f */
[----:B------:R-:W-:-:S04]  /*6ed0*/  UISETP.LT.AND UP0, UPT, UR16, UR18, UPT ;  /* 0x000000121000728c */ /* 0x000fc8000bf01270 */
[----:B------:R-:W-:-:S06]  /*6ee0*/  USEL UR18, UR16, UR18, UP0 ;  /* 0x0000001210127287 */ /* 0x000fcc0008000000 */
[----:B------:R-:W-:-:S07]  /*6ef0*/  VIADD R5, R10, UR18 ;  /* 0x000000120a057c36 */ /* 0x000fce0008000000 */
.L_x_2739:
[----:B------:R-:W2:Y:S04]  /*6f00*/  LDG.E.STRONG.GPU R4, desc[UR38][R2.64] ;  /* 0x0000002602047981 */ /* 0x000ea8000c1ef900 */
[----:B--2---:R-:W-:Y:S01]  /*6f10*/  CCTL.IVALL ;  /* 0x00000000ff00798f */ /* 0x004fe20002000000 */
[----:B------:R-:W-:Y:S05]  /*6f20*/  YIELD ;  /* 0x0000000000007946 */ /* 0x000fea0003800000 */
[----:B------:R-:W-:-:S13]  /*6f30*/  ISETP.NE.AND P1, PT, R4, R5, PT ;  /* 0x000000050400720c */ /* 0x000fda0003f25270 */
[----:B------:R-:W-:Y:S05]  /*6f40*/  @P1 BRA `(.L_x_2739) ;  /* 0xfffffffc00ec1947 */ /* 0x000fea000383ffff */
.L_x_2738:
[----:B------:R-:W-:Y:S05]  /*6f50*/  BSYNC B1 ;  /* 0x0000000000017941 */ /* 0x000fea0003800000 */
.L_x_2737:
[----:B------:R-:W-:-:S03]  /*6f60*/  UMOV UR18, 0xffffffff ;  /* 0xffffffff00127882 */ /* 0x000fc60000000000 */
[----:B------:R-:W-:Y:S05]  /*6f70*/  BRA.DIV UR18, `(.L_x_2740) ;  /* 0x0000003612507947 */ /* 0x000fea000b800000 */
[----:B------:R-:W-:Y:S01]  /*6f80*/  NOP ;  /* 0x0000000000007918 */ /* 0x000fe20000000000 */
.L_x_2806:
        /* <DEDUP_REMOVED lines=19> */
.L_x_2742:
[----:B------:R-:W-:Y:S05]  /*70c0*/  BSYNC B1 ;  /* 0x0000000000017941 */ /* 0x000fea0003800000 */
.L_x_2741:
        /* <DEDUP_REMOVED lines=14> */
.L_x_2744:
[----:B------:R-:W-:Y:S05]  /*71b0*/  BSYNC B1 ;  /* 0x0000000000017941 */ /* 0x000fea0003800000 */
.L_x_2743:
        /* <DEDUP_REMOVED lines=15> */
.L_x_2746:
[----:B------:R-:W-:Y:S05]  /*72b0*/  BSYNC B1 ;  /* 0x0000000000017941 */ /* 0x000fea0003800000 */
.L_x_2745:
[----:B------:R-:W-:Y:S06]  /*72c0*/  BAR.ARV 0xa, 0xa0 ;  /* 0x0282800000007b1d */ /* 0x000fec0000002000 */
[----:B------:R-:W-:Y:S04]  /*72d0*/  BSSY B1, `(.L_x_2747) ;  /* 0x0000003000017945 */ /* 0x000fe80003800000 */
[----:B------:R-:W-:Y:S05]  /*72e0*/  @!P0 BRA `(.L_x_2748) ;  /* 0x0000000000048947 */ /* 0x000fea0003800000 */
[----:B------:R-:W-:-:S04]  /*72f0*/  DEPBAR.LE SB0, 0x1 ;  /* 0x000080400000791a */ /* 0x000fc80000000000 */
.L_x_2748:
[----:B------:R-:W-:Y:S05]  /*7300*/  BSYNC B1 ;  /* 0x0000000000017941 */ /* 0x000fea0003800000 */
.L_x_2747:
[----:B------:R-:W-:Y:S06]  /*7310*/  BAR.ARV 0xb, 0xa0 ;  /* 0x02c2800000007b1d */ /* 0x000fec0000002000 */
[----:B------:R-:W-:Y:S04]  /*7320*/  BSSY B1, `(.L_x_2749) ;  /* 0x0000003000017945 */ /* 0x000fe80003800000 */
[----:B------:R-:W-:Y:S05]  /*7330*/  @!P0 BRA `(.L_x_2750) ;  /* 0x0000000000048947 */ /* 0x000fea0003800000 */
[----:B------:R-:W-:-:S04]  /*7340*/  DEPBAR.LE SB0, 0x0 ;  /* 0x000080000000791a */ /* 0x000fc80000000000 */
.L_x_2750:
[----:B------:R-:W-:Y:S05]  /*7350*/  BSYNC B1 ;  /* 0x0000000000017941 */ /* 0x000fea0003800000 */
.L_x_2749:
        /* <DEDUP_REMOVED lines=19> */
.L_x_2752:
[----:B------:R-:W-:Y:S05]  /*7490*/  BSYNC B1 ;  /* 0x0000000000017941 */ /* 0x000fea0003800000 */
.L_x_2751:
        /* <DEDUP_REMOVED lines=9> */
[----:B------:R-:W-:-:S04]  /*7530*/  UIADD3 UR14, UR28, 0x40, URZ ;  /* 0x000000401c0e7890 */ /* 0x000fc8000fffe03f */
[----:B------:R-:W-:-:S04]  /*7540*/  UIMAD.WIDE UR14, UR14, 0x2aaaaaab, URZ ;  /* 0x2aaaaaab0e0e78a5 */ /* 0x000fc8000f8e023f */
[----:B------:R-:W-:-:S04]  /*7550*/  USHF.R.U32.HI UR14, URZ, 0x1f, UR15 ;  /* 0x0000001f3f0e7899 */ /* 0x000fc8000801160f */
[----:B------:R-:W-:-:S04]  /*7560*/  ULEA.HI.SX32 UR14, UR15, UR14, 0x1c ;  /* 0x0000000e0f0e7291 */ /* 0x000fc8000f8fe23f */
[----:B------:R-:W-:-:S04]  /*7570*/  UISETP.LT.AND UP0, UPT, UR16, UR14, UPT ;  /* 0x0000000e1000728c */ /* 0x000fc8000bf01270 */
[----:B------:R-:W-:-:S06]  /*7580*/  USEL UR14, UR16, UR14, UP0 ;  /* 0x0000000e100e7287 */ /* 0x000fcc0008000000 */
[----:B------:R-:W-:-:S07]  /*7590*/  VIADD R5, R10, UR14 ;  /* 0x0000000e0a057c36 */ /* 0x000fce0008000000 */
.L_x_2755:
[----:B------:R-:W2:Y:S04]  /*75a0*/  LDG.E.STRONG.GPU R4, desc[UR38][R2.64] ;  /* 0x0000002602047981 */ /* 0x000ea8000c1ef900 */
[----:B--2---:R-:W-:Y:S01]  /*75b0*/  CCTL.IVALL ;  /* 0x00000000ff00798f */ /* 0x004fe20002000000 */
[----:B------:R-:W-:Y:S05]  /*75c0*/  YIELD ;  /* 0x0000000000007946 */ /* 0x000fea0003800000 */
[----:B------:R-:W-:-:S13]  /*75d0*/  ISETP.NE.AND P1, PT, R4, R5, PT ;  /* 0x000000050400720c */ /* 0x000fda0003f25270 */
[----:B------:R-:W-:Y:S05]  /*75e0*/  @P1 BRA `(.L_x_2755) ;  /* 0xfffffffc00ec1947 */ /* 0x000fea000383ffff */
.L_x_2754:
[----:B------:R-:W-:Y:S05]  /*75f0*/  BSYNC B1 ;  /* 0x0000000000017941 */ /* 0x000fea0003800000 */
.L_x_2753:
[----:B------:R-:W-:-:S03]  /*7600*/  UMOV UR14, 0xffffffff ;  /* 0xffffffff000e7882 */ /* 0x000fc60000000000 */
[----:B------:R-:W-:Y:S05]  /*7610*/  BRA.DIV UR14, `(.L_x_2756) ;  /* 0x0000002e0ec47947 */ /* 0x000fea000b800000 */
[----:B------:R-:W-:Y:S01]  /*7620*/  NOP ;  /* 0x0000000000007918 */ /* 0x000fe20000000000 */
.L_x_2809:
        /* <DEDUP_REMOVED lines=15> */
.L_x_2758:
[----:B------:R-:W-:Y:S05]  /*7720*/  BSYNC B1 ;  /* 0x0000000000017941 */ /* 0x000fea0003800000 */
.L_x_2757:
        /* <DEDUP_REMOVED lines=14> */
.L_x_2760:
[----:B------:R-:W-:Y:S05]  /*7810*/  BSYNC B1 ;  /* 0x0000000000017941 */ /* 0x000fea0003800000 */
.L_x_2759:
        /* <DEDUP_REMOVED lines=15> */
.L_x_2762:
[----:B------:R-:W-:Y:S05]  /*7910*/  BSYNC B1 ;  /* 0x0000000000017941 */ /* 0x000fea0003800000 */
.L_x_2761:
[----:B------:R-:W-:Y:S06]  /*7920*/  BAR.ARV 0xa, 0xa0 ;  /* 0x0282800000007b1d */ /* 0x000fec0000002000 */
[----:B------:R-:W-:Y:S04]  /*7930*/  BSSY B1, `(.L_x_2763) ;  /* 0x0000003000017945 */ /* 0x000fe80003800000 */
[----:B------:R-:W-:Y:S05]  /*7940*/  @!P0 BRA `(.L_x_2764) ;  /* 0x0000000000048947 */ /* 0x000fea0003800000 */
[----:B------:R-:W-:-:S04]  /*7950*/  DEPBAR.LE SB0, 0x1 ;  /* 0x000080400000791a */ /* 0x000fc80000000000 */
.L_x_2764:
[----:B------:R-:W-:Y:S05]  /*7960*/  BSYNC B1 ;  /* 0x0000000000017941 */ /* 0x000fea0003800000 */
.L_x_2763:
[----:B------:R-:W-:Y:S06]  /*7970*/  BAR.ARV 0xb, 0xa0 ;  /* 0x02c2800000007b1d */ /* 0x000fec0000002000 */
[----:B------:R-:W-:Y:S04]  /*7980*/  BSSY B1, `(.L_x_2765) ;  /* 0x0000003000017945 */ /* 0x000fe80003800000 */
[----:B------:R-:W-:Y:S05]  /*7990*/  @!P0 BRA `(.L_x_2766) ;  /* 0x0000000000048947 */ /* 0x000fea0003800000 */
[----:B------:R-:W-:-:S04]  /*79a0*/  DEPBAR.LE SB0, 0x0 ;  /* 0x000080000000791a */ /* 0x000fc80000000000 */
.L_x_2766:
[----:B------:R-:W-:Y:S05]  /*79b0*/  BSYNC B1 ;  /* 0x0000000000017941 */ /* 0x000fea0003800000 */
.L_x_2765:
        /* <DEDUP_REMOVED lines=19> */
.L_x_2768:
[----:B------:R-:W-:Y:S05]  /*7af0*/  BSYNC B1 ;  /* 0x0000000000017941 */ /* 0x000fea0003800000 */
.L_x_2767:
[----:B------:R-:W-:Y:S02]  /*7b00*/  UIADD3 UR17, UR17, 0x2, URZ ;  /* 0x0000000211117890 */ /* 0x000fe4000fffe03f */
[----:B------:R-:W-:Y:S02]  /*7b10*/  UIADD3 UR4, UR4, 0x6000, URZ ;  /* 0x0000600004047890 */ /* 0x000fe4000fffe03f */
[----:B------:R-:W-:-:S06]  /*7b20*/  UISETP.GE.AND UP0, UPT, UR17, UR5, UPT ;  /* 0x000000051100728c */ /* 0x000fcc000bf06270 */
[----:B------:R-:W-:-:S13]  /*7b30*/  PLOP3.LUT P1, PT, PT, PT, UP0, 0x80, 0x0 ;  /* 0x000000000000781c */ /* 0x000fda0003f2f008 */
[----:B------:R-:W-:Y:S05]  /*7b40*/  @!P1 BRA `(.L_x_2769) ;  /* 0xfffffff000a49947 */ /* 0x000fea000383ffff */
[----:B------:R-:W-:Y:S05]  /*7b50*/  BRA `(.L_x_2716) ;  /* 0x0000002400d47947 */ /* 0x000fea0003800000 */
.L_x_2715:
        /* <DEDUP_REMOVED lines=21> */
.L_x_2770:
[----:B------:R-:W-:Y:S01]  /*7cb0*/  ULDC UR9, c[0x0][0xb44] ;  /* 0x0002d10000097ab9 */ /* 0x000fe20000000800 */
[----:B------:R-:W-:Y:S01]  /*7cc0*/  UMOV UR7, UR8 ;  /* 0x0000000800077c82 */ /* 0x000fe20008000000 */
[----:B------:R-:W-:-:S11]  /*7cd0*/  UISETP.NE.AND UP0, UPT, UR9, 0x1, UPT ;  /* 0x000000010900788c */ /* 0x000fd6000bf05270 */
[----:B------:R-:W-:Y:S02]  /*7ce0*/  @UP0 ULDC.64 UR10, c[0x0][0xb48] ;  /* 0x0002d200000a0ab9 */ /* 0x000fe40000000a00 */
[----:B------:R-:W-:-:S04]  /*7cf0*/  UIMAD.WIDE.U32 UR4, UR8, UR10, URZ ;  /* 0x0000000a080472a5 */ /* 0x000fc8000f8e003f */
[----:B------:R-:W-:-:S04]  /*7d00*/  @UP0 USHF.R.U32.HI UR7, URZ, UR11, UR5 ;  /* 0x0000000b3f070299 */ /* 0x000fc80008011605 */
[----:B------:R-:W-:-:S12]  /*7d10*/  UIMAD UR4, UR7, UR9, URZ ;  /* 0x00000009070472a4 */ /* 0x000fd8000f8e023f */
.L_x_2771:
        /* <DEDUP_REMOVED lines=18> */
[----:B------:R-:W-:Y:S01]  /*7e40*/  ULOP3.LUT UR7, URZ, UR7, URZ, 0x33, !UPT ;  /* 0x000000073f077292 */ /* 0x000fe2000f8e333f */
[----:B------:R-:W-:-:S03]  /*7e50*/  ULDC UR4, c[0x0][0xb2c] ;  /* 0x0002cb0000047ab9 */ /* 0x000fc60000000800 */
[----:B------:R-:W-:-:S03]  /*7e60*/  UIADD3 UR7, UR7, UR4, URZ ;  /* 0x0000000407077290 */ /* 0x000fc6000fffe03f */
[----:B------:R-:W1:Y:S01]  /*7e70*/  LDC R3, c[0x0][0x290] ;  /* 0x0000a400ff037b82 */ /* 0x000e620000000800 */
[----:B------:R-:W-:Y:S01]  /*7e80*/  UIMAD UR35, UR7, 0x60, URZ ;  /* 0x00000060072378a4 */ /* 0x000fe2000f8e023f */
[----:B------:R-:W-:-:S05]  /*7e90*/  ULDC UR4, c[0x0][0x74c] ;  /* 0x0001d30000047ab9 */ /* 0x000fca0000000800 */
        /* <DEDUP_REMOVED lines=56> */
.L_x_2810:
        /* <DEDUP_REMOVED lines=9> */
.L_x_2775:
        /* <DEDUP_REMOVED lines=108> */
.L_x_2786:
[----:B-1----:R-:W-:-:S05]  /*8970*/  IMAD.MOV.U32 R13, RZ, RZ, 0x1 ;  /* 0x00000001ff0d7424 */ /* 0x002fca00078e00ff */
[----:B------:R-:W-:-:S04]  /*8980*/  SHF.L.U32 R13, R13, 0x1f, RZ ;  /* 0x0000001f0d0d7819 */ /* 0x000fc800000006ff */
[----:B------:R-:W1:Y:S02]  /*8990*/  SYNCS.PHASECHK.TRANS64.TRYWAIT P1, [R12+URZ+0x36438], R13 ;  /* 0x0364380d0c0075a7 */ /* 0x000e64000802017f */
[----:B-1----:R-:W-:Y:S05]  /*89a0*/  @!P1 BRA `(.L_x_2778) ;  /* 0x0000001c00109947 */ /* 0x002fea0003800000 */
.L_x_2811:
        /* <DEDUP_REMOVED lines=8> */
.L_x_2779:
        /* <DEDUP_REMOVED lines=48> */
.L_x_2812:
        /* <DEDUP_REMOVED lines=8> */
.L_x_2781:
        /* <DEDUP_REMOVED lines=46> */
.L_x_2813:
        /* <DEDUP_REMOVED lines=12> */
.L_x_2783:
        /* <DEDUP_REMOVED lines=37> */
.L_x_2815:
        /* <DEDUP_REMOVED lines=8> */
.L_x_2785:
        /* <DEDUP_REMOVED lines=41> */
.L_x_2777:
[----:B--2---:R-:W2:Y:S01]  /*96b0*/  LDL.LU R4, [R1+0x4] ;  /* 0x0000040001047983 */ /* 0x004ea20000300800 */
[----:B------:R-:W-:-:S03]  /*96c0*/  IMAD.MOV.U32 R10, RZ, RZ, 0x1 ;  /* 0x00000001ff0a7424 */ /* 0x000fc600078e00ff */
[----:B------:R3:W5:Y:S01]  /*96d0*/  LDL R5, [R1+0x8] ;  /* 0x0000080001057983 */ /* 0x0007620000100800 */
[----:B--2---:R-:W-:-:S13]  /*96e0*/  ISETP.NE.AND P1, PT, R4, RZ, PT ;  /* 0x000000ff0400720c */ /* 0x004fda0003f25270 */
[----:B---3--:R-:W-:Y:S05]  /*96f0*/  @!P1 BRA `(.L_x_2776) ;  /* 0x0000000400889947 */ /* 0x008fea0003800000 */
[----:B------:R-:W2:Y:S02]  /*9700*/  SYNCS.PHASECHK.TRANS64.TRYWAIT P1, [R12+URZ+0x36438], R13 ;  /* 0x0364380d0c0075a7 */ /* 0x000ea4000802017f */
[----:B--2---:R-:W-:Y:S05]  /*9710*/  @!P1 BRA `(.L_x_2787) ;  /* 0x0000001000149947 */ /* 0x004fea0003800000 */
.L_x_2816:
        /* <DEDUP_REMOVED lines=8> */
.L_x_2788:
        /* <DEDUP_REMOVED lines=41> */
.L_x_2817:
        /* <DEDUP_REMOVED lines=9> */
.L_x_2790:
        /* <DEDUP_REMOVED lines=38> */
.L_x_2776:
[----:B------:R-:W-:-:S04]  /*9d20*/  SHF.L.U32 R3, R10, 0x1f, RZ ;  /* 0x0000001f0a037819 */ /* 0x000fc800000006ff */
[----:B------:R-:W2:Y:S02]  /*9d30*/  SYNCS.PHASECHK.TRANS64.TRYWAIT P1, [R12+URZ+0x36438], R3 ;  /* 0x036438030c0075a7 */ /* 0x000ea4000802017f */
[----:B--2---:R-:W-:Y:S05]  /*9d40*/  @!P1 BRA `(.L_x_2791) ;  /* 0x0000000800b09947 */ /* 0x004fea0003800000 */
.L_x_2818:
[----:B------:R-:W-:Y:S05]  /*9d50*/  @P0 BRA `(.L_x_2792) ;  /* 0x0000000000180947 */ /* 0x000fea0003800000 */
[----:B------:R-:W3:Y:S01]  /*9d60*/  S2R R0, SR_TID.X ;  /* 0x0000000000007919 */ /* 0x000ee20000002100 */
[----:B--2---:R-:W-:-:S04]  /*9d70*/  IMAD.MOV.U32 R3, RZ, RZ, 0x6100 ;  /* 0x00006100ff037424 */ /* 0x004fc800078e00ff */
[----:B------:R4:W-:Y:S01]  /*9d80*/  SYNCS.ARRIVE.TRANS64 RZ, [R12+URZ+0x36430], R3 ;  /* 0x036430030cff79a7 */ /* 0x0009e2000800003f */
[----:B---3--:R-:W-:-:S13]  /*9d90*/  LOP3.LUT P0, RZ, R0, 0x1f, RZ, 0xc0, !PT ;  /* 0x0000001f00ff7812 */ /* 0x008fda000780c0ff */
[----:B----4-:R-:W-:Y:S05]  /*9da0*/  @!P0 BRA `(.L_x_2792) ;  /* 0x0000000000048947 */ /* 0x010fea0003800000 */
[----:B------:R-:W-:Y:S01]  /*9db0*/  BPT.TRAP 0x1 ;  /* 0x000000040000795c */ /* 0x000fe20000300000 */
.L_x_2792:
        /* <DEDUP_REMOVED lines=45> */
.L_x_2773:
[----:B------:R-:W-:Y:S05]  /*a090*/  BSYNC B1 ;  /* 0x0000000000017941 */ /* 0x000fea0003800000 */
.L_x_2772:
[----:B------:R-:W-:-:S03]  /*a0a0*/  UMOV UR4, 0xffffffff ;  /* 0xffffffff00047882 */ /* 0x000fc60000000000 */
[----:B------:R-:W-:Y:S05]  /*a0b0*/  BRA.DIV UR4, `(.L_x_2793) ;  /* 0x0000000604e87947 */ /* 0x000fea000b800000 */
[----:B------:R-:W-:-:S13]  /*a0c0*/  ELECT P6, URZ, PT ;  /* 0x00000000003f782f */ /* 0x000fda00038c0000 */
.L_x_2821:
[----:B------:R-:W-:Y:S05]  /*a0d0*/  @!P6 BRA `(.L_x_2716) ;  /* 0x000000000074e947 */ /* 0x000fea0003800000 */
[----:B------:R-:W2:Y:S02]  /*a0e0*/  LDL.LU R0, [R1+0xc] ;  /* 0x00000c0001007983 */ /* 0x000ea40000300800 */
[----:B--2---:R-:W-:-:S04]  /*a0f0*/  LOP3.LUT R0, R0, 0x2, RZ, 0xfc, !PT ;  /* 0x0000000200007812 */ /* 0x004fc800078efcff */
[----:B------:R-:W-:-:S13]  /*a100*/  ISETP.NE.AND P2, PT, R0, 0x3, PT ;  /* 0x000000030000780c */ /* 0x000fda0003f45270 */
[----:B------:R-:W-:Y:S05]  /*a110*/  @!P2 BRA `(.L_x_2794) ;  /* 0x000000000004a947 */ /* 0x000fea0003800000 */
[----:B------:R-:W-:Y:S01]  /*a120*/  BPT.TRAP 0x1 ;  /* 0x000000040000795c */ /* 0x000fe20000300000 */
.L_x_2794:
        /* <DEDUP_REMOVED lines=15> */
.L_x_2822:
[----:B------:R-:W3:Y:S02]  /*a220*/  SYNCS.PHASECHK.TRANS64.TRYWAIT P0, [R23+URZ], R0 ;  /* 0x00000000170075a7 */ /* 0x000ee4000800017f */
[----:B---3--:R-:W-:Y:S05]  /*a230*/  @!P0 BRA `(.L_x_2796) ;  /* 0x0000000400bc8947 */ /* 0x008fea0003800000 */
.L_x_2823:
[----:B------:R-:W-:Y:S05]  /*a240*/  @!P2 BRA `(.L_x_2797) ;  /* 0x000000000004a947 */ /* 0x000fea0003800000 */
[----:B------:R-:W-:Y:S01]  /*a250*/  BPT.TRAP 0x1 ;  /* 0x000000040000795c */ /* 0x000fe20000300000 */
.L_x_2797:
[----:B------:R-:W-:-:S07]  /*a260*/  SHF.L.U32 R10, R10, 0x1f, RZ ;  /* 0x0000001f0a0a7819 */ /* 0x000fce00000006ff */
.L_x_2798:
[----:B----4-:R4:W1:Y:S02]  /*a270*/  SYNCS.PHASECHK.TRANS64.TRYWAIT P0, [R7+URZ+0x36438], R10 ;  /* 0x0364380a070075a7 */ /* 0x010864000800017f */
[----:B-1----:R-:W-:Y:S05]  /*a280*/  @!P0 NANOSLEEP.SYNCS 0x989680 ;  /* 0x009896800000895d */ /* 0x002fea0003900000 */
[----:B------:R-:W1:Y:S02]  /*a290*/  @!P0 SYNCS.PHASECHK.TRANS64 P0, [R7+URZ+0x36438], R10 ;  /* 0x0364380a070085a7 */ /* 0x000e64000800007f */
[----:B-1----:R-:W-:Y:S05]  /*a2a0*/  @!P0 BRA `(.L_x_2798) ;  /* 0xfffffffc00f08947 */ /* 0x002fea000383ffff */
.L_x_2716:
[----:B------:R-:W-:Y:S05]  /*a2b0*/  BSYNC B0 ;  /* 0x0000000000007941 */ /* 0x000fea0003800000 */
.L_x_2714:
[----:B------:R-:W-:Y:S05]  /*a2c0*/  EXIT ;  /* 0x000000000000794d */ /* 0x000fea0003800000 */
.L_x_2669:
[----:B------:R-:W-:Y:S02]  /*a2d0*/  IMAD.MOV.U32 R12, RZ, RZ, RZ ;  /* 0x000000ffff0c7224 */ /* 0x000fe400078e00ff */
[----:B------:R-:W-:Y:S02]  /*a2e0*/  IMAD.MOV.U32 R11, RZ, RZ, 0x1f ;  /* 0x0000001fff0b7424 */ /* 0x000fe400078e00ff */
[----:B------:R-:W-:-:S07]  /*a2f0*/  IMAD.MOV.U32 R15, RZ, RZ, -0x1 ;  /* 0xffffffffff0f7424 */ /* 0x000fce00078e00ff */
[----:B------:R-:W-:Y:S05]  /*a300*/  WARPSYNC.COLLECTIVE R15, `(.L_x_2799) ;  /* 0x000000000f087348 */ /* 0x000fea0003c00000 */
[----:B------:R1:W2:Y:S02]  /*a310*/  SHFL.IDX P6, R14, R13, R12, R11 ;  /* 0x0000000c0d0e7389 */ /* 0x0002a400000c000b */
[----:B-12---:R-:W-:Y:S01]  /*a320*/  ENDCOLLECTIVE ;  /* 0x000000000000791b */ /* 0x006fe20003800000 */
.L_x_2799:
[----:B------:R-:W-:Y:S05]  /*a330*/  BRA `(.L_x_2800) ;  /* 0xffffff6c00cc7947 */ /* 0x000fea000383ffff */
.L_x_2671:
[----:B--2---:R-:W-:-:S04]  /*a340*/  IMAD.U32 R3, RZ, RZ, UR40 ;  /* 0x00000028ff037e24 */ /* 0x004fc8000f8e00ff */
[----:B------:R2:W3:Y:S03]  /*a350*/  SYNCS.PHASECHK.TRANS64.TRYWAIT P0, [R3+URZ+0x36400], R10 ;  /* 0x0364000a030075a7 */ /* 0x0004e6000800017f */
[----:B---3--:R-:W-:Y:S05]  /*a360*/  @!P0 NANOSLEEP.SYNCS 0x989680 ;  /* 0x009896800000895d */ /* 0x008fea0003900000 */
[----:B------:R-:W3:Y:S02]  /*a370*/  @!P0 SYNCS.PHASECHK.TRANS64 P0, [R3+URZ+0x36400], R10 ;  /* 0x0364000a030085a7 */ /* 0x000ee4000800007f */
[----:B---3--:R-:W-:Y:S05]  /*a380*/  @!P0 BRA `(.L_x_2671) ;  /* 0xfffffffc00ec8947 */ /* 0x008fea000383ffff */
[----:B------:R-:W-:Y:S05]  /*a390*/  BRA `(.L_x_2670) ;  /* 0xffffff7000007947 */ /* 0x000fea000383ffff */
.L_x_2675:
[----:B--2---:R2:W3:Y:S02]  /*a3a0*/  SYNCS.PHASECHK.TRANS64.TRYWAIT P1, [R3+URZ+0x36410], R10 ;  /* 0x0364100a030075a7 */ /* 0x0044e4000802017f */
[----:B---3--:R-:W-:Y:S05]  /*a3b0*/  @!P1 NANOSLEEP.SYNCS 0x989680 ;  /* 0x009896800000995d */ /* 0x008fea0003900000 */
[----:B------:R-:W3:Y:S02]  /*a3c0*/  @!P1 SYNCS.PHASECHK.TRANS64 P1, [R3+URZ+0x36410], R10 ;  /* 0x0364100a030095a7 */ /* 0x000ee4000802007f */
[----:B---3--:R-:W-:Y:S05]  /*a3d0*/  @!P1 BRA `(.L_x_2675) ;  /* 0xfffffffc00f09947 */ /* 0x008fea000383ffff */
[----:B------:R-:W-:Y:S05]  /*a3e0*/  BRA `(.L_x_2674) ;  /* 0xffffff7400d07947 */ /* 0x000fea000383ffff */
.L_x_2679:
[----:B-1----:R-:W-:-:S04]  /*a3f0*/  IMAD.U32 R121, RZ, RZ, UR40 ;  /* 0x00000028ff797e24 */ /* 0x002fc8000f8e00ff */
[----:B------:R1:W2:Y:S03]  /*a400*/  SYNCS.PHASECHK.TRANS64.TRYWAIT P1, [R121+URZ+0x36430], R14 ;  /* 0x0364300e790075a7 */ /* 0x0002a6000802017f */
[----:B--2---:R-:W-:Y:S05]  /*a410*/  @!P1 NANOSLEEP.SYNCS 0x989680 ;  /* 0x009896800000995d */ /* 0x004fea0003900000 */
[----:B------:R-:W2:Y:S02]  /*a420*/  @!P1 SYNCS.PHASECHK.TRANS64 P1, [R121+URZ+0x36430], R14 ;  /* 0x0364300e790095a7 */ /* 0x000ea4000802007f */
[----:B--2---:R-:W-:Y:S05]  /*a430*/  @!P1 BRA `(.L_x_2679) ;  /* 0xfffffffc00ec9947 */ /* 0x004fea000383ffff */
[----:B------:R-:W-:Y:S05]  /*a440*/  BRA `(.L_x_2678) ;  /* 0xffffff7c00f47947 */ /* 0x000fea000383ffff */
.L_x_2723:
[----:B------:R-:W-:Y:S01]  /*a450*/  BSSY B1, `(.L_x_2801) ;  /* 0x0000005000017945 */ /* 0x000fe20003800000 */
[----:B------:R-:W-:-:S07]  /*a460*/  IMAD.MOV.U32 R15, RZ, RZ, -0x1 ;  /* 0xffffffffff0f7424 */ /* 0x000fce00078e00ff */
[----:B------:R-:W-:Y:S05]  /*a470*/  WARPSYNC.COLLECTIVE R15, `(.L_x_2802) ;  /* 0x000000000f087348 */ /* 0x000fea0003c00000 */
[----:B------:R-:W-:Y:S01]  /*a480*/  NOP ;  /* 0x0000000000007918 */ /* 0x000fe20000000000 */
[----:B------:R-:W-:Y:S01]  /*a490*/  ENDCOLLECTIVE ;  /* 0x000000000000791b */ /* 0x000fe20003800000 */
.L_x_2802:
[----:B------:R-:W-:Y:S05]  /*a4a0*/  BSYNC B1 ;  /* 0x0000000000017941 */ /* 0x000fea0003800000 */
.L_x_2801:
[----:B------:R-:W-:Y:S05]  /*a4b0*/  BRA `(.L_x_2803) ;  /* 0xffffffc000947947 */ /* 0x000fea000383ffff */
.L_x_2740:
[----:B------:R-:W-:Y:S01]  /*a4c0*/  BSSY B1, `(.L_x_2804) ;  /* 0x0000005000017945 */ /* 0x000fe20003800000 */
[----:B------:R-:W-:-:S07]  /*a4d0*/  IMAD.MOV.U32 R15, RZ, RZ, -0x1 ;  /* 0xffffffffff0f7424 */ /* 0x000fce00078e00ff */
[----:B------:R-:W-:Y:S05]  /*a4e0*/  WARPSYNC.COLLECTIVE R15, `(.L_x_2805) ;  /* 0x000000000f087348 */ /* 0x000fea0003c00000 */
[----:B------:R-:W-:Y:S01]  /*a4f0*/  NOP ;  /* 0x0000000000007918 */ /* 0x000fe20000000000 */
[----:B------:R-:W-:Y:S01]  /*a500*/  ENDCOLLECTIVE ;  /* 0x000000000000791b */ /* 0x000fe20003800000 */
.L_x_2805:
[----:B------:R-:W-:Y:S05]  /*a510*/  BSYNC B1 ;  /* 0x0000000000017941 */ /* 0x000fea0003800000 */
.L_x_2804:
[----:B------:R-:W-:Y:S05]  /*a520*/  BRA `(.L_x_2806) ;  /* 0xffffffc800987947 */ /* 0x000fea000383ffff */
.L_x_2756:
[----:B------:R-:W-:Y:S01]  /*a530*/  BSSY B1, `(.L_x_2807) ;  /* 0x0000005000017945 */ /* 0x000fe20003800000 */
[----:B------:R-:W-:-:S07]  /*a540*/  IMAD.MOV.U32 R15, RZ, RZ, -0x1 ;  /* 0xffffffffff0f7424 */ /* 0x000fce00078e00ff */
[----:B------:R-:W-:Y:S05]  /*a550*/  WARPSYNC.COLLECTIVE R15, `(.L_x_2808) ;  /* 0x000000000f087348 */ /* 0x000fea0003c00000 */
[----:B------:R-:W-:Y:S01]  /*a560*/  NOP ;  /* 0x0000000000007918 */ /* 0x000fe20000000000 */
[----:B------:R-:W-:Y:S01]  /*a570*/  ENDCOLLECTIVE ;  /* 0x000000000000791b */ /* 0x000fe20003800000 */
.L_x_2808:
[----:B------:R-:W-:Y:S05]  /*a580*/  BSYNC B1 ;  /* 0x0000000000017941 */ /* 0x000fea0003800000 */
.L_x_2807:
[----:B------:R-:W-:Y:S05]  /*a590*/  BRA `(.L_x_2809) ;  /* 0xffffffd000247947 */ /* 0x000fea000383ffff */
.L_x_2774:
[----:B-1----:R1:W2:Y:S02]  /*a5a0*/  SYNCS.PHASECHK.TRANS64.TRYWAIT P1, [R12+URZ+0x36420], R13 ;  /* 0x0364200d0c0075a7 */ /* 0x0022a4000802017f */
[----:B--2---:R-:W-:Y:S05]  /*a5b0*/  @!P1 NANOSLEEP.SYNCS 0x989680 ;  /* 0x009896800000995d */ /* 0x004fea0003900000 */
[----:B------:R-:W2:Y:S02]  /*a5c0*/  @!P1 SYNCS.PHASECHK.TRANS64 P1, [R12+URZ+0x36420], R13 ;  /* 0x0364200d0c0095a7 */ /* 0x000ea4000802007f */
[----:B--2---:R-:W-:Y:S05]  /*a5d0*/  @!P1 BRA `(.L_x_2774) ;  /* 0xfffffffc00f09947 */ /* 0x004fea000383ffff */
[----:B------:R-:W-:Y:S05]  /*a5e0*/  BRA `(.L_x_2810) ;  /* 0xffffffdc000c7947 */ /* 0x000fea000383ffff */
.L_x_2778:
[----:B-1----:R1:W3:Y:S02]  /*a5f0*/  SYNCS.PHASECHK.TRANS64.TRYWAIT P1, [R12+URZ+0x36438], R13 ;  /* 0x0364380d0c0075a7 */ /* 0x0022e4000802017f */
[----:B---3--:R-:W-:Y:S05]  /*a600*/  @!P1 NANOSLEEP.SYNCS 0x989680 ;  /* 0x009896800000995d */ /* 0x008fea0003900000 */
[----:B------:R-:W3:Y:S02]  /*a610*/  @!P1 SYNCS.PHASECHK.TRANS64 P1, [R12+URZ+0x36438], R13 ;  /* 0x0364380d0c0095a7 */ /* 0x000ee4000802007f */
[----:B---3--:R-:W-:Y:S05]  /*a620*/  @!P1 BRA `(.L_x_2778) ;  /* 0xfffffffc00f09947 */ /* 0x008fea000383ffff */
[----:B------:R-:W-:Y:S05]  /*a630*/  BRA `(.L_x_2811) ;  /* 0xffffffe000dc7947 */ /* 0x000fea000383ffff */
.L_x_2780:
[----:B--2---:R2:W3:Y:S02]  /*a640*/  SYNCS.PHASECHK.TRANS64.TRYWAIT P1, [R12+URZ+0x36428], R0 ;  /* 0x036428000c0075a7 */ /* 0x0044e4000802017f */
[----:B---3--:R-:W-:Y:S05]  /*a650*/  @!P1 NANOSLEEP.SYNCS 0x989680 ;  /* 0x009896800000995d */ /* 0x008fea0003900000 */
[----:B------:R-:W3:Y:S02]  /*a660*/  @!P1 SYNCS.PHASECHK.TRANS64 P1, [R12+URZ+0x36428], R0 ;  /* 0x036428000c0095a7 */ /* 0x000ee4000802007f */
[----:B---3--:R-:W-:Y:S05]  /*a670*/  @!P1 BRA `(.L_x_2780) ;  /* 0xfffffffc00f09947 */ /* 0x008fea000383ffff */
[----:B------:R-:W-:Y:S05]  /*a680*/  BRA `(.L_x_2812) ;  /* 0xffffffe400a87947 */ /* 0x000fea000383ffff */
.L_x_2782:
        /* <DEDUP_REMOVED lines=8> */
.L_x_2784:
[----:B------:R-:W-:-:S07]  /*a710*/  SHF.L.U32 R5, R16, 0x1f, RZ ;  /* 0x0000001f10057819 */ /* 0x000fce00000006ff */
.L_x_2814:
[----:B---3--:R3:W4:Y:S02]  /*a720*/  SYNCS.PHASECHK.TRANS64.TRYWAIT P1, [R12+URZ+0x36420], R5 ;  /* 0x036420050c0075a7 */ /* 0x008724000802017f */
[----:B----4-:R-:W-:Y:S05]  /*a730*/  @!P1 NANOSLEEP.SYNCS 0x989680 ;  /* 0x009896800000995d */ /* 0x010fea0003900000 */
[----:B------:R-:W4:Y:S02]  /*a740*/  @!P1 SYNCS.PHASECHK.TRANS64 P1, [R12+URZ+0x36420], R5 ;  /* 0x036420050c0095a7 */ /* 0x000f24000802007f */
[----:B----4-:R-:W-:Y:S05]  /*a750*/  @!P1 BRA `(.L_x_2814) ;  /* 0xfffffffc00f09947 */ /* 0x010fea000383ffff */
[----:B------:R-:W-:Y:S05]  /*a760*/  BRA `(.L_x_2815) ;  /* 0xffffffec000c7947 */ /* 0x000fea000383ffff */
.L_x_2787:
[----:B--2---:R2:W3:Y:S02]  /*a770*/  SYNCS.PHASECHK.TRANS64.TRYWAIT P1, [R12+URZ+0x36438], R13 ;  /* 0x0364380d0c0075a7 */ /* 0x0044e4000802017f */
[----:B---3--:R-:W-:Y:S05]  /*a780*/  @!P1 NANOSLEEP.SYNCS 0x989680 ;  /* 0x009896800000995d */ /* 0x008fea0003900000 */
[----:B------:R-:W3:Y:S02]  /*a790*/  @!P1 SYNCS.PHASECHK.TRANS64 P1, [R12+URZ+0x36438], R13 ;  /* 0x0364380d0c0095a7 */ /* 0x000ee4000802007f */
[----:B---3--:R-:W-:Y:S05]  /*a7a0*/  @!P1 BRA `(.L_x_2787) ;  /* 0xfffffffc00f09947 */ /* 0x008fea000383ffff */
[----:B------:R-:W-:Y:S05]  /*a7b0*/  BRA `(.L_x_2816) ;  /* 0xffffffec00d87947 */ /* 0x000fea000383ffff */
.L_x_2789:
[----:B-1----:R1:W2:Y:S02]  /*a7c0*/  SYNCS.PHASECHK.TRANS64.TRYWAIT P1, [R12+URZ+0x36428], R5 ;  /* 0x036428050c0075a7 */ /* 0x0022a4000802017f */
[----:B--2---:R-:W-:Y:S05]  /*a7d0*/  @!P1 NANOSLEEP.SYNCS 0x989680 ;  /* 0x009896800000995d */ /* 0x004fea0003900000 */
[----:B------:R-:W2:Y:S02]  /*a7e0*/  @!P1 SYNCS.PHASECHK.TRANS64 P1, [R12+URZ+0x36428], R5 ;  /* 0x036428050c0095a7 */ /* 0x000ea4000802007f */
[----:B--2---:R-:W-:Y:S05]  /*a7f0*/  @!P1 BRA `(.L_x_2789) ;  /* 0xfffffffc00f09947 */ /* 0x004fea000383ffff */
[----:B------:R-:W-:Y:S05]  /*a800*/  BRA `(.L_x_2817) ;  /* 0xfffffff000887947 */ /* 0x000fea000383ffff */
.L_x_2791:
[----:B--2---:R2:W3:Y:S02]  /*a810*/  SYNCS.PHASECHK.TRANS64.TRYWAIT P1, [R12+URZ+0x36438], R3 ;  /* 0x036438030c0075a7 */ /* 0x0044e4000802017f */
[----:B---3--:R-:W-:Y:S05]  /*a820*/  @!P1 NANOSLEEP.SYNCS 0x989680 ;  /* 0x009896800000995d */ /* 0x008fea0003900000 */
[----:B------:R-:W3:Y:S02]  /*a830*/  @!P1 SYNCS.PHASECHK.TRANS64 P1, [R12+URZ+0x36438], R3 ;  /* 0x036438030c0095a7 */ /* 0x000ee4000802007f */
[----:B---3--:R-:W-:Y:S05]  /*a840*/  @!P1 BRA `(.L_x_2791) ;  /* 0xfffffffc00f09947 */ /* 0x008fea000383ffff */
[----:B------:R-:W-:Y:S05]  /*a850*/  BRA `(.L_x_2818) ;  /* 0xfffffff4003c7947 */ /* 0x000fea000383ffff */
.L_x_2793:
[----:B------:R-:W-:Y:S01]  /*a860*/  BSSY B1, `(.L_x_2819) ;  /* 0x0000006000017945 */ /* 0x000fe20003800000 */
[----:B------:R-:W-:-:S07]  /*a870*/  IMAD.MOV.U32 R15, RZ, RZ, -0x1 ;  /* 0xffffffffff0f7424 */ /* 0x000fce00078e00ff */
[----:B-1----:R-:W-:Y:S05]  /*a880*/  WARPSYNC.COLLECTIVE R15, `(.L_x_2820) ;  /* 0x000000000f0c7348 */ /* 0x002fea0003c00000 */
[----:B------:R-:W-:Y:S02]  /*a890*/  ELECT P6, UR62, PT ;  /* 0x00000000003e782f */ /* 0x000fe400038c0000 */
[----:B------:R-:W-:Y:S01]  /*a8a0*/  MOV R14, UR62 ;  /* 0x0000003e000e7c02 */ /* 0x000fe20008000f00 */
[----:B-1----:R-:W-:Y:S10]  /*a8b0*/  ENDCOLLECTIVE ;  /* 0x000000000000791b */ /* 0x002ff40003800000 */
.L_x_2820:
[----:B------:R-:W-:Y:S05]  /*a8c0*/  BSYNC B1 ;  /* 0x0000000000017941 */ /* 0x000fea0003800000 */
.L_x_2819:
[----:B------:R-:W-:Y:S05]  /*a8d0*/  BRA `(.L_x_2821) ;  /* 0xfffffff400fc7947 */ /* 0x000fea000383ffff */
.L_x_2795:
[----:B--2---:R2:W3:Y:S02]  /*a8e0*/  SYNCS.PHASECHK.TRANS64.TRYWAIT P0, [R5+URZ], R2 ;  /* 0x00000002050075a7 */ /* 0x0044e4000800017f */
[----:B---3--:R-:W-:Y:S05]  /*a8f0*/  @!P0 NANOSLEEP.SYNCS 0x989680 ;  /* 0x009896800000895d */ /* 0x008fea0003900000 */
[----:B------:R-:W3:Y:S02]  /*a900*/  @!P0 SYNCS.PHASECHK.TRANS64 P0, [R5+URZ], R2 ;  /* 0x00000002050085a7 */ /* 0x000ee4000800007f */
[----:B---3--:R-:W-:Y:S05]  /*a910*/  @!P0 BRA `(.L_x_2795) ;  /* 0xfffffffc00f08947 */ /* 0x008fea000383ffff */
[----:B------:R-:W-:Y:S05]  /*a920*/  BRA `(.L_x_2822) ;  /* 0xfffffff8003c7947 */ /* 0x000fea000383ffff */
.L_x_2796:
[----:B---3--:R3:W4:Y:S02]  /*a930*/  SYNCS.PHASECHK.TRANS64.TRYWAIT P0, [R23+URZ], R0 ;  /* 0x00000000170075a7 */ /* 0x008724000800017f */
[----:B----4-:R-:W-:Y:S05]  /*a940*/  @!P0 NANOSLEEP.SYNCS 0x989680 ;  /* 0x009896800000895d */ /* 0x010fea0003900000 */
[----:B------:R-:W4:Y:S02]  /*a950*/  @!P0 SYNCS.PHASECHK.TRANS64 P0, [R23+URZ], R0 ;  /* 0x00000000170085a7 */ /* 0x000f24000800007f */
[----:B----4-:R-:W-:Y:S05]  /*a960*/  @!P0 BRA `(.L_x_2796) ;  /* 0xfffffffc00f08947 */ /* 0x010fea000383ffff */
[----:B------:R-:W-:Y:S05]  /*a970*/  BRA `(.L_x_2823) ;  /* 0xfffffff800307947 */ /* 0x000fea000383ffff */
.L_x_2824:
        /* <DEDUP_REMOVED lines=16> */
.L_x_7666:


//--------------------- .text._ZN7cutlass13device_kernelIN5flash11enable_sm90INS1_16FlashAttnBwdSm90INS1_25CollectiveMainloopBwdSm90ILi2ELi1ELi1EN4cute5tupleIJNS5_1CILi1EEES8_S8_EEENS6_IJNS7_ILi64EEENS7_ILi96EEENS7_ILi192EEEEEENS_10bfloat16_tEfNS_4arch4Sm90ELb1ELb0ELb1ELb0ELb0ELb0ELb1ELb0ELi3ELi1ELi1ELi1ELb0EEENS1_24CollectiveEpilogueBwdGQAISD_fSG_Li384ELb0ELb0EEENS1_25SingleTileBwdLPTSchedulerILb0ELi96ELb0EEEEEEEEEvNT_6ParamsE --------------------------
	.section	.text._ZN7cutlass13device_kernelIN5flash11enable_sm90INS1_16FlashAttnBwdSm90INS1_25CollectiveMainloopBwdSm90ILi2ELi1ELi1EN4cute5tupleIJNS5_1CILi1EEES8_S8_EEENS6_IJNS7_ILi64EEENS7_ILi96EEENS7_ILi192EEEEEENS_10bfloat16_tEfNS_4arch4Sm90ELb1ELb0ELb1ELb0ELb0ELb0ELb1ELb0ELi3ELi1ELi1ELi1ELb0EEENS1_24CollectiveEpilogueBwdGQAISD_fSG_Li384ELb0ELb0EEENS1_25SingleTileBwdLPTSchedulerILb0ELi96ELb0EEEEEEEEEvNT_6ParamsE,"ax",@progbits
	.align	128
.text._ZN7cutlass13device_kernelIN5flash11enable_sm90INS1_16FlashAttnBwdSm90INS1_25CollectiveMainloopBwdSm90ILi2ELi1ELi1EN4cute5tupleIJNS5_1CILi1EEES8_S8_EEENS6_IJNS7_ILi64EEENS7_ILi96EEENS7_ILi192EEEEEENS_10bfloat16_tEfNS_4arch4Sm90ELb1ELb0ELb1ELb0ELb0ELb0ELb1ELb0ELi3ELi1ELi1ELi1ELb0EEENS1_24CollectiveEpilogueBwdGQAISD_fSG_Li384ELb0ELb0EEENS1_25SingleTileBwdLPTSchedulerILb0ELi96ELb0EEEEEEEEEvNT_6ParamsE:
        .type           _ZN7cutlass13device_kernelIN5flash11enable_sm90INS1_16FlashAttnBwdSm90INS1_25CollectiveMainloopBwdSm90ILi2ELi1ELi1EN4cute5tupleIJNS5_1CILi1EEES8_S8_EEENS6_IJNS7_ILi64EEENS7_ILi96EEENS7_ILi192EEEEEENS_10bfloat16_tEfNS_4arch4Sm90ELb1ELb0ELb1ELb0ELb0ELb0ELb1ELb0ELi3ELi1ELi1ELi1ELb0EEENS1_24CollectiveEpilogueBwdGQAISD_fSG_Li384ELb0ELb0EEENS1_25SingleTileBwdLPTSchedulerILb0ELi96ELb0EEEEEEEEEvNT_6ParamsE,@function
        .size           _ZN7cutlass13device_kernelIN5flash11enable_sm90INS1_16FlashAttnBwdSm90INS1_25CollectiveMainloopBwdSm90ILi2ELi1ELi1EN4cute5tupleIJNS5_1CILi1EEES8_S8_EEENS6_IJNS7_ILi64EEENS7_ILi96EEENS7_ILi192EEEEEENS_10bfloat16_tEfNS_4arch4Sm90ELb1ELb0ELb1ELb0ELb0ELb0ELb1ELb0ELi3ELi1ELi1ELi1ELb0EEENS1_24CollectiveEpilogueBwdGQAISD_fSG_Li384ELb0ELb0EEENS1_25SingleTileBwdLPTSchedulerILb0ELi96ELb0EEEEEEEEEvNT_6ParamsE,(.L_x_7667 - _ZN7cutlass13device_kernelIN5flash11enable_sm90INS1_16FlashAttnBwdSm90INS1_25CollectiveMainloopBwdSm90ILi2ELi1ELi1EN4cute5tupleIJNS5_1CILi1EEES8_S8_EEENS6_IJNS7_ILi64EEENS7_ILi96EEENS7_ILi192EEEEEENS_10bfloat16_tEfNS_4arch4Sm90ELb1ELb0ELb1ELb0ELb0ELb0ELb1ELb0ELi3ELi1ELi1ELi1ELb0EEENS1_24CollectiveEpilogueBwdGQAISD_fSG_Li384ELb0ELb0EEENS1_25SingleTileBwdLPTSchedulerILb0ELi96ELb0EEEEEEEEEvNT_6ParamsE)
        .other          _ZN7cutlass13device_kernelIN5flash11enable_sm90INS1_16FlashAttnBwdSm90INS1_25CollectiveMainloopBwdSm90ILi2ELi1ELi1EN4cute5tupleIJNS5_1CILi1EEES8_S8_EEENS6_IJNS7_ILi64EEENS7_ILi96EEENS7_ILi192EEEEEENS_10bfloat16_tEfNS_4arch4Sm90ELb1ELb0ELb1ELb0ELb0ELb0ELb1ELb0ELi3ELi1ELi1ELi1ELb0EEENS1_24CollectiveEpilogueBwdGQAISD_fSG_Li384ELb0ELb0EEENS1_25SingleTileBwdLPTSchedulerILb0ELi96ELb0EEEEEEEEEvNT_6ParamsE,@"STO_CUDA_ENTRY STV_DEFAULT"
_ZN7cutlass13device_kernelIN5flash11enable_sm90INS1_16FlashAttnBwdSm90INS1_25CollectiveMainloopBwdSm90ILi2ELi1ELi1EN4cute5tupleIJNS5_1CILi1EEES8_S8_EEENS6_IJNS7_ILi64EEENS7_ILi96EEENS7_ILi192EEEEEENS_10bfloat16_tEfNS_4arch4Sm90ELb1ELb0ELb1ELb0ELb0ELb0ELb1ELb0ELi3ELi1ELi1ELi1ELb0EEENS1_24CollectiveEpilogueBwdGQAISD_fSG_Li384ELb0ELb0EEENS1_25SingleTileBwdLPTSchedulerILb0ELi96ELb0EEEEEEEEEvNT_6ParamsE:
        /* <DEDUP_REMOVED lines=23> */
.L_x_2826:
[----:B------:R-:W-:Y:S05]  /*0170*/  BSYNC B0 ;  /* 0x0000000000007941 */ /* 0x000fea0003800000 */
.L_x_2825:
        /* <DEDUP_REMOVED lines=34> */
.L_x_2827:
        /* <DEDUP_REMOVED lines=20> */
.L_x_2828:
[----:B---3--:R-:W-:Y:S01]  /*04e0*/  ISETP.NE.AND P0, PT, R2, RZ, PT ;  /* 0x000000ff0200720c */ /* 0x008fe20003f05270 */
[----:B------:R-:W-:Y:S01]  /*04f0*/  IMAD.MOV.U32 R2, RZ, RZ, 0x1 ;  /* 0x00000001ff027424 */ /* 0x000fe200078e00ff */
[----:B------:R-:W-:Y:S01]  /*0500*/  NOP ;  /* 0x0000000000007918 */ /* 0x000fe20000000000 */
[----:B------:R-:W-:Y:S03]  /*0510*/  BSSY B6, `(.L_x_2829) ;  /* 0x00007d7000067945 */ /* 0x000fe60003800000 */
[----:B------:R-:W-:-:S05]  /*0520*/  SEL R2, R2, 0x2, !P0 ;  /* 0x0000000202027807 */ /* 0x000fca0004000000 */
[----:B------:R3:W-:Y:S01]  /*0530*/  STL [R1+0xc], R2 ;  /* 0x00000c0201007387 */ /* 0x0007e20000100800 */
[----:B-12-4-:R-:W-:Y:S06]  /*0540*/  BAR.SYNC.DEFER_BLOCKING 0x0 ;  /* 0x0000000000007b1d */ /* 0x016fec0000010000 */
[----:B------:R-:W-:Y:S05]  /*0550*/  @!P0 BRA `(.L_x_2830) ;  /* 0x0000004000d88947 */ /* 0x000fea0003800000 */
.L_x_2831:
        /* <DEDUP_REMOVED lines=32> */
.L_x_2832:
[----:B------:R-:W-:Y:S01]  /*0760*/  ULDC UR7, c[0x0][0x8cc] ;  /* 0x0002330000077ab9 */ /* 0x000fe20000000800 */
[----:B------:R-:W-:Y:S01]  /*0770*/  UMOV UR38, UR10 ;  /* 0x0000000a00267c82 */ /* 0x000fe20008000000 */
[----:B------:R-:W-:-:S11]  /*0780*/  UISETP.NE.AND UP0, UPT, UR7, 0x1, UPT ;  /* 0x000000010700788c */ /* 0x000fd6000bf05270 */
[----:B------:R-:W-:Y:S02]  /*0790*/  @UP0 ULDC.64 UR8, c[0x0][0x8d0] ;  /* 0x0002340000080ab9 */ /* 0x000fe40000000a00 */
[----:B------:R-:W-:-:S04]  /*07a0*/  UIMAD.WIDE.U32 UR4, UR10, UR8, URZ ;  /* 0x000000080a0472a5 */ /* 0x000fc8000f8e003f */
[----:B------:R-:W-:-:S04]  /*07b0*/  @UP0 USHF.R.U32.HI UR38, URZ, UR9, UR5 ;  /* 0x000000093f260299 */ /* 0x000fc80008011605 */
[----:B------:R-:W-:-:S12]  /*07c0*/  UIMAD UR4, UR38, UR7, URZ ;  /* 0x00000007260472a4 */ /* 0x000fd8000f8e023f */
.L_x_2833:
        /* <DEDUP_REMOVED lines=103> */
.L_x_2837:
        /* <DEDUP_REMOVED lines=15> */
.L_x_2836:
        /* <DEDUP_REMOVED lines=20> */
.L_x_2839:
        /* <DEDUP_REMOVED lines=15> */
.L_x_2838:
        /* <DEDUP_REMOVED lines=8> */
.L_x_2924:
        /* <DEDUP_REMOVED lines=19> */
.L_x_2841:
        /* <DEDUP_REMOVED lines=109> */
.L_x_2853:
[----:B------:R-:W-:-:S13]  /*19e0*/  ISETP.NE.AND P0, PT, R8, 0x3, PT ;  /* 0x000000030800780c */ /* 0x000fda0003f05270 */
[----:B-1----:R-:W-:Y:S05]  /*19f0*/  @!P0 BRA `(.L_x_2843) ;  /* 0x0000000000048947 */ /* 0x002fea0003800000 */
[----:B------:R-:W-:Y:S01]  /*1a00*/  BPT.TRAP 0x1 ;  /* 0x000000040000795c */ /* 0x000fe20000300000 */
.L_x_2843:
[----:B------:R-:W-:Y:S02]  /*1a10*/  LEA R3, R2, UR40, 0x3 ;  /* 0x0000002802037c11 */ /* 0x000fe4000f8e18ff */
[----:B------:R-:W-:-:S04]  /*1a20*/  SHF.L.U32 R10, R7, 0x1f, RZ ;  /* 0x0000001f070a7819 */ /* 0x000fc800000006ff */
[----:B------:R1:W2:Y:S01]  /*1a30*/  SYNCS.PHASECHK.TRANS64.TRYWAIT P1, [R3+URZ+0x36410], R10 ;  /* 0x0364100a030075a7 */ /* 0x0002a2000802017f */
[----:B------:R-:W-:Y:S05]  /*1a40*/  @!P0 BRA `(.L_x_2844) ;  /* 0x0000000000048947 */ /* 0x000fea0003800000 */
[----:B------:R-:W-:Y:S01]  /*1a50*/  BPT.TRAP 0x1 ;  /* 0x000000040000795c */ /* 0x000fe20000300000 */
.L_x_2844:
[----:B--2---:R-:W-:Y:S05]  /*1a60*/  @P1 BRA `(.L_x_2845) ;  /* 0x0000000000081947 */ /* 0x004fea0003800000 */
[----:B------:R-:W2:Y:S02]  /*1a70*/  SYNCS.PHASECHK.TRANS64.TRYWAIT P1, [R3+URZ+0x36410], R10 ;  /* 0x0364100a030075a7 */ /* 0x000ea4000802017f */
[----:B--2---:R-:W-:Y:S05]  /*1a80*/  @!P1 BRA `(.L_x_2846) ;  /* 0x0000006800389947 */ /* 0x004fea0003800000 */
.L_x_2845:
        /* <DEDUP_REMOVED lines=103> */
.L_x_2847:
[----:B------:R-:W-:-:S04]  /*2100*/  SHF.L.U32 R14, R5, 0x1f, RZ ;  /* 0x0000001f050e7819 */ /* 0x000fc800000006ff */
[----:B------:R1:W1:Y:S01]  /*2110*/  SYNCS.PHASECHK.TRANS64.TRYWAIT P1, [UR40+0x36430], R14 ;  /* 0x0364300eff0075a7 */ /* 0x0002620008020168 */
[----:B------:R-:W-:Y:S05]  /*2120*/  @!P0 BRA `(.L_x_2848) ;  /* 0x0000000000048947 */ /* 0x000fea0003800000 */
[----:B------:R-:W-:Y:S01]  /*2130*/  BPT.TRAP 0x1 ;  /* 0x000000040000795c */ /* 0x000fe20000300000 */
.L_x_2848:
        /* <DEDUP_REMOVED lines=36> */
.L_x_2849:
        /* <DEDUP_REMOVED lines=351> */
.L_x_2851:
        /* <DEDUP_REMOVED lines=60> */
.L_x_2852:
        /* <DEDUP_REMOVED lines=62> */
.L_x_2835:
[----:B------:R-:W-:Y:S05]  /*4110*/  @P0 BRA `(.L_x_2834) ;  /* 0x0000004000580947 */ /* 0x000fea0003800000 */
[----:B------:R-:W1:Y:S01]  /*4120*/  S2R R4, SR_TID.X ;  /* 0x0000000000047919 */ /* 0x000e620000002100 */
[----:B------:R-:W2:Y:S01]  /*4130*/  S2UR UR5, SR_CgaCtaId ;  /* 0x00000000000579c3 */ /* 0x000ea20000008800 */
[----:B------:R-:W-:Y:S01]  /*4140*/  ULDC UR4, c[0x0][0x850] ;  /* 0x0002140000047ab9 */ /* 0x000fe20000000800 */
[----:B------:R-:W-:Y:S01]  /*4150*/  UIMAD UR38, UR38, 0x4800, URZ ;  /* 0x00004800262678a4 */ /* 0x000fe2000f8e023f */
[----:B------:R-:W-:Y:S01]  /*4160*/  BSSY B0, `(.L_x_2854) ;  /* 0x0000051000007945 */ /* 0x000fe20003800000 */
[----:B------:R-:W-:Y:S01]  /*4170*/  UISETP.NE.AND UP0, UPT, UR4, 0x1, UPT ;  /* 0x000000010400788c */ /* 0x000fe2000bf05270 */
[----:B------:R-:W-:Y:S02]  /*4180*/  ULDC.64 UR10, c[0x0][0x818] ;  /* 0x00020600000a7ab9 */ /* 0x000fe40000000a00 */
[----:B------:R-:W-:Y:S01]  /*4190*/  UMOV UR4, 0x400 ;  /* 0x0000040000047882 */ /* 0x000fe20000000000 */
[----:B------:R-:W-:Y:S01]  /*41a0*/  USHF.R.S32.HI UR39, URZ, 0x1f, UR38 ;  /* 0x0000001f3f277899 */ /* 0x000fe20008011426 */
[----:B------:R-:W-:Y:S01]  /*41b0*/  ULDC.64 UR12, c[0x0][0x820] ;  /* 0x00020800000c7ab9 */ /* 0x000fe20000000a00 */
[----:B------:R-:W-:-:S05]  /*41c0*/  ULDC.64 UR14, c[0x0][0x848] ;  /* 0x00021200000e7ab9 */ /* 0x000fca0000000a00 */
[----:B------:R-:W-:Y:S02]  /*41d0*/  @UP0 ULDC UR6, c[0x0][0x854] ;  /* 0x0002150000060ab9 */ /* 0x000fe40000000800 */
[----:B------:R-:W-:Y:S02]  /*41e0*/  UIMAD.WIDE.U32 UR6, UR36, UR6, URZ ;  /* 0x00000006240672a5 */ /* 0x000fe4000f8e003f */
[----:B--2---:R-:W-:-:S03]  /*41f0*/  ULEA UR4, UR5, UR4, 0x18 ;  /* 0x0000000405047291 */ /* 0x004fc6000f8ec03f */
[----:B------:R-:W-:Y:S02]  /*4200*/  @UP0 ULDC UR5, c[0x0][0x858] ;  /* 0x0002160000050ab9 */ /* 0x000fe40000000800 */
[----:B------:R-:W-:Y:S01]  /*4210*/  @UP0 USHF.R.U32.HI UR36, URZ, UR5, UR7 ;  /* 0x000000053f240299 */ /* 0x000fe20008011607 */
[----:B-1----:R-:W-:-:S03]  /*4220*/  VIADD R3, R4, 0xffffff80 ;  /* 0xffffff8004037836 */ /* 0x002fc60000000000 */
[----:B------:R-:W-:Y:S02]  /*4230*/  USHF.R.S32.HI UR5, URZ, 0x1f, UR36 ;  /* 0x0000001f3f057899 */ /* 0x000fe40008011424 */
[----:B------:R-:W-:Y:S01]  /*4240*/  UIMAD.WIDE.U32 UR6, UR36, UR10, UR38 ;  /* 0x0000000a240672a5 */ /* 0x000fe2000f8e0026 */
[----:B------:R-:W-:Y:S01]  /*4250*/  SHF.R.S32.HI R0, RZ, 0x1f, R3 ;  /* 0x0000001fff007819 */ /* 0x000fe20000011403 */
[----:B------:R-:W-:Y:S01]  /*4260*/  UIMAD UR8, UR5, UR10, URZ ;  /* 0x0000000a050872a4 */ /* 0x000fe2000f8e023f */
[----:B------:R-:W-:Y:S01]  /*4270*/  BAR.SYNC.DEFER_BLOCKING 0x1, 0x180 ;  /* 0x0046000000007b1d */ /* 0x000fe20000010000 */
[----:B------:R-:W-:Y:S02]  /*4280*/  ISETP.NE.AND P0, PT, R3, RZ, PT ;  /* 0x000000ff0300720c */ /* 0x000fe40003f05270 */
[----:B------:R-:W-:Y:S01]  /*4290*/  LEA.HI R2, R0, R3, RZ, 0x7 ;  /* 0x0000000300027211 */ /* 0x000fe200078f38ff */
[----:B------:R-:W-:-:S03]  /*42a0*/  UIMAD UR8, UR36, UR11, UR8 ;  /* 0x0000000b240872a4 */ /* 0x000fc6000f8e0208 */
[----:B------:R-:W-:Y:S01]  /*42b0*/  LOP3.LUT R0, R2, 0x3fffff80, RZ, 0xc0, !PT ;  /* 0x3fffff8002007812 */ /* 0x000fe200078ec0ff */
[----:B------:R-:W-:Y:S01]  /*42c0*/  ULDC.64 UR10, c[0x0][0x840] ;  /* 0x00021000000a7ab9 */ /* 0x000fe20000000a00 */
[----:B------:R-:W-:Y:S01]  /*42d0*/  SHF.R.S32.HI R5, RZ, 0x7, R2 ;  /* 0x00000007ff057819 */ /* 0x000fe20000011402 */
[----:B------:R-:W-:Y:S02]  /*42e0*/  UIMAD UR5, UR5, UR10, URZ ;  /* 0x0000000a050572a4 */ /* 0x000fe4000f8e023f */
[----:B------:R-:W-:Y:S01]  /*42f0*/  IMAD.IADD R0, R3, 0x1, -R0 ;  /* 0x0000000103007824 */ /* 0x000fe200078e0a00 */
[----:B------:R-:W-:Y:S02]  /*4300*/  UIMAD.WIDE.U32 UR38, UR36, UR10, UR38 ;  /* 0x0000000a242672a5 */ /* 0x000fe4000f8e0026 */
[----:B------:R-:W-:Y:S01]  /*4310*/  UIMAD UR9, UR36, UR11, UR5 ;  /* 0x0000000b240972a4 */ /* 0x000fe2000f8e0205 */
[----:B------:R-:W-:Y:S01]  /*4320*/  IMAD R0, R5, 0x600, R0 ;  /* 0x0000060005007824 */ /* 0x000fe200078e0200 */
[----:B------:R-:W-:-:S02]  /*4330*/  USHF.R.S32.HI UR5, URZ, 0x1f, UR37 ;  /* 0x0000001f3f057899 */ /* 0x000fc40008011425 */
[----:B------:R-:W-:Y:S01]  /*4340*/  UIADD3 UR7, UR7, UR8, URZ ;  /* 0x0000000807077290 */ /* 0x000fe2000fffe03f */
[----:B------:R-:W-:Y:S01]  /*4350*/  IMAD.SHL.U32 R0, R0, 0x4, RZ ;  /* 0x0000000400007824 */ /* 0x000fe200078e00ff */
[----:B------:R-:W-:Y:S02]  /*4360*/  UIMAD UR10, UR5, UR12, URZ ;  /* 0x0000000c050a72a4 */ /* 0x000fe4000f8e023f */
[----:B------:R-:W-:Y:S02]  /*4370*/  UIMAD UR5, UR5, UR14, URZ ;  /* 0x0000000e050572a4 */ /* 0x000fe4000f8e023f */
[----:B------:R-:W-:Y:S01]  /*4380*/  LEA R0, R0, UR4, 0x2 ;  /* 0x0000000400007c11 */ /* 0x000fe2000f8e10ff */
[----:B------:R-:W-:Y:S01]  /*4390*/  UIADD3 UR9, UR39, UR9, URZ ;  /* 0x0000000927097290 */ /* 0x000fe2000fffe03f */
[----:B------:R-:W-:Y:S01]  /*43a0*/  UMOV UR8, UR38 ;  /* 0x0000002600087c82 */ /* 0x000fe20008000000 */
[----:B------:R-:W-:Y:S02]  /*43b0*/  UIMAD UR10, UR37, UR13, UR10 ;  /* 0x0000000d250a72a4 */ /* 0x000fe4000f8e020a */
[----:B------:R1:W-:Y:S01]  /*43c0*/  STS.128 [R0], R24 ;  /* 0x0000001800007388 */ /* 0x0003e20000000c00 */
        /* <DEDUP_REMOVED lines=35> */
.L_x_2856:
[----:B------:R-:W-:Y:S01]  /*4600*/  @P0 ELECT P1, URZ, PT ;  /* 0x00000000003f082f */ /* 0x000fe20003820000 */
[----:B------:R2:W-:-:S12]  /*4610*/  UBLKRED.G.S.ADD.F32.RN [UR6], [UR4], UR5, desc[UR8] ;  /* 0x00000806040073bb */ /* 0x0005d800080a1405 */
[----:B------:R-:W-:Y:S02]  /*4620*/  @P1 PLOP3.LUT P0, PT, P1, PT, PT, 0x8, 0x0 ;  /* 0x000000000000181c */ /* 0x000fe40000f0e170 */
[----:B------:R-:W-:-:S11]  /*4630*/  PLOP3.LUT P1, PT, PT, PT, PT, 0x8, 0x0 ;  /* 0x000000000000781c */ /* 0x000fd60003f2e170 */
[----:B--2---:R-:W-:Y:S05]  /*4640*/  @P0 BRA.U.ANY `(.L_x_2856) ;  /* 0xfffffffd00ec0947 */ /* 0x004fea000393ffff */
[----:B------:R0:W-:Y:S01]  /*4650*/  UTMACMDFLUSH ;  /* 0x00000000000079b7 */ /* 0x0001e20000000000 */
[----:B------:R-:W-:-:S04]  /*4660*/  DEPBAR.LE SB0, 0x0 ;  /* 0x000080000000791a */ /* 0x000fc80000000000 */
.L_x_2855:
[----:B------:R-:W-:Y:S05]  /*4670*/  BSYNC B0 ;  /* 0x0000000000007941 */ /* 0x000fea0003800000 */
.L_x_2854:
        /* <DEDUP_REMOVED lines=28> */
.L_x_2857:
[----:B------:R-:W-:Y:S01]  /*4840*/  @P0 ELECT P1, URZ, PT ;  /* 0x00000000003f082f */ /* 0x000fe20003820000 */
[----:B------:R3:W-:-:S12]  /*4850*/  UBLKRED.G.S.ADD.F32.RN [UR6], [UR4], UR5, desc[UR8] ;  /* 0x00000806040073bb */ /* 0x0007d800080a1405 */
[----:B------:R-:W-:Y:S02]  /*4860*/  @P1 PLOP3.LUT P0, PT, P1, PT, PT, 0x8, 0x0 ;  /* 0x000000000000181c */ /* 0x000fe40000f0e170 */
[----:B------:R-:W-:-:S11]  /*4870*/  PLOP3.LUT P1, PT, PT, PT, PT, 0x8, 0x0 ;  /* 0x000000000000781c */ /* 0x000fd60003f2e170 */
[----:B---3--:R-:W-:Y:S05]  /*4880*/  @P0 BRA.U.ANY `(.L_x_2857) ;  /* 0xfffffffd00ec0947 */ /* 0x008fea000393ffff */
[----:B------:R0:W-:Y:S01]  /*4890*/  UTMACMDFLUSH ;  /* 0x00000000000079b7 */ /* 0x0001e20000000000 */
[----:B------:R-:W-:-:S04]  /*48a0*/  DEPBAR.LE SB0, 0x0 ;  /* 0x000080000000791a */ /* 0x000fc80000000000 */
[----:B------:R-:W-:Y:S05]  /*48b0*/  BRA `(.L_x_2834) ;  /* 0x0000003800707947 */ /* 0x000fea0003800000 */
.L_x_2830:
        /* <DEDUP_REMOVED lines=29> */
.L_x_2859:
[----:B------:R-:W-:Y:S01]  /*4a90*/  ULDC UR9, c[0x0][0x8cc] ;  /* 0x0002330000097ab9 */ /* 0x000fe20000000800 */
[----:B------:R-:W-:Y:S01]  /*4aa0*/  UMOV UR7, UR8 ;  /* 0x0000000800077c82 */ /* 0x000fe20008000000 */
[----:B------:R-:W-:-:S11]  /*4ab0*/  UISETP.NE.AND UP0, UPT, UR9, 0x1, UPT ;  /* 0x000000010900788c */ /* 0x000fd6000bf05270 */
[----:B------:R-:W-:Y:S02]  /*4ac0*/  @UP0 ULDC.64 UR10, c[0x0][0x8d0] ;  /* 0x00023400000a0ab9 */ /* 0x000fe40000000a00 */
[----:B------:R-:W-:-:S04]  /*4ad0*/  UIMAD.WIDE.U32 UR4, UR8, UR10, URZ ;  /* 0x0000000a080472a5 */ /* 0x000fc8000f8e003f */
[----:B------:R-:W-:-:S04]  /*4ae0*/  @UP0 USHF.R.U32.HI UR7, URZ, UR11, UR5 ;  /* 0x0000000b3f070299 */ /* 0x000fc80008011605 */
[----:B------:R-:W-:-:S12]  /*4af0*/  UIMAD UR4, UR7, UR9, URZ ;  /* 0x00000009070472a4 */ /* 0x000fd8000f8e023f */
.L_x_2860:
        /* <DEDUP_REMOVED lines=67> */
.L_x_2863:
[----:B------:R-:W-:Y:S05]  /*4f30*/  BSYNC B0 ;  /* 0x0000000000007941 */ /* 0x000fea0003800000 */
.L_x_2862:
        /* <DEDUP_REMOVED lines=18> */
.L_x_2865:
[----:B------:R-:W-:Y:S05]  /*5060*/  BSYNC B0 ;  /* 0x0000000000007941 */ /* 0x000fea0003800000 */
.L_x_2864:
        /* <DEDUP_REMOVED lines=19> */
.L_x_2867:
[----:B------:R-:W-:Y:S05]  /*51a0*/  BSYNC B0 ;  /* 0x0000000000007941 */ /* 0x000fea0003800000 */
.L_x_2866:
[----:B------:R-:W-:Y:S06]  /*51b0*/  BAR.ARV 0xa, 0xa0 ;  /* 0x0282800000007b1d */ /* 0x000fec0000002000 */
[----:B------:R-:W-:Y:S04]  /*51c0*/  BSSY B0, `(.L_x_2868) ;  /* 0x0000003000007945 */ /* 0x000fe80003800000 */
[----:B------:R-:W-:Y:S05]  /*51d0*/  @!P0 BRA `(.L_x_2869) ;  /* 0x0000000000048947 */ /* 0x000fea0003800000 */
[----:B------:R-:W-:-:S04]  /*51e0*/  DEPBAR.LE SB0, 0x1 ;  /* 0x000080400000791a */ /* 0x000fc80000000000 */
.L_x_2869:
[----:B------:R-:W-:Y:S05]  /*51f0*/  BSYNC B0 ;  /* 0x0000000000007941 */ /* 0x000fea0003800000 */
.L_x_2868:
[----:B------:R-:W-:Y:S06]  /*5200*/  BAR.ARV 0xb, 0xa0 ;  /* 0x02c2800000007b1d */ /* 0x000fec0000002000 */
[----:B------:R-:W-:Y:S04]  /*5210*/  BSSY B0, `(.L_x_2870) ;  /* 0x0000003000007945 */ /* 0x000fe80003800000 */
[----:B------:R-:W-:Y:S05]  /*5220*/  @!P0 BRA `(.L_x_2871) ;  /* 0x0000000000048947 */ /* 0x000fea0003800000 */
[----:B------:R-:W-:-:S04]  /*5230*/  DEPBAR.LE SB0, 0x0 ;  /* 0x000080000000791a */ /* 0x000fc80000000000 */
.L_x_2871:
[----:B------:R-:W-:Y:S05]  /*5240*/  BSYNC B0 ;  /* 0x0000000000007941 */ /* 0x000fea0003800000 */
.L_x_2870:
[----:B------:R-:W-:Y:S06]  /*5250*/  BAR.ARV 0xc, 0xa0 ;  /* 0x0302800000007b1d */ /* 0x000fec0000002000 */
[----:B------:R-:W-:Y:S01]  /*5260*/  UIADD3 UR12, UR8, 0x1, URZ ;  /* 0x00000001080c7890 */ /* 0x000fe2000fffe03f */
[----:B------:R-:W-:Y:S11]  /*5270*/  BRA `(.L_x_2872) ;  /* 0x0000000000047947 */ /* 0x000ff60003800000 */
.L_x_2861:
[----:B------:R-:W-:-:S05]  /*5280*/  UMOV UR12, UR8 ;  /* 0x00000008000c7c82 */ /* 0x000fca0008000000 */
.L_x_2872:
        /* <DEDUP_REMOVED lines=22> */
.L_x_2893:
        /* <DEDUP_REMOVED lines=22> */
.L_x_2874:
[----:B------:R-:W-:Y:S05]  /*5550*/  BSYNC B0 ;  /* 0x0000000000007941 */ /* 0x000fea0003800000 */
.L_x_2873:
        /* <DEDUP_REMOVED lines=12> */
.L_x_2876:
[----:B------:R-:W-:Y:S05]  /*5620*/  BSYNC B0 ;  /* 0x0000000000007941 */ /* 0x000fea0003800000 */
.L_x_2875:
        /* <DEDUP_REMOVED lines=13> */
.L_x_2878:
[----:B------:R-:W-:Y:S05]  /*5700*/  BSYNC B0 ;  /* 0x0000000000007941 */ /* 0x000fea0003800000 */
.L_x_2877:
[----:B------:R-:W-:Y:S06]  /*5710*/  BAR.ARV 0xa, 0xa0 ;  /* 0x0282800000007b1d */ /* 0x000fec0000002000 */
[----:B------:R-:W-:Y:S04]  /*5720*/  BSSY B0, `(.L_x_2879) ;  /* 0x0000003000007945 */ /* 0x000fe80003800000 */
[----:B------:R-:W-:Y:S05]  /*5730*/  @!P0 BRA `(.L_x_2880) ;  /* 0x0000000000048947 */ /* 0x000fea0003800000 */
[----:B------:R-:W-:-:S04]  /*5740*/  DEPBAR.LE SB0, 0x1 ;  /* 0x000080400000791a */ /* 0x000fc80000000000 */
.L_x_2880:
[----:B------:R-:W-:Y:S05]  /*5750*/  BSYNC B0 ;  /* 0x0000000000007941 */ /* 0x000fea0003800000 */
.L_x_2879:
[----:B------:R-:W-:Y:S06]  /*5760*/  BAR.ARV 0xb, 0xa0 ;  /* 0x02c2800000007b1d */ /* 0x000fec0000002000 */
[----:B------:R-:W-:Y:S04]  /*5770*/  BSSY B0, `(.L_x_2881) ;  /* 0x0000003000007945 */ /* 0x000fe80003800000 */
[----:B------:R-:W-:Y:S05]  /*5780*/  @!P0 BRA `(.L_x_2882) ;  /* 0x0000000000048947 */ /* 0x000fea0003800000 */
[----:B------:R-:W-:-:S04]  /*5790*/  DEPBAR.LE SB0, 0x0 ;  /* 0x000080000000791a */ /* 0x000fc80000000000 */
.L_x_2882:
[----:B------:R-:W-:Y:S05]  /*57a0*/  BSYNC B0 ;  /* 0x0000000000007941 */ /* 0x000fea0003800000 */
.L_x_2881:
        /* <DEDUP_REMOVED lines=13> */
.L_x_2884:
[----:B------:R-:W-:Y:S05]  /*5880*/  BSYNC B0 ;  /* 0x0000000000007941 */ /* 0x000fea0003800000 */
.L_x_2883:
        /* <DEDUP_REMOVED lines=12> */
.L_x_2886:
[----:B------:R-:W-:Y:S05]  /*5950*/  BSYNC B0 ;  /* 0x0000000000007941 */ /* 0x000fea0003800000 */
.L_x_2885:
        /* <DEDUP_REMOVED lines=13> */
.L_x_2888:
[----:B------:R-:W-:Y:S05]  /*5a30*/  BSYNC B0 ;  /* 0x0000000000007941 */ /* 0x000fea0003800000 */
.L_x_2887:
[----:B------:R-:W-:Y:S06]  /*5a40*/  BAR.ARV 0xa, 0xa0 ;  /* 0x0282800000007b1d */ /* 0x000fec0000002000 */
[----:B------:R-:W-:Y:S04]  /*5a50*/  BSSY B0, `(.L_x_2889) ;  /* 0x0000003000007945 */ /* 0x000fe80003800000 */
[----:B------:R-:W-:Y:S05]  /*5a60*/  @!P0 BRA `(.L_x_2890) ;  /* 0x0000000000048947 */ /* 0x000fea0003800000 */
[----:B------:R-:W-:-:S04]  /*5a70*/  DEPBAR.LE SB0, 0x1 ;  /* 0x000080400000791a */ /* 0x000fc80000000000 */
.L_x_2890:
[----:B------:R-:W-:Y:S05]  /*5a80*/  BSYNC B0 ;  /* 0x0000000000007941 */ /* 0x000fea0003800000 */
.L_x_2889:
[----:B------:R-:W-:Y:S01]  /*5a90*/  UIADD3 UR12, UR12, 0x2, URZ ;  /* 0x000000020c0c7890 */ /* 0x000fe2000fffe03f */
[----:B------:R-:W-:Y:S06]  /*5aa0*/  BAR.ARV 0xb, 0xa0 ;  /* 0x02c2800000007b1d */ /* 0x000fec0000002000 */
[----:B------:R-:W-:Y:S01]  /*5ab0*/  UISETP.GE.AND UP0, UPT, UR12, UR5, UPT ;  /* 0x000000050c00728c */ /* 0x000fe2000bf06270 */
[----:B------:R-:W-:Y:S04]  /*5ac0*/  BSSY B0, `(.L_x_2891) ;  /* 0x0000003000007945 */ /* 0x000fe80003800000 */
[----:B------:R-:W-:Y:S06]  /*5ad0*/  @!P0 BRA `(.L_x_2892) ;  /* 0x0000000000048947 */ /* 0x000fec0003800000 */
[----:B------:R-:W-:-:S04]  /*5ae0*/  DEPBAR.LE SB0, 0x0 ;  /* 0x000080000000791a */ /* 0x000fc80000000000 */
.L_x_2892:
[----:B------:R-:W-:Y:S05]  /*5af0*/  BSYNC B0 ;  /* 0x0000000000007941 */ /* 0x000fea0003800000 */
.L_x_2891:
[----:B------:R-:W-:Y:S06]  /*5b00*/  BAR.ARV 0xc, 0xa0 ;  /* 0x0302800000007b1d */ /* 0x000fec0000002000 */
[----:B------:R-:W-:Y:S01]  /*5b10*/  PLOP3.LUT P1, PT, PT, PT, UP0, 0x80, 0x0 ;  /* 0x000000000000781c */ /* 0x000fe20003f2f008 */
[----:B------:R-:W-:Y:S02]  /*5b20*/  UIADD3 UR24, UR24, 0x6000, URZ ;  /* 0x0000600018187890 */ /* 0x000fe4000fffe03f */
[----:B------:R-:W-:-:S10]  /*5b30*/  UIADD3 UR4, UR4, 0x6000, URZ ;  /* 0x0000600004047890 */ /* 0x000fd4000fffe03f */
[----:B------:R-:W-:Y:S05]  /*5b40*/  @!P1 BRA `(.L_x_2893) ;  /* 0xfffffff800289947 */ /* 0x000fea000383ffff */
[----:B------:R-:W-:Y:S05]  /*5b50*/  BRA `(.L_x_2834) ;  /* 0x0000002400c87947 */ /* 0x000fea0003800000 */
.L_x_2858:
        /* <DEDUP_REMOVED lines=21> */
.L_x_2894:
[----:B------:R-:W-:Y:S01]  /*5cb0*/  ULDC UR8, c[0x0][0x8cc] ;  /* 0x0002330000087ab9 */ /* 0x000fe20000000800 */
[----:B------:R-:W-:Y:S01]  /*5cc0*/  UMOV UR35, UR7 ;  /* 0x0000000700237c82 */ /* 0x000fe20008000000 */
[----:B------:R-:W-:-:S11]  /*5cd0*/  UISETP.NE.AND UP0, UPT, UR8, 0x1, UPT ;  /* 0x000000010800788c */ /* 0x000fd6000bf05270 */
[----:B------:R-:W-:Y:S02]  /*5ce0*/  @UP0 ULDC.64 UR10, c[0x0][0x8d0] ;  /* 0x00023400000a0ab9 */ /* 0x000fe40000000a00 */
[----:B------:R-:W-:-:S04]  /*5cf0*/  UIMAD.WIDE.U32 UR4, UR7, UR10, URZ ;  /* 0x0000000a070472a5 */ /* 0x000fc8000f8e003f */
[----:B------:R-:W-:-:S04]  /*5d00*/  @UP0 USHF.R.U32.HI UR35, URZ, UR11, UR5 ;  /* 0x0000000b3f230299 */ /* 0x000fc80008011605 */
[----:B------:R-:W-:-:S12]  /*5d10*/  UIMAD UR4, UR35, UR8, URZ ;  /* 0x00000008230472a4 */ /* 0x000fd8000f8e023f */
.L_x_2895:
        /* <DEDUP_REMOVED lines=77> */
.L_x_2925:
        /* <DEDUP_REMOVED lines=9> */
.L_x_2899:
        /* <DEDUP_REMOVED lines=108> */
.L_x_2910:
[----:B-1----:R-:W-:-:S05]  /*6940*/  IMAD.MOV.U32 R13, RZ, RZ, 0x1 ;  /* 0x00000001ff0d7424 */ /* 0x002fca00078e00ff */
[----:B------:R-:W-:-:S04]  /*6950*/  SHF.L.U32 R13, R13, 0x1f, RZ ;  /* 0x0000001f0d0d7819 */ /* 0x000fc800000006ff */
[----:B------:R-:W1:Y:S02]  /*6960*/  SYNCS.PHASECHK.TRANS64.TRYWAIT P1, [R12+URZ+0x36438], R13 ;  /* 0x0364380d0c0075a7 */ /* 0x000e64000802017f */
[----:B-1----:R-:W-:Y:S05]  /*6970*/  @!P1 BRA `(.L_x_2902) ;  /* 0x0000001800bc9947 */ /* 0x002fea0003800000 */
.L_x_2926:
        /* <DEDUP_REMOVED lines=8> */
.L_x_2903:
        /* <DEDUP_REMOVED lines=48> */
.L_x_2927:
        /* <DEDUP_REMOVED lines=8> */
.L_x_2905:
        /* <DEDUP_REMOVED lines=46> */
.L_x_2928:
        /* <DEDUP_REMOVED lines=12> */
.L_x_2907:
        /* <DEDUP_REMOVED lines=37> */
.L_x_2930:
        /* <DEDUP_REMOVED lines=8> */
.L_x_2909:
        /* <DEDUP_REMOVED lines=41> */
.L_x_2901:
[----:B--2---:R-:W2:Y:S01]  /*7680*/  LDL.LU R4, [R1+0x4] ;  /* 0x0000040001047983 */ /* 0x004ea20000300800 */
[----:B------:R-:W-:-:S03]  /*7690*/  IMAD.MOV.U32 R10, RZ, RZ, 0x1 ;  /* 0x00000001ff0a7424 */ /* 0x000fc600078e00ff */
[----:B------:R3:W5:Y:S01]  /*76a0*/  LDL R5, [R1+0x8] ;  /* 0x0000080001057983 */ /* 0x0007620000100800 */
[----:B--2---:R-:W-:-:S13]  /*76b0*/  ISETP.NE.AND P1, PT, R4, RZ, PT ;  /* 0x000000ff0400720c */ /* 0x004fda0003f25270 */
[----:B---3--:R-:W-:Y:S05]  /*76c0*/  @!P1 BRA `(.L_x_2900) ;  /* 0x0000000400889947 */ /* 0x008fea0003800000 */
[----:B------:R-:W2:Y:S02]  /*76d0*/  SYNCS.PHASECHK.TRANS64.TRYWAIT P1, [R12+URZ+0x36438], R13 ;  /* 0x0364380d0c0075a7 */ /* 0x000ea4000802017f */
[----:B--2---:R-:W-:Y:S05]  /*76e0*/  @!P1 BRA `(.L_x_2911) ;  /* 0x0000000c00c09947 */ /* 0x004fea0003800000 */
.L_x_2931:
        /* <DEDUP_REMOVED lines=8> */
.L_x_2912:
        /* <DEDUP_REMOVED lines=41> */
.L_x_2932:
        /* <DEDUP_REMOVED lines=9> */
.L_x_2914:
        /* <DEDUP_REMOVED lines=38> */
.L_x_2900:
[----:B------:R-:W-:-:S04]  /*7cf0*/  SHF.L.U32 R3, R10, 0x1f, RZ ;  /* 0x0000001f0a037819 */ /* 0x000fc800000006ff */
[----:B------:R-:W2:Y:S02]  /*7d00*/  SYNCS.PHASECHK.TRANS64.TRYWAIT P1, [R12+URZ+0x36438], R3 ;  /* 0x036438030c0075a7 */ /* 0x000ea4000802017f */
[----:B--2---:R-:W-:Y:S05]  /*7d10*/  @!P1 BRA `(.L_x_2915) ;  /* 0x00000008005c9947 */ /* 0x004fea0003800000 */
.L_x_2933:
[----:B------:R-:W-:Y:S05]  /*7d20*/  @P0 BRA `(.L_x_2916) ;  /* 0x0000000000180947 */ /* 0x000fea0003800000 */
[----:B------:R-:W3:Y:S01]  /*7d30*/  S2R R0, SR_TID.X ;  /* 0x0000000000007919 */ /* 0x000ee20000002100 */
[----:B--2---:R-:W-:-:S04]  /*7d40*/  IMAD.MOV.U32 R3, RZ, RZ, 0x6100 ;  /* 0x00006100ff037424 */ /* 0x004fc800078e00ff */
[----:B------:R4:W-:Y:S01]  /*7d50*/  SYNCS.ARRIVE.TRANS64 RZ, [R12+URZ+0x36430], R3 ;  /* 0x036430030cff79a7 */ /* 0x0009e2000800003f */
[----:B---3--:R-:W-:-:S13]  /*7d60*/  LOP3.LUT P0, RZ, R0, 0x1f, RZ, 0xc0, !PT ;  /* 0x0000001f00ff7812 */ /* 0x008fda000780c0ff */
[----:B----4-:R-:W-:Y:S05]  /*7d70*/  @!P0 BRA `(.L_x_2916) ;  /* 0x0000000000048947 */ /* 0x010fea0003800000 */
[----:B------:R-:W-:Y:S01]  /*7d80*/  BPT.TRAP 0x1 ;  /* 0x000000040000795c */ /* 0x000fe20000300000 */
.L_x_2916:
        /* <DEDUP_REMOVED lines=45> */
.L_x_2897:
[----:B------:R-:W-:Y:S05]  /*8060*/  BSYNC B0 ;  /* 0x0000000000007941 */ /* 0x000fea0003800000 */
.L_x_2896:
[----:B------:R-:W-:-:S03]  /*8070*/  UMOV UR4, 0xffffffff ;  /* 0xffffffff00047882 */ /* 0x000fc60000000000 */
[----:B------:R-:W-:Y:S05]  /*8080*/  BRA.DIV UR4, `(.L_x_2917) ;  /* 0x0000000604947947 */ /* 0x000fea000b800000 */
[----:B------:R-:W-:-:S13]  /*8090*/  ELECT P6, URZ, PT ;  /* 0x00000000003f782f */ /* 0x000fda00038c0000 */
.L_x_2936:
[----:B------:R-:W-:Y:S05]  /*80a0*/  @!P6 BRA `(.L_x_2834) ;  /* 0x000000000074e947 */ /* 0x000fea0003800000 */
[----:B------:R-:W2:Y:S02]  /*80b0*/  LDL.LU R0, [R1+0xc] ;  /* 0x00000c0001007983 */ /* 0x000ea40000300800 */
[----:B--2---:R-:W-:-:S04]  /*80c0*/  LOP3.LUT R0, R0, 0x2, RZ, 0xfc, !PT ;  /* 0x0000000200007812 */ /* 0x004fc800078efcff */
[----:B------:R-:W-:-:S13]  /*80d0*/  ISETP.NE.AND P2, PT, R0, 0x3, PT ;  /* 0x000000030000780c */ /* 0x000fda0003f45270 */
[----:B------:R-:W-:Y:S05]  /*80e0*/  @!P2 BRA `(.L_x_2918) ;  /* 0x000000000004a947 */ /* 0x000fea0003800000 */
[----:B------:R-:W-:Y:S01]  /*80f0*/  BPT.TRAP 0x1 ;  /* 0x000000040000795c */ /* 0x000fe20000300000 */
.L_x_2918:
        /* <DEDUP_REMOVED lines=15> */
.L_x_2937:
[----:B------:R-:W3:Y:S02]  /*81f0*/  SYNCS.PHASECHK.TRANS64.TRYWAIT P0, [R23+URZ], R0 ;  /* 0x00000000170075a7 */ /* 0x000ee4000800017f */
[----:B---3--:R-:W-:Y:S05]  /*8200*/  @!P0 BRA `(.L_x_2920) ;  /* 0x0000000400688947 */ /* 0x008fea0003800000 */
.L_x_2938:
[----:B------:R-:W-:Y:S05]  /*8210*/  @!P2 BRA `(.L_x_2921) ;  /* 0x000000000004a947 */ /* 0x000fea0003800000 */
[----:B------:R-:W-:Y:S01]  /*8220*/  BPT.TRAP 0x1 ;  /* 0x000000040000795c */ /* 0x000fe20000300000 */
.L_x_2921:
[----:B------:R-:W-:-:S07]  /*8230*/  SHF.L.U32 R10, R10, 0x1f, RZ ;  /* 0x0000001f0a0a7819 */ /* 0x000fce00000006ff */
.L_x_2922:
[----:B----4-:R4:W1:Y:S02]  /*8240*/  SYNCS.PHASECHK.TRANS64.TRYWAIT P0, [R7+URZ+0x36438], R10 ;  /* 0x0364380a070075a7 */ /* 0x010864000800017f */
[----:B-1----:R-:W-:Y:S05]  /*8250*/  @!P0 NANOSLEEP.SYNCS 0x989680 ;  /* 0x009896800000895d */ /* 0x002fea0003900000 */
[----:B------:R-:W1:Y:S02]  /*8260*/  @!P0 SYNCS.PHASECHK.TRANS64 P0, [R7+URZ+0x36438], R10 ;  /* 0x0364380a070085a7 */ /* 0x000e64000800007f */
[----:B-1----:R-:W-:Y:S05]  /*8270*/  @!P0 BRA `(.L_x_2922) ;  /* 0xfffffffc00f08947 */ /* 0x002fea000383ffff */
.L_x_2834:
[----:B------:R-:W-:Y:S05]  /*8280*/  BSYNC B6 ;  /* 0x0000000000067941 */ /* 0x000fea0003800000 */
.L_x_2829:
[----:B------:R-:W-:Y:S05]  /*8290*/  EXIT ;  /* 0x000000000000794d */ /* 0x000fea0003800000 */
.L_x_2840:
[----:B------:R-:W-:Y:S02]  /*82a0*/  IMAD.MOV.U32 R12, RZ, RZ, RZ ;  /* 0x000000ffff0c7224 */ /* 0x000fe400078e00ff */
[----:B------:R-:W-:Y:S02]  /*82b0*/  IMAD.MOV.U32 R11, RZ, RZ, 0x1f ;  /* 0x0000001fff0b7424 */ /* 0x000fe400078e00ff */
[----:B------:R-:W-:-:S07]  /*82c0*/  IMAD.MOV.U32 R15, RZ, RZ, -0x1 ;  /* 0xffffffffff0f7424 */ /* 0x000fce00078e00ff */
[----:B------:R-:W-:Y:S05]  /*82d0*/  WARPSYNC.COLLECTIVE R15, `(.L_x_2923) ;  /* 0x000000000f087348 */ /* 0x000fea0003c00000 */
[----:B------:R1:W2:Y:S02]  /*82e0*/  SHFL.IDX P6, R14, R13, R12, R11 ;  /* 0x0000000c0d0e7389 */ /* 0x0002a400000c000b */
[----:B-12---:R-:W-:Y:S01]  /*82f0*/  ENDCOLLECTIVE ;  /* 0x000000000000791b */ /* 0x006fe20003800000 */
.L_x_2923:
[----:B------:R-:W-:Y:S05]  /*8300*/  BRA `(.L_x_2924) ;  /* 0xffffff8c00b47947 */ /* 0x000fea000383ffff */
.L_x_2842:
[----:B--2---:R-:W-:-:S04]  /*8310*/  IMAD.U32 R3, RZ, RZ, UR40 ;  /* 0x00000028ff037e24 */ /* 0x004fc8000f8e00ff */
[----:B------:R2:W3:Y:S03]  /*8320*/  SYNCS.PHASECHK.TRANS64.TRYWAIT P0, [R3+URZ+0x36400], R10 ;  /* 0x0364000a030075a7 */ /* 0x0004e6000800017f */
[----:B---3--:R-:W-:Y:S05]  /*8330*/  @!P0 NANOSLEEP.SYNCS 0x989680 ;  /* 0x009896800000895d */ /* 0x008fea0003900000 */
[----:B------:R-:W3:Y:S02]  /*8340*/  @!P0 SYNCS.PHASECHK.TRANS64 P0, [R3+URZ+0x36400], R10 ;  /* 0x0364000a030085a7 */ /* 0x000ee4000800007f */
[----:B---3--:R-:W-:Y:S05]  /*8350*/  @!P0 BRA `(.L_x_2842) ;  /* 0xfffffffc00ec8947 */ /* 0x008fea000383ffff */
[----:B------:R-:W-:Y:S05]  /*8360*/  BRA `(.L_x_2841) ;  /* 0xffffff8c00e87947 */ /* 0x000fea000383ffff */
.L_x_2846:
[----:B--2---:R2:W3:Y:S02]  /*8370*/  SYNCS.PHASECHK.TRANS64.TRYWAIT P1, [R3+URZ+0x36410], R10 ;  /* 0x0364100a030075a7 */ /* 0x0044e4000802017f */
[----:B---3--:R-:W-:Y:S05]  /*8380*/  @!P1 NANOSLEEP.SYNCS 0x989680 ;  /* 0x009896800000995d */ /* 0x008fea0003900000 */
[----:B------:R-:W3:Y:S02]  /*8390*/  @!P1 SYNCS.PHASECHK.TRANS64 P1, [R3+URZ+0x36410], R10 ;  /* 0x0364100a030095a7 */ /* 0x000ee4000802007f */
[----:B---3--:R-:W-:Y:S05]  /*83a0*/  @!P1 BRA `(.L_x_2846) ;  /* 0xfffffffc00f09947 */ /* 0x008fea000383ffff */
[----:B------:R-:W-:Y:S05]  /*83b0*/  BRA `(.L_x_2845) ;  /* 0xffffff9400b47947 */ /* 0x000fea000383ffff */
.L_x_2850:
[----:B-1----:R-:W-:-:S04]  /*83c0*/  IMAD.U32 R121, RZ, RZ, UR40 ;  /* 0x00000028ff797e24 */ /* 0x002fc8000f8e00ff */
[----:B------:R1:W2:Y:S03]  /*83d0*/  SYNCS.PHASECHK.TRANS64.TRYWAIT P1, [R121+URZ+0x36430], R14 ;  /* 0x0364300e790075a7 */ /* 0x0002a6000802017f */
[----:B--2---:R-:W-:Y:S05]  /*83e0*/  @!P1 NANOSLEEP.SYNCS 0x989680 ;  /* 0x009896800000995d */ /* 0x004fea0003900000 */
[----:B------:R-:W2:Y:S02]  /*83f0*/  @!P1 SYNCS.PHASECHK.TRANS64 P1, [R121+URZ+0x36430], R14 ;  /* 0x0364300e790095a7 */ /* 0x000ea4000802007f */
[----:B--2---:R-:W-:Y:S05]  /*8400*/  @!P1 BRA `(.L_x_2850) ;  /* 0xfffffffc00ec9947 */ /* 0x004fea000383ffff */
[----:B------:R-:W-:Y:S05]  /*8410*/  BRA `(.L_x_2849) ;  /* 0xffffff9c00d87947 */ /* 0x000fea000383ffff */
.L_x_2898:
[----:B-1----:R1:W2:Y:S02]  /*8420*/  SYNCS.PHASECHK.TRANS64.TRYWAIT P1, [R12+URZ+0x36420], R13 ;  /* 0x0364200d0c0075a7 */ /* 0x0022a4000802017f */
[----:B--2---:R-:W-:Y:S05]  /*8430*/  @!P1 NANOSLEEP.SYNCS 0x989680 ;  /* 0x009896800000995d */ /* 0x004fea0003900000 */
[----:B------:R-:W2:Y:S02]  /*8440*/  @!P1 SYNCS.PHASECHK.TRANS64 P1, [R12+URZ+0x36420], R13 ;  /* 0x0364200d0c0095a7 */ /* 0x000ea4000802007f */
[----:B--2---:R-:W-:Y:S05]  /*8450*/  @!P1 BRA `(.L_x_2898) ;  /* 0xfffffffc00f09947 */ /* 0x004fea000383ffff */
[----:B------:R-:W-:Y:S05]  /*8460*/  BRA `(.L_x_2925) ;  /* 0xffffffdc00607947 */ /* 0x000fea000383ffff */
.L_x_2902:
[----:B-1----:R1:W3:Y:S02]  /*8470*/  SYNCS.PHASECHK.TRANS64.TRYWAIT P1, [R12+URZ+0x36438], R13 ;  /* 0x0364380d0c0075a7 */ /* 0x0022e4000802017f */
[----:B---3--:R-:W-:Y:S05]  /*8480*/  @!P1 NANOSLEEP.SYNCS 0x989680 ;  /* 0x009896800000995d */ /* 0x008fea0003900000 */
[----:B------:R-:W3:Y:S02]  /*8490*/  @!P1 SYNCS.PHASECHK.TRANS64 P1, [R12+URZ+0x36438], R13 ;  /* 0x0364380d0c0095a7 */ /* 0x000ee4000802007f */
[----:B---3--:R-:W-:Y:S05]  /*84a0*/  @!P1 BRA `(.L_x_2902) ;  /* 0xfffffffc00f09947 */ /* 0x008fea000383ffff */
[----:B------:R-:W-:Y:S05]  /*84b0*/  BRA `(.L_x_2926) ;  /* 0xffffffe400307947 */ /* 0x000fea000383ffff */
.L_x_2904:
[----:B--2---:R2:W3:Y:S02]  /*84c0*/  SYNCS.PHASECHK.TRANS64.TRYWAIT P1, [R12+URZ+0x36428], R0 ;  /* 0x036428000c0075a7 */ /* 0x0044e4000802017f */
[----:B---3--:R-:W-:Y:S05]  /*84d0*/  @!P1 NANOSLEEP.SYNCS 0x989680 ;  /* 0x009896800000995d */ /* 0x008fea0003900000 */
[----:B------:R-:W3:Y:S02]  /*84e0*/  @!P1 SYNCS.PHASECHK.TRANS64 P1, [R12+URZ+0x36428], R0 ;  /* 0x036428000c0095a7 */ /* 0x000ee4000802007f */
[----:B---3--:R-:W-:Y:S05]  /*84f0*/  @!P1 BRA `(.L_x_2904) ;  /* 0xfffffffc00f09947 */ /* 0x008fea000383ffff */
[----:B------:R-:W-:Y:S05]  /*8500*/  BRA `(.L_x_2927) ;  /* 0xffffffe400fc7947 */ /* 0x000fea000383ffff */
.L_x_2906:
        /* <DEDUP_REMOVED lines=8> */
.L_x_2908:
[----:B------:R-:W-:-:S07]  /*8590*/  SHF.L.U32 R5, R16, 0x1f, RZ ;  /* 0x0000001f10057819 */ /* 0x000fce00000006ff */
.L_x_2929:
[----:B---3--:R3:W4:Y:S02]  /*85a0*/  SYNCS.PHASECHK.TRANS64.TRYWAIT P1, [R12+URZ+0x36420], R5 ;  /* 0x036420050c0075a7 */ /* 0x008724000802017f */
[----:B----4-:R-:W-:Y:S05]  /*85b0*/  @!P1 NANOSLEEP.SYNCS 0x989680 ;  /* 0x009896800000995d */ /* 0x010fea0003900000 */
[----:B------:R-:W4:Y:S02]  /*85c0*/  @!P1 SYNCS.PHASECHK.TRANS64 P1, [R12+URZ+0x36420], R5 ;  /* 0x036420050c0095a7 */ /* 0x000f24000802007f */
[----:B----4-:R-:W-:Y:S05]  /*85d0*/  @!P1 BRA `(.L_x_2929) ;  /* 0xfffffffc00f09947 */ /* 0x010fea000383ffff */
[----:B------:R-:W-:Y:S05]  /*85e0*/  BRA `(.L_x_2930) ;  /* 0xffffffec00607947 */ /* 0x000fea000383ffff */
.L_x_2911:
[----:B--2---:R2:W3:Y:S02]  /*85f0*/  SYNCS.PHASECHK.TRANS64.TRYWAIT P1, [R12+URZ+0x36438], R13 ;  /* 0x0364380d0c0075a7 */ /* 0x0044e4000802017f */
[----:B---3--:R-:W-:Y:S05]  /*8600*/  @!P1 NANOSLEEP.SYNCS 0x989680 ;  /* 0x009896800000995d */ /* 0x008fea0003900000 */
[----:B------:R-:W3:Y:S02]  /*8610*/  @!P1 SYNCS.PHASECHK.TRANS64 P1, [R12+URZ+0x36438], R13 ;  /* 0x0364380d0c0095a7 */ /* 0x000ee4000802007f */
[----:B---3--:R-:W-:Y:S05]  /*8620*/  @!P1 BRA `(.L_x_2911) ;  /* 0xfffffffc00f09947 */ /* 0x008fea000383ffff */
[----:B------:R-:W-:Y:S05]  /*8630*/  BRA `(.L_x_2931) ;  /* 0xfffffff0002c7947 */ /* 0x000fea000383ffff */
.L_x_2913:
[----:B-1----:R1:W2:Y:S02]  /*8640*/  SYNCS.PHASECHK.TRANS64.TRYWAIT P1, [R12+URZ+0x36428], R5 ;  /* 0x036428050c0075a7 */ /* 0x0022a4000802017f */
[----:B--2---:R-:W-:Y:S05]  /*8650*/  @!P1 NANOSLEEP.SYNCS 0x989680 ;  /* 0x009896800000995d */ /* 0x004fea0003900000 */
[----:B------:R-:W2:Y:S02]  /*8660*/  @!P1 SYNCS.PHASECHK.TRANS64 P1, [R12+URZ+0x36428], R5 ;  /* 0x036428050c0095a7 */ /* 0x000ea4000802007f */
[----:B--2---:R-:W-:Y:S05]  /*8670*/  @!P1 BRA `(.L_x_2913) ;  /* 0xfffffffc00f09947 */ /* 0x004fea000383ffff */
[----:B------:R-:W-:Y:S05]  /*8680*/  BRA `(.L_x_2932) ;  /* 0xfffffff000dc7947 */ /* 0x000fea000383ffff */
.L_x_2915:
[----:B--2---:R2:W3:Y:S02]  /*8690*/  SYNCS.PHASECHK.TRANS64.TRYWAIT P1, [R12+URZ+0x36438], R3 ;  /* 0x036438030c0075a7 */ /* 0x0044e4000802017f */
[----:B---3--:R-:W-:Y:S05]  /*86a0*/  @!P1 NANOSLEEP.SYNCS 0x989680 ;  /* 0x009896800000995d */ /* 0x008fea0003900000 */
[----:B------:R-:W3:Y:S02]  /*86b0*/  @!P1 SYNCS.PHASECHK.TRANS64 P1, [R12+URZ+0x36438], R3 ;  /* 0x036438030c0095a7 */ /* 0x000ee4000802007f */
[----:B---3--:R-:W-:Y:S05]  /*86c0*/  @!P1 BRA `(.L_x_2915) ;  /* 0xfffffffc00f09947 */ /* 0x008fea000383ffff */
[----:B------:R-:W-:Y:S05]  /*86d0*/  BRA `(.L_x_2933) ;  /* 0xfffffff400907947 */ /* 0x000fea000383ffff */
.L_x_2917:
[----:B------:R-:W-:Y:S01]  /*86e0*/  BSSY B0, `(.L_x_2934) ;  /* 0x0000006000007945 */ /* 0x000fe20003800000 */
[----:B------:R-:W-:-:S07]  /*86f0*/  IMAD.MOV.U32 R15, RZ, RZ, -0x1 ;  /* 0xffffffffff0f7424 */ /* 0x000fce00078e00ff */
[----:B-1----:R-:W-:Y:S05]  /*8700*/  WARPSYNC.COLLECTIVE R15, `(.L_x_2935) ;  /* 0x000000000f0c7348 */ /* 0x002fea0003c00000 */
[----:B------:R-:W-:Y:S02]  /*8710*/  ELECT P6, UR62, PT ;  /* 0x00000000003e782f */ /* 0x000fe400038c0000 */
[----:B------:R-:W-:Y:S01]  /*8720*/  MOV R14, UR62 ;  /* 0x0000003e000e7c02 */ /* 0x000fe20008000f00 */
[----:B-1----:R-:W-:Y:S10]  /*8730*/  ENDCOLLECTIVE ;  /* 0x000000000000791b */ /* 0x002ff40003800000 */
.L_x_2935:
[----:B------:R-:W-:Y:S05]  /*8740*/  BSYNC B0 ;  /* 0x0000000000007941 */ /* 0x000fea0003800000 */
.L_x_2934:
[----:B------:R-:W-:Y:S05]  /*8750*/  BRA `(.L_x_2936) ;  /* 0xfffffff800507947 */ /* 0x000fea000383ffff */
.L_x_2919:
[----:B--2---:R2:W3:Y:S02]  /*8760*/  SYNCS.PHASECHK.TRANS64.TRYWAIT P0, [R5+URZ], R2 ;  /* 0x00000002050075a7 */ /* 0x0044e4000800017f */
[----:B---3--:R-:W-:Y:S05]  /*8770*/  @!P0 NANOSLEEP.SYNCS 0x989680 ;  /* 0x009896800000895d */ /* 0x008fea0003900000 */
[----:B------:R-:W3:Y:S02]  /*8780*/  @!P0 SYNCS.PHASECHK.TRANS64 P0, [R5+URZ], R2 ;  /* 0x00000002050085a7 */ /* 0x000ee4000800007f */
[----:B---3--:R-:W-:Y:S05]  /*8790*/  @!P0 BRA `(.L_x_2919) ;  /* 0xfffffffc00f08947 */ /* 0x008fea000383ffff */
[----:B------:R-:W-:Y:S05]  /*87a0*/  BRA `(.L_x_2937) ;  /* 0xfffffff800907947 */ /* 0x000fea000383ffff */
.L_x_2920:
[----:B---3--:R3:W4:Y:S02]  /*87b0*/  SYNCS.PHASECHK.TRANS64.TRYWAIT P0, [R23+URZ], R0 ;  /* 0x00000000170075a7 */ /* 0x008724000800017f */
[----:B----4-:R-:W-:Y:S05]  /*87c0*/  @!P0 NANOSLEEP.SYNCS 0x989680 ;  /* 0x009896800000895d */ /* 0x010fea0003900000 */
[----:B------:R-:W4:Y:S02]  /*87d0*/  @!P0 SYNCS.PHASECHK.TRANS64 P0, [R23+URZ], R0 ;  /* 0x00000000170085a7 */ /* 0x000f24000800007f */
[----:B----4-:R-:W-:Y:S05]  /*87e0*/  @!P0 BRA `(.L_x_2920) ;  /* 0xfffffffc00f08947 */ /* 0x010fea000383ffff */
[----:B------:R-:W-:Y:S05]  /*87f0*/  BRA `(.L_x_2938) ;  /* 0xfffffff800847947 */ /* 0x000fea000383ffff */
.L_x_2939:
        /* <DEDUP_REMOVED lines=16> */
.L_x_7667:


//--------------------- .text._ZN7cutlass13device_kernelIN5flash11enable_sm90INS1_16FlashAttnBwdSm90INS1_25CollectiveMainloopBwdSm90ILi2ELi1ELi1EN4cute5tupleIJNS5_1CILi1EEES8_S8_EEENS6_IJNS7_ILi64EEENS7_ILi96EEENS7_ILi192EEEEEENS_10bfloat16_tEfNS_4arch4Sm90ELb1ELb0ELb1ELb0ELb1ELb0ELb1ELb0ELi3ELi1ELi1ELi1ELb0EEENS1_24CollectiveEpilogueBwdGQAISD_fSG_Li384ELb0ELb1EEENS1_25SingleTileBwdLPTSchedulerILb0ELi96ELb1EEEEEEEEEvNT_6ParamsE --------------------------
	.section	.text._ZN7cutlass13device_kernelIN5flash11enable_sm90INS1_16FlashAttnBwdSm90INS1_25CollectiveMainloopBwdSm90ILi2ELi1ELi1EN4cute5tupleIJNS5_1CILi1EEES8_S8_EEENS6_IJNS7_ILi64EEENS7_ILi96EEENS7_ILi192EEEEEENS_10bfloat16_tEfNS_4arch4Sm90ELb1ELb0ELb1ELb0ELb1ELb0ELb1ELb0ELi3ELi1ELi1ELi1ELb0EEENS1_24CollectiveEpilogueBwdGQAISD_fSG_Li384ELb0ELb1EEENS1_25SingleTileBwdLPTSchedulerILb0ELi96ELb1EEEEEEEEEvNT_6ParamsE,"ax",@progbits
	.align	128
.text._ZN7cutlass13device_kernelIN5flash11enable_sm90INS1_16FlashAttnBwdSm90INS1_25CollectiveMainloopBwdSm90ILi2ELi1ELi1EN4cute5tupleIJNS5_1CILi1EEES8_S8_EEENS6_IJNS7_ILi64EEENS7_ILi96EEENS7_ILi192EEEEEENS_10bfloat16_tEfNS_4arch4Sm90ELb1ELb0ELb1ELb0ELb1ELb0ELb1ELb0ELi3ELi1ELi1ELi1ELb0EEENS1_24CollectiveEpilogueBwdGQAISD_fSG_Li384ELb0ELb1EEENS1_25SingleTileBwdLPTSchedulerILb0ELi96ELb1EEEEEEEEEvNT_6ParamsE:
        .type           _ZN7cutlass13device_kernelIN5flash11enable_sm90INS1_16FlashAttnBwdSm90INS1_25CollectiveMainloopBwdSm90ILi2ELi1ELi1EN4cute5tupleIJNS5_1CILi1EEES8_S8_EEENS6_IJNS7_ILi64EEENS7_ILi96EEENS7_ILi192EEEEEENS_10bfloat16_tEfNS_4arch4Sm90ELb1ELb0ELb1ELb0ELb1ELb0ELb1ELb0ELi3ELi1ELi1ELi1ELb0EEENS1_24CollectiveEpilogueBwdGQAISD_fSG_Li384ELb0ELb1EEENS1_25SingleTileBwdLPTSchedulerILb0ELi96ELb1EEEEEEEEEvNT_6ParamsE,@function
        .size           _ZN7cutlass13device_kernelIN5flash11enable_sm90INS1_16FlashAttnBwdSm90INS1_25CollectiveMainloopBwdSm90ILi2ELi1ELi1EN4cute5tupleIJNS5_1CILi1EEES8_S8_EEENS6_IJNS7_ILi64EEENS7_ILi96EEENS7_ILi192EEEEEENS_10bfloat16_tEfNS_4arch4Sm90ELb1ELb0ELb1ELb0ELb1ELb0ELb1ELb0ELi3ELi1ELi1ELi1ELb0EEENS1_24CollectiveEpilogueBwdGQAISD_fSG_Li384ELb0ELb1EEENS1_25SingleTileBwdLPTSchedulerILb0ELi96ELb1EEEEEEEEEvNT_6ParamsE,(.L_x_7668 - _ZN7cutlass13device_kernelIN5flash11enable_sm90INS1_16FlashAttnBwdSm90INS1_25CollectiveMainloopBwdSm90ILi2ELi1ELi1EN4cute5tupleIJNS5_1CILi1EEES8_S8_EEENS6_IJNS7_ILi64EEENS7_ILi96EEENS7_ILi192EEEEEENS_10bfloat16_tEfNS_4arch4Sm90ELb1ELb0ELb1ELb0ELb1ELb0ELb1ELb0ELi3ELi1ELi1ELi1ELb0EEENS1_24CollectiveEpilogueBwdGQAISD_fSG_Li384ELb0ELb1EEENS1_25SingleTileBwdLPTSchedulerILb0ELi96ELb1EEEEEEEEEvNT_6ParamsE)
        .other          _ZN7cutlass13device_kernelIN5flash11enable_sm90INS1_16FlashAttnBwdSm90INS1_25CollectiveMainloopBwdSm90ILi2ELi1ELi1EN4cute5tupleIJNS5_1CILi1EEES8_S8_EEENS6_IJNS7_ILi64EEENS7_ILi96EEENS7_ILi192EEEEEENS_10bfloat16_tEfNS_4arch4Sm90ELb1ELb0ELb1ELb0ELb1ELb0ELb1ELb0ELi3ELi1ELi1ELi1ELb0EEENS1_24CollectiveEpilogueBwdGQAISD_fSG_Li384ELb0ELb1EEENS1_25SingleTileBwdLPTSchedulerILb0ELi96ELb1EEEEEEEEEvNT_6ParamsE,@"STO_CUDA_ENTRY STV_DEFAULT"
_ZN7cutlass13device_kernelIN5flash11enable_sm90INS1_16FlashAttnBwdSm90INS1_25CollectiveMainloopBwdSm90ILi2ELi1ELi1EN4cute5tupleIJNS5_1CILi1EEES8_S8_EEENS6_IJNS7_ILi64EEENS7_ILi96EEENS7_ILi192EEEEEENS_10bfloat16_tEfNS_4arch4Sm90ELb1ELb0ELb1ELb0ELb1ELb0ELb1ELb0ELi3ELi1ELi1ELi1ELb0EEENS1_24CollectiveEpilogueBwdGQAISD_fSG_Li384ELb0ELb1EEENS1_25SingleTileBwdLPTSchedulerILb0ELi96ELb1EEEEEEEEEvNT_6ParamsE:
        /* <DEDUP_REMOVED lines=23> */
.L_x_2941:
[----:B------:R-:W-:Y:S05]  /*0170*/  BSYNC B0 ;  /* 0x0000000000007941 */ /* 0x000fea0003800000 */
.L_x_2940:
        /* <DEDUP_REMOVED lines=34> */
.L_x_2942:
        /* <DEDUP_REMOVED lines=20> */
.L_x_2943:
[----:B---3--:R-:W-:Y:S01]  /*04e0*/  ISETP.NE.AND P0, PT, R2, RZ, PT ;  /* 0x000000ff0200720c */ /* 0x008fe20003f05270 */
[----:B------:R-:W-:Y:S01]  /*04f0*/  IMAD.MOV.U32 R2, RZ, RZ, 0x1 ;  /* 0x00000001ff027424 */ /* 0x000fe200078e00ff */
[----:B------:R-:W-:Y:S01]  /*0500*/  NOP ;  /* 0x0000000000007918 */ /* 0x000fe20000000000 */
[----:B------:R-:W-:Y:S01]  /*0510*/  ULDC.64 UR38, c[0x0][0x208] ;  /* 0x0000820000267ab9 */ /* 0x000fe20000000a00 */
[----:B------:R-:W-:Y:S02]  /*0520*/  BSSY B6, `(.L_x_2944) ;  /* 0x00008ca000067945 */ /* 0x000fe40003800000 */
[----:B------:R-:W-:-:S05]  /*0530*/  SEL R2, R2, 0x2, !P0 ;  /* 0x0000000202027807 */ /* 0x000fca0004000000 */
[----:B------:R3:W-:Y:S01]  /*0540*/  STL [R1+0xc], R2 ;  /* 0x00000c0201007387 */ /* 0x0007e20000100800 */
[----:B-12-4-:R-:W-:Y:S06]  /*0550*/  BAR.SYNC.DEFER_BLOCKING 0x0 ;  /* 0x0000000000007b1d */ /* 0x016fec0000010000 */
[----:B------:R-:W-:Y:S05]  /*0560*/  @!P0 BRA `(.L_x_2945) ;  /* 0x0000004800248947 */ /* 0x000fea0003800000 */
.L_x_2946:
        /* <DEDUP_REMOVED lines=32> */
.L_x_2947:
[----:B------:R-:W-:Y:S01]  /*0770*/  ULDC UR7, c[0x0][0x8cc] ;  /* 0x0002330000077ab9 */ /* 0x000fe20000000800 */
[----:B------:R-:W-:Y:S01]  /*0780*/  UMOV UR36, UR10 ;  /* 0x0000000a00247c82 */ /* 0x000fe20008000000 */
[----:B------:R-:W-:-:S11]  /*0790*/  UISETP.NE.AND UP0, UPT, UR7, 0x1, UPT ;  /* 0x000000010700788c */ /* 0x000fd6000bf05270 */
[----:B------:R-:W-:Y:S02]  /*07a0*/  @UP0 ULDC.64 UR8, c[0x0][0x8d0] ;  /* 0x0002340000080ab9 */ /* 0x000fe40000000a00 */
[----:B------:R-:W-:-:S04]  /*07b0*/  UIMAD.WIDE.U32 UR4, UR10, UR8, URZ ;  /* 0x000000080a0472a5 */ /* 0x000fc8000f8e003f */
[----:B------:R-:W-:-:S04]  /*07c0*/  @UP0 USHF.R.U32.HI UR36, URZ, UR9, UR5 ;  /* 0x000000093f240299 */ /* 0x000fc80008011605 */
[----:B------:R-:W-:-:S12]  /*07d0*/  UIMAD UR4, UR36, UR7, URZ ;  /* 0x00000007240472a4 */ /* 0x000fd8000f8e023f */
.L_x_2948:
        /* <DEDUP_REMOVED lines=106> */
.L_x_2952:
        /* <DEDUP_REMOVED lines=15> */
.L_x_2951:
        /* <DEDUP_REMOVED lines=20> */
.L_x_2954:
        /* <DEDUP_REMOVED lines=15> */
.L_x_2953:
        /* <DEDUP_REMOVED lines=8> */
.L_x_3069:
        /* <DEDUP_REMOVED lines=19> */
.L_x_2956:
        /* <DEDUP_REMOVED lines=109> */
.L_x_2968:
[----:B------:R-:W-:-:S13]  /*1a20*/  ISETP.NE.AND P0, PT, R8, 0x3, PT ;  /* 0x000000030800780c */ /* 0x000fda0003f05270 */
[----:B-1----:R-:W-:Y:S05]  /*1a30*/  @!P0 BRA `(.L_x_2958) ;  /* 0x0000000000048947 */ /* 0x002fea0003800000 */
[----:B------:R-:W-:Y:S01]  /*1a40*/  BPT.TRAP 0x1 ;  /* 0x000000040000795c */ /* 0x000fe20000300000 */
.L_x_2958:
[----:B------:R-:W-:Y:S02]  /*1a50*/  LEA R3, R2, UR43, 0x3 ;  /* 0x0000002b02037c11 */ /* 0x000fe4000f8e18ff */
[----:B------:R-:W-:-:S04]  /*1a60*/  SHF.L.U32 R10, R7, 0x1f, RZ ;  /* 0x0000001f070a7819 */ /* 0x000fc800000006ff */
[----:B------:R1:W2:Y:S01]  /*1a70*/  SYNCS.PHASECHK.TRANS64.TRYWAIT P1, [R3+URZ+0x36410], R10 ;  /* 0x0364100a030075a7 */ /* 0x0002a2000802017f */
[----:B------:R-:W-:Y:S05]  /*1a80*/  @!P0 BRA `(.L_x_2959) ;  /* 0x0000000000048947 */ /* 0x000fea0003800000 */
[----:B------:R-:W-:Y:S01]  /*1a90*/  BPT.TRAP 0x1 ;  /* 0x000000040000795c */ /* 0x000fe20000300000 */
.L_x_2959:
[----:B--2---:R-:W-:Y:S05]  /*1aa0*/  @P1 BRA `(.L_x_2960) ;  /* 0x0000000000081947 */ /* 0x004fea0003800000 */
[----:B------:R-:W2:Y:S02]  /*1ab0*/  SYNCS.PHASECHK.TRANS64.TRYWAIT P1, [R3+URZ+0x36410], R10 ;  /* 0x0364100a030075a7 */ /* 0x000ea4000802017f */
[----:B--2---:R-:W-:Y:S05]  /*1ac0*/  @!P1 BRA `(.L_x_2961) ;  /* 0x0000007400f89947 */ /* 0x004fea0003800000 */
.L_x_2960:
        /* <DEDUP_REMOVED lines=103> */
.L_x_2962:
[----:B------:R-:W-:-:S04]  /*2140*/  SHF.L.U32 R14, R5, 0x1f, RZ ;  /* 0x0000001f050e7819 */ /* 0x000fc800000006ff */
[----:B------:R1:W1:Y:S01]  /*2150*/  SYNCS.PHASECHK.TRANS64.TRYWAIT P1, [UR43+0x36430], R14 ;  /* 0x0364300eff0075a7 */ /* 0x000262000802016b */
[----:B------:R-:W-:Y:S05]  /*2160*/  @!P0 BRA `(.L_x_2963) ;  /* 0x0000000000048947 */ /* 0x000fea0003800000 */
[----:B------:R-:W-:Y:S01]  /*2170*/  BPT.TRAP 0x1 ;  /* 0x000000040000795c */ /* 0x000fe20000300000 */
.L_x_2963:
        /* <DEDUP_REMOVED lines=36> */
.L_x_2964:
        /* <DEDUP_REMOVED lines=351> */
.L_x_2966:
        /* <DEDUP_REMOVED lines=60> */
.L_x_2967:
        /* <DEDUP_REMOVED lines=62> */
.L_x_2950:
[----:B------:R-:W-:Y:S05]  /*4150*/  @P0 BRA `(.L_x_2949) ;  /* 0x0000005000180947 */ /* 0x000fea0003800000 */
[----:B------:R-:W1:Y:S01]  /*4160*/  S2R R4, SR_TID.X ;  /* 0x0000000000047919 */ /* 0x000e620000002100 */
[----:B------:R-:W-:Y:S01]  /*4170*/  ULDC UR8, c[0x0][0x850] ;  /* 0x0002140000087ab9 */ /* 0x000fe20000000800 */
[----:B------:R-:W-:Y:S01]  /*4180*/  UMOV UR10, UR41 ;  /* 0x00000029000a7c82 */ /* 0x000fe20008000000 */
[----:B------:R-:W-:Y:S01]  /*4190*/  UISETP.NE.AND UP0, UPT, UR8, 0x1, UPT ;  /* 0x000000010800788c */ /* 0x000fe2000bf05270 */
[----:B------:R-:W2:Y:S01]  /*41a0*/  S2UR UR17, SR_CgaCtaId ;  /* 0x00000000001179c3 */ /* 0x000ea20000008800 */
[----:B------:R-:W-:Y:S01]  /*41b0*/  ULDC.64 UR12, c[0x0][0x818] ;  /* 0x00020600000c7ab9 */ /* 0x000fe20000000a00 */
[----:B------:R-:W-:Y:S01]  /*41c0*/  ULOP3.LUT UR36, URZ, UR36, URZ, 0x33, !UPT ;  /* 0x000000243f247292 */ /* 0x000fe2000f8e333f */
[----:B------:R-:W-:Y:S01]  /*41d0*/  BSSY B0, `(.L_x_2969) ;  /* 0x0000056000007945 */ /* 0x000fe20003800000 */
[----:B------:R-:W-:Y:S01]  /*41e0*/  ULDC UR6, c[0x0][0x8b4] ;  /* 0x00022d0000067ab9 */ /* 0x000fe20000000800 */
[----:B------:R-:W-:Y:S01]  /*41f0*/  ULDC UR14, c[0x0][0x80c] ;  /* 0x00020300000e7ab9 */ /* 0x000fe20000000800 */
[----:B------:R-:W-:-:S02]  /*4200*/  UIADD3 UR36, UR36, UR6, URZ ;  /* 0x0000000624247290 */ /* 0x000fc4000fffe03f */
[----:B------:R-:W-:Y:S02]  /*4210*/  UIMAD UR11, UR37, UR14, URZ ;  /* 0x0000000e250b72a4 */ /* 0x000fe4000f8e023f */
[----:B------:R-:W-:Y:S01]  /*4220*/  @UP0 ULDC UR4, c[0x0][0x854] ;  /* 0x0002150000040ab9 */ /* 0x000fe20000000800 */
[----:B------:R-:W-:Y:S01]  /*4230*/  @UP0 ULDC UR7, c[0x0][0x858] ;  /* 0x0002160000070ab9 */ /* 0x000fe20000000800 */
[----:B------:R-:W-:Y:S01]  /*4240*/  UIMAD.WIDE.U32 UR4, UR41, UR4, URZ ;  /* 0x00000004290472a5 */ /* 0x000fe2000f8e003f */
[----:B------:R-:W-:Y:S01]  /*4250*/  UMOV UR16, 0x400 ;  /* 0x0000040000107882 */ /* 0x000fe20000000000 */
[----:B------:R-:W-:Y:S02]  /*4260*/  UIMAD UR6, UR36, 0x4800, URZ ;  /* 0x00004800240678a4 */ /* 0x000fe4000f8e023f */
[----:B------:R-:W-:Y:S02]  /*4270*/  @UP0 USHF.R.U32.HI UR10, URZ, UR7, UR5 ;  /* 0x000000073f0a0299 */ /* 0x000fe40008011605 */
[----:B------:R-:W-:-:S02]  /*4280*/  USHF.R.S32.HI UR7, URZ, 0x1f, UR6 ;  /* 0x0000001f3f077899 */ /* 0x000fc40008011406 */
[----:B------:R-:W-:Y:S01]  /*4290*/  USHF.R.S32.HI UR15, URZ, 0x1f, UR10 ;  /* 0x0000001f3f0f7899 */ /* 0x000fe2000801140a */
[----:B------:R-:W-:Y:S01]  /*42a0*/  ULDC.64 UR20, c[0x0][0x840] ;  /* 0x0002100000147ab9 */ /* 0x000fe20000000a00 */
[----:B------:R-:W-:Y:S02]  /*42b0*/  UIMAD.WIDE.U32 UR4, UR10, UR12, UR6 ;  /* 0x0000000c0a0472a5 */ /* 0x000fe4000f8e0006 */
[----:B------:R-:W-:Y:S01]  /*42c0*/  UIMAD UR9, UR15, UR12, URZ ;  /* 0x0000000c0f0972a4 */ /* 0x000fe2000f8e023f */
[C---:B-1----:R-:W-:Y:S01]  /*42d0*/  VIADD R3, R4.reuse, 0xffffff80 ;  /* 0xffffff8004037836 */ /* 0x042fe20000000000 */
[----:B------:R-:W-:Y:S01]  /*42e0*/  UIMAD UR19, UR15, UR20, URZ ;  /* 0x000000140f1372a4 */ /* 0x000fe2000f8e023f */
[----:B------:R-:W-:Y:S01]  /*42f0*/  BAR.SYNC.DEFER_BLOCKING 0x1, 0x180 ;  /* 0x0046000000007b1d */ /* 0x000fe20000010000 */
[----:B------:R-:W-:Y:S01]  /*4300*/  UIMAD UR18, UR10, UR13, UR9 ;  /* 0x0000000d0a1272a4 */ /* 0x000fe2000f8e0209 */
[----:B------:R-:W-:Y:S01]  /*4310*/  ISETP.NE.AND P1, PT, R4, 0x80, PT ;  /* 0x000000800400780c */ /* 0x000fe20003f25270 */
[----:B------:R-:W-:Y:S01]  /*4320*/  UIMAD.WIDE.U32 UR6, UR10, UR20, UR6 ;  /* 0x000000140a0672a5 */ /* 0x000fe2000f8e0006 */
[----:B------:R-:W-:Y:S01]  /*4330*/  SHF.R.S32.HI R0, RZ, 0x1f, R3 ;  /* 0x0000001fff007819 */ /* 0x000fe20000011403 */
[----:B------:R-:W-:Y:S01]  /*4340*/  UIMAD UR19, UR10, UR21, UR19 ;  /* 0x000000150a1372a4 */ /* 0x000fe2000f8e0213 */
[----:B------:R-:W-:Y:S01]  /*4350*/  ISETP.NE.AND P0, PT, R3, RZ, PT ;  /* 0x000000ff0300720c */ /* 0x000fe20003f05270 */
[----:B------:R-:W-:Y:S01]  /*4360*/  ULDC UR9, c[0x0][0x870] ;  /* 0x00021c0000097ab9 */ /* 0x000fe20000000800 */
[----:B------:R-:W-:Y:S01]  /*4370*/  LEA.HI R2, R0, R3, RZ, 0x7 ;  /* 0x0000000300027211 */ /* 0x000fe200078f38ff */
[----:B------:R-:W-:Y:S01]  /*4380*/  UIMAD UR9, UR9, UR36, URZ ;  /* 0x00000024090972a4 */ /* 0x000fe2000f8e023f */
[----:B------:R-:W-:-:S02]  /*4390*/  ULDC.64 UR12, c[0x0][0x868] ;  /* 0x00021a00000c7ab9 */ /* 0x000fc40000000a00 */
[----:B------:R-:W-:Y:S01]  /*43a0*/  LOP3.LUT R0, R2, 0x3fffff80, RZ, 0xc0, !PT ;  /* 0x3fffff8002007812 */ /* 0x000fe200078ec0ff */
[----:B------:R-:W-:Y:S01]  /*43b0*/  UIMAD UR14, UR9, UR14, URZ ;  /* 0x0000000e090e72a4 */ /* 0x000fe2000f8e023f */
[----:B------:R-:W-:Y:S01]  /*43c0*/  SHF.R.S32.HI R5, RZ, 0x7, R2 ;  /* 0x00000007ff057819 */ /* 0x000fe20000011402 */
[----:B--2---:R-:W-:Y:S02]  /*43d0*/  ULEA UR9, UR17, UR16, 0x18 ;  /* 0x0000001011097291 */ /* 0x004fe4000f8ec03f */
[----:B------:R-:W-:Y:S01]  /*43e0*/  IMAD.IADD R0, R3, 0x1, -R0 ;  /* 0x0000000103007824 */ /* 0x000fe200078e0a00 */
[----:B------:R-:W-:Y:S02]  /*43f0*/  USHF.R.S32.HI UR16, URZ, 0x1f, UR11 ;  /* 0x0000001f3f107899 */ /* 0x000fe4000801140b */
[----:B------:R-:W-:Y:S01]  /*4400*/  USHF.R.S32.HI UR17, URZ, 0x1f, UR14 ;  /* 0x0000001f3f117899 */ /* 0x000fe2000801140e */
[----:B------:R-:W-:Y:S01]  /*4410*/  IMAD R0, R5, 0x600, R0 ;  /* 0x0000060005007824 */ /* 0x000fe200078e0200 */
[----:B------:R-:W-:Y:S01]  /*4420*/  UIADD3 UR11, UP0, UP1, UR14, UR11, UR10 ;  /* 0x0000000b0e0b7290 */ /* 0x000fe2000f91e00a */
[----:B------:R-:W-:-:S02]  /*4430*/  ULDC.64 UR20, c[0x0][0x820] ;  /* 0x0002080000147ab9 */ /* 0x000fc40000000a00 */
[----:B------:R-:W-:Y:S01]  /*4440*/  IMAD.SHL.U32 R0, R0, 0x4, RZ ;  /* 0x0000000400007824 */ /* 0x000fe200078e00ff */
[----:B------:R-:W-:Y:S02]  /*4450*/  UIADD3.X UR16, UR17, UR16, UR15, UP0, UP1 ;  /* 0x0000001011107290 */ /* 0x000fe400087e240f */
[----:B------:R-:W-:Y:S02]  /*4460*/  USHF.L.U32 UR14, UR11, 0x2, URZ ;  /* 0x000000020b0e7899 */ /* 0x000fe4000800063f */
[----:B------:R-:W-:Y:S01]  /*4470*/  LEA R0, R0, UR9, 0x2 ;  /* 0x0000000900007c11 */ /* 0x000fe2000f8e10ff */
[----:B------:R-:W-:Y:S02]  /*4480*/  USHF.L.U64.HI UR11, UR11, 0x2, UR16 ;  /* 0x000000020b0b7899 */ /* 0x000fe40008010210 */
[----:B------:R-:W-:Y:S02]  /*4490*/  UIADD3 UR15, UP0, UR14, UR12, URZ ;  /* 0x0000000c0e0f7290 */ /* 0x000fe4000ff1e03f */
[----:B------:R1:W-:Y:S01]  /*44a0*/  STS.128 [R0], R24 ;  /* 0x0000001800007388 */ /* 0x0003e20000000c00 */
[----:B------:R-:W-:-:S02]  /*44b0*/  USHF.R.S32.HI UR12, URZ, 0x1f, UR37 ;  /* 0x0000001f3f0c7899 */ /* 0x000fc40008011425 */
[----:B------:R-:W-:Y:S01]  /*44c0*/  UIADD3.X UR16, UR11, UR13, URZ, UP0, !UPT ;  /* 0x0000000d0b107290 */ /* 0x000fe200087fe43f */
[----:B------:R1:W-:Y:S01]  /*44d0*/  STS.128 [R0+0x800], R28 ;  /* 0x0008001c00007388 */ /* 0x0003e20000000c00 */
[----:B------:R-:W-:Y:S01]  /*44e0*/  ULDC.64 UR22, c[0x0][0x848] ;  /* 0x0002120000167ab9 */ /* 0x000fe20000000a00 */
[----:B------:R-:W-:Y:S01]  /*44f0*/  UIMAD UR13, UR12, UR20, URZ ;  /* 0x000000140c0d72a4 */ /* 0x000fe2000f8e023f */
[----:B------:R-:W-:Y:S01]  /*4500*/  IMAD.U32 R2, RZ, RZ, UR15 ;  /* 0x0000000fff027e24 */ /* 0x000fe2000f8e00ff */
[----:B------:R1:W-:Y:S01]  /*4510*/  STS.128 [R0+0x1000], R32 ;  /* 0x0010002000007388 */ /* 0x0003e20000000c00 */
[----:B------:R-:W-:Y:S01]  /*4520*/  UIADD3 UR5, UR5, UR18, URZ ;  /* 0x0000001205057290 */ /* 0x000fe2000fffe03f */
[----:B------:R-:W-:Y:S01]  /*4530*/  IMAD.U32 R3, RZ, RZ, UR16 ;  /* 0x00000010ff037e24 */ /* 0x000fe2000f8e00ff */
[----:B------:R-:W-:Y:S01]  /*4540*/  UIMAD UR12, UR12, UR22, URZ ;  /* 0x000000160c0c72a4 */ /* 0x000fe2000f8e023f */
[----:B------:R1:W-:Y:S01]  /*4550*/  STS.128 [R0+0x1800], R36 ;  /* 0x0018002400007388 */ /* 0x0003e20000000c00 */
[----:B------:R-:W-:-:S02]  /*4560*/  UIADD3 UR7, UR7, UR19, URZ ;  /* 0x0000001307077290 */ /* 0x000fc4000fffe03f */
[----:B------:R-:W-:Y:S01]  /*4570*/  UIMAD UR13, UR37, UR21, UR13 ;  /* 0x00000015250d72a4 */ /* 0x000fe2000f8e020d */
[----:B------:R1:W-:Y:S01]  /*4580*/  STS.128 [R0+0x2000], R40 ;  /* 0x0020002800007388 */ /* 0x0003e20000000c00 */
[----:B------:R-:W-:Y:S02]  /*4590*/  UIMAD.WIDE.U32 UR4, UR37, UR20, UR4 ;  /* 0x00000014250472a5 */ /* 0x000fe4000f8e0004 */
[----:B------:R-:W-:Y:S01]  /*45a0*/  UIMAD UR12, UR37, UR23, UR12 ;  /* 0x00000017250c72a4 */ /* 0x000fe2000f8e020c */
[----:B------:R1:W-:Y:S01]  /*45b0*/  STS.128 [R0+0x2800], R44 ;  /* 0x0028002c00007388 */ /* 0x0003e20000000c00 */
[----:B------:R-:W-:Y:S01]  /*45c0*/  UIMAD.WIDE.U32 UR6, UR37, UR22, UR6 ;  /* 0x00000016250672a5 */ /* 0x000fe2000f8e0006 */
[----:B------:R-:W-:Y:S02]  /*45d0*/  ULDC.64 UR18, c[0x0][0x800] ;  /* 0x0002000000127ab9 */ /* 0x000fe40000000a00 */
[----:B------:R1:W-:Y:S01]  /*45e0*/  STS.128 [R0+0x3000], R48 ;  /* 0x0030003000007388 */ /* 0x0003e20000000c00 */
[----:B------:R-:W-:Y:S01]  /*45f0*/  ULDC.64 UR20, c[0x0][0x828] ;  /* 0x00020a0000147ab9 */ /* 0x000fe20000000a00 */
[----:B------:R-:W-:-:S02]  /*4600*/  UIADD3 UR17, -UR10, URZ, URZ ;  /* 0x0000003f0a117290 */ /* 0x000fc4000fffe13f */
[----:B------:R1:W-:Y:S01]  /*4610*/  STS.128 [R0+0x3800], R52 ;  /* 0x0038003400007388 */ /* 0x0003e20000000c00 */
[----:B------:R-:W-:Y:S02]  /*4620*/  UIADD3 UR10, UR5, UR13, URZ ;  /* 0x0000000d050a7290 */ /* 0x000fe4000fffe03f */
[----:B------:R-:W-:Y:S01]  /*4630*/  ULEA UR18, UP0, UR4, UR18, 0x2 ;  /* 0x0000001204127291 */ /* 0x000fe2000f80103f */
[----:B------:R1:W-:Y:S01]  /*4640*/  STS.128 [R0+0x4000], R56 ;  /* 0x0040003800007388 */ /* 0x0003e20000000c00 */
[----:B------:R-:W-:Y:S02]  /*4650*/  UIADD3 UR5, UR7, UR12, URZ ;  /* 0x0000000c07057290 */ /* 0x000fe4000fffe03f */
[----:B------:R-:W-:Y:S01]  /*4660*/  ULEA UR20, UP1, UR6, UR20, 0x2 ;  /* 0x0000001406147291 */ /* 0x000fe2000f82103f */
[----:B------:R1:W-:Y:S01]  /*4670*/  STS.128 [R0+0x4800], R60 ;  /* 0x0048003c00007388 */ /* 0x0003e20000000c00 */
[----:B------:R-:W-:Y:S02]  /*4680*/  ULEA.HI.X UR19, UR4, UR19, UR10, 0x2, UP0 ;  /* 0x0000001304137291 */ /* 0x000fe400080f140a */
[----:B------:R-:W-:Y:S01]  /*4690*/  ULEA.HI.X UR5, UR6, UR21, UR5, 0x2, UP1 ;  /* 0x0000001506057291 */ /* 0x000fe200088f1405 */
[----:B------:R1:W-:Y:S01]  /*46a0*/  STS.128 [R0+0x5000], R64 ;  /* 0x0050004000007388 */ /* 0x0003e20000000c00 */
[----:B------:R-:W-:-:S03]  /*46b0*/  UIMAD UR17, UR8, UR17, UR41 ;  /* 0x00000011081172a4 */ /* 0x000fc6000f8e0229 */
[----:B------:R1:W-:Y:S01]  /*46c0*/  STS.128 [R0+0x5800], R68 ;  /* 0x0058004400007388 */ /* 0x0003e20000000c00 */
[----:B------:R-:W-:Y:S08]  /*46d0*/  @P0 BRA `(.L_x_2970) ;  /* 0x0000000000140947 */ /* 0x000ff00003800000 */
.L_x_2971:
[----:B------:R-:W2:Y:S04]  /*46e0*/  LDG.E.STRONG.GPU R4, desc[UR38][R2.64] ;  /* 0x0000002602047981 */ /* 0x000ea8000c1ef900 */
[----:B--2---:R-:W-:Y:S01]  /*46f0*/  CCTL.IVALL ;  /* 0x00000000ff00798f */ /* 0x004fe20002000000 */
[----:B------:R-:W-:Y:S05]  /*4700*/  YIELD ;  /* 0x0000000000007946 */ /* 0x000fea0003800000 */
[----:B------:R-:W-:-:S13]  /*4710*/  ISETP.NE.AND P0, PT, R4, UR17, PT ;  /* 0x0000001104007c0c */ /* 0x000fda000bf05270 */
[----:B------:R-:W-:Y:S05]  /*4720*/  @P0 BRA `(.L_x_2971) ;  /* 0xfffffffc00ec0947 */ /* 0x000fea000383ffff */
.L_x_2970:
[----:B------:R-:W-:Y:S05]  /*4730*/  BSYNC B0 ;  /* 0x0000000000007941 */ /* 0x000fea0003800000 */
.L_x_2969:
[----:B------:R-:W-:-:S03]  /*4740*/  UMOV UR4, 0xffffffff ;  /* 0xffffffff00047882 */ /* 0x000fc60000000000 */
[----:B------:R-:W-:Y:S05]  /*4750*/  BRA.DIV UR4, `(.L_x_2972) ;  /* 0x0000004e04007947 */ /* 0x000fea000b800000 */
[----:B------:R-:W-:Y:S01]  /*4760*/  NOP ;  /* 0x0000000000007918 */ /* 0x000fe20000000000 */
.L_x_3072:
        /* <DEDUP_REMOVED lines=15> */
.L_x_2975:
[----:B------:R-:W-:Y:S01]  /*4860*/  @P0 ELECT P2, URZ, PT ;  /* 0x00000000003f082f */ /* 0x000fe20003840000 */
[----:B------:R2:W-:-:S12]  /*4870*/  UBLKRED.G.S.ADD.F32.RN [UR4], [UR9], UR6, desc[UR12] ;  /* 0x00000c04090073bb */ /* 0x0005d800080a1406 */
[----:B------:R-:W-:Y:S02]  /*4880*/  @P2 PLOP3.LUT P0, PT, P2, PT, PT, 0x8, 0x0 ;  /* 0x000000000000281c */ /* 0x000fe4000170e170 */
[----:B------:R-:W-:-:S11]  /*4890*/  PLOP3.LUT P2, PT, PT, PT, PT, 0x8, 0x0 ;  /* 0x000000000000781c */ /* 0x000fd60003f4e170 */
[----:B--2---:R-:W-:Y:S05]  /*48a0*/  @P0 BRA.U.ANY `(.L_x_2975) ;  /* 0xfffffffd00ec0947 */ /* 0x004fea000393ffff */
[----:B------:R0:W-:Y:S01]  /*48b0*/  UTMACMDFLUSH ;  /* 0x00000000000079b7 */ /* 0x0001e20000000000 */
[----:B------:R-:W-:-:S04]  /*48c0*/  DEPBAR.LE SB0, 0x0 ;  /* 0x000080000000791a */ /* 0x000fc80000000000 */
.L_x_2974:
[----:B------:R-:W-:Y:S05]  /*48d0*/  BSYNC B0 ;  /* 0x0000000000007941 */ /* 0x000fea0003800000 */
.L_x_2973:
        /* <DEDUP_REMOVED lines=14> */
.L_x_2977:
[----:B------:R-:W-:Y:S05]  /*49c0*/  BSYNC B0 ;  /* 0x0000000000007941 */ /* 0x000fea0003800000 */
.L_x_2976:
        /* <DEDUP_REMOVED lines=20> */
.L_x_2980:
[----:B-12---:R-:W2:Y:S04]  /*4b10*/  LDG.E.STRONG.GPU R0, desc[UR38][R2.64] ;  /* 0x0000002602007981 */ /* 0x006ea8000c1ef900 */
[----:B--2---:R-:W-:Y:S01]  /*4b20*/  CCTL.IVALL ;  /* 0x00000000ff00798f */ /* 0x004fe20002000000 */
[----:B------:R-:W-:Y:S05]  /*4b30*/  YIELD ;  /* 0x0000000000007946 */ /* 0x000fea0003800000 */
[----:B------:R-:W-:-:S13]  /*4b40*/  ISETP.NE.AND P0, PT, R0, UR17, PT ;  /* 0x0000001100007c0c */ /* 0x000fda000bf05270 */
[----:B------:R-:W-:Y:S05]  /*4b50*/  @P0 BRA `(.L_x_2980) ;  /* 0xfffffffc00ec0947 */ /* 0x000fea000383ffff */
.L_x_2979:
[----:B------:R-:W-:Y:S05]  /*4b60*/  BSYNC B0 ;  /* 0x0000000000007941 */ /* 0x000fea0003800000 */
.L_x_2978:
[----:B------:R-:W-:-:S03]  /*4b70*/  UMOV UR4, 0xffffffff ;  /* 0xffffffff00047882 */ /* 0x000fc60000000000 */
[----:B------:R-:W-:Y:S05]  /*4b80*/  BRA.DIV UR4, `(.L_x_2981) ;  /* 0x0000004a04107947 */ /* 0x000fea000b800000 */
[----:B------:R-:W-:Y:S01]  /*4b90*/  NOP ;  /* 0x0000000000007918 */ /* 0x000fe20000000000 */
.L_x_3075:
        /* <DEDUP_REMOVED lines=16> */
.L_x_2984:
[----:B------:R-:W-:Y:S01]  /*4ca0*/  @P0 ELECT P2, URZ, PT ;  /* 0x00000000003f082f */ /* 0x000fe20003840000 */
[----:B------:R3:W-:-:S12]  /*4cb0*/  UBLKRED.G.S.ADD.F32.RN [UR4], [UR9], UR6, desc[UR10] ;  /* 0x00000a04090073bb */ /* 0x0007d800080a1406 */
[----:B------:R-:W-:Y:S02]  /*4cc0*/  @P2 PLOP3.LUT P0, PT, P2, PT, PT, 0x8, 0x0 ;  /* 0x000000000000281c */ /* 0x000fe4000170e170 */
[----:B------:R-:W-:-:S11]  /*4cd0*/  PLOP3.LUT P2, PT, PT, PT, PT, 0x8, 0x0 ;  /* 0x000000000000781c */ /* 0x000fd60003f4e170 */
[----:B---3--:R-:W-:Y:S05]  /*4ce0*/  @P0 BRA.U.ANY `(.L_x_2984) ;  /* 0xfffffffd00ec0947 */ /* 0x008fea000393ffff */
[----:B------:R0:W-:Y:S01]  /*4cf0*/  UTMACMDFLUSH ;  /* 0x00000000000079b7 */ /* 0x0001e20000000000 */
[----:B------:R-:W-:-:S04]  /*4d00*/  DEPBAR.LE SB0, 0x0 ;  /* 0x000080000000791a */ /* 0x000fc80000000000 */
.L_x_2983:
[----:B------:R-:W-:Y:S05]  /*4d10*/  BSYNC B0 ;  /* 0x0000000000007941 */ /* 0x000fea0003800000 */
.L_x_2982:
        /* <DEDUP_REMOVED lines=14> */
.L_x_2945:
        /* <DEDUP_REMOVED lines=29> */
.L_x_2986:
[----:B------:R-:W-:Y:S01]  /*4fd0*/  ULDC UR9, c[0x0][0x8cc] ;  /* 0x0002330000097ab9 */ /* 0x000fe20000000800 */
[----:B------:R-:W-:Y:S01]  /*4fe0*/  UMOV UR7, UR8 ;  /* 0x0000000800077c82 */ /* 0x000fe20008000000 */
[----:B------:R-:W-:-:S11]  /*4ff0*/  UISETP.NE.AND UP0, UPT, UR9, 0x1, UPT ;  /* 0x000000010900788c */ /* 0x000fd6000bf05270 */
[----:B------:R-:W-:Y:S02]  /*5000*/  @UP0 ULDC.64 UR10, c[0x0][0x8d0] ;  /* 0x00023400000a0ab9 */ /* 0x000fe40000000a00 */
[----:B------:R-:W-:-:S04]  /*5010*/  UIMAD.WIDE.U32 UR4, UR8, UR10, URZ ;  /* 0x0000000a080472a5 */ /* 0x000fc8000f8e003f */
[----:B------:R-:W-:-:S04]  /*5020*/  @UP0 USHF.R.U32.HI UR7, URZ, UR11, UR5 ;  /* 0x0000000b3f070299 */ /* 0x000fc80008011605 */
[----:B------:R-:W-:-:S12]  /*5030*/  UIMAD UR4, UR7, UR9, URZ ;  /* 0x00000009070472a4 */ /* 0x000fd8000f8e023f */
.L_x_2987:
        /* <DEDUP_REMOVED lines=85> */
.L_x_2991:
[----:B------:R-:W2:Y:S04]  /*5590*/  LDG.E.STRONG.GPU R4, desc[UR38][R2.64] ;  /* 0x0000002602047981 */ /* 0x000ea8000c1ef900 */
[----:B--2---:R-:W-:Y:S01]  /*55a0*/  CCTL.IVALL ;  /* 0x00000000ff00798f */ /* 0x004fe20002000000 */
[----:B------:R-:W-:Y:S05]  /*55b0*/  YIELD ;  /* 0x0000000000007946 */ /* 0x000fea0003800000 */
[----:B------:R-:W-:-:S13]  /*55c0*/  ISETP.NE.AND P1, PT, R4, R5, PT ;  /* 0x000000050400720c */ /* 0x000fda0003f25270 */
[----:B------:R-:W-:Y:S05]  /*55d0*/  @P1 BRA `(.L_x_2991) ;  /* 0xfffffffc00ec1947 */ /* 0x000fea000383ffff */
.L_x_2990:
[----:B------:R-:W-:Y:S05]  /*55e0*/  BSYNC B0 ;  /* 0x0000000000007941 */ /* 0x000fea0003800000 */
.L_x_2989:
[----:B------:R-:W-:-:S03]  /*55f0*/  UMOV UR4, 0xffffffff ;  /* 0xffffffff00047882 */ /* 0x000fc60000000000 */
[----:B------:R-:W-:Y:S05]  /*5600*/  BRA.DIV UR4, `(.L_x_2992) ;  /* 0x0000003e048c7947 */ /* 0x000fea000b800000 */
[----:B------:R-:W-:Y:S01]  /*5610*/  NOP ;  /* 0x0000000000007918 */ /* 0x000fe20000000000 */
.L_x_3078:
        /* <DEDUP_REMOVED lines=22> */
.L_x_2994:
[----:B------:R-:W-:Y:S05]  /*5780*/  BSYNC B0 ;  /* 0x0000000000007941 */ /* 0x000fea0003800000 */
.L_x_2993:
        /* <DEDUP_REMOVED lines=19> */
.L_x_2996:
[----:B------:R-:W-:Y:S05]  /*58c0*/  BSYNC B0 ;  /* 0x0000000000007941 */ /* 0x000fea0003800000 */
.L_x_2995:
        /* <DEDUP_REMOVED lines=20> */
.L_x_2998:
[----:B------:R-:W-:Y:S05]  /*5a10*/  BSYNC B0 ;  /* 0x0000000000007941 */ /* 0x000fea0003800000 */
.L_x_2997:
[----:B------:R-:W-:Y:S06]  /*5a20*/  BAR.ARV 0xa, 0xa0 ;  /* 0x0282800000007b1d */ /* 0x000fec0000002000 */
[----:B------:R-:W-:Y:S04]  /*5a30*/  BSSY B0, `(.L_x_2999) ;  /* 0x0000003000007945 */ /* 0x000fe80003800000 */
[----:B------:R-:W-:Y:S05]  /*5a40*/  @!P0 BRA `(.L_x_3000) ;  /* 0x0000000000048947 */ /* 0x000fea0003800000 */
[----:B------:R-:W-:-:S04]  /*5a50*/  DEPBAR.LE SB0, 0x1 ;  /* 0x000080400000791a */ /* 0x000fc80000000000 */
.L_x_3000:
[----:B------:R-:W-:Y:S05]  /*5a60*/  BSYNC B0 ;  /* 0x0000000000007941 */ /* 0x000fea0003800000 */
.L_x_2999:
[----:B------:R-:W-:Y:S06]  /*5a70*/  BAR.ARV 0xb, 0xa0 ;  /* 0x02c2800000007b1d */ /* 0x000fec0000002000 */
[----:B------:R-:W-:Y:S04]  /*5a80*/  BSSY B0, `(.L_x_3001) ;  /* 0x0000003000007945 */ /* 0x000fe80003800000 */
[----:B------:R-:W-:Y:S05]  /*5a90*/  @!P0 BRA `(.L_x_3002) ;  /* 0x0000000000048947 */ /* 0x000fea0003800000 */
[----:B------:R-:W-:-:S04]  /*5aa0*/  DEPBAR.LE SB0, 0x0 ;  /* 0x000080000000791a */ /* 0x000fc80000000000 */
.L_x_3002:
[----:B------:R-:W-:Y:S05]  /*5ab0*/  BSYNC B0 ;  /* 0x0000000000007941 */ /* 0x000fea0003800000 */
.L_x_3001:
        /* <DEDUP_REMOVED lines=19> */
.L_x_3004:
[----:B------:R-:W-:Y:S05]  /*5bf0*/  BSYNC B0 ;  /* 0x0000000000007941 */ /* 0x000fea0003800000 */
.L_x_3003:
[----:B------:R-:W-:Y:S01]  /*5c00*/  UIADD3 UR17, UR8, 0x1, URZ ;  /* 0x0000000108117890 */ /* 0x000fe2000fffe03f */
[----:B------:R-:W-:Y:S11]  /*5c10*/  BRA `(.L_x_3005) ;  /* 0x0000000000047947 */ /* 0x000ff60003800000 */
.L_x_2988:
[----:B------:R-:W-:-:S05]  /*5c20*/  UMOV UR17, UR8 ;  /* 0x0000000800117c82 */ /* 0x000fca0008000000 */
.L_x_3005:
        /* <DEDUP_REMOVED lines=12> */
.L_x_3038:
        /* <DEDUP_REMOVED lines=18> */
.L_x_3008:
[----:B------:R-:W2:Y:S04]  /*5e10*/  LDG.E.STRONG.GPU R4, desc[UR38][R2.64] ;  /* 0x0000002602047981 */ /* 0x000ea8000c1ef900 */
[----:B--2---:R-:W-:Y:S01]  /*5e20*/  CCTL.IVALL ;  /* 0x00000000ff00798f */ /* 0x004fe20002000000 */
[----:B------:R-:W-:Y:S05]  /*5e30*/  YIELD ;  /* 0x0000000000007946 */ /* 0x000fea0003800000 */
[----:B------:R-:W-:-:S13]  /*5e40*/  ISETP.NE.AND P1, PT, R4, R5, PT ;  /* 0x000000050400720c */ /* 0x000fda0003f25270 */
[----:B------:R-:W-:Y:S05]  /*5e50*/  @P1 BRA `(.L_x_3008) ;  /* 0xfffffffc00ec1947 */ /* 0x000fea000383ffff */
.L_x_3007:
[----:B------:R-:W-:Y:S05]  /*5e60*/  BSYNC B0 ;  /* 0x0000000000007941 */ /* 0x000fea0003800000 */
.L_x_3006:
[----:B------:R-:W-:-:S03]  /*5e70*/  UMOV UR18, 0xffffffff ;  /* 0xffffffff00127882 */ /* 0x000fc60000000000 */
[----:B------:R-:W-:Y:S05]  /*5e80*/  BRA.DIV UR18, `(.L_x_3009) ;  /* 0x0000003612887947 */ /* 0x000fea000b800000 */
[----:B------:R-:W-:Y:S01]  /*5e90*/  NOP ;  /* 0x0000000000007918 */ /* 0x000fe20000000000 */
.L_x_3081:
        /* <DEDUP_REMOVED lines=19> */
.L_x_3011:
[----:B------:R-:W-:Y:S05]  /*5fd0*/  BSYNC B0 ;  /* 0x0000000000007941 */ /* 0x000fea0003800000 */
.L_x_3010:
        /* <DEDUP_REMOVED lines=14> */
.L_x_3013:
[----:B------:R-:W-:Y:S05]  /*60c0*/  BSYNC B0 ;  /* 0x0000000000007941 */ /* 0x000fea0003800000 */
.L_x_3012:
        /* <DEDUP_REMOVED lines=15> */
.L_x_3015:
[----:B------:R-:W-:Y:S05]  /*61c0*/  BSYNC B0 ;  /* 0x0000000000007941 */ /* 0x000fea0003800000 */
.L_x_3014:
[----:B------:R-:W-:Y:S06]  /*61d0*/  BAR.ARV 0xa, 0xa0 ;  /* 0x0282800000007b1d */ /* 0x000fec0000002000 */
[----:B------:R-:W-:Y:S04]  /*61e0*/  BSSY B0, `(.L_x_3016) ;  /* 0x0000003000007945 */ /* 0x000fe80003800000 */
[----:B------:R-:W-:Y:S05]  /*61f0*/  @!P0 BRA `(.L_x_3017) ;  /* 0x0000000000048947 */ /* 0x000fea0003800000 */
[----:B------:R-:W-:-:S04]  /*6200*/  DEPBAR.LE SB0, 0x1 ;  /* 0x000080400000791a */ /* 0x000fc80000000000 */
.L_x_3017:
[----:B------:R-:W-:Y:S05]  /*6210*/  BSYNC B0 ;  /* 0x0000000000007941 */ /* 0x000fea0003800000 */
.L_x_3016:
[----:B------:R-:W-:Y:S06]  /*6220*/  BAR.ARV 0xb, 0xa0 ;  /* 0x02c2800000007b1d */ /* 0x000fec0000002000 */
[----:B------:R-:W-:Y:S04]  /*6230*/  BSSY B0, `(.L_x_3018) ;  /* 0x0000003000007945 */ /* 0x000fe80003800000 */
[----:B------:R-:W-:Y:S05]  /*6240*/  @!P0 BRA `(.L_x_3019) ;  /* 0x0000000000048947 */ /* 0x000fea0003800000 */
[----:B------:R-:W-:-:S04]  /*6250*/  DEPBAR.LE SB0, 0x0 ;  /* 0x000080000000791a */ /* 0x000fc80000000000 */
.L_x_3019:
[----:B------:R-:W-:Y:S05]  /*6260*/  BSYNC B0 ;  /* 0x0000000000007941 */ /* 0x000fea0003800000 */
.L_x_3018:
        /* <DEDUP_REMOVED lines=19> */
.L_x_3021:
[----:B------:R-:W-:Y:S05]  /*63a0*/  BSYNC B0 ;  /* 0x0000000000007941 */ /* 0x000fea0003800000 */
.L_x_3020:
        /* <DEDUP_REMOVED lines=16> */
.L_x_3024:
[----:B------:R-:W2:Y:S04]  /*64b0*/  LDG.E.STRONG.GPU R4, desc[UR38][R2.64] ;  /* 0x0000002602047981 */ /* 0x000ea8000c1ef900 */
[----:B--2---:R-:W-:Y:S01]  /*64c0*/  CCTL.IVALL ;  /* 0x00000000ff00798f */ /* 0x004fe20002000000 */
[----:B------:R-:W-:Y:S05]  /*64d0*/  YIELD ;  /* 0x0000000000007946 */ /* 0x000fea0003800000 */
[----:B------:R-:W-:-:S13]  /*64e0*/  ISETP.NE.AND P1, PT, R4, R5, PT ;  /* 0x000000050400720c */ /* 0x000fda0003f25270 */
[----:B------:R-:W-:Y:S05]  /*64f0*/  @P1 BRA `(.L_x_3024) ;  /* 0xfffffffc00ec1947 */ /* 0x000fea000383ffff */
.L_x_3023:
[----:B------:R-:W-:Y:S05]  /*6500*/  BSYNC B0 ;  /* 0x0000000000007941 */ /* 0x000fea0003800000 */
.L_x_3022:
[----:B------:R-:W-:-:S03]  /*6510*/  UMOV UR14, 0xffffffff ;  /* 0xffffffff000e7882 */ /* 0x000fc60000000000 */
[----:B------:R-:W-:Y:S05]  /*6520*/  BRA.DIV UR14, `(.L_x_3025) ;  /* 0x0000002e0efc7947 */ /* 0x000fea000b800000 */
[----:B------:R-:W-:Y:S01]  /*6530*/  NOP ;  /* 0x0000000000007918 */ /* 0x000fe20000000000 */
.L_x_3084:
        /* <DEDUP_REMOVED lines=15> */
.L_x_3027:
[----:B------:R-:W-:Y:S05]  /*6630*/  BSYNC B0 ;  /* 0x0000000000007941 */ /* 0x000fea0003800000 */
.L_x_3026:
        /* <DEDUP_REMOVED lines=14> */
.L_x_3029:
[----:B------:R-:W-:Y:S05]  /*6720*/  BSYNC B0 ;  /* 0x0000000000007941 */ /* 0x000fea0003800000 */
.L_x_3028:
        /* <DEDUP_REMOVED lines=15> */
.L_x_3031:
[----:B------:R-:W-:Y:S05]  /*6820*/  BSYNC B0 ;  /* 0x0000000000007941 */ /* 0x000fea0003800000 */
.L_x_3030:
[----:B------:R-:W-:Y:S06]  /*6830*/  BAR.ARV 0xa, 0xa0 ;  /* 0x0282800000007b1d */ /* 0x000fec0000002000 */
[----:B------:R-:W-:Y:S04]  /*6840*/  BSSY B0, `(.L_x_3032) ;  /* 0x0000003000007945 */ /* 0x000fe80003800000 */
[----:B------:R-:W-:Y:S05]  /*6850*/  @!P0 BRA `(.L_x_3033) ;  /* 0x0000000000048947 */ /* 0x000fea0003800000 */
[----:B------:R-:W-:-:S04]  /*6860*/  DEPBAR.LE SB0, 0x1 ;  /* 0x000080400000791a */ /* 0x000fc80000000000 */
.L_x_3033:
[----:B------:R-:W-:Y:S05]  /*6870*/  BSYNC B0 ;  /* 0x0000000000007941 */ /* 0x000fea0003800000 */
.L_x_3032:
[----:B------:R-:W-:Y:S06]  /*6880*/  BAR.ARV 0xb, 0xa0 ;  /* 0x02c2800000007b1d */ /* 0x000fec0000002000 */
[----:B------:R-:W-:Y:S04]  /*6890*/  BSSY B0, `(.L_x_3034) ;  /* 0x0000003000007945 */ /* 0x000fe80003800000 */
[----:B------:R-:W-:Y:S05]  /*68a0*/  @!P0 BRA `(.L_x_3035) ;  /* 0x0000000000048947 */ /* 0x000fea0003800000 */
[----:B------:R-:W-:-:S04]  /*68b0*/  DEPBAR.LE SB0, 0x0 ;  /* 0x000080000000791a */ /* 0x000fc80000000000 */
.L_x_3035:
[----:B------:R-:W-:Y:S05]  /*68c0*/  BSYNC B0 ;  /* 0x0000000000007941 */ /* 0x000fea0003800000 */
.L_x_3034:
        /* <DEDUP_REMOVED lines=19> */
.L_x_3037:
[----:B------:R-:W-:Y:S05]  /*6a00*/  BSYNC B0 ;  /* 0x0000000000007941 */ /* 0x000fea0003800000 */
.L_x_3036:
[----:B------:R-:W-:Y:S02]  /*6a10*/  UIADD3 UR17, UR17, 0x2, URZ ;  /* 0x0000000211117890 */ /* 0x000fe4000fffe03f */
[----:B------:R-:W-:Y:S02]  /*6a20*/  UIADD3 UR4, UR4, 0x6000, URZ ;  /* 0x0000600004047890 */ /* 0x000fe4000fffe03f */
[----:B------:R-:W-:-:S06]  /*6a30*/  UISETP.GE.AND UP0, UPT, UR17, UR5, UPT ;  /* 0x000000051100728c */ /* 0x000fcc000bf06270 */
[----:B------:R-:W-:-:S13]  /*6a40*/  PLOP3.LUT P1, PT, PT, PT, UP0, 0x80, 0x0 ;  /* 0x000000000000781c */ /* 0x000fda0003f2f008 */
[----:B------:R-:W-:Y:S05]  /*6a50*/  @!P1 BRA `(.L_x_3038) ;  /* 0xfffffff000a49947 */ /* 0x000fea000383ffff */
[----:B------:R-:W-:Y:S05]  /*6a60*/  BRA `(.L_x_2949) ;  /* 0x0000002400d47947 */ /* 0x000fea0003800000 */
.L_x_2985:
        /* <DEDUP_REMOVED lines=21> */
.L_x_3039:
[----:B------:R-:W-:Y:S01]  /*6bc0*/  ULDC UR9, c[0x0][0x8cc] ;  /* 0x0002330000097ab9 */ /* 0x000fe20000000800 */
[----:B------:R-:W-:Y:S01]  /*6bd0*/  UMOV UR7, UR8 ;  /* 0x0000000800077c82 */ /* 0x000fe20008000000 */
[----:B------:R-:W-:-:S11]  /*6be0*/  UISETP.NE.AND UP0, UPT, UR9, 0x1, UPT ;  /* 0x000000010900788c */ /* 0x000fd6000bf05270 */
[----:B------:R-:W-:Y:S02]  /*6bf0*/  @UP0 ULDC.64 UR10, c[0x0][0x8d0] ;  /* 0x00023400000a0ab9 */ /* 0x000fe40000000a00 */
[----:B------:R-:W-:-:S04]  /*6c00*/  UIMAD.WIDE.U32 UR4, UR8, UR10, URZ ;  /* 0x0000000a080472a5 */ /* 0x000fc8000f8e003f */
[----:B------:R-:W-:-:S04]  /*6c10*/  @UP0 USHF.R.U32.HI UR7, URZ, UR11, UR5 ;  /* 0x0000000b3f070299 */ /* 0x000fc80008011605 */
[----:B------:R-:W-:-:S12]  /*6c20*/  UIMAD UR4, UR7, UR9, URZ ;  /* 0x00000009070472a4 */ /* 0x000fd8000f8e023f */
.L_x_3040:
        /* <DEDUP_REMOVED lines=80> */
.L_x_3085:
        /* <DEDUP_REMOVED lines=9> */
.L_x_3044:
        /* <DEDUP_REMOVED lines=108> */
.L_x_3055:
[----:B-1----:R-:W-:-:S05]  /*7880*/  IMAD.MOV.U32 R13, RZ, RZ, 0x1 ;  /* 0x00000001ff0d7424 */ /* 0x002fca00078e00ff */
[----:B------:R-:W-:-:S04]  /*7890*/  SHF.L.U32 R13, R13, 0x1f, RZ ;  /* 0x0000001f0d0d7819 */ /* 0x000fc800000006ff */
[----:B------:R-:W1:Y:S02]  /*78a0*/  SYNCS.PHASECHK.TRANS64.TRYWAIT P1, [R12+URZ+0x36438], R13 ;  /* 0x0364380d0c0075a7 */ /* 0x000e64000802017f */
[----:B-1----:R-:W-:Y:S05]  /*78b0*/  @!P1 BRA `(.L_x_3047) ;  /* 0x0000001c00489947 */ /* 0x002fea0003800000 */
.L_x_3086:
        /* <DEDUP_REMOVED lines=8> */
.L_x_3048:
        /* <DEDUP_REMOVED lines=48> */
.L_x_3087:
        /* <DEDUP_REMOVED lines=8> */
.L_x_3050:
        /* <DEDUP_REMOVED lines=46> */
.L_x_3088:
        /* <DEDUP_REMOVED lines=12> */
.L_x_3052:
        /* <DEDUP_REMOVED lines=37> */
.L_x_3090:
        /* <DEDUP_REMOVED lines=8> */
.L_x_3054:
        /* <DEDUP_REMOVED lines=41> */
.L_x_3046:
[----:B--2---:R-:W2:Y:S01]  /*85c0*/  LDL.LU R4, [R1+0x4] ;  /* 0x0000040001047983 */ /* 0x004ea20000300800 */
[----:B------:R-:W-:-:S03]  /*85d0*/  IMAD.MOV.U32 R10, RZ, RZ, 0x1 ;  /* 0x00000001ff0a7424 */ /* 0x000fc600078e00ff */
[----:B------:R3:W5:Y:S01]  /*85e0*/  LDL R5, [R1+0x8] ;  /* 0x0000080001057983 */ /* 0x0007620000100800 */
[----:B--2---:R-:W-:-:S13]  /*85f0*/  ISETP.NE.AND P1, PT, R4, RZ, PT ;  /* 0x000000ff0400720c */ /* 0x004fda0003f25270 */
[----:B---3--:R-:W-:Y:S05]  /*8600*/  @!P1 BRA `(.L_x_3045) ;  /* 0x0000000400889947 */ /* 0x008fea0003800000 */
[----:B------:R-:W2:Y:S02]  /*8610*/  SYNCS.PHASECHK.TRANS64.TRYWAIT P1, [R12+URZ+0x36438], R13 ;  /* 0x0364380d0c0075a7 */ /* 0x000ea4000802017f */
[----:B--2---:R-:W-:Y:S05]  /*8620*/  @!P1 BRA `(.L_x_3056) ;  /* 0x00000010004c9947 */ /* 0x004fea0003800000 */
.L_x_3091:
        /* <DEDUP_REMOVED lines=8> */
.L_x_3057:
        /* <DEDUP_REMOVED lines=41> */
.L_x_3092:
        /* <DEDUP_REMOVED lines=9> */
.L_x_3059:
        /* <DEDUP_REMOVED lines=38> */
.L_x_3045:
[----:B------:R-:W-:-:S04]  /*8c30*/  SHF.L.U32 R3, R10, 0x1f, RZ ;  /* 0x0000001f0a037819 */ /* 0x000fc800000006ff */
[----:B------:R-:W2:Y:S02]  /*8c40*/  SYNCS.PHASECHK.TRANS64.TRYWAIT P1, [R12+URZ+0x36438], R3 ;  /* 0x036438030c0075a7 */ /* 0x000ea4000802017f */
[----:B--2---:R-:W-:Y:S05]  /*8c50*/  @!P1 BRA `(.L_x_3060) ;  /* 0x0000000800e89947 */ /* 0x004fea0003800000 */
.L_x_3093:
[----:B------:R-:W-:Y:S05]  /*8c60*/  @P0 BRA `(.L_x_3061) ;  /* 0x0000000000180947 */ /* 0x000fea0003800000 */
[----:B------:R-:W3:Y:S01]  /*8c70*/  S2R R0, SR_TID.X ;  /* 0x0000000000007919 */ /* 0x000ee20000002100 */
[----:B--2---:R-:W-:-:S04]  /*8c80*/  IMAD.MOV.U32 R3, RZ, RZ, 0x6100 ;  /* 0x00006100ff037424 */ /* 0x004fc800078e00ff */
[----:B------:R4:W-:Y:S01]  /*8c90*/  SYNCS.ARRIVE.TRANS64 RZ, [R12+URZ+0x36430], R3 ;  /* 0x036430030cff79a7 */ /* 0x0009e2000800003f */
[----:B---3--:R-:W-:-:S13]  /*8ca0*/  LOP3.LUT P0, RZ, R0, 0x1f, RZ, 0xc0, !PT ;  /* 0x0000001f00ff7812 */ /* 0x008fda000780c0ff */
[----:B----4-:R-:W-:Y:S05]  /*8cb0*/  @!P0 BRA `(.L_x_3061) ;  /* 0x0000000000048947 */ /* 0x010fea0003800000 */
[----:B------:R-:W-:Y:S01]  /*8cc0*/  BPT.TRAP 0x1 ;  /* 0x000000040000795c */ /* 0x000fe20000300000 */
.L_x_3061:
        /* <DEDUP_REMOVED lines=45> */
.L_x_3042:
[----:B------:R-:W-:Y:S05]  /*8fa0*/  BSYNC B0 ;  /* 0x0000000000007941 */ /* 0x000fea0003800000 */
.L_x_3041:
[----:B------:R-:W-:-:S03]  /*8fb0*/  UMOV UR4, 0xffffffff ;  /* 0xffffffff00047882 */ /* 0x000fc60000000000 */
[----:B------:R-:W-:Y:S05]  /*8fc0*/  BRA.DIV UR4, `(.L_x_3062) ;  /* 0x0000000a04207947 */ /* 0x000fea000b800000 */
[----:B------:R-:W-:-:S13]  /*8fd0*/  ELECT P6, URZ, PT ;  /* 0x00000000003f782f */ /* 0x000fda00038c0000 */
.L_x_3096:
[----:B------:R-:W-:Y:S05]  /*8fe0*/  @!P6 BRA `(.L_x_2949) ;  /* 0x000000000074e947 */ /* 0x000fea0003800000 */
[----:B------:R-:W2:Y:S02]  /*8ff0*/  LDL.LU R0, [R1+0xc] ;  /* 0x00000c0001007983 */ /* 0x000ea40000300800 */
[----:B--2---:R-:W-:-:S04]  /*9000*/  LOP3.LUT R0, R0, 0x2, RZ, 0xfc, !PT ;  /* 0x0000000200007812 */ /* 0x004fc800078efcff */
[----:B------:R-:W-:-:S13]  /*9010*/  ISETP.NE.AND P2, PT, R0, 0x3, PT ;  /* 0x000000030000780c */ /* 0x000fda0003f45270 */
[----:B------:R-:W-:Y:S05]  /*9020*/  @!P2 BRA `(.L_x_3063) ;  /* 0x000000000004a947 */ /* 0x000fea0003800000 */
[----:B------:R-:W-:Y:S01]  /*9030*/  BPT.TRAP 0x1 ;  /* 0x000000040000795c */ /* 0x000fe20000300000 */
.L_x_3063:
        /* <DEDUP_REMOVED lines=15> */
.L_x_3097:
[----:B------:R-:W3:Y:S02]  /*9130*/  SYNCS.PHASECHK.TRANS64.TRYWAIT P0, [R23+URZ], R0 ;  /* 0x00000000170075a7 */ /* 0x000ee4000800017f */
[----:B---3--:R-:W-:Y:S05]  /*9140*/  @!P0 BRA `(.L_x_3065) ;  /* 0x0000000400f48947 */ /* 0x008fea0003800000 */
.L_x_3098:
[----:B------:R-:W-:Y:S05]  /*9150*/  @!P2 BRA `(.L_x_3066) ;  /* 0x000000000004a947 */ /* 0x000fea0003800000 */
[----:B------:R-:W-:Y:S01]  /*9160*/  BPT.TRAP 0x1 ;  /* 0x000000040000795c */ /* 0x000fe20000300000 */
.L_x_3066:
[----:B------:R-:W-:-:S07]  /*9170*/  SHF.L.U32 R10, R10, 0x1f, RZ ;  /* 0x0000001f0a0a7819 */ /* 0x000fce00000006ff */
.L_x_3067:
[----:B----4-:R4:W1:Y:S02]  /*9180*/  SYNCS.PHASECHK.TRANS64.TRYWAIT P0, [R7+URZ+0x36438], R10 ;  /* 0x0364380a070075a7 */ /* 0x010864000800017f */
[----:B-1----:R-:W-:Y:S05]  /*9190*/  @!P0 NANOSLEEP.SYNCS 0x989680 ;  /* 0x009896800000895d */ /* 0x002fea0003900000 */
[----:B------:R-:W1:Y:S02]  /*91a0*/  @!P0 SYNCS.PHASECHK.TRANS64 P0, [R7+URZ+0x36438], R10 ;  /* 0x0364380a070085a7 */ /* 0x000e64000800007f */
[----:B-1----:R-:W-:Y:S05]  /*91b0*/  @!P0 BRA `(.L_x_3067) ;  /* 0xfffffffc00f08947 */ /* 0x002fea000383ffff */
.L_x_2949:
[----:B------:R-:W-:Y:S05]  /*91c0*/  BSYNC B6 ;  /* 0x0000000000067941 */ /* 0x000fea0003800000 */
.L_x_2944:
[----:B------:R-:W-:Y:S05]  /*91d0*/  EXIT ;  /* 0x000000000000794d */ /* 0x000fea0003800000 */
.L_x_2955:
[----:B------:R-:W-:Y:S02]  /*91e0*/  IMAD.MOV.U32 R12, RZ, RZ, RZ ;  /* 0x000000ffff0c7224 */ /* 0x000fe400078e00ff */
[----:B------:R-:W-:Y:S02]  /*91f0*/  IMAD.MOV.U32 R11, RZ, RZ, 0x1f ;  /* 0x0000001fff0b7424 */ /* 0x000fe400078e00ff */
[----:B------:R-:W-:-:S07]  /*9200*/  IMAD.MOV.U32 R15, RZ, RZ, -0x1 ;  /* 0xffffffffff0f7424 */ /* 0x000fce00078e00ff */
[----:B------:R-:W-:Y:S05]  /*9210*/  WARPSYNC.COLLECTIVE R15, `(.L_x_3068) ;  /* 0x000000000f087348 */ /* 0x000fea0003c00000 */
[----:B------:R1:W2:Y:S02]  /*9220*/  SHFL.IDX P6, R14, R13, R12, R11 ;  /* 0x0000000c0d0e7389 */ /* 0x0002a400000c000b */
[----:B-12---:R-:W-:Y:S01]  /*9230*/  ENDCOLLECTIVE ;  /* 0x000000000000791b */ /* 0x006fe20003800000 */
.L_x_3068:
[----:B------:R-:W-:Y:S05]  /*9240*/  BRA `(.L_x_3069) ;  /* 0xffffff7c00f47947 */ /* 0x000fea000383ffff */
.L_x_2957:
[----:B--2---:R-:W-:-:S04]  /*9250*/  IMAD.U32 R3, RZ, RZ, UR43 ;  /* 0x0000002bff037e24 */ /* 0x004fc8000f8e00ff */
[----:B------:R2:W3:Y:S03]  /*9260*/  SYNCS.PHASECHK.TRANS64.TRYWAIT P0, [R3+URZ+0x36400], R10 ;  /* 0x0364000a030075a7 */ /* 0x0004e6000800017f */
[----:B---3--:R-:W-:Y:S05]  /*9270*/  @!P0 NANOSLEEP.SYNCS 0x989680 ;  /* 0x009896800000895d */ /* 0x008fea0003900000 */
[----:B------:R-:W3:Y:S02]  /*9280*/  @!P0 SYNCS.PHASECHK.TRANS64 P0, [R3+URZ+0x36400], R10 ;  /* 0x0364000a030085a7 */ /* 0x000ee4000800007f */
[----:B---3--:R-:W-:Y:S05]  /*9290*/  @!P0 BRA `(.L_x_2957) ;  /* 0xfffffffc00ec8947 */ /* 0x008fea000383ffff */
[----:B------:R-:W-:Y:S05]  /*92a0*/  BRA `(.L_x_2956) ;  /* 0xffffff8000287947 */ /* 0x000fea000383ffff */
.L_x_2961:
[----:B--2---:R2:W3:Y:S02]  /*92b0*/  SYNCS.PHASECHK.TRANS64.TRYWAIT P1, [R3+URZ+0x36410], R10 ;  /* 0x0364100a030075a7 */ /* 0x0044e4000802017f */
[----:B---3--:R-:W-:Y:S05]  /*92c0*/  @!P1 NANOSLEEP.SYNCS 0x989680 ;  /* 0x009896800000995d */ /* 0x008fea0003900000 */
[----:B------:R-:W3:Y:S02]  /*92d0*/  @!P1 SYNCS.PHASECHK.TRANS64 P1, [R3+URZ+0x36410], R10 ;  /* 0x0364100a030095a7 */ /* 0x000ee4000802007f */
[----:B---3--:R-:W-:Y:S05]  /*92e0*/  @!P1 BRA `(.L_x_2961) ;  /* 0xfffffffc00f09947 */ /* 0x008fea000383ffff */
[----:B------:R-:W-:Y:S05]  /*92f0*/  BRA `(.L_x_2960) ;  /* 0xffffff8400f47947 */ /* 0x000fea000383ffff */
.L_x_2965:
[----:B-1----:R-:W-:-:S04]  /*9300*/  IMAD.U32 R121, RZ, RZ, UR43 ;  /* 0x0000002bff797e24 */ /* 0x002fc8000f8e00ff */
[----:B------:R1:W2:Y:S03]  /*9310*/  SYNCS.PHASECHK.TRANS64.TRYWAIT P1, [R121+URZ+0x36430], R14 ;  /* 0x0364300e790075a7 */ /* 0x0002a6000802017f */
[----:B--2---:R-:W-:Y:S05]  /*9320*/  @!P1 NANOSLEEP.SYNCS 0x989680 ;  /* 0x009896800000995d */ /* 0x004fea0003900000 */
[----:B------:R-:W2:Y:S02]  /*9330*/  @!P1 SYNCS.PHASECHK.TRANS64 P1, [R121+URZ+0x36430], R14 ;  /* 0x0364300e790095a7 */ /* 0x000ea4000802007f */
[----:B--2---:R-:W-:Y:S05]  /*9340*/  @!P1 BRA `(.L_x_2965) ;  /* 0xfffffffc00ec9947 */ /* 0x004fea000383ffff */
[----:B------:R-:W-:Y:S05]  /*9350*/  BRA `(.L_x_2964) ;  /* 0xffffff9000187947 */ /* 0x000fea000383ffff */
.L_x_2972:
[----:B------:R-:W-:Y:S01]  /*9360*/  BSSY B0, `(.L_x_3070) ;  /* 0x0000005000007945 */ /* 0x000fe20003800000 */
[----:B------:R-:W-:-:S07]  /*9370*/  IMAD.MOV.U32 R15, RZ, RZ, -0x1 ;  /* 0xffffffffff0f7424 */ /* 0x000fce00078e00ff */
[----:B-1----:R-:W-:Y:S05]  /*9380*/  WARPSYNC.COLLECTIVE R15, `(.L_x_3071) ;  /* 0x000000000f087348 */ /* 0x002fea0003c00000 */
[----:B------:R-:W-:Y:S01]  /*9390*/  NOP ;  /* 0x0000000000007918 */ /* 0x000fe20000000000 */
[----:B-1----:R-:W-:Y:S01]  /*93a0*/  ENDCOLLECTIVE ;  /* 0x000000000000791b */ /* 0x002fe20003800000 */
.L_x_3071:
[----:B------:R-:W-:Y:S05]  /*93b0*/  BSYNC B0 ;  /* 0x0000000000007941 */ /* 0x000fea0003800000 */
.L_x_3070:
[----:B------:R-:W-:Y:S05]  /*93c0*/  BRA `(.L_x_3072) ;  /* 0xffffffb000e87947 */ /* 0x000fea000383ffff */
.L_x_2981:
[----:B------:R-:W-:Y:S01]  /*93d0*/  BSSY B0, `(.L_x_3073) ;  /* 0x0000005000007945 */ /* 0x000fe20003800000 */
[----:B------:R-:W-:-:S07]  /*93e0*/  IMAD.MOV.U32 R15, RZ, RZ, -0x1 ;  /* 0xffffffffff0f7424 */ /* 0x000fce00078e00ff */
[----:B-12---:R-:W-:Y:S05]  /*93f0*/  WARPSYNC.COLLECTIVE R15, `(.L_x_3074) ;  /* 0x000000000f087348 */ /* 0x006fea0003c00000 */
[----:B------:R-:W-:Y:S01]  /*9400*/  NOP ;  /* 0x0000000000007918 */ /* 0x000fe20000000000 */
[----:B-12---:R-:W-:Y:S01]  /*9410*/  ENDCOLLECTIVE ;  /* 0x000000000000791b */ /* 0x006fe20003800000 */
.L_x_3074:
[----:B------:R-:W-:Y:S05]  /*9420*/  BSYNC B0 ;  /* 0x0000000000007941 */ /* 0x000fea0003800000 */
.L_x_3073:
[----:B------:R-:W-:Y:S05]  /*9430*/  BRA `(.L_x_3075) ;  /* 0xffffffb400d87947 */ /* 0x000fea000383ffff */
.L_x_2992:
[----:B------:R-:W-:Y:S01]  /*9440*/  BSSY B0, `(.L_x_3076) ;  /* 0x0000005000007945 */ /* 0x000fe20003800000 */
[----:B------:R-:W-:-:S07]  /*9450*/  IMAD.MOV.U32 R15, RZ, RZ, -0x1 ;  /* 0xffffffffff0f7424 */ /* 0x000fce00078e00ff */
[----:B------:R-:W-:Y:S05]  /*9460*/  WARPSYNC.COLLECTIVE R15, `(.L_x_3077) ;  /* 0x000000000f087348 */ /* 0x000fea0003c00000 */
[----:B------:R-:W-:Y:S01]  /*9470*/  NOP ;  /* 0x0000000000007918 */ /* 0x000fe20000000000 */
[----:B------:R-:W-:Y:S01]  /*9480*/  ENDCOLLECTIVE ;  /* 0x000000000000791b */ /* 0x000fe20003800000 */
.L_x_3077:
[----:B------:R-:W-:Y:S05]  /*9490*/  BSYNC B0 ;  /* 0x0000000000007941 */ /* 0x000fea0003800000 */
.L_x_3076:
[----:B------:R-:W-:Y:S05]  /*94a0*/  BRA `(.L_x_3078) ;  /* 0xffffffc0005c7947 */ /* 0x000fea000383ffff */
.L_x_3009:
[----:B------:R-:W-:Y:S01]  /*94b0*/  BSSY B0, `(.L_x_3079) ;  /* 0x0000005000007945 */ /* 0x000fe20003800000 */
[----:B------:R-:W-:-:S07]  /*94c0*/  IMAD.MOV.U32 R15, RZ, RZ, -0x1 ;  /* 0xffffffffff0f7424 */ /* 0x000fce00078e00ff */
[----:B------:R-:W-:Y:S05]  /*94d0*/  WARPSYNC.COLLECTIVE R15, `(.L_x_3080) ;  /* 0x000000000f087348 */ /* 0x000fea0003c00000 */
[----:B------:R-:W-:Y:S01]  /*94e0*/  NOP ;  /* 0x0000000000007918 */ /* 0x000fe20000000000 */
[----:B------:R-:W-:Y:S01]  /*94f0*/  ENDCOLLECTIVE ;  /* 0x000000000000791b */ /* 0x000fe20003800000 */
.L_x_3080:
[----:B------:R-:W-:Y:S05]  /*9500*/  BSYNC B0 ;  /* 0x0000000000007941 */ /* 0x000fea0003800000 */
.L_x_3079:
[----:B------:R-:W-:Y:S05]  /*9510*/  BRA `(.L_x_3081) ;  /* 0xffffffc800607947 */ /* 0x000fea000383ffff */
.L_x_3025:
[----:B------:R-:W-:Y:S01]  /*9520*/  BSSY B0, `(.L_x_3082) ;  /* 0x0000005000007945 */ /* 0x000fe20003800000 */
[----:B------:R-:W-:-:S07]  /*9530*/  IMAD.MOV.U32 R15, RZ, RZ, -0x1 ;  /* 0xffffffffff0f7424 */ /* 0x000fce00078e00ff */
[----:B------:R-:W-:Y:S05]  /*9540*/  WARPSYNC.COLLECTIVE R15, `(.L_x_3083) ;  /* 0x000000000f087348 */ /* 0x000fea0003c00000 */
[----:B------:R-:W-:Y:S01]  /*9550*/  NOP ;  /* 0x0000000000007918 */ /* 0x000fe20000000000 */
[----:B------:R-:W-:Y:S01]  /*9560*/  ENDCOLLECTIVE ;  /* 0x000000000000791b */ /* 0x000fe20003800000 */
.L_x_3083:
[----:B------:R-:W-:Y:S05]  /*9570*/  BSYNC B0 ;  /* 0x0000000000007941 */ /* 0x000fea0003800000 */
.L_x_3082:
[----:B------:R-:W-:Y:S05]  /*9580*/  BRA `(.L_x_3084) ;  /* 0xffffffcc00ec7947 */ /* 0x000fea000383ffff */
.L_x_3043:
[----:B-1----:R1:W2:Y:S02]  /*9590*/  SYNCS.PHASECHK.TRANS64.TRYWAIT P1, [R12+URZ+0x36420], R13 ;  /* 0x0364200d0c0075a7 */ /* 0x0022a4000802017f */
[----:B--2---:R-:W-:Y:S05]  /*95a0*/  @!P1 NANOSLEEP.SYNCS 0x989680 ;  /* 0x009896800000995d */ /* 0x004fea0003900000 */
[----:B------:R-:W2:Y:S02]  /*95b0*/  @!P1 SYNCS.PHASECHK.TRANS64 P1, [R12+URZ+0x36420], R13 ;  /* 0x0364200d0c0095a7 */ /* 0x000ea4000802007f */
[----:B--2---:R-:W-:Y:S05]  /*95c0*/  @!P1 BRA `(.L_x_3043) ;  /* 0xfffffffc00f09947 */ /* 0x004fea000383ffff */
[----:B------:R-:W-:Y:S05]  /*95d0*/  BRA `(.L_x_3085) ;  /* 0xffffffd800d47947 */ /* 0x000fea000383ffff */
.L_x_3047:
[----:B-1----:R1:W3:Y:S02]  /*95e0*/  SYNCS.PHASECHK.TRANS64.TRYWAIT P1, [R12+URZ+0x36438], R13 ;  /* 0x0364380d0c0075a7 */ /* 0x0022e4000802017f */
[----:B---3--:R-:W-:Y:S05]  /*95f0*/  @!P1 NANOSLEEP.SYNCS 0x989680 ;  /* 0x009896800000995d */ /* 0x008fea0003900000 */
[----:B------:R-:W3:Y:S02]  /*9600*/  @!P1 SYNCS.PHASECHK.TRANS64 P1, [R12+URZ+0x36438], R13 ;  /* 0x0364380d0c0095a7 */ /* 0x000ee4000802007f */
[----:B---3--:R-:W-:Y:S05]  /*9610*/  @!P1 BRA `(.L_x_3047) ;  /* 0xfffffffc00f09947 */ /* 0x008fea000383ffff */
[----:B------:R-:W-:Y:S05]  /*9620*/  BRA `(.L_x_3086) ;  /* 0xffffffe000a47947 */ /* 0x000fea000383ffff */
.L_x_3049:
[----:B--2---:R2:W3:Y:S02]  /*9630*/  SYNCS.PHASECHK.TRANS64.TRYWAIT P1, [R12+URZ+0x36428], R0 ;  /* 0x036428000c0075a7 */ /* 0x0044e4000802017f */
[----:B---3--:R-:W-:Y:S05]  /*9640*/  @!P1 NANOSLEEP.SYNCS 0x989680 ;  /* 0x009896800000995d */ /* 0x008fea0003900000 */
[----:B------:R-:W3:Y:S02]  /*9650*/  @!P1 SYNCS.PHASECHK.TRANS64 P1, [R12+URZ+0x36428], R0 ;  /* 0x036428000c0095a7 */ /* 0x000ee4000802007f */
[----:B---3--:R-:W-:Y:S05]  /*9660*/  @!P1 BRA `(.L_x_3049) ;  /* 0xfffffffc00f09947 */ /* 0x008fea000383ffff */
[----:B------:R-:W-:Y:S05]  /*9670*/  BRA `(.L_x_3087) ;  /* 0xffffffe400707947 */ /* 0x000fea000383ffff */
.L_x_3051:
        /* <DEDUP_REMOVED lines=8> */
.L_x_3053:
[----:B------:R-:W-:-:S07]  /*9700*/  SHF.L.U32 R5, R16, 0x1f, RZ ;  /* 0x0000001f10057819 */ /* 0x000fce00000006ff */
.L_x_3089:
[----:B---3--:R3:W4:Y:S02]  /*9710*/  SYNCS.PHASECHK.TRANS64.TRYWAIT P1, [R12+URZ+0x36420], R5 ;  /* 0x036420050c0075a7 */ /* 0x008724000802017f */
[----:B----4-:R-:W-:Y:S05]  /*9720*/  @!P1 NANOSLEEP.SYNCS 0x989680 ;  /* 0x009896800000995d */ /* 0x010fea0003900000 */
[----:B------:R-:W4:Y:S02]  /*9730*/  @!P1 SYNCS.PHASECHK.TRANS64 P1, [R12+URZ+0x36420], R5 ;  /* 0x036420050c0095a7 */ /* 0x000f24000802007f */
[----:B----4-:R-:W-:Y:S05]  /*9740*/  @!P1 BRA `(.L_x_3089) ;  /* 0xfffffffc00f09947 */ /* 0x010fea000383ffff */
[----:B------:R-:W-:Y:S05]  /*9750*/  BRA `(.L_x_3090) ;  /* 0xffffffe800d47947 */ /* 0x000fea000383ffff */
.L_x_3056:
[----:B--2---:R2:W3:Y:S02]  /*9760*/  SYNCS.PHASECHK.TRANS64.TRYWAIT P1, [R12+URZ+0x36438], R13 ;  /* 0x0364380d0c0075a7 */ /* 0x0044e4000802017f */
[----:B---3--:R-:W-:Y:S05]  /*9770*/  @!P1 NANOSLEEP.SYNCS 0x989680 ;  /* 0x009896800000995d */ /* 0x008fea0003900000 */
[----:B------:R-:W3:Y:S02]  /*9780*/  @!P1 SYNCS.PHASECHK.TRANS64 P1, [R12+URZ+0x36438], R13 ;  /* 0x0364380d0c0095a7 */ /* 0x000ee4000802007f */
[----:B---3--:R-:W-:Y:S05]  /*9790*/  @!P1 BRA `(.L_x_3056) ;  /* 0xfffffffc00f09947 */ /* 0x008fea000383ffff */
[----:B------:R-:W-:Y:S05]  /*97a0*/  BRA `(.L_x_3091) ;  /* 0xffffffec00a07947 */ /* 0x000fea000383ffff */
.L_x_3058:
[----:B-1----:R1:W2:Y:S02]  /*97b0*/  SYNCS.PHASECHK.TRANS64.TRYWAIT P1, [R12+URZ+0x36428], R5 ;  /* 0x036428050c0075a7 */ /* 0x0022a4000802017f */
[----:B--2---:R-:W-:Y:S05]  /*97c0*/  @!P1 NANOSLEEP.SYNCS 0x989680 ;  /* 0x009896800000995d */ /* 0x004fea0003900000 */
[----:B------:R-:W2:Y:S02]  /*97d0*/  @!P1 SYNCS.PHASECHK.TRANS64 P1, [R12+URZ+0x36428], R5 ;  /* 0x036428050c0095a7 */ /* 0x000ea4000802007f */
[----:B--2---:R-:W-:Y:S05]  /*97e0*/  @!P1 BRA `(.L_x_3058) ;  /* 0xfffffffc00f09947 */ /* 0x004fea000383ffff */
[----:B------:R-:W-:Y:S05]  /*97f0*/  BRA `(.L_x_3092) ;  /* 0xfffffff000507947 */ /* 0x000fea000383ffff */
.L_x_3060:
[----:B--2---:R2:W3:Y:S02]  /*9800*/  SYNCS.PHASECHK.TRANS64.TRYWAIT P1, [R12+URZ+0x36438], R3 ;  /* 0x036438030c0075a7 */ /* 0x0044e4000802017f */
[----:B---3--:R-:W-:Y:S05]  /*9810*/  @!P1 NANOSLEEP.SYNCS 0x989680 ;  /* 0x009896800000995d */ /* 0x008fea0003900000 */
[----:B------:R-:W3:Y:S02]  /*9820*/  @!P1 SYNCS.PHASECHK.TRANS64 P1, [R12+URZ+0x36438], R3 ;  /* 0x036438030c0095a7 */ /* 0x000ee4000802007f */
[----:B---3--:R-:W-:Y:S05]  /*9830*/  @!P1 BRA `(.L_x_3060) ;  /* 0xfffffffc00f09947 */ /* 0x008fea000383ffff */
[----:B------:R-:W-:Y:S05]  /*9840*/  BRA `(.L_x_3093) ;  /* 0xfffffff400047947 */ /* 0x000fea000383ffff */
.L_x_3062:
[----:B------:R-:W-:Y:S01]  /*9850*/  BSSY B0, `(.L_x_3094) ;  /* 0x0000006000007945 */ /* 0x000fe20003800000 */
[----:B------:R-:W-:-:S07]  /*9860*/  IMAD.MOV.U32 R15, RZ, RZ, -0x1 ;  /* 0xffffffffff0f7424 */ /* 0x000fce00078e00ff */
[----:B-1----:R-:W-:Y:S05]  /*9870*/  WARPSYNC.COLLECTIVE R15, `(.L_x_3095) ;  /* 0x000000000f0c7348 */ /* 0x002fea0003c00000 */
[----:B------:R-:W-:Y:S02]  /*9880*/  ELECT P6, UR62, PT ;  /* 0x00000000003e782f */ /* 0x000fe400038c0000 */
[----:B------:R-:W-:Y:S01]  /*9890*/  MOV R14, UR62 ;  /* 0x0000003e000e7c02 */ /* 0x000fe20008000f00 */
[----:B-1----:R-:W-:Y:S10]  /*98a0*/  ENDCOLLECTIVE ;  /* 0x000000000000791b */ /* 0x002ff40003800000 */
.L_x_3095:
[----:B------:R-:W-:Y:S05]  /*98b0*/  BSYNC B0 ;  /* 0x0000000000007941 */ /* 0x000fea0003800000 */
.L_x_3094:
[----:B------:R-:W-:Y:S05]  /*98c0*/  BRA `(.L_x_3096) ;  /* 0xfffffff400c47947 */ /* 0x000fea000383ffff */
.L_x_3064:
[----:B--2---:R2:W3:Y:S02]  /*98d0*/  SYNCS.PHASECHK.TRANS64.TRYWAIT P0, [R5+URZ], R2 ;  /* 0x00000002050075a7 */ /* 0x0044e4000800017f */
[----:B---3--:R-:W-:Y:S05]  /*98e0*/  @!P0 NANOSLEEP.SYNCS 0x989680 ;  /* 0x009896800000895d */ /* 0x008fea0003900000 */
[----:B------:R-:W3:Y:S02]  /*98f0*/  @!P0 SYNCS.PHASECHK.TRANS64 P0, [R5+URZ], R2 ;  /* 0x00000002050085a7 */ /* 0x000ee4000800007f */
[----:B---3--:R-:W-:Y:S05]  /*9900*/  @!P0 BRA `(.L_x_3064) ;  /* 0xfffffffc00f08947 */ /* 0x008fea000383ffff */
[----:B------:R-:W-:Y:S05]  /*9910*/  BRA `(.L_x_3097) ;  /* 0xfffffff800047947 */ /* 0x000fea000383ffff */
.L_x_3065:
[----:B---3--:R3:W4:Y:S02]  /*9920*/  SYNCS.PHASECHK.TRANS64.TRYWAIT P0, [R23+URZ], R0 ;  /* 0x00000000170075a7 */ /* 0x008724000800017f */
[----:B----4-:R-:W-:Y:S05]  /*9930*/  @!P0 NANOSLEEP.SYNCS 0x989680 ;  /* 0x009896800000895d */ /* 0x010fea0003900000 */
[----:B------:R-:W4:Y:S02]  /*9940*/  @!P0 SYNCS.PHASECHK.TRANS64 P0, [R23+URZ], R0 ;  /* 0x00000000170085a7 */ /* 0x000f24000800007f */
[----:B----4-:R-:W-:Y:S05]  /*9950*/  @!P0 BRA `(.L_x_3065) ;  /* 0xfffffffc00f08947 */ /* 0x010fea000383ffff */
[----:B------:R-:W-:Y:S05]  /*9960*/  BRA `(.L_x_3098) ;  /* 0xfffffff400f87947 */ /* 0x000fea000383ffff */
.L_x_3099:
        /* <DEDUP_REMOVED lines=9> */
.L_x_7668:


//--------------------- .text._ZN7cutlass13device_kernelIN5flash11enable_sm90INS1_16FlashAttnBwdSm90INS1_25CollectiveMainloopBwdSm90ILi2ELi1ELi1EN4cute5tupleIJNS5_1CILi1EEES8_S8_EEENS6_IJNS7_ILi64EEENS7_ILi96EEENS7_ILi192EEEEEENS_10bfloat16_tEfNS_4arch4Sm90ELb1ELb0ELb1ELb1ELb0ELb0ELb1ELb0ELi3ELi1ELi1ELi1ELb0EEENS1_21CollectiveEpilogueBwdISD_SE_SG_Li384ELb1ELb1ELi3EEENS1_25SingleTileBwdLPTSchedulerILb1ELi96ELb0EEEEEEEEEvNT_6ParamsE --------------------------
	.section	.text._ZN7cutlass13device_kernelIN5flash11enable_sm90INS1_16FlashAttnBwdSm90INS1_25CollectiveMainloopBwdSm90ILi2ELi1ELi1EN4cute5tupleIJNS5_1CILi1EEES8_S8_EEENS6_IJNS7_ILi64EEENS7_ILi96EEENS7_ILi192EEEEEENS_10bfloat16_tEfNS_4arch4Sm90ELb1ELb0ELb1ELb1ELb0ELb0ELb1ELb0ELi3ELi1ELi1ELi1ELb0EEENS1_21CollectiveEpilogueBwdISD_SE_SG_Li384ELb1ELb1ELi3EEENS1_25SingleTileBwdLPTSchedulerILb1ELi96ELb0EEEEEEEEEvNT_6ParamsE,"ax",@progbits
	.align	128
.text._ZN7cutlass13device_kernelIN5flash11enable_sm90INS1_16FlashAttnBwdSm90INS1_25CollectiveMainloopBwdSm90ILi2ELi1ELi1EN4cute5tupleIJNS5_1CILi1EEES8_S8_EEENS6_IJNS7_ILi64EEENS7_ILi96EEENS7_ILi192EEEEEENS_10bfloat16_tEfNS_4arch4Sm90ELb1ELb0ELb1ELb1ELb0ELb0ELb1ELb0ELi3ELi1ELi1ELi1ELb0EEENS1_21CollectiveEpilogueBwdISD_SE_SG_Li384ELb1ELb1ELi3EEENS1_25SingleTileBwdLPTSchedulerILb1ELi96ELb0EEEEEEEEEvNT_6ParamsE:
        .type           _ZN7cutlass13device_kernelIN5flash11enable_sm90INS1_16FlashAttnBwdSm90INS1_25CollectiveMainloopBwdSm90ILi2ELi1ELi1EN4cute5tupleIJNS5_1CILi1EEES8_S8_EEENS6_IJNS7_ILi64EEENS7_ILi96EEENS7_ILi192EEEEEENS_10bfloat16_tEfNS_4arch4Sm90ELb1ELb0ELb1ELb1ELb0ELb0ELb1ELb0ELi3ELi1ELi1ELi1ELb0EEENS1_21CollectiveEpilogueBwdISD_SE_SG_Li384ELb1ELb1ELi3EEENS1_25SingleTileBwdLPTSchedulerILb1ELi96ELb0EEEEEEEEEvNT_6ParamsE,@function
        .size           _ZN7cutlass13device_kernelIN5flash11enable_sm90INS1_16FlashAttnBwdSm90INS1_25CollectiveMainloopBwdSm90ILi2ELi1ELi1EN4cute5tupleIJNS5_1CILi1EEES8_S8_EEENS6_IJNS7_ILi64EEENS7_ILi96EEENS7_ILi192EEEEEENS_10bfloat16_tEfNS_4arch4Sm90ELb1ELb0ELb1ELb1ELb0ELb0ELb1ELb0ELi3ELi1ELi1ELi1ELb0EEENS1_21CollectiveEpilogueBwdISD_SE_SG_Li384ELb1ELb1ELi3EEENS1_25SingleTileBwdLPTSchedulerILb1ELi96ELb0EEEEEEEEEvNT_6ParamsE,(.L_x_7669 - _ZN7cutlass13device_kernelIN5flash11enable_sm90INS1_16FlashAttnBwdSm90INS1_25CollectiveMainloopBwdSm90ILi2ELi1ELi1EN4cute5tupleIJNS5_1CILi1EEES8_S8_EEENS6_IJNS7_ILi64EEENS7_ILi96EEENS7_ILi192EEEEEENS_10bfloat16_tEfNS_4arch4Sm90ELb1ELb0ELb1ELb1ELb0ELb0ELb1ELb0ELi3ELi1ELi1ELi1ELb0EEENS1_21CollectiveEpilogueBwdISD_SE_SG_Li384ELb1ELb1ELi3EEENS1_25SingleTileBwdLPTSchedulerILb1ELi96ELb0EEEEEEEEEvNT_6ParamsE)
        .other          _ZN7cutlass13device_kernelIN5flash11enable_sm90INS1_16FlashAttnBwdSm90INS1_25CollectiveMainloopBwdSm90ILi2ELi1ELi1EN4cute5tupleIJNS5_1CILi1EEES8_S8_EEENS6_IJNS7_ILi64EEENS7_ILi96EEENS7_ILi192EEEEEENS_10bfloat16_tEfNS_4arch4Sm90ELb1ELb0ELb1ELb1ELb0ELb0ELb1ELb0ELi3ELi1ELi1ELi1ELb0EEENS1_21CollectiveEpilogueBwdISD_SE_SG_Li384ELb1ELb1ELi3EEENS1_25SingleTileBwdLPTSchedulerILb1ELi96ELb0EEEEEEEEEvNT_6ParamsE,@"STO_CUDA_ENTRY STV_DEFAULT"
_ZN7cutlass13device_kernelIN5flash11enable_sm90INS1_16FlashAttnBwdSm90INS1_25CollectiveMainloopBwdSm90ILi2ELi1ELi1EN4cute5tupleIJNS5_1CILi1EEES8_S8_EEENS6_IJNS7_ILi64EEENS7_ILi96EEENS7_ILi192EEEEEENS_10bfloat16_tEfNS_4arch4Sm90ELb1ELb0ELb1ELb1ELb0ELb0ELb1ELb0ELi3ELi1ELi1ELi1ELb0EEENS1_21CollectiveEpilogueBwdISD_SE_SG_Li384ELb1ELb1ELi3EEENS1_25SingleTileBwdLPTSchedulerILb1ELi96ELb0EEEEEEEEEvNT_6ParamsE:
        /* <DEDUP_REMOVED lines=23> */
.L_x_3101:
[----:B------:R-:W-:Y:S05]  /*0170*/  BSYNC B0 ;  /* 0x0000000000007941 */ /* 0x000fea0003800000 */
.L_x_3100:
        /* <DEDUP_REMOVED lines=34> */
.L_x_3102:
        /* <DEDUP_REMOVED lines=20> */
.L_x_3103:
        /* <DEDUP_REMOVED lines=9> */
.L_x_3106:
        /* <DEDUP_REMOVED lines=24> */
[----:B------:R-:W1:Y:S01]  /*06f0*/  LDC R2, c[0x0][0x8dc] ;  /* 0x00023700ff027b82 */ /* 0x000e620000000800 */
[----:B------:R-:W-:Y:S01]  /*0700*/  IMAD.U32 R3, RZ, RZ, UR4 ;  /* 0x00000004ff037e24 */ /* 0x000fe2000f8e00ff */
[----:B-1----:R-:W-:-:S13]  /*0710*/  ISETP.NE.AND P0, PT, R2, 0x1, PT ;  /* 0x000000010200780c */ /* 0x002fda0003f05270 */
[----:B------:R-:W1:Y:S02]  /*0720*/  @P0 LDC.64 R4, c[0x0][0x8e0] ;  /* 0x00023800ff040b82 */ /* 0x000e640000000a00 */
[----:B-1----:R-:W-:-:S05]  /*0730*/  @P0 IMAD.HI.U32 R0, R4, UR4, RZ ;  /* 0x0000000404000c27 */ /* 0x002fca000f8e00ff */
[----:B------:R-:W-:-:S05]  /*0740*/  @P0 SHF.R.U32.HI R3, RZ, R5, R0 ;  /* 0x00000005ff030219 */ /* 0x000fca0000011600 */
[----:B------:R1:W-:Y:S01]  /*0750*/  STL [R1+0x10], R3 ;  /* 0x0000100301007387 */ /* 0x0003e20000100800 */
[----:B------:R-:W-:Y:S01]  /*0760*/  IMAD R0, R3, R2, RZ ;  /* 0x0000000203007224 */ /* 0x000fe200078e02ff */
[----:B------:R-:W-:Y:S06]  /*0770*/  BRA `(.L_x_3108) ;  /* 0x0000000000207947 */ /* 0x000fec0003800000 */
.L_x_3107:
[----:B------:R-:W1:Y:S01]  /*0780*/  LDC R2, c[0x0][0x8c4] ;  /* 0x00023100ff027b82 */ /* 0x000e620000000800 */
[----:B------:R-:W-:Y:S01]  /*0790*/  IMAD.U32 R3, RZ, RZ, UR4 ;  /* 0x00000004ff037e24 */ /* 0x000fe2000f8e00ff */
[----:B-1----:R-:W-:-:S13]  /*07a0*/  ISETP.NE.AND P0, PT, R2, 0x1, PT ;  /* 0x000000010200780c */ /* 0x002fda0003f05270 */
[----:B------:R-:W1:Y:S02]  /*07b0*/  @P0 LDC.64 R4, c[0x0][0x8c8] ;  /* 0x00023200ff040b82 */ /* 0x000e640000000a00 */
[----:B-1----:R-:W-:-:S05]  /*07c0*/  @P0 IMAD.HI.U32 R0, R4, UR4, RZ ;  /* 0x0000000404000c27 */ /* 0x002fca000f8e00ff */
[----:B------:R-:W-:-:S05]  /*07d0*/  @P0 SHF.R.U32.HI R3, RZ, R5, R0 ;  /* 0x00000005ff030219 */ /* 0x000fca0000011600 */
[----:B------:R2:W-:Y:S01]  /*07e0*/  STL [R1+0x10], R3 ;  /* 0x0000100301007387 */ /* 0x0005e20000100800 */
[----:B------:R-:W-:-:S07]  /*07f0*/  IMAD R0, R3, R2, RZ ;  /* 0x0000000203007224 */ /* 0x000fce00078e02ff */
.L_x_3108:
[----:B------:R-:W3:Y:S01]  /*0800*/  LDC R2, c[0x0][0x8b8] ;  /* 0x00022e00ff027b82 */ /* 0x000ee20000000800 */
[----:B------:R-:W-:Y:S01]  /*0810*/  IADD3 R0, -R0, UR4, RZ ;  /* 0x0000000400007c10 */ /* 0x000fe2000fffe1ff */
[----:B------:R-:W-:Y:S02]  /*0820*/  ULDC.64 UR4, c[0x0][0x8f8] ;  /* 0x00023e0000047ab9 */ /* 0x000fe40000000a00 */
[----:B------:R-:W-:-:S04]  /*0830*/  ISETP.NE.U32.AND P0, PT, RZ, UR4, PT ;  /* 0x00000004ff007c0c */ /* 0x000fc8000bf05070 */
[----:B------:R-:W4:Y:S01]  /*0840*/  LDC R5, c[0x0][0x8c4] ;  /* 0x00023100ff057b82 */ /* 0x000f220000000800 */
[----:B------:R-:W-:Y:S02]  /*0850*/  ISETP.NE.AND.EX P0, PT, RZ, UR5, PT, P0 ;  /* 0x00000005ff007c0c */ /* 0x000fe4000bf05300 */
[----:B---3--:R-:W-:Y:S01]  /*0860*/  ISETP.NE.AND P1, PT, R2, 0x1, PT ;  /* 0x000000010200780c */ /* 0x008fe20003f25270 */
[----:B----4-:R-:W-:-:S04]  /*0870*/  IMAD R4, R5, UR6, R0 ;  /* 0x0000000605047c24 */ /* 0x010fc8000f8e0200 */
[----:B------:R-:W-:-:S08]  /*0880*/  IMAD.MOV.U32 R5, RZ, RZ, R4 ;  /* 0x000000ffff057224 */ /* 0x000fd000078e0004 */
[----:B-12---:R-:W1:Y:S08]  /*0890*/  @P1 LDC R3, c[0x0][0x8bc] ;  /* 0x00022f00ff031b82 */ /* 0x006e700000000800 */
[----:B------:R-:W2:Y:S01]  /*08a0*/  @P1 LDC R7, c[0x0][0x8c0] ;  /* 0x00023000ff071b82 */ /* 0x000ea20000000800 */
[----:B-1----:R-:W-:-:S05]  /*08b0*/  @P1 IMAD.HI.U32 R0, R4, R3, RZ ;  /* 0x0000000304001227 */ /* 0x002fca00078e00ff */
[----:B--2---:R-:W-:-:S05]  /*08c0*/  @P1 SHF.R.U32.HI R5, RZ, R7, R0 ;  /* 0x00000007ff051219 */ /* 0x004fca0000011600 */
[----:B------:R-:W-:-:S04]  /*08d0*/  IMAD.MOV R3, RZ, RZ, -R5 ;  /* 0x000000ffff037224 */ /* 0x000fc800078e0a05 */
[----:B------:R-:W-:-:S05]  /*08e0*/  IMAD R8, R2, R3, R4 ;  /* 0x0000000302087224 */ /* 0x000fca00078e0204 */
[----:B------:R1:W-:Y:S01]  /*08f0*/  STL [R1+0x14], R8 ;  /* 0x0000140801007387 */ /* 0x0003e20000100800 */
[----:B------:R-:W-:Y:S05]  /*0900*/  @!P0 BRA `(.L_x_3109) ;  /* 0x0000000000108947 */ /* 0x000fea0003800000 */
[----:B------:R-:W2:Y:S02]  /*0910*/  LDC.64 R2, c[0x0][0x8f8] ;  /* 0x00023e00ff027b82 */ /* 0x000ea40000000a00 */
[----:B--2---:R-:W-:-:S05]  /*0920*/  IMAD.WIDE R2, R5, 0x4, R2 ;  /* 0x0000000405027825 */ /* 0x004fca00078e0202 */
[----:B------:R3:W5:Y:S01]  /*0930*/  LDG.E R0, desc[UR38][R2.64] ;  /* 0x0000002602007981 */ /* 0x000762000c1e1900 */
[----:B------:R-:W-:Y:S05]  /*0940*/  BRA `(.L_x_3110) ;  /* 0x00000000002c7947 */ /* 0x000fea0003800000 */
.L_x_3109:
[----:B------:R-:W-:Y:S02]  /*0950*/  ULDC.64 UR4, c[0x0][0x8f0] ;  /* 0x00023c0000047ab9 */ /* 0x000fe40000000a00 */
[----:B------:R-:W-:-:S04]  /*0960*/  ISETP.NE.U32.AND P0, PT, RZ, UR4, PT ;  /* 0x00000004ff007c0c */ /* 0x000fc8000bf05070 */
[----:B------:R-:W-:-:S13]  /*0970*/  ISETP.NE.AND.EX P0, PT, RZ, UR5, PT, P0 ;  /* 0x00000005ff007c0c */ /* 0x000fda000bf05300 */
[----:B------:R-:W-:Y:S05]  /*0980*/  @!P0 BRA `(.L_x_3111) ;  /* 0x0000000000188947 */ /* 0x000fea0003800000 */
[----:B------:R-:W2:Y:S02]  /*0990*/  LDC.64 R2, c[0x0][0x8f0] ;  /* 0x00023c00ff027b82 */ /* 0x000ea40000000a00 */
[----:B--2---:R-:W-:-:S05]  /*09a0*/  IMAD.WIDE R2, R5, 0x4, R2 ;  /* 0x0000000405027825 */ /* 0x004fca00078e0202 */
[----:B------:R-:W2:Y:S04]  /*09b0*/  LDG.E R0, desc[UR38][R2.64] ;  /* 0x0000002602007981 */ /* 0x000ea8000c1e1900 */
[----:B------:R-:W2:Y:S02]  /*09c0*/  LDG.E R7, desc[UR38][R2.64+0x4] ;  /* 0x0000042602077981 */ /* 0x000ea4000c1e1900 */
[----:B--2---:R-:W-:Y:S01]  /*09d0*/  IMAD.IADD R0, R7, 0x1, -R0 ;  /* 0x0000000107007824 */ /* 0x004fe200078e0a00 */
[----:B------:R-:W-:Y:S06]  /*09e0*/  BRA `(.L_x_3110) ;  /* 0x0000000000047947 */ /* 0x000fec0003800000 */
.L_x_3111:
[----:B------:R-:W2:Y:S02]  /*09f0*/  LDC R0, c[0x0][0x8ec] ;  /* 0x00023b00ff007b82 */ /* 0x000ea40000000800 */
.L_x_3110:
[----:B------:R-:W4:Y:S01]  /*0a00*/  LDL R4, [R1+0x10] ;  /* 0x0000100001047983 */ /* 0x000f220000100800 */
[----:B--2--5:R-:W-:-:S04]  /*0a10*/  VIADD R0, R0, 0x5f ;  /* 0x0000005f00007836 */ /* 0x024fc80000000000 */
[----:B------:R-:W-:-:S05]  /*0a20*/  IMAD.HI R0, R0, 0x2aaaaaab, RZ ;  /* 0x2aaaaaab00007827 */ /* 0x000fca00078e02ff */
[----:B---3--:R-:W-:-:S04]  /*0a30*/  SHF.R.U32.HI R3, RZ, 0x1f, R0 ;  /* 0x0000001fff037819 */ /* 0x008fc80000011600 */
[----:B------:R-:W-:-:S04]  /*0a40*/  LEA.HI.SX32 R3, R0, R3, 0x1c ;  /* 0x0000000300037211 */ /* 0x000fc800078fe2ff */
[----:B----4-:R-:W-:-:S04]  /*0a50*/  ISETP.GE.AND P0, PT, R4, R3, PT ;  /* 0x000000030400720c */ /* 0x010fc80003f06270 */
[----:B------:R-:W-:-:S04]  /*0a60*/  SEL R6, R5, 0xffffffff, !P0 ;  /* 0xffffffff05067807 */ /* 0x000fc80004000000 */
[----:B------:R-:W-:Y:S01]  /*0a70*/  ISETP.GE.AND P0, PT, R6, RZ, PT ;  /* 0x000000ff0600720c */ /* 0x000fe20003f06270 */
[----:B------:R2:W-:-:S12]  /*0a80*/  STL [R1+0xc], R6 ;  /* 0x00000c0601007387 */ /* 0x0005d80000100800 */
[----:B--2---:R-:W-:Y:S05]  /*0a90*/  @!P0 BRA `(.L_x_3112) ;  /* 0x000000a800748947 */ /* 0x004fea0003800000 */
[----:B------:R-:W-:Y:S01]  /*0aa0*/  SHF.R.S32.HI R0, RZ, 0x1f, R8 ;  /* 0x0000001fff007819 */ /* 0x000fe20000011408 */
[----:B------:R-:W-:Y:S01]  /*0ab0*/  ULDC.64 UR4, c[0x0][0x780] ;  /* 0x0001e00000047ab9 */ /* 0x000fe20000000a00 */
[----:B------:R-:W2:Y:S01]  /*0ac0*/  LDC R17, c[0x0][0x290] ;  /* 0x0000a400ff117b82 */ /* 0x000ea20000000800 */
[----:B------:R-:W-:Y:S02]  /*0ad0*/  ISETP.NE.U32.AND P0, PT, RZ, UR4, PT ;  /* 0x00000004ff007c0c */ /* 0x000fe4000bf05070 */
[----:B------:R3:W-:Y:S02]  /*0ae0*/  STL [R1+0x18], R0 ;  /* 0x0000180001007387 */ /* 0x0007e40000100800 */
[----:B------:R-:W-:-:S13]  /*0af0*/  ISETP.NE.AND.EX P0, PT, RZ, UR5, PT, P0 ;  /* 0x00000005ff007c0c */ /* 0x000fda000bf05300 */
[----:B---3--:R-:W-:Y:S05]  /*0b00*/  @!P0 BRA `(.L_x_3113) ;  /* 0x0000000000108947 */ /* 0x008fea0003800000 */
[----:B------:R-:W3:Y:S02]  /*0b10*/  LDC.64 R18, c[0x0][0x780] ;  /* 0x0001e000ff127b82 */ /* 0x000ee40000000a00 */
[----:B---3--:R-:W-:-:S06]  /*0b20*/  IMAD.WIDE R18, R6, 0x4, R18 ;  /* 0x0000000406127825 */ /* 0x008fcc00078e0212 */
[----:B------:R3:W5:Y:S01]  /*0b30*/  LDG.E R18, desc[UR38][R18.64] ;  /* 0x0000002612127981 */ /* 0x000762000c1e1900 */
[----:B------:R-:W-:Y:S05]  /*0b40*/  BRA `(.L_x_3114) ;  /* 0x0000000000287947 */ /* 0x000fea0003800000 */
.L_x_3113:
[----:B------:R-:W-:Y:S01]  /*0b50*/  ULDC.64 UR4, c[0x0][0x770] ;  /* 0x0001dc0000047ab9 */ /* 0x000fe20000000a00 */
[----:B------:R-:W4:Y:S01]  /*0b60*/  LDC R18, c[0x0][0x280] ;  /* 0x0000a000ff127b82 */ /* 0x000f220000000800 */
[----:B------:R-:W-:-:S04]  /*0b70*/  ISETP.NE.U32.AND P0, PT, RZ, UR4, PT ;  /* 0x00000004ff007c0c */ /* 0x000fc8000bf05070 */
[----:B------:R-:W-:-:S13]  /*0b80*/  ISETP.NE.AND.EX P0, PT, RZ, UR5, PT, P0 ;  /* 0x00000005ff007c0c */ /* 0x000fda000bf05300 */
[----:B------:R-:W-:Y:S05]  /*0b90*/  @!P0 BRA `(.L_x_3114) ;  /* 0x0000000000148947 */ /* 0x000fea0003800000 */
[----:B------:R-:W3:Y:S02]  /*0ba0*/  LDC.64 R2, c[0x0][0x770] ;  /* 0x0001dc00ff027b82 */ /* 0x000ee40000000a00 */
[----:B---3--:R-:W-:-:S05]  /*0bb0*/  IMAD.WIDE R2, R6, 0x4, R2 ;  /* 0x0000000406027825 */ /* 0x008fca00078e0202 */
[----:B----4-:R-:W3:Y:S04]  /*0bc0*/  LDG.E R18, desc[UR38][R2.64] ;  /* 0x0000002602127981 */ /* 0x010ee8000c1e1900 */
[----:B------:R-:W3:Y:S02]  /*0bd0*/  LDG.E R5, desc[UR38][R2.64+0x4] ;  /* 0x0000042602057981 */ /* 0x000ee4000c1e1900 */
[----:B---3--:R-:W-:-:S07]  /*0be0*/  IMAD.IADD R18, R5, 0x1, -R18 ;  /* 0x0000000105127824 */ /* 0x008fce00078e0a12 */
.L_x_3114:
[----:B------:R-:W-:Y:S02]  /*0bf0*/  ULDC.64 UR4, c[0x0][0x788] ;  /* 0x0001e20000047ab9 */ /* 0x000fe40000000a00 */
[----:B------:R-:W-:-:S04]  /*0c00*/  ISETP.NE.U32.AND P0, PT, RZ, UR4, PT ;  /* 0x00000004ff007c0c */ /* 0x000fc8000bf05070 */
[----:B------:R-:W-:-:S13]  /*0c10*/  ISETP.NE.AND.EX P0, PT, RZ, UR5, PT, P0 ;  /* 0x00000005ff007c0c */ /* 0x000fda000bf05300 */
[----:B------:R-:W-:Y:S05]  /*0c20*/  @!P0 BRA `(.L_x_3115) ;  /* 0x0000000000108947 */ /* 0x000fea0003800000 */
[----:B------:R-:W1:Y:S02]  /*0c30*/  LDC.64 R2, c[0x0][0x788] ;  /* 0x0001e200ff027b82 */ /* 0x000e640000000a00 */
[----:B-1----:R-:W-:-:S05]  /*0c40*/  IMAD.WIDE R2, R6, 0x4, R2 ;  /* 0x0000000406027825 */ /* 0x002fca00078e0202 */
[----:B--2---:R1:W5:Y:S01]  /*0c50*/  LDG.E R17, desc[UR38][R2.64] ;  /* 0x0000002602117981 */ /* 0x004362000c1e1900 */
[----:B------:R-:W-:Y:S05]  /*0c60*/  BRA `(.L_x_3116) ;  /* 0x0000000000247947 */ /* 0x000fea0003800000 */
.L_x_3115:
[----:B------:R-:W-:Y:S02]  /*0c70*/  ULDC.64 UR4, c[0x0][0x778] ;  /* 0x0001de0000047ab9 */ /* 0x000fe40000000a00 */
[----:B------:R-:W-:-:S04]  /*0c80*/  ISETP.NE.U32.AND P0, PT, RZ, UR4, PT ;  /* 0x00000004ff007c0c */ /* 0x000fc8000bf05070 */
[----:B------:R-:W-:-:S13]  /*0c90*/  ISETP.NE.AND.EX P0, PT, RZ, UR5, PT, P0 ;  /* 0x00000005ff007c0c */ /* 0x000fda000bf05300 */
[----:B------:R-:W-:Y:S05]  /*0ca0*/  @!P0 BRA `(.L_x_3116) ;  /* 0x0000000000148947 */ /* 0x000fea0003800000 */
[----:B------:R-:W1:Y:S02]  /*0cb0*/  LDC.64 R2, c[0x0][0x778] ;  /* 0x0001de00ff027b82 */ /* 0x000e640000000a00 */
[----:B-1----:R-:W-:-:S05]  /*0cc0*/  IMAD.WIDE R2, R6, 0x4, R2 ;  /* 0x0000000406027825 */ /* 0x002fca00078e0202 */
[----:B--2---:R-:W2:Y:S04]  /*0cd0*/  LDG.E R17, desc[UR38][R2.64] ;  /* 0x0000002602117981 */ /* 0x004ea8000c1e1900 */
[----:B------:R-:W2:Y:S02]  /*0ce0*/  LDG.E R0, desc[UR38][R2.64+0x4] ;  /* 0x0000042602007981 */ /* 0x000ea4000c1e1900 */
[----:B--2---:R-:W-:-:S07]  /*0cf0*/  IMAD.IADD R17, R0, 0x1, -R17 ;  /* 0x0000000100117824 */ /* 0x004fce00078e0a11 */
.L_x_3116:
[----:B--2-45:R-:W-:Y:S01]  /*0d00*/  IMAD.IADD R0, R18, 0x1, -R17 ;  /* 0x0000000112007824 */ /* 0x034fe200078e0a11 */
[----:B------:R-:W-:Y:S01]  /*0d10*/  ULDC UR4, c[0x0][0x74c] ;  /* 0x0001d30000047ab9 */ /* 0x000fe20000000800 */
[----:B------:R-:W-:Y:S02]  /*0d20*/  PLOP3.LUT P0, PT, PT, PT, PT, 0x80, 0x0 ;  /* 0x000000000000781c */ /* 0x000fe40003f0f070 */
[----:B------:R-:W-:Y:S01]  /*0d30*/  CS2R R70, SRZ ;  /* 0x0000000000467805 */ /* 0x000fe2000001ff00 */
[----:B-1----:R-:W-:Y:S01]  /*0d40*/  IMAD R2, R4, 0x60, R0 ;  /* 0x0000006004027824 */ /* 0x002fe200078e0200 */
[----:B------:R-:W-:Y:S01]  /*0d50*/  CS2R R68, SRZ ;  /* 0x0000000000447805 */ /* 0x000fe2000001ff00 */
[----:B------:R-:W-:Y:S01]  /*0d60*/  VIADD R0, R18, 0x3f ;  /* 0x0000003f12007836 */ /* 0x000fe20000000000 */
[----:B------:R-:W-:Y:S01]  /*0d70*/  CS2R R66, SRZ ;  /* 0x0000000000427805 */ /* 0x000fe2000001ff00 */
[----:B------:R-:W-:Y:S01]  /*0d80*/  VIADD R2, R2, -UR4 ;  /* 0x8000000402027c36 */ /* 0x000fe20008000000 */
[----:B------:R-:W-:-:S02]  /*0d90*/  CS2R R64, SRZ ;  /* 0x0000000000407805 */ /* 0x000fc4000001ff00 */
[----:B------:R-:W-:Y:S02]  /*0da0*/  CS2R R62, SRZ ;  /* 0x00000000003e7805 */ /* 0x000fe4000001ff00 */
[----:B------:R-:W-:Y:S02]  /*0db0*/  SHF.R.S32.HI R3, RZ, 0x1f, R0 ;  /* 0x0000001fff037819 */ /* 0x000fe40000011400 */
[----:B------:R-:W-:Y:S02]  /*0dc0*/  CS2R R60, SRZ ;  /* 0x00000000003c7805 */ /* 0x000fe4000001ff00 */
[----:B------:R-:W-:Y:S02]  /*0dd0*/  SHF.R.S32.HI R5, RZ, 0x1f, R2 ;  /* 0x0000001fff057819 */ /* 0x000fe40000011402 */
[----:B------:R-:W-:Y:S02]  /*0de0*/  CS2R R58, SRZ ;  /* 0x00000000003a7805 */ /* 0x000fe4000001ff00 */
[----:B------:R-:W-:-:S02]  /*0df0*/  LEA.HI R3, R3, R0, RZ, 0x6 ;  /* 0x0000000003037211 */ /* 0x000fc400078f30ff */
[----:B------:R-:W-:Y:S02]  /*0e00*/  CS2R R56, SRZ ;  /* 0x0000000000387805 */ /* 0x000fe4000001ff00 */
[----:B------:R-:W-:Y:S02]  /*0e10*/  LEA.HI R5, R5, R2, RZ, 0x6 ;  /* 0x0000000205057211 */ /* 0x000fe400078f30ff */
[----:B------:R-:W-:Y:S02]  /*0e20*/  CS2R R54, SRZ ;  /* 0x0000000000367805 */ /* 0x000fe4000001ff00 */
[----:B------:R-:W-:Y:S02]  /*0e30*/  SHF.R.S32.HI R4, RZ, 0x6, R3 ;  /* 0x00000006ff047819 */ /* 0x000fe40000011403 */
[----:B------:R-:W-:Y:S02]  /*0e40*/  CS2R R52, SRZ ;  /* 0x0000000000347805 */ /* 0x000fe4000001ff00 */
[----:B------:R-:W-:-:S02]  /*0e50*/  SHF.R.S32.HI R5, RZ, 0x6, R5 ;  /* 0x00000006ff057819 */ /* 0x000fc40000011405 */
[----:B------:R-:W-:Y:S02]  /*0e60*/  CS2R R50, SRZ ;  /* 0x0000000000327805 */ /* 0x000fe4000001ff00 */
[----:B------:R-:W-:Y:S01]  /*0e70*/  CS2R R48, SRZ ;  /* 0x0000000000307805 */ /* 0x000fe2000001ff00 */
[----:B------:R1:W-:Y:S01]  /*0e80*/  STL [R1+0x8], R4 ;  /* 0x0000080401007387 */ /* 0x0003e20000100800 */
[----:B------:R-:W-:Y:S02]  /*0e90*/  VIMNMX R16, RZ, R5, !PT ;  /* 0x00000005ff107248 */ /* 0x000fe40007fe0100 */
[----:B------:R-:W-:Y:S02]  /*0ea0*/  CS2R R46, SRZ ;  /* 0x00000000002e7805 */ /* 0x000fe4000001ff00 */
[----:B------:R-:W-:Y:S02]  /*0eb0*/  CS2R R44, SRZ ;  /* 0x00000000002c7805 */ /* 0x000fe4000001ff00 */
[----:B------:R-:W-:-:S02]  /*0ec0*/  CS2R R42, SRZ ;  /* 0x00000000002a7805 */ /* 0x000fc4000001ff00 */
[----:B------:R-:W-:Y:S02]  /*0ed0*/  ISETP.GT.AND P1, PT, R4, R16, PT ;  /* 0x000000100400720c */ /* 0x000fe40003f24270 */
        /* <DEDUP_REMOVED lines=33> */
[----:B-1----:R-:W-:Y:S06]  /*10f0*/  @!P1 BRA `(.L_x_3117) ;  /* 0x0000003400189947 */ /* 0x002fec0003800000 */
        /* <DEDUP_REMOVED lines=24> */
[----:B--23--:R-:W-:Y:S05]  /*1280*/  CALL.ABS.NOINC R14 ;  /* 0x000000000e007343 */ /* 0x00cfea0003c00000 */
.L_x_3119:
        /* <DEDUP_REMOVED lines=15> */
.L_x_3118:
        /* <DEDUP_REMOVED lines=20> */
.L_x_3121:
        /* <DEDUP_REMOVED lines=15> */
.L_x_3120:
        /* <DEDUP_REMOVED lines=8> */
.L_x_3261:
[----:B------:R-:W-:Y:S01]  /*1630*/  SHF.L.U32 R10, RZ, 0x1f, RZ ;  /* 0x0000001fff0a7819 */ /* 0x000fe200000006ff */
[----:B--2---:R-:W-:Y:S01]  /*1640*/  IMAD.HI R4, R14, 0x55555556, RZ ;  /* 0x555555560e047827 */ /* 0x004fe200078e02ff */
[----:B------:R-:W-:Y:S02]  /*1650*/  LOP3.LUT R5, R2, 0xffffff80, RZ, 0xc0, !PT ;  /* 0xffffff8002057812 */ /* 0x000fe400078ec0ff */
[----:B------:R-:W2:Y:S01]  /*1660*/  SYNCS.PHASECHK.TRANS64.TRYWAIT P0, [UR36+0x36400], R10 ;  /* 0x0364000aff0075a7 */ /* 0x000ea20008000164 */
[-C--:B------:R-:W-:Y:S01]  /*1670*/  LEA.HI R2, R3, R0.reuse, RZ, 0x5 ;  /* 0x0000000003027211 */ /* 0x080fe200078f28ff */
[----:B------:R-:W-:Y:S01]  /*1680*/  IMAD.HI R8, R13, 0x55555556, RZ ;  /* 0x555555560d087827 */ /* 0x000fe200078e02ff */
[----:B------:R-:W-:Y:S02]  /*1690*/  LEA.HI R7, R3, R0, RZ, 0x4 ;  /* 0x0000000003077211 */ /* 0x000fe400078f20ff */
[--C-:B------:R-:W-:Y:S02]  /*16a0*/  SHF.R.S32.HI R6, RZ, 0x5, R2.reuse ;  /* 0x00000005ff067819 */ /* 0x100fe40000011402 */
[----:B------:R-:W-:Y:S01]  /*16b0*/  SHF.R.S32.HI R11, RZ, 0x1f, R2 ;  /* 0x0000001fff0b7819 */ /* 0x000fe20000011402 */
[----:B------:R-:W-:Y:S01]  /*16c0*/  IMAD.IADD R2, R0, 0x1, -R5 ;  /* 0x0000000100027824 */ /* 0x000fe200078e0a05 */
[----:B------:R-:W-:-:S02]  /*16d0*/  LEA.HI R3, R4, R4, RZ, 0x1 ;  /* 0x0000000404037211 */ /* 0x000fc400078f08ff */
[----:B------:R-:W-:Y:S02]  /*16e0*/  LOP3.LUT R9, R7, 0xfffffff0, RZ, 0xc0, !PT ;  /* 0xfffffff007097812 */ /* 0x000fe400078ec0ff */
[----:B------:R-:W-:Y:S01]  /*16f0*/  LEA.HI R11, R11, R6, RZ, 0x2 ;  /* 0x000000060b0b7211 */ /* 0x000fe200078f10ff */
[----:B------:R-:W-:Y:S01]  /*1700*/  IMAD R4, R3, -0x3, R14 ;  /* 0xfffffffd03047824 */ /* 0x000fe200078e020e */
[----:B------:R-:W-:Y:S01]  /*1710*/  LEA.HI R8, R8, R8, RZ, 0x1 ;  /* 0x0000000808087211 */ /* 0x000fe200078f08ff */
[----:B------:R-:W-:Y:S01]  /*1720*/  IMAD.IADD R9, R0, 0x1, -R9 ;  /* 0x0000000100097824 */ /* 0x000fe200078e0a09 */
[----:B------:R-:W-:Y:S02]  /*1730*/  SHF.R.S32.HI R3, RZ, 0x1f, R2 ;  /* 0x0000001fff037819 */ /* 0x000fe40000011402 */
[----:B------:R-:W-:Y:S01]  /*1740*/  LOP3.LUT R11, R11, 0x3ffffc, RZ, 0xc0, !PT ;  /* 0x003ffffc0b0b7812 */ /* 0x000fe200078ec0ff */
[----:B--2---:R-:W-:Y:S06]  /*1750*/  @P0 BRA `(.L_x_3123) ;  /* 0x0000000000080947 */ /* 0x004fec0003800000 */
[----:B------:R-:W2:Y:S02]  /*1760*/  SYNCS.PHASECHK.TRANS64.TRYWAIT P0, [UR36+0x36400], R10 ;  /* 0x0364000aff0075a7 */ /* 0x000ea40008000164 */
[----:B--2---:R-:W-:Y:S05]  /*1770*/  @!P0 BRA `(.L_x_3124) ;  /* 0x0000009c00608947 */ /* 0x004fea0003800000 */
.L_x_3123:
[----:B------:R-:W4:Y:S04]  /*1780*/  LDL R20, [R1+0x10] ;  /* 0x0000100001147983 */ /* 0x000f280000100800 */
[----:B---3--:R-:W3:Y:S01]  /*1790*/  LDL.LU R19, [R1+0x4] ;  /* 0x0000040001137983 */ /* 0x008ee20000300800 */
[----:B--2---:R-:W-:Y:S01]  /*17a0*/  LEA.HI R0, R3, R2, RZ, 0x2 ;  /* 0x0000000203007211 */ /* 0x004fe200078f10ff */
[----:B------:R-:W-:Y:S01]  /*17b0*/  IMAD R14, R8, -0x3, R13 ;  /* 0xfffffffd080e7824 */ /* 0x000fe200078e020d */
[----:B------:R-:W-:Y:S01]  /*17c0*/  LEA.HI R8, R9, R9, RZ, 0x1 ;  /* 0x0000000909087211 */ /* 0x000fe200078f08ff */
[----:B------:R-:W-:Y:S01]  /*17d0*/  IMAD.IADD R12, R6, 0x1, -R11 ;  /* 0x00000001060c7824 */ /* 0x000fe200078e0a0b */
[----:B------:R-:W-:Y:S02]  /*17e0*/  SHF.R.S32.HI R5, RZ, 0x2, R0 ;  /* 0x00000002ff057819 */ /* 0x000fe40000011400 */
[----:B------:R-:W-:-:S02]  /*17f0*/  CS2R R70, SRZ ;  /* 0x0000000000467805 */ /* 0x000fc4000001ff00 */
[----:B------:R-:W-:Y:S02]  /*1800*/  SHF.R.S32.HI R6, RZ, 0x1f, R0 ;  /* 0x0000001fff067819 */ /* 0x000fe40000011400 */
[----:B------:R-:W-:Y:S02]  /*1810*/  CS2R R68, SRZ ;  /* 0x0000000000447805 */ /* 0x000fe4000001ff00 */
[----:B------:R-:W-:Y:S02]  /*1820*/  LOP3.LUT R15, R0, 0x7ffffffc, RZ, 0xc0, !PT ;  /* 0x7ffffffc000f7812 */ /* 0x000fe400078ec0ff */
[----:B------:R-:W-:Y:S02]  /*1830*/  CS2R R66, SRZ ;  /* 0x0000000000427805 */ /* 0x000fe4000001ff00 */
[----:B------:R-:W-:Y:S02]  /*1840*/  SHF.R.S32.HI R0, RZ, 0x1, R8 ;  /* 0x00000001ff007819 */ /* 0x000fe40000011408 */
[----:B------:R-:W-:-:S02]  /*1850*/  CS2R R64, SRZ ;  /* 0x0000000000407805 */ /* 0x000fc4000001ff00 */
[----:B------:R-:W-:Y:S01]  /*1860*/  SHF.R.S32.HI R11, RZ, 0x1f, R8 ;  /* 0x0000001fff0b7819 */ /* 0x000fe20000011408 */
[----:B------:R-:W-:Y:S01]  /*1870*/  IMAD.IADD R15, R2, 0x1, -R15 ;  /* 0x00000001020f7824 */ /* 0x000fe200078e0a0f */
[----:B------:R-:W-:Y:S02]  /*1880*/  SHF.R.S32.HI R10, RZ, 0x1f, R9 ;  /* 0x0000001fff0a7819 */ /* 0x000fe40000011409 */
[----:B------:R-:W-:Y:S02]  /*1890*/  CS2R R62, SRZ ;  /* 0x00000000003e7805 */ /* 0x000fe4000001ff00 */
[----:B------:R-:W-:Y:S01]  /*18a0*/  LEA.HI R11, R11, R0, RZ, 0x2 ;  /* 0x000000000b0b7211 */ /* 0x000fe200078f10ff */
[----:B------:R-:W-:Y:S01]  /*18b0*/  IMAD R14, R14, 0x10, R15 ;  /* 0x000000100e0e7824 */ /* 0x000fe200078e020f */
[----:B------:R-:W-:Y:S01]  /*18c0*/  LEA.HI R10, R10, R9, RZ, 0x3 ;  /* 0x000000090a0a7211 */ /* 0x000fe200078f18ff */
[----:B------:R-:W-:Y:S01]  /*18d0*/  IMAD R15, R13, 0x400, R2 ;  /* 0x000004000d0f7824 */ /* 0x000fe200078e0202 */
[----:B------:R-:W-:Y:S01]  /*18e0*/  LOP3.LUT R11, R11, 0xfffffffc, RZ, 0xc0, !PT ;  /* 0xfffffffc0b0b7812 */ /* 0x000fe200078ec0ff */
[----:B------:R-:W-:Y:S01]  /*18f0*/  IMAD.SHL.U32 R157, R14, 0x2, RZ ;  /* 0x000000020e9d7824 */ /* 0x000fe200078e00ff */
[----:B------:R-:W-:Y:S01]  /*1900*/  SHF.R.S32.HI R7, RZ, 0x4, R7 ;  /* 0x00000004ff077819 */ /* 0x000fe20000011407 */
[----:B------:R-:W-:Y:S01]  /*1910*/  IMAD.SHL.U32 R10, R10, 0x20, RZ ;  /* 0x000000200a0a7824 */ /* 0x000fe200078e00ff */
[----:B------:R-:W-:Y:S01]  /*1920*/  LOP3.LUT R8, R8, 0x7fffffe, RZ, 0xc0, !PT ;  /* 0x07fffffe08087812 */ /* 0x000fe200078ec0ff */
[----:B------:R-:W-:Y:S01]  /*1930*/  IMAD.IADD R11, R0, 0x1, -R11 ;  /* 0x00000001000b7824 */ /* 0x000fe200078e0a0b */
[----:B------:R-:W-:Y:S01]  /*1940*/  LEA.HI R6, R6, R5, RZ, 0x3 ;  /* 0x0000000506067211 */ /* 0x000fe200078f18ff */
[----:B------:R-:W-:Y:S01]  /*1950*/  IMAD.SHL.U32 R7, R7, 0x8, RZ ;  /* 0x0000000807077824 */ /* 0x000fe200078e00ff */
[----:B------:R-:W-:Y:S01]  /*1960*/  LOP3.LUT R10, R10, 0x7fffff00, RZ, 0xc0, !PT ;  /* 0x7fffff000a0a7812 */ /* 0x000fe200078ec0ff */
[----:B------:R-:W-:Y:S01]  /*1970*/  IMAD.SHL.U32 R0, R11, 0x40, RZ ;  /* 0x000000400b007824 */ /* 0x000fe200078e00ff */
[----:B------:R-:W-:Y:S01]  /*1980*/  LOP3.LUT R6, R6, 0xfffffff8, RZ, 0xc0, !PT ;  /* 0xfffffff806067812 */ /* 0x000fe200078ec0ff */
[----:B------:R-:W-:Y:S01]  /*1990*/  IMAD.IADD R9, R9, 0x1, -R8 ;  /* 0x0000000109097824 */ /* 0x000fe200078e0a08 */
[----:B------:R-:W-:Y:S01]  /*19a0*/  LEA.HI R3, R3, R2, RZ, 0x5 ;  /* 0x0000000203037211 */ /* 0x000fe200078f28ff */
[----:B------:R-:W-:Y:S01]  /*19b0*/  IMAD R10, R13, 0x800, R10 ;  /* 0x000008000d0a7824 */ /* 0x000fe200078e020a */
[----:B------:R-:W-:Y:S01]  /*19c0*/  LOP3.LUT R0, R0, 0xc0, RZ, 0xc0, !PT ;  /* 0x000000c000007812 */ /* 0x000fe200078ec0ff */
[----:B------:R-:W-:Y:S01]  /*19d0*/  IMAD.IADD R6, R5, 0x1, -R6 ;  /* 0x0000000105067824 */ /* 0x000fe200078e0a06 */
[----:B------:R-:W-:Y:S01]  /*19e0*/  SHF.R.S32.HI R3, RZ, 0x5, R3 ;  /* 0x00000005ff037819 */ /* 0x000fe20000011403 */
[----:B------:R-:W-:Y:S01]  /*19f0*/  IMAD R9, R9, 0x20, R10 ;  /* 0x0000002009097824 */ /* 0x000fe200078e020a */
[----:B------:R-:W-:Y:S01]  /*1a00*/  LOP3.LUT R7, R0, 0x8, R7, 0xf8, !PT ;  /* 0x0000000800077812 */ /* 0x000fe200078ef807 */
[----:B------:R-:W-:Y:S01]  /*1a10*/  IMAD.MOV.U32 R10, RZ, RZ, 0x20 ;  /* 0x00000020ff0a7424 */ /* 0x000fe200078e00ff */
[----:B------:R-:W-:Y:S01]  /*1a20*/  SHF.R.U32.HI R0, RZ, 0x3, R0 ;  /* 0x00000003ff007819 */ /* 0x000fe20000011600 */
[----:B------:R-:W-:Y:S01]  /*1a30*/  IMAD R9, R12, 0x200, R9 ;  /* 0x000002000c097824 */ /* 0x000fe200078e0209 */
[----:B------:R-:W-:Y:S01]  /*1a40*/  LOP3.LUT P0, RZ, R11, 0x2, RZ, 0xc0, !PT ;  /* 0x000000020bff7812 */ /* 0x000fe2000780c0ff */
[----:B------:R-:W-:Y:S01]  /*1a50*/  IMAD R6, R3, 0x10, R6 ;  /* 0x0000001003067824 */ /* 0x000fe200078e0206 */
[----:B------:R-:W-:Y:S01]  /*1a60*/  LOP3.LUT R0, R7, R0, RZ, 0x3c, !PT ;  /* 0x0000000007007212 */ /* 0x000fe200078e3cff */
[----:B------:R-:W-:Y:S01]  /*1a70*/  IMAD.SHL.U32 R3, R15, 0x4, RZ ;  /* 0x000000040f037824 */ /* 0x000fe200078e00ff */
[----:B------:R-:W-:Y:S01]  /*1a80*/  SEL R10, R10, 0xffffffe0, !P0 ;  /* 0xffffffe00a0a7807 */ /* 0x000fe20004000000 */
[----:B------:R-:W-:Y:S01]  /*1a90*/  IMAD.MOV.U32 R7, RZ, RZ, RZ ;  /* 0x000000ffff077224 */ /* 0x000fe200078e00ff */
[----:B------:R-:W-:Y:S01]  /*1aa0*/  CS2R R60, SRZ ;  /* 0x00000000003c7805 */ /* 0x000fe2000001ff00 */
[----:B------:R-:W-:Y:S01]  /*1ab0*/  IMAD.IADD R0, R9, 0x1, R0 ;  /* 0x0000000109007824 */ /* 0x000fe200078e0200 */
[----:B------:R-:W-:Y:S01]  /*1ac0*/  CS2R R58, SRZ ;  /* 0x00000000003a7805 */ /* 0x000fe2000001ff00 */
[----:B------:R-:W-:Y:S01]  /*1ad0*/  IMAD.MOV.U32 R5, RZ, RZ, RZ ;  /* 0x000000ffff057224 */ /* 0x000fe200078e00ff */
[----:B------:R-:W-:-:S02]  /*1ae0*/  CS2R R56, SRZ ;  /* 0x0000000000387805 */ /* 0x000fc4000001ff00 */
[----:B------:R-:W-:Y:S02]  /*1af0*/  CS2R R54, SRZ ;  /* 0x0000000000367805 */ /* 0x000fe4000001ff00 */
[----:B------:R-:W-:Y:S02]  /*1b00*/  LEA R155, R0, UR36, 0x1 ;  /* 0x00000024009b7c11 */ /* 0x000fe4000f8e08ff */
[----:B------:R-:W-:Y:S02]  /*1b10*/  CS2R R52, SRZ ;  /* 0x0000000000347805 */ /* 0x000fe4000001ff00 */
[----:B------:R-:W-:Y:S02]  /*1b20*/  LEA R0, R3, UR36, 0x2 ;  /* 0x0000002403007c11 */ /* 0x000fe4000f8e10ff */
[----:B------:R-:W-:Y:S02]  /*1b30*/  CS2R R50, SRZ ;  /* 0x0000000000327805 */ /* 0x000fe4000001ff00 */
[----:B------:R-:W-:-:S02]  /*1b40*/  IADD3 R3, R10, 0x30400, R155 ;  /* 0x000304000a037810 */ /* 0x000fc40007ffe09b */
        /* <DEDUP_REMOVED lines=37> */
[----:B----4-:R-:W-:-:S04]  /*1da0*/  IMAD R17, R20, -0x60, R17 ;  /* 0xffffffa014117824 */ /* 0x010fc800078e0211 */
[----:B------:R-:W-:Y:S01]  /*1db0*/  IMAD.IADD R2, R17, 0x1, -R157 ;  /* 0x0000000111027824 */ /* 0x000fe200078e0a9d */
[----:B------:R-:W-:Y:S02]  /*1dc0*/  IADD3 R18, -R18, 0x1, R17 ;  /* 0x0000000112127810 */ /* 0x000fe40007ffe111 */
[----:B---3--:R-:W-:Y:S02]  /*1dd0*/  LOP3.LUT R8, R19, 0x1, RZ, 0xfc, !PT ;  /* 0x0000000113087812 */ /* 0x008fe400078efcff */
[----:B------:R2:W-:Y:S01]  /*1de0*/  STL [R1], R2 ;  /* 0x0000000201007387 */ /* 0x0005e20000100800 */
[----:B------:R-:W-:-:S03]  /*1df0*/  IMAD.IADD R157, R18, 0x1, -R157 ;  /* 0x00000001129d7824 */ /* 0x000fc600078e0a9d */
[----:B------:R3:W-:Y:S01]  /*1e00*/  STL [R1+0x4], R3 ;  /* 0x0000040301007387 */ /* 0x0007e20000100800 */
[----:B--2---:R-:W-:-:S07]  /*1e10*/  IMAD.MOV.U32 R2, RZ, RZ, RZ ;  /* 0x000000ffff027224 */ /* 0x004fce00078e00ff */
.L_x_3135:
[----:B------:R-:W-:-:S13]  /*1e20*/  ISETP.NE.AND P0, PT, R8, 0x3, PT ;  /* 0x000000030800780c */ /* 0x000fda0003f05270 */
[----:B------:R-:W-:Y:S05]  /*1e30*/  @!P0 BRA `(.L_x_3125) ;  /* 0x0000000000048947 */ /* 0x000fea0003800000 */
[----:B------:R-:W-:Y:S01]  /*1e40*/  BPT.TRAP 0x1 ;  /* 0x000000040000795c */ /* 0x000fe20000300000 */
.L_x_3125:
[----:B---3--:R-:W-:Y:S02]  /*1e50*/  LEA R3, R2, UR36, 0x3 ;  /* 0x0000002402037c11 */ /* 0x008fe4000f8e18ff */
[----:B------:R-:W-:-:S04]  /*1e60*/  SHF.L.U32 R10, R7, 0x1f, RZ ;  /* 0x0000001f070a7819 */ /* 0x000fc800000006ff */
[----:B------:R2:W3:Y:S01]  /*1e70*/  SYNCS.PHASECHK.TRANS64.TRYWAIT P1, [R3+URZ+0x36410], R10 ;  /* 0x0364100a030075a7 */ /* 0x0004e2000802017f */
[----:B------:R-:W-:Y:S05]  /*1e80*/  @!P0 BRA `(.L_x_3126) ;  /* 0x0000000000048947 */ /* 0x000fea0003800000 */
[----:B------:R-:W-:Y:S01]  /*1e90*/  BPT.TRAP 0x1 ;  /* 0x000000040000795c */ /* 0x000fe20000300000 */
.L_x_3126:
[----:B---3--:R-:W-:Y:S05]  /*1ea0*/  @P1 BRA `(.L_x_3127) ;  /* 0x0000000000081947 */ /* 0x008fea0003800000 */
[----:B------:R-:W3:Y:S02]  /*1eb0*/  SYNCS.PHASECHK.TRANS64.TRYWAIT P1, [R3+URZ+0x36410], R10 ;  /* 0x0364100a030075a7 */ /* 0x000ee4000802017f */
[----:B---3--:R-:W-:Y:S05]  /*1ec0*/  @!P1 BRA `(.L_x_3128) ;  /* 0x0000009400a49947 */ /* 0x008fea0003800000 */
.L_x_3127:
        /* <DEDUP_REMOVED lines=99> */
[----:B------:R4:W1:Y:S04]  /*2500*/  LDS R142, [R9+0x30000] ;  /* 0x03000000098e7984 */ /* 0x0008680000000800 */
[----:B------:R4:W1:Y:S01]  /*2510*/  LDS R139, [R9+0x30020] ;  /* 0x03002000098b7984 */ /* 0x0008620000000800 */
[----:B------:R-:W-:Y:S05]  /*2520*/  @!P0 BRA `(.L_x_3129) ;  /* 0x0000000000048947 */ /* 0x000fea0003800000 */
[----:B------:R-:W-:Y:S01]  /*2530*/  BPT.TRAP 0x1 ;  /* 0x000000040000795c */ /* 0x000fe20000300000 */
.L_x_3129:
[----:B------:R-:W-:-:S04]  /*2540*/  SHF.L.U32 R14, R5, 0x1f, RZ ;  /* 0x0000001f050e7819 */ /* 0x000fc800000006ff */
[----:B------:R1:W1:Y:S01]  /*2550*/  SYNCS.PHASECHK.TRANS64.TRYWAIT P1, [UR36+0x36430], R14 ;  /* 0x0364300eff0075a7 */ /* 0x0002620008020164 */
[----:B------:R-:W-:Y:S05]  /*2560*/  @!P0 BRA `(.L_x_3130) ;  /* 0x0000000000048947 */ /* 0x000fea0003800000 */
[----:B------:R-:W-:Y:S01]  /*2570*/  BPT.TRAP 0x1 ;  /* 0x000000040000795c */ /* 0x000fe20000300000 */
.L_x_3130:
[----:B------:R-:W5:Y:S01]  /*2580*/  LDL R15, [R1] ;  /* 0x00000000010f7983 */ /* 0x000f620000100800 */
[----:B------:R-:W-:Y:S01]  /*2590*/  FMUL.FTZ R11, R120, UR40 ;  /* 0x00000028780b7c20 */ /* 0x000fe20008410000 */
[----:B------:R-:W-:Y:S01]  /*25a0*/  FMUL.FTZ R12, R121, UR40 ;  /* 0x00000028790c7c20 */ /* 0x000fe20008410000 */
[----:B----4-:R-:W-:Y:S01]  /*25b0*/  FMUL.FTZ R9, R122, UR40 ;  /* 0x000000287a097c20 */ /* 0x010fe20008410000 */
[----:B--23--:R-:W-:Y:S01]  /*25c0*/  FMUL.FTZ R10, R123, UR40 ;  /* 0x000000287b0a7c20 */ /* 0x00cfe20008410000 */
[----:B-1----:R-:W-:Y:S01]  /*25d0*/  FMUL.FTZ R13, R124, UR40 ;  /* 0x000000287c0d7c20 */ /* 0x002fe20008410000 */
        /* <DEDUP_REMOVED lines=15> */
[----:B------:R-:W4:Y:S08]  /*26d0*/  MUFU.TANH R10, R10 ;  /* 0x0000000a000a7308 */ /* 0x000f300000002400 */
        /* <DEDUP_REMOVED lines=11> */
[----:B-1234-:R-:W-:Y:S06]  /*2790*/  @P1 BRA `(.L_x_3131) ;  /* 0x0000000000081947 */ /* 0x01efec0003800000 */
[----:B------:R-:W1:Y:S02]  /*27a0*/  SYNCS.PHASECHK.TRANS64.TRYWAIT P1, [UR36+0x36430], R14 ;  /* 0x0364300eff0075a7 */ /* 0x000e640008020164 */
[----:B-1----:R-:W-:Y:S05]  /*27b0*/  @!P1 BRA `(.L_x_3132) ;  /* 0x0000008c007c9947 */ /* 0x002fea0003800000 */
.L_x_3131:
        /* <DEDUP_REMOVED lines=17> */
[----:B------:R-:W4:Y:S01]  /*28d0*/  MUFU.TANH R136, R136 ;  /* 0x0000008800887308 */ /* 0x000f220000002400 */
[----:B------:R-:W-:Y:S01]  /*28e0*/  FSEL R151, R17, -INF , P5 ;  /* 0xff80000011977808 */ /* 0x000fe20002800000 */
[----:B------:R-:W-:Y:S01]  /*28f0*/  ULOP3.LUT UR6, UR6, 0x10000, URZ, 0xfc, !UPT ;  /* 0x0001000006067892 */ /* 0x000fe2000f8efc3f */
[----:B------:R-:W-:Y:S01]  /*2900*/  FSEL R149, R22, -INF , P6 ;  /* 0xff80000016957808 */ /* 0x000fe20003000000 */
[----:B------:R-:W-:Y:S01]  /*2910*/  ULOP3.LUT UR8, UR5, 0x10000, URZ, 0xfc, !UPT ;  /* 0x0001000005087892 */ /* 0x000fe2000f8efc3f */
[----:B------:R-:W-:Y:S01]  /*2920*/  FSEL R143, R23, -INF , P1 ;  /* 0xff800000178f7808 */ /* 0x000fe20000800000 */
[--C-:B------:R-:W-:Y:S01]  /*2930*/  FFMA.FTZ R153, R153, UR41, -R142.reuse ;  /* 0x0000002999997c23 */ /* 0x100fe2000801088e */
        /* <DEDUP_REMOVED lines=13> */
[----:B------:R-:W-:Y:S01]  /*2a10*/  MUFU.EX2 R151, R151 ;  /* 0x0000009700977308 */ /* 0x000fe20000000800 */
[----:B--2---:R-:W-:Y:S02]  /*2a20*/  VIMNMX R120, R121, R120, PT ;  /* 0x0000007879787248 */ /* 0x004fe40003fe0100 */
[C---:B------:R-:W-:Y:S01]  /*2a30*/  FSEL R121, R11.reuse, -INF , P2 ;  /* 0xff8000000b797808 */ /* 0x040fe20001000000 */
[----:B------:R-:W-:Y:S01]  /*2a40*/  FFMA.FTZ R11, -R11, R11, 1 ;  /* 0x3f8000000b0b7423 */ /* 0x000fe2000001010b */
[----:B------:R-:W-:Y:S02]  /*2a50*/  ISETP.GT.AND P2, PT, R15, 0x18, PT ;  /* 0x000000180f00780c */ /* 0x000fe40003f44270 */
[----:B------:R-:W-:Y:S01]  /*2a60*/  FSEL R15, R13, -INF , P4 ;  /* 0xff8000000d0f7808 */ /* 0x000fe20002000000 */
[--C-:B------:R-:W-:Y:S01]  /*2a70*/  FFMA.FTZ R154, R121, UR41, -R142.reuse ;  /* 0x00000029799a7c23 */ /* 0x100fe2000801088e */
[C---:B------:R-:W-:Y:S01]  /*2a80*/  ISETP.GT.AND P4, PT, R120.reuse, RZ, PT ;  /* 0x000000ff7800720c */ /* 0x040fe20003f84270 */
[----:B------:R-:W-:Y:S01]  /*2a90*/  FFMA.FTZ R13, -R13, R13, 1 ;  /* 0x3f8000000d0d7423 */ /* 0x000fe2000001010d */
[----:B------:R-:W-:Y:S01]  /*2aa0*/  ISETP.GT.AND P5, PT, R120, 0x1, PT ;  /* 0x000000017800780c */ /* 0x000fe20003fa4270 */
[----:B------:R-:W-:Y:S01]  /*2ab0*/  FFMA.FTZ R14, R15, UR41, -R142 ;  /* 0x000000290f0e7c23 */ /* 0x000fe2000801088e */
[----:B------:R-:W-:Y:S01]  /*2ac0*/  FSEL R123, R138, -INF , P2 ;  /* 0xff8000008a7b7808 */ /* 0x000fe20001000000 */
[----:B------:R-:W1:Y:S01]  /*2ad0*/  MUFU.EX2 R154, R154 ;  /* 0x0000009a009a7308 */ /* 0x000e620000000800 */
[----:B------:R-:W-:-:S02]  /*2ae0*/  FSEL R144, R9, -INF , P4 ;  /* 0xff80000009907808 */ /* 0x000fc40002000000 */
        /* <DEDUP_REMOVED lines=8> */
[----:B------:R-:W-:Y:S02]  /*2b70*/  ISETP.GT.AND P4, PT, R120, 0x18, PT ;  /* 0x000000187800780c */ /* 0x000fe40003f84270 */
[----:B------:R-:W-:-:S02]  /*2b80*/  FSEL R150, R10, -INF , P5 ;  /* 0xff8000000a967808 */ /* 0x000fc40002800000 */
        /* <DEDUP_REMOVED lines=11> */
[----:B----4-:R-:W-:Y:S01]  /*2c40*/  FSEL R122, R136, -INF , P5 ;  /* 0xff800000887a7808 */ /* 0x010fe20002800000 */
        /* <DEDUP_REMOVED lines=86> */
[----:B------:R-:W-:Y:S02]  /*31b0*/  FADD.FTZ R125, R125, -R145 ;  /* 0x800000917d7d7221 */ /* 0x000fe40000010000 */
[----:B-1----:R-:W-:Y:S01]  /*31c0*/  FMUL.FTZ R120, R154, R120 ;  /* 0x000000789a787220 */ /* 0x002fe20000410000 */
[----:B--2---:R-:W-:-:S03]  /*31d0*/  FMUL.FTZ R124, R14, R124 ;  /* 0x0000007c0e7c7220 */ /* 0x004fc60000410000 */
[----:B------:R-:W-:Y:S01]  /*31e0*/  FMUL.FTZ R11, R11, R120 ;  /* 0x000000780b0b7220 */ /* 0x000fe20000410000 */
[----:B------:R-:W-:Y:S01]  /*31f0*/  FADD.FTZ R120, R121, -R145 ;  /* 0x8000009179787221 */ /* 0x000fe20000010000 */
[C---:B------:R-:W-:Y:S01]  /*3200*/  FMUL.FTZ R125, R151.reuse, R125 ;  /* 0x0000007d977d7220 */ /* 0x040fe20000410000 */
[----:B------:R-:W-:Y:S01]  /*3210*/  F2FP.BF16.F32.PACK_AB R14, R151, R14 ;  /* 0x0000000e970e723e */ /* 0x000fe200000010ff */
[----:B------:R-:W1:Y:S01]  /*3220*/  MUFU.EX2 R121, R156 ;  /* 0x0000009c00797308 */ /* 0x000e620000000800 */
[----:B------:R-:W-:Y:S01]  /*3230*/  FMUL.FTZ R120, R153, R120 ;  /* 0x0000007899787220 */ /* 0x000fe20000410000 */
[----:B------:R1:W2:Y:S01]  /*3240*/  LDS R151, [R15+0x30220] ;  /* 0x030220000f977984 */ /* 0x0002a20000000800 */
[----:B------:R-:W-:Y:S02]  /*3250*/  FMUL.FTZ R124, R13, R124 ;  /* 0x0000007c0d7c7220 */ /* 0x000fe40000410000 */
[----:B------:R-:W-:Y:S01]  /*3260*/  FMUL.FTZ R120, R12, R120 ;  /* 0x000000780c787220 */ /* 0x000fe20000410000 */
[----:B------:R-:W-:-:S02]  /*3270*/  F2FP.BF16.F32.PACK_AB R12, R153, R154 ;  /* 0x0000009a990c723e */ /* 0x000fc400000010ff */
[----:B------:R-:W4:Y:S01]  /*3280*/  LDL R153, [R1+0x4] ;  /* 0x0000040001997983 */ /* 0x000f220000100800 */
[----:B---3--:R-:W-:Y:S01]  /*3290*/  F2FP.BF16.F32.PACK_AB R13, R150, R144 ;  /* 0x00000090960d723e */ /* 0x008fe200000010ff */
[----:B------:R-:W3:Y:S01]  /*32a0*/  MUFU.EX2 R143, R143 ;  /* 0x0000008f008f7308 */ /* 0x000ee20000000800 */
[--C-:B------:R-:W-:Y:S01]  /*32b0*/  FADD.FTZ R128, R128, -R145.reuse ;  /* 0x8000009180807221 */ /* 0x100fe20000010000 */
[--C-:B------:R-:W-:Y:S01]  /*32c0*/  FADD.FTZ R132, R132, -R145.reuse ;  /* 0x8000009184847221 */ /* 0x100fe20000010000 */
[--C-:B------:R-:W-:Y:S01]  /*32d0*/  FADD.FTZ R129, R129, -R145.reuse ;  /* 0x8000009181817221 */ /* 0x100fe20000010000 */
[----:B------:R-:W-:Y:S01]  /*32e0*/  FFMA.FTZ R23, -R23, R23, 1 ;  /* 0x3f80000017177423 */ /* 0x000fe20000010117 */
[----:B------:R-:W-:Y:S01]  /*32f0*/  R2UR UR10, R4 ;  /* 0x00000000040a72ca */ /* 0x000fe200000e0000 */
[----:B------:R-:W-:Y:S01]  /*3300*/  FFMA.FTZ R17, -R17, R17, 1 ;  /* 0x3f80000011117423 */ /* 0x000fe20000010111 */
[----:B-1----:R-:W-:Y:S01]  /*3310*/  F2FP.BF16.F32.PACK_AB R15, R152, R121 ;  /* 0x00000079980f723e */ /* 0x002fe200000010ff */
[----:B------:R-:W-:Y:S01]  /*3320*/  BAR.SYNC.DEFER_BLOCKING 0x9, 0x180 ;  /* 0x0246000000007b1d */ /* 0x000fe20000010000 */
[----:B------:R-:W-:Y:S01]  /*3330*/  FFMA.FTZ R22, -R22, R22, 1 ;  /* 0x3f80000016167423 */ /* 0x000fe20000010116 */
[----:B------:R-:W-:Y:S01]  /*3340*/  FFMA.FTZ R9, -R9, R9, 1 ;  /* 0x3f80000009097423 */ /* 0x000fe20000010109 */
[----:B------:R-:W-:Y:S01]  /*3350*/  FADD.FTZ R133, R133, -R145 ;  /* 0x8000009185857221 */ /* 0x000fe20000010000 */
[----:B------:R-:W-:Y:S01]  /*3360*/  FMUL.FTZ R17, R17, R125 ;  /* 0x0000007d11117220 */ /* 0x000fe20000410000 */
[----:B------:R-:W-:Y:S01]  /*3370*/  FFMA.FTZ R125, -R138, R138, 1 ;  /* 0x3f8000008a7d7423 */ /* 0x000fe2000001018a */
[----:B------:R-:W1:Y:S01]  /*3380*/  MUFU.EX2 R142, R142 ;  /* 0x0000008e008e7308 */ /* 0x000e620000000800 */
[----:B------:R-:W-:Y:S01]  /*3390*/  FFMA.FTZ R20, -R20, R20, 1 ;  /* 0x3f80000014147423 */ /* 0x000fe20000010114 */
[----:B------:R-:W-:Y:S01]  /*33a0*/  FFMA.FTZ R21, -R21, R21, 1 ;  /* 0x3f80000015157423 */ /* 0x000fe20000010115 */
[----:B---3--:R-:W-:Y:S01]  /*33b0*/  FMUL.FTZ R129, R143, R129 ;  /* 0x000000818f817220 */ /* 0x008fe20000410000 */
[----:B------:R-:W-:Y:S01]  /*33c0*/  USHF.R.U32.HI UR5, URZ, 0x4, UR37 ;  /* 0x000000043f057899 */ /* 0x000fe20008011625 */
[----:B------:R-:W-:Y:S01]  /*33d0*/  F2FP.BF16.F32.PACK_AB R120, R120, R11 ;  /* 0x0000000b7878723e */ /* 0x000fe200000010ff */
[----:B------:R-:W-:Y:S01]  /*33e0*/  ULEA UR4, UR10, UR4, 0xd ;  /* 0x000000040a047291 */ /* 0x000fe2000f8e683f */
[----:B------:R-:W-:Y:S01]  /*33f0*/  FMUL.FTZ R23, R23, R129 ;  /* 0x0000008117177220 */ /* 0x000fe20000410000 */
[----:B------:R-:W-:Y:S01]  /*3400*/  MUFU.EX2 R148, R148 ;  /* 0x0000009400947308 */ /* 0x000fe20000000800 */
[----:B------:R-:W-:-:S02]  /*3410*/  ULOP3.LUT UR5, UR5, 0x3fff, URZ, 0xc0, !UPT ;  /* 0x00003fff05057892 */ /* 0x000fc4000f8ec03f */
[----:B------:R-:W-:Y:S02]  /*3420*/  USHF.R.U32.HI UR4, URZ, 0x4, UR4 ;  /* 0x000000043f047899 */ /* 0x000fe40008011604 */
[----:B------:R-:W-:Y:S02]  /*3430*/  ULOP3.LUT UR9, UR5, 0x1000000, URZ, 0xfc, !UPT ;  /* 0x0100000005097892 */ /* 0x000fe4000f8efc3f */
[----:B------:R-:W-:Y:S01]  /*3440*/  ULOP3.LUT UR8, UR4, 0x3fff, URZ, 0xc0, !UPT ;  /* 0x00003fff04087892 */ /* 0x000fe2000f8ec03f */
[----:B------:R-:W3:Y:S01]  /*3450*/  MUFU.EX2 R147, R147 ;  /* 0x0000009300937308 */ /* 0x000ee20000000800 */
[----:B-1----:R-:W-:Y:S01]  /*3460*/  FMUL.FTZ R133, R142, R133 ;  /* 0x000000858e857220 */ /* 0x002fe20000410000 */
[----:B------:R1:W-:Y:S01]  /*3470*/  STSM.16.M88.4 [R155+0x30400], R12 ;  /* 0x0304000c9b007844 */ /* 0x0003e20000000200 */
[--C-:B--2---:R-:W-:Y:S01]  /*3480*/  FADD.FTZ R126, R126, -R151.reuse ;  /* 0x800000977e7e7221 */ /* 0x104fe20000010000 */
[--C-:B------:R-:W-:Y:S01]  /*3490*/  FADD.FTZ R129, R127, -R151.reuse ;  /* 0x800000977f817221 */ /* 0x100fe20000010000 */
[--C-:B------:R-:W-:Y:S01]  /*34a0*/  FADD.FTZ R127, R134, -R151.reuse ;  /* 0x80000097867f7221 */ /* 0x100fe20000010000 */
[----:B------:R-:W-:Y:S01]  /*34b0*/  UMOV UR6, UR9 ;  /* 0x0000000900067c82 */ /* 0x000fe20008000000 */
[----:B------:R-:W-:Y:S01]  /*34c0*/  FMUL.FTZ R126, R121, R126 ;  /* 0x0000007e797e7220 */ /* 0x000fe20000410000 */
[----:B------:R-:W2:Y:S01]  /*34d0*/  MUFU.EX2 R146, R146 ;  /* 0x0000009200927308 */ /* 0x000ea20000000800 */
[----:B------:R-:W-:Y:S01]  /*34e0*/  FFMA.FTZ R121, -R10, R10, 1 ;  /* 0x3f8000000a797423 */ /* 0x000fe2000001010a */
[----:B------:R-:W-:Y:S01]  /*34f0*/  FMUL.FTZ R129, R152, R129 ;  /* 0x0000008198817220 */ /* 0x000fe20000410000 */
[----:B------:R-:W-:Y:S01]  /*3500*/  FFMA.FTZ R10, -R19, R19, 1 ;  /* 0x3f800000130a7423 */ /* 0x000fe20000010113 */
[----:B------:R-:W-:Y:S01]  /*3510*/  UMOV UR7, 0x80000020 ;  /* 0x8000002000077882 */ /* 0x000fe20000000000 */
[----:B------:R-:W-:Y:S01]  /*3520*/  UMOV UR4, UR8 ;  /* 0x0000000800047c82 */ /* 0x000fe20008000000 */
[----:B------:R-:W-:Y:S01]  /*3530*/  UMOV UR5, 0x40000040 ;  /* 0x4000004000057882 */ /* 0x000fe20000000000 */
[----:B------:R-:W-:Y:S01]  /*3540*/  FMUL.FTZ R129, R10, R129 ;  /* 0x000000810a817220 */ /* 0x000fe20000410000 */
[----:B------:R-:W5:Y:S01]  /*3550*/  MUFU.EX2 R139, R139 ;  /* 0x0000008b008b7308 */ /* 0x000f620000000800 */
[----:B------:R-:W-:Y:S01]  /*3560*/  FFMA.FTZ R10, -R137, R137, 1 ;  /* 0x3f800000890a7423 */ /* 0x000fe20000010189 */
[--C-:B-1----:R-:W-:Y:S01]  /*3570*/  FADD.FTZ R13, R122, -R151.reuse ;  /* 0x800000977a0d7221 */ /* 0x102fe20000010000 */
[--C-:B------:R-:W-:Y:S01]  /*3580*/  FADD.FTZ R15, R123, -R151.reuse ;  /* 0x800000977b0f7221 */ /* 0x100fe20000010000 */
[--C-:B------:R-:W-:Y:S01]  /*3590*/  FADD.FTZ R123, R130, -R151.reuse ;  /* 0x80000097827b7221 */ /* 0x100fe20000010000 */
[--C-:B------:R-:W-:Y:S01]  /*35a0*/  FADD.FTZ R122, R131, -R151.reuse ;  /* 0x80000097837a7221 */ /* 0x100fe20000010000 */
[----:B------:R-:W-:Y:S01]  /*35b0*/  FMUL.FTZ R144, R144, R13 ;  /* 0x0000000d90907220 */ /* 0x000fe20000410000 */
[----:B------:R-:W-:Y:S01]  /*35c0*/  FMUL.FTZ R150, R150, R15 ;  /* 0x0000000f96967220 */ /* 0x000fe20000410000 */
[----:B------:R-:W1:Y:S01]  /*35d0*/  MUFU.EX2 R12, R149 ;  /* 0x00000095000c7308 */ /* 0x000e620000000800 */
[----:B---3--:R-:W-:Y:S01]  /*35e0*/  F2FP.BF16.F32.PACK_AB R13, R147, R148 ;  /* 0x00000094930d723e */ /* 0x008fe200000010ff */
[----:B------:R-:W-:Y:S01]  /*35f0*/  FADD.FTZ R130, R135, -R151 ;  /* 0x8000009787827221 */ /* 0x000fe20000010000 */
[----:B------:R-:W-:Y:S01]  /*3600*/  FFMA.FTZ R131, -R18, R18, 1 ;  /* 0x3f80000012837423 */ /* 0x000fe20000010112 */
[----:B------:R-:W-:Y:S01]  /*3610*/  FMUL.FTZ R144, R9, R144 ;  /* 0x0000009009907220 */ /* 0x000fe20000410000 */
[----:B------:R-:W-:Y:S01]  /*3620*/  FMUL.FTZ R123, R148, R123 ;  /* 0x0000007b947b7220 */ /* 0x000fe20000410000 */
[----:B------:R-:W-:Y:S01]  /*3630*/  FMUL.FTZ R122, R147, R122 ;  /* 0x0000007a937a7220 */ /* 0x000fe20000410000 */
[----:B--2---:R-:W-:Y:S01]  /*3640*/  FMUL.FTZ R127, R146, R127 ;  /* 0x0000007f927f7220 */ /* 0x004fe20000410000 */
[----:B------:R-:W2:Y:S01]  /*3650*/  MUFU.EX2 R14, R140 ;  /* 0x0000008c000e7308 */ /* 0x000ea20000000800 */
[C---:B-----5:R-:W-:Y:S01]  /*3660*/  F2FP.BF16.F32.PACK_AB R15, R139.reuse, R146 ;  /* 0x000000928b0f723e */ /* 0x060fe200000010ff */
[----:B------:R-:W-:Y:S01]  /*3670*/  FMUL.FTZ R130, R139, R130 ;  /* 0x000000828b827220 */ /* 0x000fe20000410000 */
[----:B------:R-:W-:Y:S01]  /*3680*/  FFMA.FTZ R9, -R136, R136, 1 ;  /* 0x3f80000088097423 */ /* 0x000fe20000010188 */
[----:B------:R-:W-:Y:S01]  /*3690*/  FMUL.FTZ R121, R121, R150 ;  /* 0x0000009679797220 */ /* 0x000fe20000410000 */
[----:B------:R-:W-:Y:S01]  /*36a0*/  FMUL.FTZ R126, R131, R126 ;  /* 0x0000007e837e7220 */ /* 0x000fe20000410000 */
[----:B------:R-:W-:Y:S01]  /*36b0*/  FMUL.FTZ R18, R21, R122 ;  /* 0x0000007a15127220 */ /* 0x000fe20000410000 */
[----:B------:R-:W-:Y:S01]  /*36c0*/  FMUL.FTZ R10, R10, R127 ;  /* 0x0000007f0a0a7220 */ /* 0x000fe20000410000 */
[----:B------:R-:W-:Y:S01]  /*36d0*/  FMUL.FTZ R9, R9, R130 ;  /* 0x0000008209097220 */ /* 0x000fe20000410000 */
[----:B-1----:R-:W-:Y:S01]  /*36e0*/  FMUL.FTZ R128, R12, R128 ;  /* 0x000000800c807220 */ /* 0x002fe20000410000 */
[----:B------:R-:W-:Y:S01]  /*36f0*/  F2FP.BF16.F32.PACK_AB R12, R143, R12 ;  /* 0x0000000c8f0c723e */ /* 0x000fe200000010ff */
[----:B------:R-:W-:Y:S01]  /*3700*/  UMOV UR11, 0x40000040 ;  /* 0x40000040000b7882 */ /* 0x000fe20000000000 */
[----:B------:R-:W-:Y:S01]  /*3710*/  F2FP.BF16.F32.PACK_AB R122, R17, R124 ;  /* 0x0000007c117a723e */ /* 0x000fe200000010ff */
[----:B------:R-:W-:Y:S01]  /*3720*/  FMUL.FTZ R22, R22, R128 ;  /* 0x0000008016167220 */ /* 0x000fe20000410000 */
[----:B------:R-:W-:Y:S01]  /*3730*/  FFMA.FTZ R128, -R141, R141, 1 ;  /* 0x3f8000008d807423 */ /* 0x000fe2000001018d */
[----:B------:R-:W-:Y:S01]  /*3740*/  F2FP.BF16.F32.PACK_AB R121, R121, R144 ;  /* 0x000000907979723e */ /* 0x000fe200000010ff */
[----:B--2---:R-:W-:Y:S01]  /*3750*/  FMUL.FTZ R132, R14, R132 ;  /* 0x000000840e847220 */ /* 0x004fe20000410000 */
[----:B------:R-:W-:Y:S01]  /*3760*/  F2FP.BF16.F32.PACK_AB R14, R142, R14 ;  /* 0x0000000e8e0e723e */ /* 0x000fe200000010ff */
[----:B------:R-:W-:-:S02]  /*3770*/  FMUL.FTZ R128, R128, R133 ;  /* 0x0000008580807220 */ /* 0x000fc40000410000 */
[----:B------:R-:W-:Y:S02]  /*3780*/  FMUL.FTZ R125, R125, R132 ;  /* 0x000000847d7d7220 */ /* 0x000fe40000410000 */
[----:B----4-:R1:W-:Y:S01]  /*3790*/  STSM.16.M88.4 [R153], R12 ;  /* 0x0000000c99007844 */ /* 0x0103e20000000200 */
        /* <DEDUP_REMOVED lines=8> */
[----:B------:R-:W-:Y:S02]  /*3820*/  F2FP.BF16.F32.PACK_AB R12, R23, R22 ;  /* 0x00000016170c723e */ /* 0x000fe400000010ff */
        /* <DEDUP_REMOVED lines=88> */
.L_x_3133:
        /* <DEDUP_REMOVED lines=60> */
.L_x_3134:
        /* <DEDUP_REMOVED lines=12> */
[----:B----4-:R-:W-:Y:S05]  /*4230*/  @!P1 BRA `(.L_x_3135) ;  /* 0xffffffd800f89947 */ /* 0x010fea000383ffff */
        /* <DEDUP_REMOVED lines=50> */
.L_x_3117:
[----:B------:R-:W-:Y:S05]  /*4560*/  @P0 BRA `(.L_x_3136) ;  /* 0x0000001400f40947 */ /* 0x000fea0003800000 */
[----:B------:R-:W2:Y:S01]  /*4570*/  LDL R120, [R1+0xc] ;  /* 0x00000c0001787983 */ /* 0x000ea20000100800 */
[----:B------:R-:W1:Y:S01]  /*4580*/  S2UR UR5, SR_CgaCtaId ;  /* 0x00000000000579c3 */ /* 0x000e620000008800 */
[----:B------:R-:W-:Y:S01]  /*4590*/  UMOV UR4, 0x400 ;  /* 0x0000040000047882 */ /* 0x000fe20000000000 */
[----:B------:R-:W-:Y:S01]  /*45a0*/  F2FP.BF16.F32.PACK_AB R72, R73, R72 ;  /* 0x000000484948723e */ /* 0x000fe200000010ff */
[----:B------:R-:W4:Y:S01]  /*45b0*/  S2R R0, SR_TID.X ;  /* 0x0000000000007919 */ /* 0x000f220000002100 */
        /* <DEDUP_REMOVED lines=10> */
[----:B-1----:R-:W-:Y:S01]  /*4660*/  ULEA UR4, UR5, UR4, 0x18 ;  /* 0x0000000405047291 */ /* 0x002fe2000f8ec03f */
[----:B------:R-:W-:-:S02]  /*4670*/  F2FP.BF16.F32.PACK_AB R90, R93, R92 ;  /* 0x0000005c5d5a723e */ /* 0x000fc400000010ff */
[----:B------:R-:W-:Y:S02]  /*4680*/  F2FP.BF16.F32.PACK_AB R91, R95, R94 ;  /* 0x0000005e5f5b723e */ /* 0x000fe400000010ff */
[----:B------:R-:W-:Y:S02]  /*4690*/  F2FP.BF16.F32.PACK_AB R97, R99, R98 ;  /* 0x000000626361723e */ /* 0x000fe400000010ff */
[----:B------:R-:W-:Y:S02]  /*46a0*/  F2FP.BF16.F32.PACK_AB R104, R105, R104 ;  /* 0x000000686968723e */ /* 0x000fe400000010ff */
[----:B------:R-:W-:Y:S01]  /*46b0*/  F2FP.BF16.F32.PACK_AB R98, R101, R100 ;  /* 0x000000646562723e */ /* 0x000fe200000010ff */
[----:B----4-:R-:W-:Y:S01]  /*46c0*/  VIADD R0, R0, 0xffffff80 ;  /* 0xffffff8000007836 */ /* 0x010fe20000000000 */
        /* <DEDUP_REMOVED lines=33> */
[----:B------:R-:W2:Y:S01]  /*48e0*/  LDC.64 R4, c[0x0][0x870] ;  /* 0x00021c00ff047b82 */ /* 0x000ea20000000a00 */
        /* <DEDUP_REMOVED lines=27> */
[----:B------:R-:W-:Y:S01]  /*4aa0*/  STSM.16.MT88.4 [R8], R24 ;  /* 0x0000001808007844 */ /* 0x000fe20000004200 */
[----:B-1----:R-:W-:-:S03]  /*4ab0*/  ISETP.NE.U32.AND P0, PT, R2, RZ, PT ;  /* 0x000000ff0200720c */ /* 0x002fc60003f05070 */
[----:B------:R-:W-:Y:S01]  /*4ac0*/  STSM.16.MT88.4 [R8+0x800], R32 ;  /* 0x0008002008007844 */ /* 0x000fe20000004200 */
[----:B------:R-:W-:-:S03]  /*4ad0*/  ISETP.NE.AND.EX P0, PT, R3, RZ, PT, P0 ;  /* 0x000000ff0300720c */ /* 0x000fc60003f05300 */
[----:B------:R1:W-:Y:S04]  /*4ae0*/  STSM.16.MT88.4 [R8+0x1000], R40 ;  /* 0x0010002808007844 */ /* 0x0003e80000004200 */
[----:B------:R-:W-:Y:S04]  /*4af0*/  STSM.16.MT88.4 [R8+0x1800], R48 ;  /* 0x0018003008007844 */ /* 0x000fe80000004200 */
[----:B------:R-:W-:Y:S04]  /*4b00*/  STSM.16.MT88.4 [R8+0x2000], R56 ;  /* 0x0020003808007844 */ /* 0x000fe80000004200 */
[----:B------:R4:W-:Y:S01]  /*4b10*/  STSM.16.MT88.4 [R8+0x2800], R64 ;  /* 0x0028004008007844 */ /* 0x0009e20000004200 */
[----:B--2---:R-:W-:Y:S01]  /*4b20*/  IMAD.WIDE R6, R120, 0x4, R4 ;  /* 0x0000000478067825 */ /* 0x004fe200078e0204 */
[----:B------:R-:W-:Y:S08]  /*4b30*/  BAR.SYNC.DEFER_BLOCKING 0x1, 0x180 ;  /* 0x0046000000007b1d */ /* 0x000ff00000010000 */
[----:B------:R-:W2:Y:S01]  /*4b40*/  LDC.64 R4, c[0x0][0x878] ;  /* 0x00021e00ff047b82 */ /* 0x000ea20000000a00 */
[----:B------:R-:W3:Y:S01]  /*4b50*/  @P0 LDG.E R3, desc[UR38][R6.64] ;  /* 0x0000002606030981 */ /* 0x000ee2000c1e1900 */
[----:B------:R-:W-:-:S06]  /*4b60*/  IMAD.HI R10, R0, 0x2aaaaaab, RZ ;  /* 0x2aaaaaab000a7827 */ /* 0x000fcc00078e02ff */
[----:B------:R-:W4:Y:S01]  /*4b70*/  LDC R9, c[0x0][0x808] ;  /* 0x00020200ff097b82 */ /* 0x000f220000000800 */
[----:B--2---:R-:W-:-:S04]  /*4b80*/  ISETP.NE.U32.AND P1, PT, R4, RZ, PT ;  /* 0x000000ff0400720c */ /* 0x004fc80003f25070 */
[----:B------:R-:W-:Y:S02]  /*4b90*/  ISETP.NE.AND.EX P1, PT, R5, RZ, PT, P1 ;  /* 0x000000ff0500720c */ /* 0x000fe40003f25310 */
[----:B------:R-:W-:-:S04]  /*4ba0*/  SHF.R.U32.HI R11, RZ, 0x1f, R10 ;  /* 0x0000001fff0b7819 */ /* 0x000fc8000001160a */
[----:B-1----:R-:W-:-:S07]  /*4bb0*/  LEA.HI.SX32 R43, R10, R11, 0x1e ;  /* 0x0000000b0a2b7211 */ /* 0x002fce00078ff2ff */
[----:B------:R-:W1:Y:S01]  /*4bc0*/  @P1 LDC.64 R4, c[0x0][0x878] ;  /* 0x00021e00ff041b82 */ /* 0x000e620000000a00 */
[C---:B------:R-:W-:Y:S02]  /*4bd0*/  IMAD R0, R43.reuse, -0x18, R0 ;  /* 0xffffffe82b007824 */ /* 0x040fe400078e0200 */
[----:B----4-:R-:W-:-:S03]  /*4be0*/  IMAD.SHL.U32 R8, R43, 0x40, RZ ;  /* 0x000000402b087824 */ /* 0x010fc600078e00ff */
[----:B------:R-:W-:Y:S01]  /*4bf0*/  SHF.R.S32.HI R13, RZ, 0x1f, R0 ;  /* 0x0000001fff0d7819 */ /* 0x000fe20000011400 */
[----:B------:R-:W-:-:S03]  /*4c00*/  IMAD.SHL.U32 R2, R0, 0x8, RZ ;  /* 0x0000000800027824 */ /* 0x000fc600078e00ff */
[----:B------:R-:W-:Y:S02]  /*4c10*/  LEA.HI R12, R13, R0, RZ, 0x3 ;  /* 0x000000000d0c7211 */ /* 0x000fe400078f18ff */
[----:B------:R-:W-:Y:S02]  /*4c20*/  LOP3.LUT R13, R8, 0x1c0, RZ, 0xc0, !PT ;  /* 0x000001c0080d7812 */ /* 0x000fe400078ec0ff */
[----:B------:R-:W-:Y:S02]  /*4c30*/  LEA.HI R11, R10, R11, RZ, 0x1b ;  /* 0x0000000b0a0b7211 */ /* 0x000fe400078fd8ff */
[----:B------:R-:W-:Y:S02]  /*4c40*/  LOP3.LUT R0, R13, 0x38, R2, 0xf8, !PT ;  /* 0x000000380d007812 */ /* 0x000fe400078ef802 */
[----:B------:R-:W-:Y:S02]  /*4c50*/  SHF.R.S32.HI R12, RZ, 0x3, R12 ;  /* 0x00000003ff0c7819 */ /* 0x000fe4000001140c */
[----:B------:R-:W-:Y:S01]  /*4c60*/  SHF.R.U32.HI R13, RZ, 0x3, R13 ;  /* 0x00000003ff0d7819 */ /* 0x000fe2000001160d */
[----:B-1----:R-:W-:-:S03]  /*4c70*/  @P1 IMAD.WIDE R4, R120, 0x4, R4 ;  /* 0x0000000478041825 */ /* 0x002fc600078e0204 */
[----:B------:R-:W-:Y:S01]  /*4c80*/  LOP3.LUT R0, R0, R13, RZ, 0x3c, !PT ;  /* 0x0000000d00007212 */ /* 0x000fe200078e3cff */
[----:B------:R-:W-:Y:S01]  /*4c90*/  IMAD R11, R12, 0xc, R11 ;  /* 0x0000000c0c0b7824 */ /* 0x000fe200078e020b */
[----:B------:R3:W5:Y:S01]  /*4ca0*/  @P1 LDG.E R9, desc[UR38][R4.64] ;  /* 0x0000002604091981 */ /* 0x000762000c1e1900 */
[----:B------:R-:W-:Y:S02]  /*4cb0*/  CS2R R24, SRZ ;  /* 0x0000000000187805 */ /* 0x000fe4000001ff00 */
[----:B------:R-:W-:Y:S01]  /*4cc0*/  IMAD.U32 R0, R11, 0x200, R0 ;  /* 0x000002000b007824 */ /* 0x000fe200078e0000 */
[----:B---3--:R-:W-:Y:S01]  /*4cd0*/  @P0 SHF.R.S32.HI R4, RZ, 0x1f, R3 ;  /* 0x0000001fff040819 */ /* 0x008fe20000011403 */
[----:B------:R-:W-:Y:S06]  /*4ce0*/  @P1 BRA `(.L_x_3137) ;  /* 0x0000000000101947 */ /* 0x000fec0003800000 */
[----:B------:R-:W-:Y:S05]  /*4cf0*/  @!P0 BRA `(.L_x_3137) ;  /* 0x00000000000c8947 */ /* 0x000fea0003800000 */
[----:B------:R-:W2:Y:S04]  /*4d00*/  LDG.E R8, desc[UR38][R6.64] ;  /* 0x0000002606087981 */ /* 0x000ea8000c1e1900 */
[----:B-----5:R-:W2:Y:S02]  /*4d10*/  LDG.E R9, desc[UR38][R6.64+0x4] ;  /* 0x0000042606097981 */ /* 0x020ea4000c1e1900 */
[----:B--2---:R-:W-:-:S07]  /*4d20*/  IMAD.IADD R9, R9, 0x1, -R8 ;  /* 0x0000000109097824 */ /* 0x004fce00078e0a08 */
.L_x_3137:
[----:B------:R-:W2:Y:S01]  /*4d30*/  LDL.LU R38, [R1+0x10] ;  /* 0x0000100001267983 */ /* 0x000ea20000300800 */
[----:B------:R-:W-:Y:S01]  /*4d40*/  LEA R0, R0, UR4, 0x1 ;  /* 0x0000000400007c11 */ /* 0x000fe2000f8e08ff */
[----:B------:R-:W-:Y:S01]  /*4d50*/  @P0 IMAD.MOV.U32 R24, RZ, RZ, R3 ;  /* 0x000000ffff180224 */ /* 0x000fe200078e0003 */
[----:B------:R-:W-:Y:S01]  /*4d60*/  ULDC.64 UR4, c[0x0][0x850] ;  /* 0x0002140000047ab9 */ /* 0x000fe20000000a00 */
[----:B------:R-:W3:Y:S01]  /*4d70*/  LDL R47, [R1+0x18] ;  /* 0x00001800012f7983 */ /* 0x000ee20000100800 */
[----:B------:R-:W-:Y:S01]  /*4d80*/  @P0 IMAD.MOV.U32 R25, RZ, RZ, R4 ;  /* 0x000000ffff190224 */ /* 0x000fe200078e0004 */
[----:B------:R-:W-:Y:S02]  /*4d90*/  ULDC UR6, c[0x0][0x83c] ;  /* 0x00020f0000067ab9 */ /* 0x000fe40000000800 */
[----:B------:R-:W4:Y:S01]  /*4da0*/  LDL R46, [R1+0x14] ;  /* 0x00001400012e7983 */ /* 0x000f220000100800 */
[C---:B------:R-:W-:Y:S01]  /*4db0*/  VIADD R26, R43.reuse, 0x10 ;  /* 0x000000102b1a7836 */ /* 0x040fe20000000000 */
[C---:B------:R-:W-:Y:S01]  /*4dc0*/  IADD3 R24, P1, R43.reuse, R24, RZ ;  /* 0x000000182b187210 */ /* 0x040fe20007f3e0ff */
[C---:B------:R-:W-:Y:S01]  /*4dd0*/  VIADD R32, R43.reuse, 0x30 ;  /* 0x000000302b207836 */ /* 0x040fe20000000000 */
[----:B------:R1:W1:Y:S01]  /*4de0*/  LDS.128 R28, [R0+0x9800] ;  /* 0x00980000001c7984 */ /* 0x0002620000000c00 */
[----:B------:R-:W-:Y:S01]  /*4df0*/  SEL R45, R120, RZ, !P0 ;  /* 0x000000ff782d7207 */ /* 0x000fe20004000000 */
[C---:B------:R-:W-:Y:S01]  /*4e00*/  VIADD R33, R43.reuse, 0x40 ;  /* 0x000000402b217836 */ /* 0x040fe20000000000 */
[----:B------:R-:W-:Y:S01]  /*4e10*/  LEA.HI.X.SX32 R25, R43, R25, 0x1, P1 ;  /* 0x000000192b197211 */ /* 0x000fe200008f0eff */
[----:B------:R1:W1:Y:S01]  /*4e20*/  LDS.128 R20, [R0+0x800] ;  /* 0x0008000000147984 */ /* 0x0002620000000c00 */
[----:B------:R-:W-:Y:S03]  /*4e30*/  BSSY B0, `(.L_x_3138) ;  /* 0x0000028000007945 */ /* 0x000fe60003800000 */
[----:B------:R1:W1:Y:S04]  /*4e40*/  LDS.128 R16, [R0+0x1000] ;  /* 0x0010000000107984 */ /* 0x0002680000000c00 */
[----:B------:R1:W1:Y:S04]  /*4e50*/  LDS.128 R12, [R0+0x1800] ;  /* 0x00180000000c7984 */ /* 0x0002680000000c00 */
[----:B------:R1:W1:Y:S01]  /*4e60*/  LDS.128 R4, [R0+0x2800] ;  /* 0x0028000000047984 */ /* 0x0002620000000c00 */
[----:B--2--5:R-:W-:-:S03]  /*4e70*/  IMAD R3, R38, -0x60, R9 ;  /* 0xffffffa026037824 */ /* 0x024fc600078e0209 */
[----:B------:R2:W1:Y:S01]  /*4e80*/  LDS.128 R8, [R0+0x2000] ;  /* 0x0020000000087984 */ /* 0x0004620000000c00 */
[----:B------:R-:W-:Y:S01]  /*4e90*/  IMAD.WIDE R24, R38, 0x60, R24 ;  /* 0x0000006026187825 */ /* 0x000fe200078e0218 */
[----:B------:R-:W-:-:S03]  /*4ea0*/  VIMNMX R44, R3, 0x60, PT ;  /* 0x00000060032c7848 */ /* 0x000fc60003fe0100 */
[----:B------:R-:W-:Y:S02]  /*4eb0*/  VIADD R3, R43, 0x20 ;  /* 0x000000202b037836 */ /* 0x000fe40000000000 */
[----:B---3--:R-:W-:Y:S01]  /*4ec0*/  IMAD R34, R47, UR4, RZ ;  /* 0x000000042f227c24 */ /* 0x008fe2000f8e02ff */
[-C--:B------:R-:W-:Y:S02]  /*4ed0*/  ISETP.GE.AND P3, PT, R43, R44.reuse, PT ;  /* 0x0000002c2b00720c */ /* 0x080fe40003f66270 */
[----:B------:R-:W-:Y:S01]  /*4ee0*/  ISETP.GE.AND P5, PT, R3, R44, PT ;  /* 0x0000002c0300720c */ /* 0x000fe20003fa6270 */
[----:B----4-:R-:W-:Y:S01]  /*4ef0*/  IMAD R35, R46, UR5, R34 ;  /* 0x000000052e237c24 */ /* 0x010fe2000f8e0222 */
[----:B------:R-:W-:Y:S02]  /*4f00*/  SHF.R.S32.HI R3, RZ, 0x1f, R2 ;  /* 0x0000001fff037819 */ /* 0x000fe40000011402 */
[----:B------:R-:W-:Y:S02]  /*4f10*/  SHF.R.S32.HI R34, RZ, 0x1f, R120 ;  /* 0x0000001fff227819 */ /* 0x000fe40000011478 */
[----:B------:R-:W-:-:S02]  /*4f20*/  ISETP.GE.OR P6, PT, R2, UR6, P3 ;  /* 0x0000000602007c0c */ /* 0x000fc40009fc6670 */
[-C--:B------:R-:W-:Y:S01]  /*4f30*/  ISETP.GE.AND P4, PT, R26, R44.reuse, PT ;  /* 0x0000002c1a00720c */ /* 0x080fe20003f86270 */
[----:B------:R-:W-:Y:S01]  /*4f40*/  IMAD.WIDE.U32 R26, R46, UR4, R2 ;  /* 0x000000042e1a7c25 */ /* 0x000fe2000f8e0002 */
[----:B------:R-:W-:Y:S01]  /*4f50*/  SEL R42, R34, RZ, !P0 ;  /* 0x000000ff222a7207 */ /* 0x000fe20004000000 */
[----:B------:R-:W-:Y:S01]  /*4f60*/  ULDC.64 UR4, c[0x0][0x858] ;  /* 0x0002160000047ab9 */ /* 0x000fe20000000a00 */
[-C--:B------:R-:W-:Y:S01]  /*4f70*/  ISETP.GE.AND P2, PT, R32, R44.reuse, PT ;  /* 0x0000002c2000720c */ /* 0x080fe20003f46270 */
[----:B------:R-:W-:Y:S01]  /*4f80*/  IMAD.IADD R27, R27, 0x1, R35 ;  /* 0x000000011b1b7824 */ /* 0x000fe200078e0223 */
[----:B------:R-:W-:Y:S01]  /*4f90*/  ISETP.GE.AND P1, PT, R33, R44, PT ;  /* 0x0000002c2100720c */ /* 0x000fe20003f26270 */
[----:B------:R-:W-:Y:S01]  /*4fa0*/  IMAD R32, R42, UR4, RZ ;  /* 0x000000042a207c24 */ /* 0x000fe2000f8e02ff */
[----:B------:R-:W-:Y:S01]  /*4fb0*/  ISETP.GE.OR P0, PT, R2, UR6, P4 ;  /* 0x0000000602007c0c */ /* 0x000fe2000a706670 */
[----:B------:R-:W-:-:S04]  /*4fc0*/  IMAD.WIDE.U32 R40, R45, UR4, R26 ;  /* 0x000000042d287c25 */ /* 0x000fc8000f8e001a */
[----:B------:R-:W-:-:S04]  /*4fd0*/  IMAD R37, R45, UR5, R32 ;  /* 0x000000052d257c24 */ /* 0x000fc8000f8e0220 */
        /* <DEDUP_REMOVED lines=13> */
.L_x_3139:
[----:B------:R-:W-:Y:S05]  /*50b0*/  BSYNC B0 ;  /* 0x0000000000007941 */ /* 0x000fea0003800000 */
.L_x_3138:
        /* <DEDUP_REMOVED lines=15> */
.L_x_3141:
[----:B------:R-:W-:Y:S05]  /*51b0*/  BSYNC B0 ;  /* 0x0000000000007941 */ /* 0x000fea0003800000 */
.L_x_3140:
[----:B-1-3--:R1:W3:Y:S01]  /*51c0*/  LDS.128 R28, [R0+0xa000] ;  /* 0x00a00000001c7984 */ /* 0x00a2e20000000c00 */
[C---:B------:R-:W-:Y:S01]  /*51d0*/  ISETP.GE.OR P6, PT, R2.reuse, UR6, P5 ;  /* 0x0000000602007c0c */ /* 0x040fe2000afc6670 */
[----:B------:R-:W-:Y:S01]  /*51e0*/  BSSY B0, `(.L_x_3142) ;  /* 0x0000010000007945 */ /* 0x000fe20003800000 */
[----:B------:R-:W-:-:S11]  /*51f0*/  ISETP.GE.OR P0, PT, R2, UR6, P2 ;  /* 0x0000000602007c0c */ /* 0x000fd60009706670 */
[----:B-1----:R-:W-:Y:S05]  /*5200*/  @P6 BRA `(.L_x_3143) ;  /* 0x0000000000346947 */ /* 0x002fea0003800000 */
        /* <DEDUP_REMOVED lines=12> */
[----:B---3--:R1:W-:Y:S02]  /*52d0*/  STG.E.128 desc[UR38][R32.64], R28 ;  /* 0x0000001c20007986 */ /* 0x0083e4000c101d26 */
.L_x_3143:
[----:B------:R-:W-:Y:S05]  /*52e0*/  BSYNC B0 ;  /* 0x0000000000007941 */ /* 0x000fea0003800000 */
.L_x_3142:
[----:B-1-3--:R1:W3:Y:S01]  /*52f0*/  LDS.128 R28, [R0+0xa800] ;  /* 0x00a80000001c7984 */ /* 0x00a2e20000000c00 */
[----:B------:R-:W-:Y:S01]  /*5300*/  BSSY B0, `(.L_x_3144) ;  /* 0x0000010000007945 */ /* 0x000fe20003800000 */
[----:B------:R-:W-:-:S03]  /*5310*/  VIADD R43, R43, 0x50 ;  /* 0x000000502b2b7836 */ /* 0x000fc60000000000 */
        /* <DEDUP_REMOVED lines=14> */
.L_x_3145:
[----:B------:R-:W-:Y:S05]  /*5400*/  BSYNC B0 ;  /* 0x0000000000007941 */ /* 0x000fea0003800000 */
.L_x_3144:
[----:B---34-:R3:W4:Y:S01]  /*5410*/  LDS.128 R28, [R0+0xb000] ;  /* 0x00b00000001c7984 */ /* 0x0187220000000c00 */
[----:B------:R-:W-:Y:S01]  /*5420*/  ISETP.GE.OR P6, PT, R2, UR6, P1 ;  /* 0x0000000602007c0c */ /* 0x000fe20008fc6670 */
[----:B------:R-:W-:Y:S01]  /*5430*/  BSSY B0, `(.L_x_3146) ;  /* 0x0000010000007945 */ /* 0x000fe20003800000 */
[----:B------:R-:W-:-:S11]  /*5440*/  ISETP.GE.AND P0, PT, R43, R44, PT ;  /* 0x0000002c2b00720c */ /* 0x000fd60003f06270 */
        /* <DEDUP_REMOVED lines=13> */
[----:B----4-:R2:W-:Y:S02]  /*5520*/  STG.E.128 desc[UR38][R32.64], R28 ;  /* 0x0000001c20007986 */ /* 0x0105e4000c101d26 */
.L_x_3147:
[----:B------:R-:W-:Y:S05]  /*5530*/  BSYNC B0 ;  /* 0x0000000000007941 */ /* 0x000fea0003800000 */
.L_x_3146:
[----:B--2-4-:R2:W4:Y:S01]  /*5540*/  LDS.128 R28, [R0+0xb800] ;  /* 0x00b80000001c7984 */ /* 0x0145220000000c00 */
[----:B------:R-:W-:Y:S01]  /*5550*/  ISETP.GE.OR P6, PT, R2, UR6, P0 ;  /* 0x0000000602007c0c */ /* 0x000fe200087c6670 */
[----:B------:R-:W-:-:S12]  /*5560*/  BSSY B0, `(.L_x_3148) ;  /* 0x000000f000007945 */ /* 0x000fd80003800000 */
        /* <DEDUP_REMOVED lines=14> */
.L_x_3149:
[----:B------:R-:W-:Y:S05]  /*5650*/  BSYNC B0 ;  /* 0x0000000000007941 */ /* 0x000fea0003800000 */
.L_x_3148:
[----:B------:R-:W-:Y:S01]  /*5660*/  ULDC.64 UR4, c[0x0][0x820] ;  /* 0x0002080000047ab9 */ /* 0x000fe20000000a00 */
[----:B------:R-:W-:Y:S01]  /*5670*/  ULDC UR6, c[0x0][0x80c] ;  /* 0x0002030000067ab9 */ /* 0x000fe20000000800 */
[----:B--2-4-:R-:W-:Y:S01]  /*5680*/  IMAD R28, R47, UR4, RZ ;  /* 0x000000042f1c7c24 */ /* 0x014fe2000f8e02ff */
[----:B------:R-:W-:Y:S01]  /*5690*/  ISETP.GE.OR P3, PT, R2, UR6, P3 ;  /* 0x0000000602007c0c */ /* 0x000fe20009f66670 */
[----:B------:R-:W-:Y:S01]  /*56a0*/  IMAD.WIDE.U32 R26, R46, UR4, R2 ;  /* 0x000000042e1a7c25 */ /* 0x000fe2000f8e0002 */
[----:B------:R-:W-:Y:S01]  /*56b0*/  BSSY B0, `(.L_x_3150) ;  /* 0x0000019000007945 */ /* 0x000fe20003800000 */
[----:B------:R-:W-:Y:S02]  /*56c0*/  ISETP.GE.OR P4, PT, R2, UR6, P4 ;  /* 0x0000000602007c0c */ /* 0x000fe4000a786670 */
[----:B------:R-:W-:Y:S01]  /*56d0*/  IMAD R3, R46, UR5, R28 ;  /* 0x000000052e037c24 */ /* 0x000fe2000f8e021c */
[----:B------:R-:W-:Y:S01]  /*56e0*/  ULDC.64 UR4, c[0x0][0x828] ;  /* 0x00020a0000047ab9 */ /* 0x000fe20000000a00 */
[----:B------:R2:W4:Y:S01]  /*56f0*/  LDS.128 R28, [R0] ;  /* 0x00000000001c7984 */ /* 0x0005220000000c00 */
[C---:B------:R-:W-:Y:S01]  /*5700*/  ISETP.GE.OR P5, PT, R2.reuse, UR6, P5 ;  /* 0x0000000602007c0c */ /* 0x040fe2000afa6670 */
[----:B------:R-:W-:Y:S01]  /*5710*/  IMAD.IADD R27, R27, 0x1, R3 ;  /* 0x000000011b1b7824 */ /* 0x000fe200078e0203 */
[----:B------:R-:W-:Y:S01]  /*5720*/  ISETP.GE.OR P2, PT, R2, UR6, P2 ;  /* 0x0000000602007c0c */ /* 0x000fe20009746670 */
[----:B------:R-:W-:Y:S01]  /*5730*/  IMAD R3, R42, UR4, RZ ;  /* 0x000000042a037c24 */ /* 0x000fe2000f8e02ff */
[C---:B------:R-:W-:Y:S01]  /*5740*/  ISETP.GE.OR P1, PT, R2.reuse, UR6, P1 ;  /* 0x0000000602007c0c */ /* 0x040fe20008f26670 */
[----:B------:R-:W-:Y:S01]  /*5750*/  IMAD.WIDE.U32 R34, R45, UR4, R26 ;  /* 0x000000042d227c25 */ /* 0x000fe2000f8e001a */
[----:B------:R-:W-:-:S03]  /*5760*/  ISETP.GE.OR P0, PT, R2, UR6, P0 ;  /* 0x0000000602007c0c */ /* 0x000fc60008706670 */
[----:B------:R-:W-:-:S04]  /*5770*/  IMAD R3, R45, UR5, R3 ;  /* 0x000000052d037c24 */ /* 0x000fc8000f8e0203 */
        /* <DEDUP_REMOVED lines=11> */
[----:B----4-:R2:W-:Y:S02]  /*5830*/  STG.E.128 desc[UR38][R32.64], R28 ;  /* 0x0000001c20007986 */ /* 0x0105e4000c101d26 */
.L_x_3151:
[----:B------:R-:W-:Y:S05]  /*5840*/  BSYNC B0 ;  /* 0x0000000000007941 */ /* 0x000fea0003800000 */
.L_x_3150:
[----:B------:R-:W-:Y:S04]  /*5850*/  BSSY B0, `(.L_x_3152) ;  /* 0x000000f000007945 */ /* 0x000fe80003800000 */
[----:B------:R-:W-:Y:S05]  /*5860*/  @P4 BRA `(.L_x_3153) ;  /* 0x0000000000344947 */ /* 0x000fea0003800000 */
[----:B--2-4-:R-:W-:Y:S01]  /*5870*/  IADD3 R29, P3, R24, 0x10, RZ ;  /* 0x00000010181d7810 */ /* 0x014fe20007f7e0ff */
[----:B------:R-:W-:Y:S01]  /*5880*/  ULDC.64 UR4, c[0x0][0x818] ;  /* 0x0002060000047ab9 */ /* 0x000fe20000000a00 */
[----:B------:R-:W-:Y:S02]  /*5890*/  IMAD.MOV.U32 R2, RZ, RZ, R34 ;  /* 0x000000ffff027224 */ /* 0x000fe400078e0022 */
[----:B------:R-:W-:Y:S02]  /*58a0*/  IMAD.MOV.U32 R3, RZ, RZ, R27 ;  /* 0x000000ffff037224 */ /* 0x000fe400078e001b */
[----:B-1-3--:R-:W-:Y:S02]  /*58b0*/  IMAD.X R0, RZ, RZ, R25, P3 ;  /* 0x000000ffff007224 */ /* 0x00afe400018e0619 */
        /* <DEDUP_REMOVED lines=8> */
.L_x_3153:
[----:B------:R-:W-:Y:S05]  /*5940*/  BSYNC B0 ;  /* 0x0000000000007941 */ /* 0x000fea0003800000 */
.L_x_3152:
[----:B------:R-:W-:Y:S04]  /*5950*/  BSSY B0, `(.L_x_3154) ;  /* 0x000000f000007945 */ /* 0x000fe80003800000 */
[----:B------:R-:W-:Y:S05]  /*5960*/  @P5 BRA `(.L_x_3155) ;  /* 0x0000000000345947 */ /* 0x000fea0003800000 */
[----:B-1----:R-:W-:Y:S01]  /*5970*/  IADD3 R21, P3, R24, 0x20, RZ ;  /* 0x0000002018157810 */ /* 0x002fe20007f7e0ff */
[----:B------:R-:W-:Y:S01]  /*5980*/  ULDC.64 UR4, c[0x0][0x818] ;  /* 0x0002060000047ab9 */ /* 0x000fe20000000a00 */
[----:B------:R-:W-:Y:S02]  /*5990*/  IMAD.MOV.U32 R2, RZ, RZ, R34 ;  /* 0x000000ffff027224 */ /* 0x000fe400078e0022 */
[----:B------:R-:W-:Y:S02]  /*59a0*/  IMAD.MOV.U32 R3, RZ, RZ, R27 ;  /* 0x000000ffff037224 */ /* 0x000fe400078e001b */
[----:B---3--:R-:W-:Y:S02]  /*59b0*/  IMAD.X R0, RZ, RZ, R25, P3 ;  /* 0x000000ffff007224 */ /* 0x008fe400018e0619 */
        /* <DEDUP_REMOVED lines=8> */
.L_x_3155:
[----:B------:R-:W-:Y:S05]  /*5a40*/  BSYNC B0 ;  /* 0x0000000000007941 */ /* 0x000fea0003800000 */
.L_x_3154:
        /* <DEDUP_REMOVED lines=15> */
.L_x_3157:
[----:B------:R-:W-:Y:S05]  /*5b40*/  BSYNC B0 ;  /* 0x0000000000007941 */ /* 0x000fea0003800000 */
.L_x_3156:
        /* <DEDUP_REMOVED lines=15> */
.L_x_3159:
[----:B------:R-:W-:Y:S05]  /*5c40*/  BSYNC B0 ;  /* 0x0000000000007941 */ /* 0x000fea0003800000 */
.L_x_3158:
        /* <DEDUP_REMOVED lines=15> */
.L_x_3136:
[----:B------:R-:W2:Y:S01]  /*5d40*/  LDL R15, [R1+0xc] ;  /* 0x00000c00010f7983 */ /* 0x000ea20000100800 */
[----:B------:R-:W2:Y:S08]  /*5d50*/  LDC.64 R2, c[0x0][0x870] ;  /* 0x00021c00ff027b82 */ /* 0x000eb00000000a00 */
[----:B------:R-:W1:Y:S08]  /*5d60*/  LDC.64 R4, c[0x0][0x870] ;  /* 0x00021c00ff047b82 */ /* 0x000e700000000a00 */
[----:B------:R-:W4:Y:S01]  /*5d70*/  LDC R0, c[0x0][0x808] ;  /* 0x00020200ff007b82 */ /* 0x000f220000000800 */
[----:B-1----:R-:W-:-:S04]  /*5d80*/  ISETP.NE.U32.AND P0, PT, R4, RZ, PT ;  /* 0x000000ff0400720c */ /* 0x002fc80003f05070 */
[----:B------:R-:W-:Y:S01]  /*5d90*/  ISETP.NE.AND.EX P0, PT, R5, RZ, PT, P0 ;  /* 0x000000ff0500720c */ /* 0x000fe20003f05300 */
[----:B--2---:R-:W-:Y:S02]  /*5da0*/  IMAD.WIDE R6, R15, 0x4, R2 ;  /* 0x000000040f067825 */ /* 0x004fe400078e0202 */
[----:B------:R-:W1:Y:S10]  /*5db0*/  LDC.64 R2, c[0x0][0x878] ;  /* 0x00021e00ff027b82 */ /* 0x000e740000000a00 */
[----:B------:R-:W2:Y:S01]  /*5dc0*/  @P0 LDG.E R5, desc[UR38][R6.64] ;  /* 0x0000002606050981 */ /* 0x000ea2000c1e1900 */
[----:B-1----:R-:W-:-:S04]  /*5dd0*/  ISETP.NE.U32.AND P1, PT, R2, RZ, PT ;  /* 0x000000ff0200720c */ /* 0x002fc80003f25070 */
[----:B------:R-:W-:-:S13]  /*5de0*/  ISETP.NE.AND.EX P1, PT, R3, RZ, PT, P1 ;  /* 0x000000ff0300720c */ /* 0x000fda0003f25310 */
[----:B------:R-:W1:Y:S02]  /*5df0*/  @P1 LDC.64 R2, c[0x0][0x878] ;  /* 0x00021e00ff021b82 */ /* 0x000e640000000a00 */
[----:B-1----:R-:W-:-:S05]  /*5e00*/  @P1 IMAD.WIDE R8, R15, 0x4, R2 ;  /* 0x000000040f081825 */ /* 0x002fca00078e0202 */
[----:B----4-:R1:W5:Y:S01]  /*5e10*/  @P1 LDG.E R0, desc[UR38][R8.64] ;  /* 0x0000002608001981 */ /* 0x010362000c1e1900 */
[----:B------:R-:W4:Y:S02]  /*5e20*/  S2R R2, SR_TID.X ;  /* 0x0000000000027919 */ /* 0x000f240000002100 */
[----:B----4-:R-:W-:Y:S01]  /*5e30*/  VIADD R10, R2, 0xffffff80 ;  /* 0xffffff80020a7836 */ /* 0x010fe20000000000 */
[----:B------:R-:W-:-:S03]  /*5e40*/  CS2R R2, SRZ ;  /* 0x0000000000027805 */ /* 0x000fc6000001ff00 */
[----:B------:R-:W-:-:S05]  /*5e50*/  IMAD.HI R4, R10, 0x2aaaaaab, RZ ;  /* 0x2aaaaaab0a047827 */ /* 0x000fca00078e02ff */
[----:B------:R-:W-:-:S04]  /*5e60*/  SHF.R.U32.HI R11, RZ, 0x1f, R4 ;  /* 0x0000001fff0b7819 */ /* 0x000fc80000011604 */
[----:B------:R-:W-:-:S05]  /*5e70*/  LEA.HI.SX32 R17, R4, R11, 0x1e ;  /* 0x0000000b04117211 */ /* 0x000fca00078ff2ff */
[----:B------:R-:W-:Y:S02]  /*5e80*/  IMAD R10, R17, -0x18, R10 ;  /* 0xffffffe8110a7824 */ /* 0x000fe400078e020a */
[--C-:B--2---:R-:W-:Y:S01]  /*5e90*/  @P0 IMAD.MOV.U32 R2, RZ, RZ, R5.reuse ;  /* 0x000000ffff020224 */ /* 0x104fe200078e0005 */
[----:B------:R-:W-:-:S04]  /*5ea0*/  @P0 SHF.R.S32.HI R3, RZ, 0x1f, R5 ;  /* 0x0000001fff030819 */ /* 0x000fc80000011405 */
[----:B------:R-:W-:Y:S01]  /*5eb0*/  IADD3 R4, P2, R17, R2, RZ ;  /* 0x0000000211047210 */ /* 0x000fe20007f5e0ff */
[----:B-1----:R-:W-:-:S12]  /*5ec0*/  @P1 BRA `(.L_x_3160) ;  /* 0x0000000000101947 */ /* 0x002fd80003800000 */
[----:B------:R-:W-:Y:S05]  /*5ed0*/  @!P0 BRA `(.L_x_3160) ;  /* 0x00000000000c8947 */ /* 0x000fea0003800000 */
[----:B------:R-:W2:Y:S04]  /*5ee0*/  LDG.E R9, desc[UR38][R6.64] ;  /* 0x0000002606097981 */ /* 0x000ea8000c1e1900 */
[----:B-----5:R-:W2:Y:S02]  /*5ef0*/  LDG.E R0, desc[UR38][R6.64+0x4] ;  /* 0x0000042606007981 */ /* 0x020ea4000c1e1900 */
[----:B--2---:R-:W-:-:S07]  /*5f00*/  IMAD.IADD R0, R0, 0x1, -R9 ;  /* 0x0000000100007824 */ /* 0x004fce00078e0a09 */
.L_x_3160:
[----:B------:R-:W2:Y:S01]  /*5f10*/  LDL.LU R18, [R1+0x10] ;  /* 0x0000100001127983 */ /* 0x000ea20000300800 */
[----:B------:R-:W-:Y:S01]  /*5f20*/  VIADD R7, R17, 0x10 ;  /* 0x0000001011077836 */ /* 0x000fe20000000000 */
[----:B------:R-:W-:Y:S01]  /*5f30*/  ULDC.64 UR4, c[0x0][0x820] ;  /* 0x0002080000047ab9 */ /* 0x000fe20000000a00 */
[----:B------:R-:W-:Y:S01]  /*5f40*/  IMAD.SHL.U32 R10, R10, 0x8, RZ ;  /* 0x000000080a0a7824 */ /* 0x000fe200078e00ff */
[----:B------:R-:W4:Y:S01]  /*5f50*/  LDL R20, [R1+0x18] ;  /* 0x0000180001147983 */ /* 0x000f220000100800 */
[----:B------:R-:W-:-:S03]  /*5f60*/  ULDC UR6, c[0x0][0x80c] ;  /* 0x0002030000067ab9 */ /* 0x000fc60000000800 */
[----:B------:R-:W3:Y:S01]  /*5f70*/  LDL R16, [R1+0x14] ;  /* 0x0000140001107983 */ /* 0x000ee20000100800 */
[----:B------:R-:W-:Y:S01]  /*5f80*/  SHF.R.S32.HI R11, RZ, 0x1f, R10 ;  /* 0x0000001fff0b7819 */ /* 0x000fe2000001140a */
[C---:B------:R-:W-:Y:S01]  /*5f90*/  VIADD R9, R17.reuse, 0x20 ;  /* 0x0000002011097836 */ /* 0x040fe20000000000 */
[C---:B------:R-:W-:Y:S01]  /*5fa0*/  LEA.HI.X.SX32 R5, R17.reuse, R3, 0x1, P2 ;  /* 0x0000000311057211 */ /* 0x040fe200010f0eff */
[----:B------:R-:W-:Y:S01]  /*5fb0*/  VIADD R13, R17, 0x40 ;  /* 0x00000040110d7836 */ /* 0x000fe20000000000 */
[----:B------:R-:W-:Y:S01]  /*5fc0*/  BSSY B0, `(.L_x_3161) ;  /* 0x0000022000007945 */ /* 0x000fe20003800000 */
[----:B--2--5:R-:W-:Y:S02]  /*5fd0*/  IMAD R12, R18, -0x60, R0 ;  /* 0xffffffa0120c7824 */ /* 0x024fe400078e0200 */
[----:B----4-:R-:W-:-:S03]  /*5fe0*/  IMAD R0, R20, UR4, RZ ;  /* 0x0000000414007c24 */ /* 0x010fc6000f8e02ff */
[-C--:B------:R-:W-:Y:S02]  /*5ff0*/  ISETP.GE.AND P4, PT, R7, R12.reuse, PT ;  /* 0x0000000c0700720c */ /* 0x080fe40003f86270 */
[-C--:B------:R-:W-:Y:S01]  /*6000*/  ISETP.GE.AND P3, PT, R17, R12.reuse, PT ;  /* 0x0000000c1100720c */ /* 0x080fe20003f66270 */
[C---:B---3--:R-:W-:Y:S01]  /*6010*/  IMAD R7, R16.reuse, UR5, R0 ;  /* 0x0000000510077c24 */ /* 0x048fe2000f8e0200 */
[----:B------:R-:W-:Y:S01]  /*6020*/  SHF.R.S32.HI R0, RZ, 0x1f, R15 ;  /* 0x0000001fff007819 */ /* 0x000fe2000001140f */
[----:B------:R-:W-:Y:S01]  /*6030*/  IMAD.WIDE.U32 R2, R16, UR4, R10 ;  /* 0x0000000410027c25 */ /* 0x000fe2000f8e000a */
[----:B------:R-:W-:Y:S01]  /*6040*/  ISETP.GE.OR P6, PT, R10, UR6, P3 ;  /* 0x000000060a007c0c */ /* 0x000fe20009fc6670 */
[----:B------:R-:W-:Y:S01]  /*6050*/  ULDC.64 UR4, c[0x0][0x828] ;  /* 0x00020a0000047ab9 */ /* 0x000fe20000000a00 */
[----:B------:R-:W-:Y:S01]  /*6060*/  SEL R14, R0, RZ, !P0 ;  /* 0x000000ff000e7207 */ /* 0x000fe20004000000 */
[----:B------:R-:W-:Y:S01]  /*6070*/  IMAD.IADD R3, R3, 0x1, R7 ;  /* 0x0000000103037824 */ /* 0x000fe200078e0207 */
[-C--:B------:R-:W-:Y:S01]  /*6080*/  ISETP.GE.AND P5, PT, R9, R12.reuse, PT ;  /* 0x0000000c0900720c */ /* 0x080fe20003fa6270 */
[----:B------:R-:W-:Y:S01]  /*6090*/  VIADD R9, R17, 0x30 ;  /* 0x0000003011097836 */ /* 0x000fe20000000000 */
[----:B------:R-:W-:Y:S01]  /*60a0*/  SEL R15, R15, RZ, !P0 ;  /* 0x000000ff0f0f7207 */ /* 0x000fe20004000000 */
[----:B------:R-:W-:Y:S01]  /*60b0*/  IMAD R0, R14, UR4, RZ ;  /* 0x000000040e007c24 */ /* 0x000fe2000f8e02ff */
[----:B------:R-:W-:-:S02]  /*60c0*/  ISETP.GE.AND P1, PT, R13, R12, PT ;  /* 0x0000000c0d00720c */ /* 0x000fc40003f26270 */
        /* <DEDUP_REMOVED lines=17> */
.L_x_3162:
[----:B------:R-:W-:Y:S05]  /*61e0*/  BSYNC B0 ;  /* 0x0000000000007941 */ /* 0x000fea0003800000 */
.L_x_3161:
        /* <DEDUP_REMOVED lines=12> */
[----:B-1----:R-:W-:Y:S01]  /*62b0*/  LEA R18, P0, R4, UR4, 0x1 ;  /* 0x0000000404127c11 */ /* 0x002fe2000f8008ff */
[----:B------:R-:W-:-:S05]  /*62c0*/  IMAD.IADD R5, R5, 0x1, R13 ;  /* 0x0000000105057824 */ /* 0x000fca00078e020d */
[----:B------:R-:W-:-:S05]  /*62d0*/  LEA.HI.X R19, R4, UR5, R5, 0x1, P0 ;  /* 0x0000000504137c11 */ /* 0x000fca00080f0c05 */
[----:B------:R2:W-:Y:S02]  /*62e0*/  STG.E.128 desc[UR38][R18.64], RZ ;  /* 0x000000ff12007986 */ /* 0x0005e4000c101d26 */
.L_x_3164:
[----:B------:R-:W-:Y:S05]  /*62f0*/  BSYNC B0 ;  /* 0x0000000000007941 */ /* 0x000fea0003800000 */
.L_x_3163:
        /* <DEDUP_REMOVED lines=12> */
[----:B-12---:R-:W-:Y:S01]  /*63c0*/  LEA R18, P6, R4, UR4, 0x1 ;  /* 0x0000000404127c11 */ /* 0x006fe2000f8c08ff */
[----:B------:R-:W-:-:S05]  /*63d0*/  IMAD.IADD R5, R5, 0x1, R13 ;  /* 0x0000000105057824 */ /* 0x000fca00078e020d */
[----:B------:R-:W-:-:S05]  /*63e0*/  LEA.HI.X R19, R4, UR5, R5, 0x1, P6 ;  /* 0x0000000504137c11 */ /* 0x000fca000b0f0c05 */
[----:B------:R3:W-:Y:S02]  /*63f0*/  STG.E.128 desc[UR38][R18.64], RZ ;  /* 0x000000ff12007986 */ /* 0x0007e4000c101d26 */
.L_x_3166:
[----:B------:R-:W-:Y:S05]  /*6400*/  BSYNC B0 ;  /* 0x0000000000007941 */ /* 0x000fea0003800000 */
.L_x_3165:
        /* <DEDUP_REMOVED lines=13> */
[----:B-123--:R-:W-:Y:S01]  /*64e0*/  LEA R18, P0, R4, UR4, 0x1 ;  /* 0x0000000404127c11 */ /* 0x00efe2000f8008ff */
[----:B------:R-:W-:-:S05]  /*64f0*/  IMAD.IADD R5, R5, 0x1, R13 ;  /* 0x0000000105057824 */ /* 0x000fca00078e020d */
[----:B------:R-:W-:-:S05]  /*6500*/  LEA.HI.X R19, R4, UR5, R5, 0x1, P0 ;  /* 0x0000000504137c11 */ /* 0x000fca00080f0c05 */
[----:B------:R4:W-:Y:S02]  /*6510*/  STG.E.128 desc[UR38][R18.64], RZ ;  /* 0x000000ff12007986 */ /* 0x0009e4000c101d26 */
.L_x_3168:
[----:B------:R-:W-:Y:S05]  /*6520*/  BSYNC B0 ;  /* 0x0000000000007941 */ /* 0x000fea0003800000 */
.L_x_3167:
        /* <DEDUP_REMOVED lines=16> */
.L_x_3170:
[----:B------:R-:W-:Y:S05]  /*6630*/  BSYNC B0 ;  /* 0x0000000000007941 */ /* 0x000fea0003800000 */
.L_x_3169:
[----:B------:R-:W-:Y:S01]  /*6640*/  ISETP.GE.OR P6, PT, R10, UR6, P0 ;  /* 0x000000060a007c0c */ /* 0x000fe200087c6670 */
[----:B------:R-:W-:-:S12]  /*6650*/  BSSY B0, `(.L_x_3171) ;  /* 0x000000f000007945 */ /* 0x000fd80003800000 */
        /* <DEDUP_REMOVED lines=14> */
.L_x_3172:
[----:B------:R-:W-:Y:S05]  /*6740*/  BSYNC B0 ;  /* 0x0000000000007941 */ /* 0x000fea0003800000 */
.L_x_3171:
[----:B------:R-:W-:Y:S01]  /*6750*/  ULDC.64 UR4, c[0x0][0x850] ;  /* 0x0002140000047ab9 */ /* 0x000fe20000000a00 */
[----:B------:R-:W-:Y:S01]  /*6760*/  ULDC UR6, c[0x0][0x83c] ;  /* 0x00020f0000067ab9 */ /* 0x000fe20000000800 */
[----:B------:R-:W-:Y:S01]  /*6770*/  IMAD R0, R20, UR4, RZ ;  /* 0x0000000414007c24 */ /* 0x000fe2000f8e02ff */
[----:B------:R-:W-:Y:S01]  /*6780*/  ISETP.GE.OR P3, PT, R10, UR6, P3 ;  /* 0x000000060a007c0c */ /* 0x000fe20009f66670 */
[----:B------:R-:W-:Y:S01]  /*6790*/  IMAD.WIDE.U32 R4, R16, UR4, R10 ;  /* 0x0000000410047c25 */ /* 0x000fe2000f8e000a */
[----:B------:R-:W-:Y:S01]  /*67a0*/  BSSY B0, `(.L_x_3173) ;  /* 0x0000018000007945 */ /* 0x000fe20003800000 */
[----:B------:R-:W-:Y:S02]  /*67b0*/  ISETP.GE.OR P4, PT, R10, UR6, P4 ;  /* 0x000000060a007c0c */ /* 0x000fe4000a786670 */
[----:B-1----:R-:W-:Y:S01]  /*67c0*/  IMAD R7, R16, UR5, R0 ;  /* 0x0000000510077c24 */ /* 0x002fe2000f8e0200 */
[----:B------:R-:W-:Y:S01]  /*67d0*/  ULDC.64 UR4, c[0x0][0x858] ;  /* 0x0002160000047ab9 */ /* 0x000fe20000000a00 */
[----:B------:R-:W-:Y:S01]  /*67e0*/  ISETP.GE.OR P5, PT, R10, UR6, P5 ;  /* 0x000000060a007c0c */ /* 0x000fe2000afa6670 */
[----:B------:R-:W-:Y:S01]  /*67f0*/  IMAD R0, R14, UR4, RZ ;  /* 0x000000040e007c24 */ /* 0x000fe2000f8e02ff */
[C---:B------:R-:W-:Y:S01]  /*6800*/  ISETP.GE.OR P2, PT, R10.reuse, UR6, P2 ;  /* 0x000000060a007c0c */ /* 0x040fe20009746670 */
[----:B------:R-:W-:Y:S01]  /*6810*/  IMAD.IADD R5, R5, 0x1, R7 ;  /* 0x0000000105057824 */ /* 0x000fe200078e0207 */
[C---:B------:R-:W-:Y:S01]  /*6820*/  ISETP.GE.OR P1, PT, R10.reuse, UR6, P1 ;  /* 0x000000060a007c0c */ /* 0x040fe20008f26670 */
[C---:B------:R-:W-:Y:S01]  /*6830*/  IMAD R7, R15.reuse, UR5, R0 ;  /* 0x000000050f077c24 */ /* 0x040fe2000f8e0200 */
[----:B------:R-:W-:Y:S01]  /*6840*/  ISETP.GE.OR P0, PT, R10, UR6, P0 ;  /* 0x000000060a007c0c */ /* 0x000fe20008706670 */
[----:B------:R-:W-:-:S04]  /*6850*/  IMAD.WIDE.U32 R8, R15, UR4, R4 ;  /* 0x000000040f087c25 */ /* 0x000fc8000f8e0004 */
[----:B------:R-:W-:Y:S01]  /*6860*/  IMAD.IADD R7, R9, 0x1, R7 ;  /* 0x0000000109077824 */ /* 0x000fe200078e0207 */
[----:B------:R-:W-:Y:S07]  /*6870*/  @P3 BRA `(.L_x_3174) ;  /* 0x0000000000283947 */ /* 0x000fee0003800000 */
        /* <DEDUP_REMOVED lines=10> */
.L_x_3174:
[----:B------:R-:W-:Y:S05]  /*6920*/  BSYNC B0 ;  /* 0x0000000000007941 */ /* 0x000fea0003800000 */
.L_x_3173:
        /* <DEDUP_REMOVED lines=15> */
.L_x_3176:
[----:B------:R-:W-:Y:S05]  /*6a20*/  BSYNC B0 ;  /* 0x0000000000007941 */ /* 0x000fea0003800000 */
.L_x_3175:
        /* <DEDUP_REMOVED lines=15> */
.L_x_3178:
[----:B------:R-:W-:Y:S05]  /*6b20*/  BSYNC B0 ;  /* 0x0000000000007941 */ /* 0x000fea0003800000 */
.L_x_3177:
        /* <DEDUP_REMOVED lines=15> */
.L_x_3180:
[----:B------:R-:W-:Y:S05]  /*6c20*/  BSYNC B0 ;  /* 0x0000000000007941 */ /* 0x000fea0003800000 */
.L_x_3179:
        /* <DEDUP_REMOVED lines=15> */
.L_x_3182:
[----:B------:R-:W-:Y:S05]  /*6d20*/  BSYNC B0 ;  /* 0x0000000000007941 */ /* 0x000fea0003800000 */
.L_x_3181:
        /* <DEDUP_REMOVED lines=15> */
.L_x_3105:
        /* <DEDUP_REMOVED lines=29> */
.L_x_3184:
[----:B------:R-:W-:Y:S01]  /*6ff0*/  ULDC UR9, c[0x0][0x8c4] ;  /* 0x0002310000097ab9 */ /* 0x000fe20000000800 */
[----:B------:R-:W-:Y:S01]  /*7000*/  UMOV UR7, UR8 ;  /* 0x0000000800077c82 */ /* 0x000fe20008000000 */
[----:B------:R-:W-:-:S11]  /*7010*/  UISETP.NE.AND UP0, UPT, UR9, 0x1, UPT ;  /* 0x000000010900788c */ /* 0x000fd6000bf05270 */
[----:B------:R-:W-:Y:S02]  /*7020*/  @UP0 ULDC.64 UR10, c[0x0][0x8c8] ;  /* 0x00023200000a0ab9 */ /* 0x000fe40000000a00 */
[----:B------:R-:W-:-:S04]  /*7030*/  UIMAD.WIDE.U32 UR4, UR8, UR10, URZ ;  /* 0x0000000a080472a5 */ /* 0x000fc8000f8e003f */
[----:B------:R-:W-:-:S04]  /*7040*/  @UP0 USHF.R.U32.HI UR7, URZ, UR11, UR5 ;  /* 0x0000000b3f070299 */ /* 0x000fc80008011605 */
[----:B------:R-:W-:-:S12]  /*7050*/  UIMAD UR4, UR7, UR9, URZ ;  /* 0x00000009070472a4 */ /* 0x000fd8000f8e023f */
.L_x_3185:
        /* <DEDUP_REMOVED lines=9> */
[----:B------:R-:W-:-:S03]  /*70f0*/  @UP0 USHF.R.U32.HI UR17, URZ, UR6, UR5 ;  /* 0x000000063f110299 */ /* 0x000fc60008011605 */
[----:B------:R-:W-:Y:S01]  /*7100*/  ULDC.64 UR4, c[0x0][0x8f8] ;  /* 0x00023e0000047ab9 */ /* 0x000fe20000000a00 */
[----:B------:R-:W-:Y:S01]  /*7110*/  UIADD3 UR6, -UR17, URZ, URZ ;  /* 0x0000003f11067290 */ /* 0x000fe2000fffe13f */
[----:B------:R-:W-:-:S03]  /*7120*/  ISETP.NE.U32.AND P0, PT, RZ, UR4, PT ;  /* 0x00000004ff007c0c */ /* 0x000fc6000bf05070 */
[----:B------:R-:W-:Y:S01]  /*7130*/  UIMAD UR6, UR9, UR6, UR8 ;  /* 0x00000006090672a4 */ /* 0x000fe2000f8e0208 */
[----:B------:R-:W-:-:S13]  /*7140*/  ISETP.NE.AND.EX P0, PT, RZ, UR5, PT, P0 ;  /* 0x00000005ff007c0c */ /* 0x000fda000bf05300 */
        /* <DEDUP_REMOVED lines=8> */
.L_x_3186:
        /* <DEDUP_REMOVED lines=11> */
[----:B------:R-:W-:Y:S01]  /*7280*/  R2UR UR4, R0 ;  /* 0x00000000000472ca */ /* 0x000fe200000e0000 */
[----:B------:R-:W-:-:S14]  /*7290*/  BRA `(.L_x_3187) ;  /* 0x0000000000047947 */ /* 0x000fdc0003800000 */
.L_x_3188:
[----:B------:R-:W-:-:S05]  /*72a0*/  ULDC UR4, c[0x0][0x8ec] ;  /* 0x00023b0000047ab9 */ /* 0x000fca0000000800 */
.L_x_3187:
[----:B------:R-:W-:-:S04]  /*72b0*/  UIADD3 UR4, UR4, 0x5f, URZ ;  /* 0x0000005f04047890 */ /* 0x000fc8000fffe03f */
[----:B------:R-:W-:-:S04]  /*72c0*/  UIMAD.WIDE UR4, UR4, 0x2aaaaaab, URZ ;  /* 0x2aaaaaab040478a5 */ /* 0x000fc8000f8e023f */
[----:B------:R-:W-:-:S04]  /*72d0*/  USHF.R.U32.HI UR4, URZ, 0x1f, UR5 ;  /* 0x0000001f3f047899 */ /* 0x000fc80008011605 */
[----:B------:R-:W-:-:S04]  /*72e0*/  ULEA.HI.SX32 UR4, UR5, UR4, 0x1c ;  /* 0x0000000405047291 */ /* 0x000fc8000f8fe23f */
[----:B------:R-:W-:-:S04]  /*72f0*/  UISETP.GE.AND UP0, UPT, UR7, UR4, UPT ;  /* 0x000000040700728c */ /* 0x000fc8000bf06270 */
[----:B------:R-:W-:-:S06]  /*7300*/  USEL UR17, UR17, 0xffffffff, !UP0 ;  /* 0xffffffff11117887 */ /* 0x000fcc000c000000 */
[----:B------:R-:W-:-:S13]  /*7310*/  ISETP.LE.AND P0, PT, RZ, UR17, PT ;  /* 0x00000011ff007c0c */ /* 0x000fda000bf03270 */
[----:B------:R-:W-:Y:S05]  /*7320*/  @!P0 BRA `(.L_x_3112) ;  /* 0x0000004000508947 */ /* 0x000fea0003800000 */
[----:B------:R-:W-:Y:S01]  /*7330*/  ULDC.64 UR4, c[0x0][0x770] ;  /* 0x0001dc0000047ab9 */ /* 0x000fe20000000a00 */
[----:B------:R-:W-:Y:S01]  /*7340*/  ULDC.64 UR12, c[0x0][0x788] ;  /* 0x0001e200000c7ab9 */ /* 0x000fe20000000a00 */
        /* <DEDUP_REMOVED lines=19> */
[----:B------:R-:W-:-:S11]  /*7480*/  USHF.R.S32.HI UR11, URZ, 0x1f, UR6 ;  /* 0x0000001f3f0b7899 */ /* 0x000fd60008011406 */
        /* <DEDUP_REMOVED lines=16> */
.L_x_3189:
        /* <DEDUP_REMOVED lines=13> */
.L_x_3190:
        /* <DEDUP_REMOVED lines=12> */
.L_x_3191:
[----:B------:R-:W-:Y:S01]  /*7720*/  UIMAD UR7, UR7, 0x60, UR10 ;  /* 0x00000060070778a4 */ /* 0x000fe2000f8e020a */
[----:B------:R-:W-:Y:S01]  /*7730*/  ULDC UR9, c[0x0][0x74c] ;  /* 0x0001d30000097ab9 */ /* 0x000fe20000000800 */
[----:B------:R-:W-:Y:S02]  /*7740*/  UIADD3 UR10, UR10, 0x3f, URZ ;  /* 0x0000003f0a0a7890 */ /* 0x000fe4000fffe03f */
[----:B------:R-:W-:-:S04]  /*7750*/  UIADD3 UR7, UR7, -UR9, -UR8 ;  /* 0x8000000907077290 */ /* 0x000fc8000fffe808 */
        /* <DEDUP_REMOVED lines=11> */
[----:B------:R-:W-:Y:S01]  /*7810*/  ULDC.64 UR18, c[0x0][0x2d8] ;  /* 0x0000b60000127ab9 */ /* 0x000fe20000000a00 */
[----:B------:R-:W-:Y:S02]  /*7820*/  USHF.R.S32.HI UR9, URZ, 0x1f, UR17 ;  /* 0x0000001f3f097899 */ /* 0x000fe40008011411 */
[----:B------:R-:W-:Y:S02]  /*7830*/  UIMAD UR8, UR11, UR18, URZ ;  /* 0x000000120b0872a4 */ /* 0x000fe4000f8e023f */
[----:B------:R-:W-:Y:S02]  /*7840*/  UIMAD.WIDE.U32 UR10, UR6, UR18, URZ ;  /* 0x00000012060a72a5 */ /* 0x000fe4000f8e003f */
[----:B------:R-:W-:Y:S02]  /*7850*/  UIMAD UR19, UR6, UR19, UR8 ;  /* 0x00000013061372a4 */ /* 0x000fe4000f8e0208 */
[----:B------:R-:W-:Y:S02]  /*7860*/  UIADD3 UR6, UR7, -UR16, URZ ;  /* 0x8000001007067290 */ /* 0x000fe4000fffe03f */
[----:B------:R-:W-:-:S02]  /*7870*/  USEL UR17, UR17, URZ, !UP0 ;  /* 0x0000003f11117287 */ /* 0x000fc4000c000000 */
[----:B------:R-:W-:Y:S02]  /*7880*/  ULOP3.LUT UR6, UR6, 0x1, URZ, 0xc0, !UPT ;  /* 0x0000000106067892 */ /* 0x000fe4000f8ec03f */
[----:B------:R-:W-:Y:S02]  /*7890*/  USEL UR18, UR9, URZ, !UP0 ;  /* 0x0000003f09127287 */ /* 0x000fe4000c000000 */
[----:B------:R-:W-:Y:S02]  /*78a0*/  UISETP.NE.U32.AND UP0, UPT, UR6, 0x1, UPT ;  /* 0x000000010600788c */ /* 0x000fe4000bf05070 */
[----:B------:R-:W-:Y:S02]  /*78b0*/  UIADD3 UR8, UP1, UR4, UR10, URZ ;  /* 0x0000000a04087290 */ /* 0x000fe4000ff3e03f */
[----:B------:R-:W-:Y:S02]  /*78c0*/  UIADD3 UR19, UR11, UR19, URZ ;  /* 0x000000130b137290 */ /* 0x000fe4000fffe03f */
[----:B------:R-:W-:Y:S01]  /*78d0*/  PLOP3.LUT P1, PT, PT, PT, UP0, 0x80, 0x0 ;  /* 0x000000000000781c */ /* 0x000fe20003f2f008 */
[----:B------:R-:W-:Y:S01]  /*78e0*/  ULDC.64 UR36, c[0x0][0x2e0] ;  /* 0x0000b80000247ab9 */ /* 0x000fe20000000a00 */
[----:B------:R-:W-:-:S02]  /*78f0*/  UIADD3.X UR9, UR5, UR19, URZ, UP1, !UPT ;  /* 0x0000001305097290 */ /* 0x000fc40008ffe43f */
        /* <DEDUP_REMOVED lines=24> */
.L_x_3194:
[----:B------:R-:W-:Y:S05]  /*7a80*/  BSYNC B0 ;  /* 0x0000000000007941 */ /* 0x000fea0003800000 */
.L_x_3193:
        /* <DEDUP_REMOVED lines=18> */
.L_x_3196:
[----:B------:R-:W-:Y:S05]  /*7bb0*/  BSYNC B0 ;  /* 0x0000000000007941 */ /* 0x000fea0003800000 */
.L_x_3195:
        /* <DEDUP_REMOVED lines=19> */
.L_x_3198:
[----:B------:R-:W-:Y:S05]  /*7cf0*/  BSYNC B0 ;  /* 0x0000000000007941 */ /* 0x000fea0003800000 */
.L_x_3197:
[----:B------:R-:W-:Y:S06]  /*7d00*/  BAR.ARV 0xa, 0xa0 ;  /* 0x0282800000007b1d */ /* 0x000fec0000002000 */
[----:B------:R-:W-:Y:S04]  /*7d10*/  BSSY B0, `(.L_x_3199) ;  /* 0x0000003000007945 */ /* 0x000fe80003800000 */
[----:B------:R-:W-:Y:S05]  /*7d20*/  @!P0 BRA `(.L_x_3200) ;  /* 0x0000000000048947 */ /* 0x000fea0003800000 */
[----:B------:R-:W-:-:S04]  /*7d30*/  DEPBAR.LE SB0, 0x1 ;  /* 0x000080400000791a */ /* 0x000fc80000000000 */
.L_x_3200:
[----:B------:R-:W-:Y:S05]  /*7d40*/  BSYNC B0 ;  /* 0x0000000000007941 */ /* 0x000fea0003800000 */
.L_x_3199:
[----:B------:R-:W-:Y:S06]  /*7d50*/  BAR.ARV 0xb, 0xa0 ;  /* 0x02c2800000007b1d */ /* 0x000fec0000002000 */
[----:B------:R-:W-:Y:S04]  /*7d60*/  BSSY B0, `(.L_x_3201) ;  /* 0x0000003000007945 */ /* 0x000fe80003800000 */
[----:B------:R-:W-:Y:S05]  /*7d70*/  @!P0 BRA `(.L_x_3202) ;  /* 0x0000000000048947 */ /* 0x000fea0003800000 */
[----:B------:R-:W-:-:S04]  /*7d80*/  DEPBAR.LE SB0, 0x0 ;  /* 0x000080000000791a */ /* 0x000fc80000000000 */
.L_x_3202:
[----:B------:R-:W-:Y:S05]  /*7d90*/  BSYNC B0 ;  /* 0x0000000000007941 */ /* 0x000fea0003800000 */
.L_x_3201:
[----:B------:R-:W-:Y:S06]  /*7da0*/  BAR.ARV 0xc, 0xa0 ;  /* 0x0302800000007b1d */ /* 0x000fec0000002000 */
[----:B------:R-:W-:Y:S01]  /*7db0*/  UIADD3 UR20, UR16, 0x1, URZ ;  /* 0x0000000110147890 */ /* 0x000fe2000fffe03f */
[----:B------:R-:W-:Y:S11]  /*7dc0*/  BRA `(.L_x_3203) ;  /* 0x0000000000047947 */ /* 0x000ff60003800000 */
.L_x_3192:
[----:B------:R-:W-:-:S05]  /*7dd0*/  UMOV UR20, UR16 ;  /* 0x0000001000147c82 */ /* 0x000fca0008000000 */
.L_x_3203:
[----:B------:R-:W-:-:S04]  /*7de0*/  UIADD3 UR6, UR16, 0x1, URZ ;  /* 0x0000000110067890 */ /* 0x000fc8000fffe03f */
[----:B------:R-:W-:-:S06]  /*7df0*/  UISETP.NE.AND UP0, UPT, UR7, UR6, UPT ;  /* 0x000000060700728c */ /* 0x000fcc000bf05270 */
[----:B------:R-:W-:-:S13]  /*7e00*/  PLOP3.LUT P1, PT, PT, PT, UP0, 0x80, 0x0 ;  /* 0x000000000000781c */ /* 0x000fda0003f2f008 */
        /* <DEDUP_REMOVED lines=23> */
.L_x_3224:
        /* <DEDUP_REMOVED lines=32> */
.L_x_3205:
[----:B------:R-:W-:Y:S05]  /*8180*/  BSYNC B0 ;  /* 0x0000000000007941 */ /* 0x000fea0003800000 */
.L_x_3204:
        /* <DEDUP_REMOVED lines=12> */
.L_x_3207:
[----:B------:R-:W-:Y:S05]  /*8250*/  BSYNC B0 ;  /* 0x0000000000007941 */ /* 0x000fea0003800000 */
.L_x_3206:
        /* <DEDUP_REMOVED lines=13> */
.L_x_3209:
[----:B------:R-:W-:Y:S05]  /*8330*/  BSYNC B0 ;  /* 0x0000000000007941 */ /* 0x000fea0003800000 */
.L_x_3208:
[----:B------:R-:W-:Y:S06]  /*8340*/  BAR.ARV 0xa, 0xa0 ;  /* 0x0282800000007b1d */ /* 0x000fec0000002000 */
[----:B------:R-:W-:Y:S04]  /*8350*/  BSSY B0, `(.L_x_3210) ;  /* 0x0000003000007945 */ /* 0x000fe80003800000 */
[----:B------:R-:W-:Y:S05]  /*8360*/  @!P0 BRA `(.L_x_3211) ;  /* 0x0000000000048947 */ /* 0x000fea0003800000 */
[----:B------:R-:W-:-:S04]  /*8370*/  DEPBAR.LE SB0, 0x1 ;  /* 0x000080400000791a */ /* 0x000fc80000000000 */
.L_x_3211:
[----:B------:R-:W-:Y:S05]  /*8380*/  BSYNC B0 ;  /* 0x0000000000007941 */ /* 0x000fea0003800000 */
.L_x_3210:
[----:B------:R-:W-:Y:S06]  /*8390*/  BAR.ARV 0xb, 0xa0 ;  /* 0x02c2800000007b1d */ /* 0x000fec0000002000 */
[----:B------:R-:W-:Y:S04]  /*83a0*/  BSSY B0, `(.L_x_3212) ;  /* 0x0000003000007945 */ /* 0x000fe80003800000 */
[----:B------:R-:W-:Y:S05]  /*83b0*/  @!P0 BRA `(.L_x_3213) ;  /* 0x0000000000048947 */ /* 0x000fea0003800000 */
[----:B------:R-:W-:-:S04]  /*83c0*/  DEPBAR.LE SB0, 0x0 ;  /* 0x000080000000791a */ /* 0x000fc80000000000 */
.L_x_3213:
[----:B------:R-:W-:Y:S05]  /*83d0*/  BSYNC B0 ;  /* 0x0000000000007941 */ /* 0x000fea0003800000 */
.L_x_3212:
        /* <DEDUP_REMOVED lines=13> */
.L_x_3215:
[----:B------:R-:W-:Y:S05]  /*84b0*/  BSYNC B0 ;  /* 0x0000000000007941 */ /* 0x000fea0003800000 */
.L_x_3214:
        /* <DEDUP_REMOVED lines=12> */
.L_x_3217:
[----:B------:R-:W-:Y:S05]  /*8580*/  BSYNC B0 ;  /* 0x0000000000007941 */ /* 0x000fea0003800000 */
.L_x_3216:
        /* <DEDUP_REMOVED lines=13> */
.L_x_3219:
[----:B------:R-:W-:Y:S05]  /*8660*/  BSYNC B0 ;  /* 0x0000000000007941 */ /* 0x000fea0003800000 */
.L_x_3218:
[----:B------:R-:W-:Y:S06]  /*8670*/  BAR.ARV 0xa, 0xa0 ;  /* 0x0282800000007b1d */ /* 0x000fec0000002000 */
[----:B------:R-:W-:Y:S04]  /*8680*/  BSSY B0, `(.L_x_3220) ;  /* 0x0000003000007945 */ /* 0x000fe80003800000 */
[----:B------:R-:W-:Y:S05]  /*8690*/  @!P0 BRA `(.L_x_3221) ;  /* 0x0000000000048947 */ /* 0x000fea0003800000 */
[----:B------:R-:W-:-:S04]  /*86a0*/  DEPBAR.LE SB0, 0x1 ;  /* 0x000080400000791a */ /* 0x000fc80000000000 */
.L_x_3221:
[----:B------:R-:W-:Y:S05]  /*86b0*/  BSYNC B0 ;  /* 0x0000000000007941 */ /* 0x000fea0003800000 */
.L_x_3220:
[----:B------:R-:W-:Y:S01]  /*86c0*/  UIADD3 UR20, UR20, 0x2, URZ ;  /* 0x0000000214147890 */ /* 0x000fe2000fffe03f */
[----:B------:R-:W-:Y:S06]  /*86d0*/  BAR.ARV 0xb, 0xa0 ;  /* 0x02c2800000007b1d */ /* 0x000fec0000002000 */
[----:B------:R-:W-:Y:S01]  /*86e0*/  UISETP.GE.AND UP0, UPT, UR20, UR7, UPT ;  /* 0x000000071400728c */ /* 0x000fe2000bf06270 */
[----:B------:R-:W-:Y:S04]  /*86f0*/  BSSY B0, `(.L_x_3222) ;  /* 0x0000003000007945 */ /* 0x000fe80003800000 */
[----:B------:R-:W-:Y:S06]  /*8700*/  @!P0 BRA `(.L_x_3223) ;  /* 0x0000000000048947 */ /* 0x000fec0003800000 */
[----:B------:R-:W-:-:S04]  /*8710*/  DEPBAR.LE SB0, 0x0 ;  /* 0x000080000000791a */ /* 0x000fc80000000000 */
.L_x_3223:
[----:B------:R-:W-:Y:S05]  /*8720*/  BSYNC B0 ;  /* 0x0000000000007941 */ /* 0x000fea0003800000 */
.L_x_3222:
[----:B------:R-:W-:Y:S06]  /*8730*/  BAR.ARV 0xc, 0xa0 ;  /* 0x0302800000007b1d */ /* 0x000fec0000002000 */
[----:B------:R-:W-:Y:S01]  /*8740*/  PLOP3.LUT P1, PT, PT, PT, UP0, 0x80, 0x0 ;  /* 0x000000000000781c */ /* 0x000fe20003f2f008 */
[----:B------:R-:W-:Y:S02]  /*8750*/  UIADD3 UR47, UR47, 0x6000, URZ ;  /* 0x000060002f2f7890 */ /* 0x000fe4000fffe03f */
[----:B------:R-:W-:-:S10]  /*8760*/  UIADD3 UR6, UR6, 0x6000, URZ ;  /* 0x0000600006067890 */ /* 0x000fd4000fffe03f */
[----:B------:R-:W-:Y:S05]  /*8770*/  @!P1 BRA `(.L_x_3224) ;  /* 0xfffffff800009947 */ /* 0x000fea000383ffff */
[----:B------:R-:W-:Y:S05]  /*8780*/  BRA `(.L_x_3112) ;  /* 0x0000002c00387947 */ /* 0x000fea0003800000 */
.L_x_3183:
[----:B------:R-:W1:Y:S01]  /*8790*/  LDC R5, c[0x0][0x8d0] ;  /* 0x00023400ff057b82 */ /* 0x000e620000000800 */
[----:B------:R-:W2:Y:S01]  /*87a0*/  S2R R3, SR_CTAID.X ;  /* 0x0000000000037919 */ /* 0x000ea20000002500 */
[----:B------:R-:W-:Y:S01]  /*87b0*/  ULDC UR4, c[0x0][0x8e8] ;  /* 0x00023a0000047ab9 */ /* 0x000fe20000000800 */
[----:B-1----:R-:W-:Y:S01]  /*87c0*/  ISETP.NE.AND P0, PT, R5, 0x1, PT ;  /* 0x000000010500780c */ /* 0x002fe20003f05270 */
[----:B--2---:R-:W-:-:S12]  /*87d0*/  IMAD.MOV.U32 R2, RZ, RZ, R3 ;  /* 0x000000ffff027224 */ /* 0x004fd800078e0003 */
[----:B------:R-:W1:Y:S08]  /*87e0*/  @P0 LDC R0, c[0x0][0x8d4] ;  /* 0x00023500ff000b82 */ /* 0x000e700000000800 */
[----:B------:R-:W2:Y:S01]  /*87f0*/  @P0 LDC R7, c[0x0][0x8d8] ;  /* 0x00023600ff070b82 */ /* 0x000ea20000000800 */
[----:B-1----:R-:W-:-:S05]  /*8800*/  @P0 IMAD.HI.U32 R0, R3, R0, RZ ;  /* 0x0000000003000227 */ /* 0x002fca00078e00ff */
[----:B--2---:R-:W-:-:S04]  /*8810*/  @P0 SHF.R.U32.HI R2, RZ, R7, R0 ;  /* 0x00000007ff020219 */ /* 0x004fc80000011600 */
[----:B------:R-:W-:Y:S01]  /*8820*/  ISETP.GE.AND P0, PT, R2, UR4, PT ;  /* 0x0000000402007c0c */ /* 0x000fe2000bf06270 */
[----:B------:R-:W-:-:S04]  /*8830*/  IMAD.MOV R0, RZ, RZ, -R2 ;  /* 0x000000ffff007224 */ /* 0x000fc800078e0a02 */
[----:B------:R-:W-:-:S08]  /*8840*/  IMAD R5, R5, R0, R3 ;  /* 0x0000000005057224 */ /* 0x000fd000078e0203 */
[----:B------:R-:W-:Y:S05]  /*8850*/  @!P0 BRA `(.L_x_3225) ;  /* 0x0000000000208947 */ /* 0x000fea0003800000 */
[----:B------:R-:W1:Y:S01]  /*8860*/  LDC R3, c[0x0][0x8dc] ;  /* 0x00023700ff037b82 */ /* 0x000e620000000800 */
[----:B------:R-:W-:Y:S01]  /*8870*/  IMAD.MOV.U32 R0, RZ, RZ, R5 ;  /* 0x000000ffff007224 */ /* 0x000fe200078e0005 */
[----:B-1----:R-:W-:-:S13]  /*8880*/  ISETP.NE.AND P0, PT, R3, 0x1, PT ;  /* 0x000000010300780c */ /* 0x002fda0003f05270 */
[----:B------:R-:W1:Y:S02]  /*8890*/  @P0 LDC.64 R6, c[0x0][0x8e0] ;  /* 0x00023800ff060b82 */ /* 0x000e640000000a00 */
[----:B-1----:R-:W-:-:S05]  /*88a0*/  @P0 IMAD.HI.U32 R4, R5, R6, RZ ;  /* 0x0000000605040227 */ /* 0x002fca00078e00ff */
[----:B------:R-:W-:-:S05]  /*88b0*/  @P0 SHF.R.U32.HI R0, RZ, R7, R4 ;  /* 0x00000007ff000219 */ /* 0x000fca0000011604 */
[----:B------:R-:W-:Y:S01]  /*88c0*/  IMAD R3, R0, R3, RZ ;  /* 0x0000000300037224 */ /* 0x000fe200078e02ff */
[----:B------:R-:W-:Y:S06]  /*88d0*/  BRA `(.L_x_3226) ;  /* 0x00000000001c7947 */ /* 0x000fec0003800000 */
.L_x_3225:
[----:B------:R-:W1:Y:S01]  /*88e0*/  LDC R3, c[0x0][0x8c4] ;  /* 0x00023100ff037b82 */ /* 0x000e620000000800 */
[----:B------:R-:W-:Y:S01]  /*88f0*/  IMAD.MOV.U32 R0, RZ, RZ, R5 ;  /* 0x000000ffff007224 */ /* 0x000fe200078e0005 */
[----:B-1----:R-:W-:-:S13]  /*8900*/  ISETP.NE.AND P0, PT, R3, 0x1, PT ;  /* 0x000000010300780c */ /* 0x002fda0003f05270 */
[----:B------:R-:W1:Y:S02]  /*8910*/  @P0 LDC.64 R6, c[0x0][0x8c8] ;  /* 0x00023200ff060b82 */ /* 0x000e640000000a00 */
[----:B-1----:R-:W-:-:S05]  /*8920*/  @P0 IMAD.HI.U32 R4, R5, R6, RZ ;  /* 0x0000000605040227 */ /* 0x002fca00078e00ff */
[----:B------:R-:W-:-:S05]  /*8930*/  @P0 SHF.R.U32.HI R0, RZ, R7, R4 ;  /* 0x00000007ff000219 */ /* 0x000fca0000011604 */
[----:B------:R-:W-:-:S07]  /*8940*/  IMAD R3, R0, R3, RZ ;  /* 0x0000000300037224 */ /* 0x000fce00078e02ff */
.L_x_3226:
[----:B------:R-:W1:Y:S01]  /*8950*/  LDC R8, c[0x0][0x8b8] ;  /* 0x00022e00ff087b82 */ /* 0x000e620000000800 */
[----:B------:R-:W-:Y:S01]  /*8960*/  IMAD.IADD R3, R5, 0x1, -R3 ;  /* 0x0000000105037824 */ /* 0x000fe200078e0a03 */
[----:B------:R-:W-:-:S06]  /*8970*/  ULDC.64 UR6, c[0x0][0x8f8] ;  /* 0x00023e0000067ab9 */ /* 0x000fcc0000000a00 */
[----:B------:R-:W2:Y:S01]  /*8980*/  LDC R4, c[0x0][0x8c4] ;  /* 0x00023100ff047b82 */ /* 0x000ea20000000800 */
[C---:B-1----:R-:W-:Y:S02]  /*8990*/  ISETP.NE.AND P0, PT, R8.reuse, 0x1, PT ;  /* 0x000000010800780c */ /* 0x042fe40003f05270 */
[----:B------:R-:W-:Y:S01]  /*89a0*/  R2UR UR28, R8 ;  /* 0x00000000081c72ca */ /* 0x000fe200000e0000 */
[----:B--2---:R-:W-:-:S04]  /*89b0*/  IMAD R3, R2, R4, R3 ;  /* 0x0000000402037224 */ /* 0x004fc800078e0203 */
[----:B------:R-:W-:-:S06]  /*89c0*/  IMAD.MOV.U32 R9, RZ, RZ, R3 ;  /* 0x000000ffff097224 */ /* 0x000fcc00078e0003 */
[----:B------:R-:W1:Y:S01]  /*89d0*/  @P0 LDC R6, c[0x0][0x8bc] ;  /* 0x00022f00ff060b82 */ /* 0x000e620000000800 */
[----:B------:R-:W-:-:S07]  /*89e0*/  R2UR UR5, R3 ;  /* 0x00000000030572ca */ /* 0x000fce00000e0000 */
[----:B------:R-:W2:Y:S01]  /*89f0*/  @P0 LDC R7, c[0x0][0x8c0] ;  /* 0x00023000ff070b82 */ /* 0x000ea20000000800 */
[----:B-1----:R-:W-:-:S05]  /*8a00*/  @P0 IMAD.HI.U32 R2, R3, R6, RZ ;  /* 0x0000000603020227 */ /* 0x002fca00078e00ff */
[----:B--2---:R-:W-:Y:S02]  /*8a10*/  @P0 SHF.R.U32.HI R9, RZ, R7, R2 ;  /* 0x00000007ff090219 */ /* 0x004fe40000011602 */
[----:B------:R-:W-:-:S03]  /*8a20*/  ISETP.NE.U32.AND P0, PT, RZ, UR6, PT ;  /* 0x00000006ff007c0c */ /* 0x000fc6000bf05070 */
[----:B------:R-:W-:Y:S01]  /*8a30*/  IMAD.MOV R2, RZ, RZ, -R9 ;  /* 0x000000ffff027224 */ /* 0x000fe200078e0a09 */
[----:B------:R-:W-:-:S04]  /*8a40*/  ISETP.NE.AND.EX P0, PT, RZ, UR7, PT, P0 ;  /* 0x00000007ff007c0c */ /* 0x000fc8000bf05300 */
[----:B------:R-:W-:-:S13]  /*8a50*/  R2UR UR4, R2 ;  /* 0x00000000020472ca */ /* 0x000fda00000e0000 */
[----:B------:R-:W-:Y:S01]  /*8a60*/  UIMAD UR28, UR28, UR4, UR5 ;  /* 0x000000041c1c72a4 */ /* 0x000fe2000f8e0205 */
[----:B------:R-:W-:Y:S11]  /*8a70*/  @!P0 BRA `(.L_x_3227) ;  /* 0x0000000000108947 */ /* 0x000ff60003800000 */
[----:B------:R-:W1:Y:S02]  /*8a80*/  LDC.64 R2, c[0x0][0x8f8] ;  /* 0x00023e00ff027b82 */ /* 0x000e640000000a00 */
[----:B-1----:R-:W-:-:S05]  /*8a90*/  IMAD.WIDE R2, R9, 0x4, R2 ;  /* 0x0000000409027825 */ /* 0x002fca00078e0202 */
[----:B------:R1:W5:Y:S01]  /*8aa0*/  LDG.E R4, desc[UR38][R2.64] ;  /* 0x0000002602047981 */ /* 0x000362000c1e1900 */
[----:B------:R-:W-:Y:S05]  /*8ab0*/  BRA `(.L_x_3228) ;  /* 0x00000000002c7947 */ /* 0x000fea0003800000 */
.L_x_3227:
        /* <DEDUP_REMOVED lines=10> */
.L_x_3229:
[----:B------:R-:W2:Y:S02]  /*8b60*/  LDC R4, c[0x0][0x8ec] ;  /* 0x00023b00ff047b82 */ /* 0x000ea40000000800 */
.L_x_3228:
[----:B--2--5:R-:W-:Y:S02]  /*8b70*/  VIADD R4, R4, 0x5f ;  /* 0x0000005f04047836 */ /* 0x024fe40000000000 */
[----:B------:R-:W-:Y:S02]  /*8b80*/  IMAD.MOV.U32 R8, RZ, RZ, 0x1 ;  /* 0x00000001ff087424 */ /* 0x000fe400078e00ff */
[----:B------:R-:W-:-:S04]  /*8b90*/  IMAD.HI R4, R4, 0x2aaaaaab, RZ ;  /* 0x2aaaaaab04047827 */ /* 0x000fc800078e02ff */
[----:B-1----:R-:W-:Y:S01]  /*8ba0*/  IMAD.MOV.U32 R2, RZ, RZ, RZ ;  /* 0x000000ffff027224 */ /* 0x002fe200078e00ff */
[----:B------:R-:W-:Y:S01]  /*8bb0*/  SHF.R.U32.HI R3, RZ, 0x1f, R4 ;  /* 0x0000001fff037819 */ /* 0x000fe20000011604 */
[----:B------:R-:W-:-:S03]  /*8bc0*/  IMAD.MOV.U32 R16, RZ, RZ, 0x1 ;  /* 0x00000001ff107424 */ /* 0x000fc600078e00ff */
[----:B------:R-:W-:-:S04]  /*8bd0*/  LEA.HI.SX32 R3, R4, R3, 0x1c ;  /* 0x0000000304037211 */ /* 0x000fc800078fe2ff */
[----:B------:R-:W-:-:S04]  /*8be0*/  ISETP.GE.AND P0, PT, R0, R3, PT ;  /* 0x000000030000720c */ /* 0x000fc80003f06270 */
[----:B------:R-:W-:-:S04]  /*8bf0*/  SEL R9, R9, 0xffffffff, !P0 ;  /* 0xffffffff09097807 */ /* 0x000fc80004000000 */
[----:B------:R-:W-:-:S13]  /*8c00*/  ISETP.GE.AND P0, PT, R9, RZ, PT ;  /* 0x000000ff0900720c */ /* 0x000fda0003f06270 */
[----:B------:R-:W-:Y:S05]  /*8c10*/  @!P0 BRA `(.L_x_3230) ;  /* 0x0000002400908947 */ /* 0x000fea0003800000 */
[----:B------:R-:W1:Y:S01]  /*8c20*/  LDC.64 R10, c[0x0][0x770] ;  /* 0x0001dc00ff0a7b82 */ /* 0x000e620000000a00 */
[----:B------:R-:W-:-:S07]  /*8c30*/  ULDC.64 UR8, c[0x0][0x788] ;  /* 0x0001e20000087ab9 */ /* 0x000fce0000000a00 */
[----:B------:R-:W2:Y:S08]  /*8c40*/  LDC.64 R2, c[0x0][0x780] ;  /* 0x0001e000ff027b82 */ /* 0x000eb00000000a00 */
[----:B------:R-:W3:Y:S01]  /*8c50*/  LDC.64 R4, c[0x0][0x770] ;  /* 0x0001dc00ff047b82 */ /* 0x000ee20000000a00 */
[----:B-1----:R-:W-:-:S07]  /*8c60*/  ISETP.NE.U32.AND P0, PT, R10, RZ, PT ;  /* 0x000000ff0a00720c */ /* 0x002fce0003f05070 */
[----:B------:R-:W1:Y:S01]  /*8c70*/  LDC.64 R12, c[0x0][0x778] ;  /* 0x0001de00ff0c7b82 */ /* 0x000e620000000a00 */
[----:B------:R-:W-:Y:S01]  /*8c80*/  ISETP.NE.AND.EX P0, PT, R11, RZ, PT, P0 ;  /* 0x000000ff0b00720c */ /* 0x000fe20003f05300 */
[----:B---3--:R-:W-:-:S12]  /*8c90*/  IMAD.WIDE R4, R9, 0x4, R4 ;  /* 0x0000000409047825 */ /* 0x008fd800078e0204 */
[----:B------:R-:W-:Y:S01]  /*8ca0*/  VOTEU.ANY UP0, P0 ;  /* 0x00000000003f7886 */ /* 0x000fe20000000100 */
[----:B------:R-:W-:Y:S02]  /*8cb0*/  PLOP3.LUT P3, PT, PT, PT, UP0, 0x80, 0x0 ;  /* 0x000000000000781c */ /* 0x000fe40003f6f008 */
[----:B--2---:R-:W-:-:S04]  /*8cc0*/  ISETP.NE.U32.AND P0, PT, R2, RZ, PT ;  /* 0x000000ff0200720c */ /* 0x004fc80003f05070 */
[----:B------:R-:W-:Y:S02]  /*8cd0*/  ISETP.NE.AND.EX P1, PT, R3, RZ, PT, P0 ;  /* 0x000000ff0300720c */ /* 0x000fe40003f25300 */
[----:B------:R-:W2:Y:S05]  /*8ce0*/  LDC.64 R2, c[0x0][0x778] ;  /* 0x0001de00ff027b82 */ /* 0x000eaa0000000a00 */
[----:B------:R-:W3:Y:S01]  /*8cf0*/  @P3 LDG.E R16, desc[UR38][R4.64] ;  /* 0x0000002604103981 */ /* 0x000ee2000c1e1900 */
[----:B-1----:R-:W-:-:S03]  /*8d00*/  ISETP.NE.U32.AND P0, PT, R12, RZ, PT ;  /* 0x000000ff0c00720c */ /* 0x002fc60003f05070 */
[----:B------:R-:W4:Y:S01]  /*8d10*/  @P3 LDG.E R14, desc[UR38][R4.64] ;  /* 0x00000026040e3981 */ /* 0x000f22000c1e1900 */
[----:B------:R-:W-:Y:S01]  /*8d20*/  ISETP.NE.AND.EX P0, PT, R13, RZ, PT, P0 ;  /* 0x000000ff0d00720c */ /* 0x000fe20003f05300 */
[----:B------:R-:W1:Y:S08]  /*8d30*/  @P1 LDC.64 R6, c[0x0][0x780] ;  /* 0x0001e000ff061b82 */ /* 0x000e700000000a00 */
[----:B------:R-:W1:Y:S01]  /*8d40*/  LDC R13, c[0x0][0x280] ;  /* 0x0000a000ff0d7b82 */ /* 0x000e620000000800 */
[----:B------:R-:W-:-:S02]  /*8d50*/  IMAD.MOV.U32 R12, RZ, RZ, RZ ;  /* 0x000000ffff0c7224 */ /* 0x000fc400078e00ff */
[----:B--2---:R-:W-:-:S05]  /*8d60*/  IMAD.WIDE R2, R9, 0x4, R2 ;  /* 0x0000000409027825 */ /* 0x004fca00078e0202 */
[----:B------:R2:W5:Y:S01]  /*8d70*/  @P0 LDG.E R12, desc[UR38][R2.64] ;  /* 0x00000026020c0981 */ /* 0x000562000c1e1900 */
[----:B-1----:R-:W-:-:S05]  /*8d80*/  @P1 IMAD.WIDE R6, R9, 0x4, R6 ;  /* 0x0000000409061825 */ /* 0x002fca00078e0206 */
[----:B------:R2:W5:Y:S01]  /*8d90*/  @P1 LDG.E R13, desc[UR38][R6.64] ;  /* 0x00000026060d1981 */ /* 0x000562000c1e1900 */
[----:B------:R-:W-:Y:S01]  /*8da0*/  ISETP.NE.U32.AND P2, PT, RZ, UR8, PT ;  /* 0x00000008ff007c0c */ /* 0x000fe2000bf45070 */
[----:B------:R-:W-:-:S03]  /*8db0*/  UMOV UR6, URZ ;  /* 0x0000003f00067c82 */ /* 0x000fc60008000000 */
[----:B------:R-:W-:Y:S01]  /*8dc0*/  ISETP.NE.AND.EX P2, PT, RZ, UR9, PT, P2 ;  /* 0x00000009ff007c0c */ /* 0x000fe2000bf45320 */
[----:B---3--:R-:W-:-:S05]  /*8dd0*/  @P3 IMAD R16, R9, 0x40, R16 ;  /* 0x0000004009103824 */ /* 0x008fca00078e0210 */
[----:B------:R-:W-:-:S13]  /*8de0*/  @P3 R2UR UR4, R16 ;  /* 0x00000000100432ca */ /* 0x000fda00000e0000 */
[----:B------:R-:W-:-:S04]  /*8df0*/  @UP0 USHF.R.S32.HI UR5, URZ, 0x1f, UR4 ;  /* 0x0000001f3f050899 */ /* 0x000fc80008011404 */
[----:B------:R-:W-:-:S04]  /*8e00*/  @UP0 ULEA.HI UR5, UR5, UR4, URZ, 0x6 ;  /* 0x0000000405050291 */ /* 0x000fc8000f8f303f */
[----:B------:R-:W-:Y:S01]  /*8e10*/  @UP0 ULOP3.LUT UR7, UR5, 0xffffffc0, URZ, 0xc0, !UPT ;  /* 0xffffffc005070892 */ /* 0x000fe2000f8ec03f */
[----:B----4-:R-:W-:-:S03]  /*8e20*/  @P3 R2UR UR6, R14 ;  /* 0x000000000e0632ca */ /* 0x010fc600000e0000 */
[----:B------:R-:W-:Y:S01]  /*8e30*/  @UP0 USHF.R.S32.HI UR8, URZ, 0x1f, UR7 ;  /* 0x0000001f3f080899 */ /* 0x000fe20008011407 */
[----:B--2---:R-:W-:Y:S11]  /*8e40*/  @P1 BRA `(.L_x_3231) ;  /* 0x0000000000101947 */ /* 0x004ff60003800000 */
[----:B------:R-:W-:Y:S05]  /*8e50*/  @!P3 BRA `(.L_x_3231) ;  /* 0x00000000000cb947 */ /* 0x000fea0003800000 */
[----:B------:R-:W2:Y:S04]  /*8e60*/  LDG.E R6, desc[UR38][R4.64] ;  /* 0x0000002604067981 */ /* 0x000ea8000c1e1900 */
[----:B-----5:R-:W2:Y:S02]  /*8e70*/  LDG.E R13, desc[UR38][R4.64+0x4] ;  /* 0x00000426040d7981 */ /* 0x020ea4000c1e1900 */
[----:B--2---:R-:W-:-:S07]  /*8e80*/  IMAD.IADD R13, R13, 0x1, -R6 ;  /* 0x000000010d0d7824 */ /* 0x004fce00078e0a06 */
.L_x_3231:
[----:B------:R-:W-:Y:S01]  /*8e90*/  ULDC UR9, c[0x0][0x290] ;  /* 0x0000a40000097ab9 */ /* 0x000fe20000000800 */
[----:B------:R-:W-:Y:S01]  /*8ea0*/  UMOV UR4, URZ ;  /* 0x0000003f00047c82 */ /* 0x000fe20008000000 */
[----:B------:R-:W-:Y:S01]  /*8eb0*/  UMOV UR5, URZ ;  /* 0x0000003f00057c82 */ /* 0x000fe20008000000 */
[----:B------:R-:W-:Y:S01]  /*8ec0*/  IMAD.U32 R4, RZ, RZ, UR9 ;  /* 0x00000009ff047e24 */ /* 0x000fe2000f8e00ff */
[----:B------:R-:W-:Y:S01]  /*8ed0*/  @UP0 UMOV UR4, UR7 ;  /* 0x0000000700040c82 */ /* 0x000fe20008000000 */
[----:B------:R-:W-:Y:S01]  /*8ee0*/  @UP0 UMOV UR5, UR8 ;  /* 0x0000000800050c82 */ /* 0x000fe20008000000 */
[----:B------:R-:W-:Y:S05]  /*8ef0*/  @!P2 BRA `(.L_x_3232) ;  /* 0x000000000010a947 */ /* 0x000fea0003800000 */
[----:B------:R-:W1:Y:S02]  /*8f00*/  LDC.64 R2, c[0x0][0x788] ;  /* 0x0001e200ff027b82 */ /* 0x000e640000000a00 */
[----:B-1----:R-:W-:-:S05]  /*8f10*/  IMAD.WIDE R2, R9, 0x4, R2 ;  /* 0x0000000409027825 */ /* 0x002fca00078e0202 */
[----:B------:R1:W5:Y:S01]  /*8f20*/  LDG.E R4, desc[UR38][R2.64] ;  /* 0x0000002602047981 */ /* 0x000362000c1e1900 */
[----:B------:R-:W-:Y:S05]  /*8f30*/  BRA `(.L_x_3233) ;  /* 0x0000000000107947 */ /* 0x000fea0003800000 */
.L_x_3232:
[----:B------:R-:W-:Y:S05]  /*8f40*/  @!P0 BRA `(.L_x_3233) ;  /* 0x00000000000c8947 */ /* 0x000fea0003800000 */
[----:B------:R-:W2:Y:S04]  /*8f50*/  LDG.E R5, desc[UR38][R2.64] ;  /* 0x0000002602057981 */ /* 0x000ea8000c1e1900 */
[----:B------:R-:W2:Y:S02]  /*8f60*/  LDG.E R4, desc[UR38][R2.64+0x4] ;  /* 0x0000042602047981 */ /* 0x000ea4000c1e1900 */
[----:B--2---:R-:W-:-:S07]  /*8f70*/  IMAD.IADD R4, R4, 0x1, -R5 ;  /* 0x0000000104047824 */ /* 0x004fce00078e0a05 */
.L_x_3233:
[----:B-1---5:R-:W-:Y:S01]  /*8f80*/  IMAD R3, R0, 0x60, R13 ;  /* 0x0000006000037824 */ /* 0x022fe200078e020d */
[----:B------:R-:W-:Y:S01]  /*8f90*/  ULDC UR7, c[0x0][0x74c] ;  /* 0x0001d30000077ab9 */ /* 0x000fe20000000800 */
[----:B------:R-:W-:Y:S02]  /*8fa0*/  VIADD R13, R13, 0x3f ;  /* 0x0000003f0d0d7836 */ /* 0x000fe40000000000 */
[----:B------:R-:W-:Y:S01]  /*8fb0*/  IMAD.MOV.U32 R16, RZ, RZ, 0x1 ;  /* 0x00000001ff107424 */ /* 0x000fe200078e00ff */
[----:B------:R-:W-:Y:S02]  /*8fc0*/  IADD3 R3, R3, -UR7, -R4 ;  /* 0x8000000703037c10 */ /* 0x000fe4000fffe804 */
[----:B------:R-:W-:Y:S02]  /*8fd0*/  SHF.R.S32.HI R2, RZ, 0x1f, R13 ;  /* 0x0000001fff027819 */ /* 0x000fe4000001140d */
[----:B------:R-:W-:Y:S02]  /*8fe0*/  SHF.R.S32.HI R4, RZ, 0x1f, R3 ;  /* 0x0000001fff047819 */ /* 0x000fe40000011403 */
[----:B------:R-:W-:-:S02]  /*8ff0*/  LEA.HI R2, R2, R13, RZ, 0x6 ;  /* 0x0000000d02027211 */ /* 0x000fc400078f30ff */
[----:B------:R-:W-:-:S04]  /*9000*/  LEA.HI R4, R4, R3, RZ, 0x6 ;  /* 0x0000000304047211 */ /* 0x000fc800078f30ff */
[----:B------:R-:W-:Y:S02]  /*9010*/  SHF.R.S32.HI R3, RZ, 0x6, R4 ;  /* 0x00000006ff037819 */ /* 0x000fe40000011404 */
[----:B------:R-:W-:Y:S01]  /*9020*/  SHF.R.S32.HI R4, RZ, 0x6, R2 ;  /* 0x00000006ff047819 */ /* 0x000fe20000011402 */
[----:B------:R-:W-:Y:S01]  /*9030*/  IMAD.MOV.U32 R2, RZ, RZ, RZ ;  /* 0x000000ffff027224 */ /* 0x000fe200078e00ff */
[----:B------:R-:W-:-:S04]  /*9040*/  VIMNMX R5, RZ, R3, !PT ;  /* 0x00000003ff057248 */ /* 0x000fc80007fe0100 */
[----:B------:R-:W-:-:S13]  /*9050*/  ISETP.GT.AND P1, PT, R4, R5, PT ;  /* 0x000000050400720c */ /* 0x000fda0003f24270 */
[----:B------:R-:W-:Y:S05]  /*9060*/  @!P1 BRA `(.L_x_3230) ;  /* 0x00000020007c9947 */ /* 0x000fea0003800000 */
[----:B------:R-:W-:Y:S01]  /*9070*/  ISETP.NE.U32.AND P1, PT, R10, RZ, PT ;  /* 0x000000ff0a00720c */ /* 0x000fe20003f25070 */
[----:B------:R-:W-:Y:S01]  /*9080*/  USHF.R.S32.HI UR7, URZ, 0x1f, UR28 ;  /* 0x0000001f3f077899 */ /* 0x000fe2000801141c */
[----:B------:R-:W-:Y:S01]  /*9090*/  SHF.R.S32.HI R2, RZ, 0x1f, R9 ;  /* 0x0000001fff027819 */ /* 0x000fe20000011409 */
[----:B------:R-:W-:Y:S01]  /*90a0*/  ULDC.64 UR10, c[0x0][0x718] ;  /* 0x0001c600000a7ab9 */ /* 0x000fe20000000a00 */
[----:B------:R-:W-:Y:S01]  /*90b0*/  ISETP.NE.AND.EX P1, PT, R11, RZ, PT, P1 ;  /* 0x000000ff0b00720c */ /* 0x000fe20003f25310 */
[----:B------:R-:W-:Y:S01]  /*90c0*/  UMOV UR8, UR4 ;  /* 0x0000000400087c82 */ /* 0x000fe20008000000 */
[----:B------:R-:W-:Y:S01]  /*90d0*/  UMOV UR9, UR5 ;  /* 0x0000000500097c82 */ /* 0x000fe20008000000 */
[----:B------:R-:W-:Y:S01]  /*90e0*/  R2UR UR37, R9 ;  /* 0x00000000092572ca */ /* 0x000fe200000e0000 */
[----:B------:R-:W-:Y:S01]  /*90f0*/  UIMAD.WIDE.U32 UR4, UR28, UR10, UR8 ;  /* 0x0000000a1c0472a5 */ /* 0x000fe2000f8e0008 */
[----:B------:R-:W-:Y:S01]  /*9100*/  SEL R2, R2, RZ, !P1 ;  /* 0x000000ff02027207 */ /* 0x000fe20004800000 */
[----:B------:R-:W-:Y:S01]  /*9110*/  UIMAD UR10, UR7, UR10, URZ ;  /* 0x0000000a070a72a4 */ /* 0x000fe2000f8e023f */
[----:B------:R-:W-:Y:S01]  /*9120*/  R2UR UR35, R0 ;  /* 0x00000000002372ca */ /* 0x000fe200000e0000 */
[----:B------:R-:W-:Y:S01]  /*9130*/  ULDC.64 UR12, c[0x0][0x730] ;  /* 0x0001cc00000c7ab9 */ /* 0x000fe20000000a00 */
[----:B------:R-:W-:Y:S01]  /*9140*/  R2UR UR14, R2 ;  /* 0x00000000020e72ca */ /* 0x000fe200000e0000 */
[----:B------:R-:W-:Y:S01]  /*9150*/  UIMAD UR10, UR28, UR11, UR10 ;  /* 0x0000000b1c0a72a4 */ /* 0x000fe2000f8e020a */
[----:B------:R-:W-:Y:S01]  /*9160*/  BSSY B0, `(.L_x_3230) ;  /* 0x000020f000007945 */ /* 0x000fe20003800000 */
[----:B------:R-:W-:Y:S01]  /*9170*/  UIMAD UR7, UR7, UR12, URZ ;  /* 0x0000000c070772a4 */ /* 0x000fe2000f8e023f */
[----:B------:R-:W-:Y:S01]  /*9180*/  IMAD.MOV.U32 R2, RZ, RZ, RZ ;  /* 0x000000ffff027224 */ /* 0x000fe200078e00ff */
[----:B------:R-:W-:Y:S01]  /*9190*/  ULDC UR11, c[0x0][0x2e8] ;  /* 0x0000ba00000b7ab9 */ /* 0x000fe20000000800 */
[----:B------:R-:W-:Y:S01]  /*91a0*/  UIMAD.WIDE.U32 UR8, UR28, UR12, UR8 ;  /* 0x0000000c1c0872a5 */ /* 0x000fe2000f8e0008 */
[----:B------:R-:W-:Y:S01]  /*91b0*/  IMAD.MOV.U32 R16, RZ, RZ, 0x1 ;  /* 0x00000001ff107424 */ /* 0x000fe200078e00ff */
[----:B------:R-:W-:Y:S01]  /*91c0*/  UISETP.NE.AND UP0, UPT, UR11, 0x1, UPT ;  /* 0x000000010b00788c */ /* 0x000fe2000bf05270 */
[----:B------:R-:W-:Y:S01]  /*91d0*/  R2UR UR11, R12 ;  /* 0x000000000c0b72ca */ /* 0x000fe200000e0000 */
[----:B------:R-:W-:Y:S01]  /*91e0*/  UIMAD UR7, UR28, UR13, UR7 ;  /* 0x0000000d1c0772a4 */ /* 0x000fe2000f8e0207 */
[----:B------:R-:W-:Y:S01]  /*91f0*/  VOTEU.ANY UP1, P1 ;  /* 0x00000000003f7886 */ /* 0x000fe20000820100 */
[----:B------:R-:W-:-:S02]  /*9200*/  USEL UR29, UR37, URZ, !UP1 ;  /* 0x0000003f251d7287 */ /* 0x000fc4000c800000 */
[----:B------:R-:W-:Y:S01]  /*9210*/  VOTEU.ANY UP1, P0 ;  /* 0x00000000003f7886 */ /* 0x000fe20000020100 */
[----:B------:R-:W-:Y:S01]  /*9220*/  ELECT P0, URZ, PT ;  /* 0x00000000003f782f */ /* 0x000fe20003800000 */
[----:B------:R-:W-:Y:S01]  /*9230*/  ULDC.64 UR12, c[0x0][0x720] ;  /* 0x0001c800000c7ab9 */ /* 0x000fe20000000a00 */
[----:B------:R-:W-:Y:S01]  /*9240*/  UIADD3 UR9, UR9, UR7, URZ ;  /* 0x0000000709097290 */ /* 0x000fe2000fffe03f */
[----:B------:R-:W-:Y:S01]  /*9250*/  ULDC.64 UR16, c[0x0][0x738] ;  /* 0x0001ce0000107ab9 */ /* 0x000fe20000000a00 */
[----:B------:R-:W-:Y:S02]  /*9260*/  UIADD3 UR5, UR5, UR10, URZ ;  /* 0x0000000a05057290 */ /* 0x000fe4000fffe03f */
[----:B------:R-:W-:Y:S02]  /*9270*/  UIMAD UR7, UR14, UR12, URZ ;  /* 0x0000000c0e0772a4 */ /* 0x000fe4000f8e023f */
[----:B------:R-:W-:Y:S02]  /*9280*/  UIMAD UR10, UR14, UR16, URZ ;  /* 0x000000100e0a72a4 */ /* 0x000fe4000f8e023f */
[----:B------:R-:W-:-:S02]  /*9290*/  UIMAD.WIDE.U32 UR14, UR16, UR29, UR8 ;  /* 0x0000001d100e72a5 */ /* 0x000fc4000f8e0008 */
[----:B------:R-:W-:Y:S01]  /*92a0*/  UIMAD.WIDE.U32 UR22, UR12, UR29, UR4 ;  /* 0x0000001d0c1672a5 */ /* 0x000fe2000f8e0004 */
[----:B------:R-:W-:Y:S01]  /*92b0*/  @UP0 ULDC UR8, c[0x0][0x2ec] ;  /* 0x0000bb0000080ab9 */ /* 0x000fe20000000800 */
[----:B------:R-:W-:Y:S02]  /*92c0*/  UIMAD UR5, UR13, UR29, UR7 ;  /* 0x0000001d0d0572a4 */ /* 0x000fe4000f8e0207 */
[----:B------:R-:W-:Y:S01]  /*92d0*/  UIMAD.WIDE.U32 UR8, UR28, UR8, URZ ;  /* 0x000000081c0872a5 */ /* 0x000fe2000f8e003f */
[----:B------:R-:W-:Y:S01]  /*92e0*/  @UP0 ULDC UR7, c[0x0][0x2f0] ;  /* 0x0000bc0000070ab9 */ /* 0x000fe20000000800 */
[----:B------:R-:W-:Y:S01]  /*92f0*/  UMOV UR36, UR28 ;  /* 0x0000001c00247c82 */ /* 0x000fe20008000000 */
[----:B------:R-:W-:Y:S02]  /*9300*/  UIMAD UR4, UR17, UR29, UR10 ;  /* 0x0000001d110472a4 */ /* 0x000fe4000f8e020a */
[----:B------:R-:W-:Y:S02]  /*9310*/  USEL UR37, UR37, URZ, !UP1 ;  /* 0x0000003f25257287 */ /* 0x000fe4000c800000 */
[----:B------:R-:W-:-:S02]  /*9320*/  UIMAD UR35, UR35, 0x60, UR11 ;  /* 0x00000060232378a4 */ /* 0x000fc4000f8e020b */
        /* <DEDUP_REMOVED lines=14> */
.L_x_3262:
        /* <DEDUP_REMOVED lines=9> */
.L_x_3236:
        /* <DEDUP_REMOVED lines=112> */
.L_x_3247:
[----:B-1----:R-:W-:-:S05]  /*9ba0*/  IMAD.MOV.U32 R6, RZ, RZ, 0x1 ;  /* 0x00000001ff067424 */ /* 0x002fca00078e00ff */
[----:B------:R-:W-:-:S04]  /*9bb0*/  SHF.L.U32 R6, R6, 0x1f, RZ ;  /* 0x0000001f06067819 */ /* 0x000fc800000006ff */
[----:B------:R-:W1:Y:S02]  /*9bc0*/  SYNCS.PHASECHK.TRANS64.TRYWAIT P1, [R0+URZ+0x36438], R6 ;  /* 0x03643806000075a7 */ /* 0x000e64000802017f */
[----:B-1----:R-:W-:Y:S05]  /*9bd0*/  @!P1 BRA `(.L_x_3239) ;  /* 0x0000001800a09947 */ /* 0x002fea0003800000 */
.L_x_3263:
[----:B------:R-:W-:Y:S05]  /*9be0*/  @P0 BRA `(.L_x_3240) ;  /* 0x0000000000140947 */ /* 0x000fea0003800000 */
[----:B------:R-:W-:Y:S01]  /*9bf0*/  ISETP.NE.AND P1, PT, R18, RZ, PT ;  /* 0x000000ff1200720c */ /* 0x000fe20003f25270 */
[----:B------:R-:W-:-:S04]  /*9c00*/  IMAD.MOV.U32 R3, RZ, RZ, 0x6100 ;  /* 0x00006100ff037424 */ /* 0x000fc800078e00ff */
[----:B------:R2:W-:Y:S08]  /*9c10*/  SYNCS.ARRIVE.TRANS64 RZ, [R0+URZ+0x36430], R3 ;  /* 0x0364300300ff79a7 */ /* 0x0005f0000800003f */
[----:B------:R-:W-:Y:S05]  /*9c20*/  @!P1 BRA `(.L_x_3240) ;  /* 0x0000000000049947 */ /* 0x000fea0003800000 */
[----:B------:R-:W-:Y:S01]  /*9c30*/  BPT.TRAP 0x1 ;  /* 0x000000040000795c */ /* 0x000fe20000300000 */
.L_x_3240:
        /* <DEDUP_REMOVED lines=48> */
.L_x_3264:
[----:B------:R-:W-:Y:S05]  /*9f40*/  @P0 BRA `(.L_x_3242) ;  /* 0x0000000000140947 */ /* 0x000fea0003800000 */
[----:B------:R-:W-:Y:S01]  /*9f50*/  ISETP.NE.AND P1, PT, R18, RZ, PT ;  /* 0x000000ff1200720c */ /* 0x000fe20003f25270 */
[----:B--2---:R-:W-:-:S04]  /*9f60*/  IMAD.MOV.U32 R3, RZ, RZ, 0x6100 ;  /* 0x00006100ff037424 */ /* 0x004fc800078e00ff */
[----:B------:R3:W-:Y:S08]  /*9f70*/  SYNCS.ARRIVE.TRANS64 RZ, [R0+URZ+0x36418], R3 ;  /* 0x0364180300ff79a7 */ /* 0x0007f0000800003f */
[----:B------:R-:W-:Y:S05]  /*9f80*/  @!P1 BRA `(.L_x_3242) ;  /* 0x0000000000049947 */ /* 0x000fea0003800000 */
[----:B------:R-:W-:Y:S01]  /*9f90*/  BPT.TRAP 0x1 ;  /* 0x000000040000795c */ /* 0x000fe20000300000 */
.L_x_3242:
        /* <DEDUP_REMOVED lines=47> */
.L_x_3265:
        /* <DEDUP_REMOVED lines=8> */
.L_x_3244:
        /* <DEDUP_REMOVED lines=37> */
.L_x_3267:
[----:B------:R-:W-:Y:S05]  /*a560*/  @P0 BRA `(.L_x_3246) ;  /* 0x0000000000140947 */ /* 0x000fea0003800000 */
[----:B------:R-:W-:Y:S01]  /*a570*/  ISETP.NE.AND P1, PT, R18, RZ, PT ;  /* 0x000000ff1200720c */ /* 0x000fe20003f25270 */
[----:B--2---:R-:W-:-:S04]  /*a580*/  IMAD.MOV.U32 R5, RZ, RZ, 0x6100 ;  /* 0x00006100ff057424 */ /* 0x004fc800078e00ff */
[----:B------:R3:W-:Y:S08]  /*a590*/  SYNCS.ARRIVE.TRANS64 RZ, [R0+URZ+0x36410], R5 ;  /* 0x0364100500ff79a7 */ /* 0x0007f0000800003f */
[----:B------:R-:W-:Y:S05]  /*a5a0*/  @!P1 BRA `(.L_x_3246) ;  /* 0x0000000000049947 */ /* 0x000fea0003800000 */
[----:B------:R-:W-:Y:S01]  /*a5b0*/  BPT.TRAP 0x1 ;  /* 0x000000040000795c */ /* 0x000fe20000300000 */
.L_x_3246:
        /* <DEDUP_REMOVED lines=44> */
.L_x_3238:
[----:B------:R-:W-:Y:S01]  /*a880*/  ISETP.NE.AND P1, PT, R20, RZ, PT ;  /* 0x000000ff1400720c */ /* 0x000fe20003f25270 */
[----:B------:R-:W-:Y:S02]  /*a890*/  IMAD.MOV.U32 R16, RZ, RZ, 0x1 ;  /* 0x00000001ff107424 */ /* 0x000fe400078e00ff */
[----:B------:R-:W-:-:S10]  /*a8a0*/  IMAD.MOV.U32 R5, RZ, RZ, R14 ;  /* 0x000000ffff057224 */ /* 0x000fd400078e000e */
[----:B------:R-:W-:Y:S05]  /*a8b0*/  @!P1 BRA `(.L_x_3237) ;  /* 0x00000004008c9947 */ /* 0x000fea0003800000 */
[----:B------:R-:W2:Y:S02]  /*a8c0*/  SYNCS.PHASECHK.TRANS64.TRYWAIT P1, [R0+URZ+0x36438], R6 ;  /* 0x03643806000075a7 */ /* 0x000ea4000802017f */
[----:B--2---:R-:W-:Y:S05]  /*a8d0*/  @!P1 BRA `(.L_x_3248) ;  /* 0x0000000c00c09947 */ /* 0x004fea0003800000 */
.L_x_3268:
[----:B------:R-:W-:Y:S05]  /*a8e0*/  @P0 BRA `(.L_x_3249) ;  /* 0x0000000000140947 */ /* 0x000fea0003800000 */
[----:B------:R-:W-:Y:S01]  /*a8f0*/  ISETP.NE.AND P1, PT, R18, RZ, PT ;  /* 0x000000ff1200720c */ /* 0x000fe20003f25270 */
[----:B------:R-:W-:-:S04]  /*a900*/  IMAD.MOV.U32 R5, RZ, RZ, 0x6100 ;  /* 0x00006100ff057424 */ /* 0x000fc800078e00ff */
[----:B------:R3:W-:Y:S08]  /*a910*/  SYNCS.ARRIVE.TRANS64 RZ, [R0+URZ+0x36430], R5 ;  /* 0x0364300500ff79a7 */ /* 0x0007f0000800003f */
[----:B------:R-:W-:Y:S05]  /*a920*/  @!P1 BRA `(.L_x_3249) ;  /* 0x0000000000049947 */ /* 0x000fea0003800000 */
[----:B------:R-:W-:Y:S01]  /*a930*/  BPT.TRAP 0x1 ;  /* 0x000000040000795c */ /* 0x000fe20000300000 */
.L_x_3249:
        /* <DEDUP_REMOVED lines=42> */
.L_x_3269:
[----:B------:R-:W-:Y:S01]  /*abe0*/  IMAD.MOV.U32 R16, RZ, RZ, RZ ;  /* 0x000000ffff107224 */ /* 0x000fe200078e00ff */
[----:B------:R-:W-:Y:S06]  /*abf0*/  @P0 BRA `(.L_x_3251) ;  /* 0x0000000000140947 */ /* 0x000fec0003800000 */
[----:B------:R-:W-:Y:S01]  /*ac00*/  ISETP.NE.AND P1, PT, R18, RZ, PT ;  /* 0x000000ff1200720c */ /* 0x000fe20003f25270 */
[----:B-1----:R-:W-:-:S04]  /*ac10*/  IMAD.MOV.U32 R5, RZ, RZ, 0x6100 ;  /* 0x00006100ff057424 */ /* 0x002fc800078e00ff */
[----:B------:R2:W-:Y:S08]  /*ac20*/  SYNCS.ARRIVE.TRANS64 RZ, [R0+URZ+0x36418], R5 ;  /* 0x0364180500ff79a7 */ /* 0x0005f0000800003f */
[----:B------:R-:W-:Y:S05]  /*ac30*/  @!P1 BRA `(.L_x_3251) ;  /* 0x0000000000049947 */ /* 0x000fea0003800000 */
[----:B------:R-:W-:Y:S01]  /*ac40*/  BPT.TRAP 0x1 ;  /* 0x000000040000795c */ /* 0x000fe20000300000 */
.L_x_3251:
        /* <DEDUP_REMOVED lines=42> */
.L_x_3237:
[----:B------:R-:W-:-:S04]  /*aef0*/  SHF.L.U32 R3, R16, 0x1f, RZ ;  /* 0x0000001f10037819 */ /* 0x000fc800000006ff */
[----:B------:R-:W2:Y:S02]  /*af00*/  SYNCS.PHASECHK.TRANS64.TRYWAIT P1, [R0+URZ+0x36438], R3 ;  /* 0x03643803000075a7 */ /* 0x000ea4000802017f */
[----:B--2---:R-:W-:Y:S05]  /*af10*/  @!P1 BRA `(.L_x_3252) ;  /* 0x0000000800589947 */ /* 0x004fea0003800000 */
.L_x_3270:
[----:B------:R-:W-:Y:S05]  /*af20*/  @P0 BRA `(.L_x_3253) ;  /* 0x0000000000180947 */ /* 0x000fea0003800000 */
[----:B------:R-:W3:Y:S01]  /*af30*/  S2R R2, SR_TID.X ;  /* 0x0000000000027919 */ /* 0x000ee20000002100 */
[----:B--2---:R-:W-:-:S04]  /*af40*/  IMAD.MOV.U32 R3, RZ, RZ, 0x6100 ;  /* 0x00006100ff037424 */ /* 0x004fc800078e00ff */
[----:B------:R4:W-:Y:S01]  /*af50*/  SYNCS.ARRIVE.TRANS64 RZ, [R0+URZ+0x36430], R3 ;  /* 0x0364300300ff79a7 */ /* 0x0009e2000800003f */
[----:B---3--:R-:W-:-:S13]  /*af60*/  LOP3.LUT P0, RZ, R2, 0x1f, RZ, 0xc0, !PT ;  /* 0x0000001f02ff7812 */ /* 0x008fda000780c0ff */
[----:B----4-:R-:W-:Y:S05]  /*af70*/  @!P0 BRA `(.L_x_3253) ;  /* 0x0000000000048947 */ /* 0x010fea0003800000 */
[----:B------:R-:W-:Y:S01]  /*af80*/  BPT.TRAP 0x1 ;  /* 0x000000040000795c */ /* 0x000fe20000300000 */
.L_x_3253:
        /* <DEDUP_REMOVED lines=22> */
[----:B------:R-:W-:Y:S01]  /*b0f0*/  SEL R8, RZ, 0x1, P0 ;  /* 0x00000001ff087807 */ /* 0x000fe20000000000 */
        /* <DEDUP_REMOVED lines=20> */
[----:B---3--:R-:W-:Y:S01]  /*b240*/  NOP ;  /* 0x0000000000007918 */ /* 0x008fe20000000000 */
.L_x_3234:
[----:B------:R-:W-:Y:S05]  /*b250*/  BSYNC B0 ;  /* 0x0000000000007941 */ /* 0x000fea0003800000 */
.L_x_3230:
[----:B------:R-:W-:-:S03]  /*b260*/  UMOV UR7, 0xffffffff ;  /* 0xffffffff00077882 */ /* 0x000fc60000000000 */
[----:B------:R-:W-:Y:S05]  /*b270*/  BRA.DIV UR7, `(.L_x_3254) ;  /* 0x0000000607947947 */ /* 0x000fea000b800000 */
[----:B------:R-:W-:-:S13]  /*b280*/  ELECT P6, URZ, PT ;  /* 0x00000000003f782f */ /* 0x000fda00038c0000 */
.L_x_3273:
[----:B------:R-:W-:Y:S05]  /*b290*/  @!P6 BRA `(.L_x_3112) ;  /* 0x000000000074e947 */ /* 0x000fea0003800000 */
[----:B-12---:R-:W2:Y:S02]  /*b2a0*/  LDL.LU R0, [R1+0x4] ;  /* 0x0000040001007983 */ /* 0x006ea40000300800 */
[----:B--2---:R-:W-:-:S04]  /*b2b0*/  LOP3.LUT R0, R0, 0x2, RZ, 0xfc, !PT ;  /* 0x0000000200007812 */ /* 0x004fc800078efcff */
[----:B------:R-:W-:-:S13]  /*b2c0*/  ISETP.NE.AND P2, PT, R0, 0x3, PT ;  /* 0x000000030000780c */ /* 0x000fda0003f45270 */
[----:B------:R-:W-:Y:S05]  /*b2d0*/  @!P2 BRA `(.L_x_3255) ;  /* 0x000000000004a947 */ /* 0x000fea0003800000 */
[----:B------:R-:W-:Y:S01]  /*b2e0*/  BPT.TRAP 0x1 ;  /* 0x000000040000795c */ /* 0x000fe20000300000 */
.L_x_3255:
        /* <DEDUP_REMOVED lines=15> */
.L_x_3274:
[----:B------:R-:W2:Y:S02]  /*b3e0*/  SYNCS.PHASECHK.TRANS64.TRYWAIT P0, [R3+URZ], R2 ;  /* 0x00000002030075a7 */ /* 0x000ea4000800017f */
[----:B--2---:R-:W-:Y:S05]  /*b3f0*/  @!P0 BRA `(.L_x_3257) ;  /* 0x0000000400688947 */ /* 0x004fea0003800000 */
.L_x_3275:
[----:B------:R-:W-:Y:S05]  /*b400*/  @!P2 BRA `(.L_x_3258) ;  /* 0x000000000004a947 */ /* 0x000fea0003800000 */
[----:B------:R-:W-:Y:S01]  /*b410*/  BPT.TRAP 0x1 ;  /* 0x000000040000795c */ /* 0x000fe20000300000 */
.L_x_3258:
[----:B------:R-:W-:-:S07]  /*b420*/  SHF.L.U32 R16, R16, 0x1f, RZ ;  /* 0x0000001f10107819 */ /* 0x000fce00000006ff */
.L_x_3259:
[----:B---3--:R3:W4:Y:S02]  /*b430*/  SYNCS.PHASECHK.TRANS64.TRYWAIT P0, [R9+URZ+0x36438], R16 ;  /* 0x03643810090075a7 */ /* 0x008724000800017f */
[----:B----4-:R-:W-:Y:S05]  /*b440*/  @!P0 NANOSLEEP.SYNCS 0x989680 ;  /* 0x009896800000895d */ /* 0x010fea0003900000 */
[----:B------:R-:W4:Y:S02]  /*b450*/  @!P0 SYNCS.PHASECHK.TRANS64 P0, [R9+URZ+0x36438], R16 ;  /* 0x03643810090085a7 */ /* 0x000f24000800007f */
[----:B----4-:R-:W-:Y:S05]  /*b460*/  @!P0 BRA `(.L_x_3259) ;  /* 0xfffffffc00f08947 */ /* 0x010fea000383ffff */
.L_x_3112:
[----:B------:R-:W-:Y:S05]  /*b470*/  BSYNC B6 ;  /* 0x0000000000067941 */ /* 0x000fea0003800000 */
.L_x_3104:
[----:B------:R-:W-:Y:S05]  /*b480*/  EXIT ;  /* 0x000000000000794d */ /* 0x000fea0003800000 */
.L_x_3122:
[----:B------:R-:W-:Y:S02]  /*b490*/  IMAD.MOV.U32 R12, RZ, RZ, RZ ;  /* 0x000000ffff0c7224 */ /* 0x000fe400078e00ff */
[----:B------:R-:W-:Y:S02]  /*b4a0*/  IMAD.MOV.U32 R11, RZ, RZ, 0x1f ;  /* 0x0000001fff0b7424 */ /* 0x000fe400078e00ff */
[----:B------:R-:W-:-:S07]  /*b4b0*/  IMAD.MOV.U32 R15, RZ, RZ, -0x1 ;  /* 0xffffffffff0f7424 */ /* 0x000fce00078e00ff */
[----:B---3--:R-:W-:Y:S05]  /*b4c0*/  WARPSYNC.COLLECTIVE R15, `(.L_x_3260) ;  /* 0x000000000f087348 */ /* 0x008fea0003c00000 */
[----:B------:R1:W2:Y:S02]  /*b4d0*/  SHFL.IDX P6, R14, R13, R12, R11 ;  /* 0x0000000c0d0e7389 */ /* 0x0002a400000c000b */
[----:B-123--:R-:W-:Y:S01]  /*b4e0*/  ENDCOLLECTIVE ;  /* 0x000000000000791b */ /* 0x00efe20003800000 */
.L_x_3260:
[----:B------:R-:W-:Y:S05]  /*b4f0*/  BRA `(.L_x_3261) ;  /* 0xffffff60004c7947 */ /* 0x000fea000383ffff */
.L_x_3124:
[----:B--2---:R-:W-:-:S04]  /*b500*/  IMAD.U32 R0, RZ, RZ, UR36 ;  /* 0x00000024ff007e24 */ /* 0x004fc8000f8e00ff */
[----:B------:R2:W4:Y:S03]  /*b510*/  SYNCS.PHASECHK.TRANS64.TRYWAIT P0, [R0+URZ+0x36400], R10 ;  /* 0x0364000a000075a7 */ /* 0x000526000800017f */
[----:B----4-:R-:W-:Y:S05]  /*b520*/  @!P0 NANOSLEEP.SYNCS 0x989680 ;  /* 0x009896800000895d */ /* 0x010fea0003900000 */
[----:B------:R-:W4:Y:S02]  /*b530*/  @!P0 SYNCS.PHASECHK.TRANS64 P0, [R0+URZ+0x36400], R10 ;  /* 0x0364000a000085a7 */ /* 0x000f24000800007f */
[----:B----4-:R-:W-:Y:S05]  /*b540*/  @!P0 BRA `(.L_x_3124) ;  /* 0xfffffffc00ec8947 */ /* 0x010fea000383ffff */
[----:B------:R-:W-:Y:S05]  /*b550*/  BRA `(.L_x_3123) ;  /* 0xffffff6000887947 */ /* 0x000fea000383ffff */
.L_x_3128:
[----:B---3--:R3:W4:Y:S02]  /*b560*/  SYNCS.PHASECHK.TRANS64.TRYWAIT P1, [R3+URZ+0x36410], R10 ;  /* 0x0364100a030075a7 */ /* 0x008724000802017f */
[----:B----4-:R-:W-:Y:S05]  /*b570*/  @!P1 NANOSLEEP.SYNCS 0x989680 ;  /* 0x009896800000995d */ /* 0x010fea0003900000 */
[----:B------:R-:W4:Y:S02]  /*b580*/  @!P1 SYNCS.PHASECHK.TRANS64 P1, [R3+URZ+0x36410], R10 ;  /* 0x0364100a030095a7 */ /* 0x000f24000802007f */
[----:B----4-:R-:W-:Y:S05]  /*b590*/  @!P1 BRA `(.L_x_3128) ;  /* 0xfffffffc00f09947 */ /* 0x010fea000383ffff */
[----:B------:R-:W-:Y:S05]  /*b5a0*/  BRA `(.L_x_3127) ;  /* 0xffffff6800487947 */ /* 0x000fea000383ffff */
.L_x_3132:
[----:B-1----:R-:W-:-:S04]  /*b5b0*/  IMAD.U32 R121, RZ, RZ, UR36 ;  /* 0x00000024ff797e24 */ /* 0x002fc8000f8e00ff */
[----:B------:R1:W2:Y:S03]  /*b5c0*/  SYNCS.PHASECHK.TRANS64.TRYWAIT P1, [R121+URZ+0x36430], R14 ;  /* 0x0364300e790075a7 */ /* 0x0002a6000802017f */
[----:B--2---:R-:W-:Y:S05]  /*b5d0*/  @!P1 NANOSLEEP.SYNCS 0x989680 ;  /* 0x009896800000995d */ /* 0x004fea0003900000 */
[----:B------:R-:W2:Y:S02]  /*b5e0*/  @!P1 SYNCS.PHASECHK.TRANS64 P1, [R121+URZ+0x36430], R14 ;  /* 0x0364300e790095a7 */ /* 0x000ea4000802007f */
[----:B--2---:R-:W-:Y:S05]  /*b5f0*/  @!P1 BRA `(.L_x_3132) ;  /* 0xfffffffc00ec9947 */ /* 0x004fea000383ffff */
[----:B------:R-:W-:Y:S05]  /*b600*/  BRA `(.L_x_3131) ;  /* 0xffffff70006c7947 */ /* 0x000fea000383ffff */
.L_x_3235:
[----:B-1----:R1:W2:Y:S02]  /*b610*/  SYNCS.PHASECHK.TRANS64.TRYWAIT P1, [R0+URZ+0x36420], R6 ;  /* 0x03642006000075a7 */ /* 0x0022a4000802017f */
[----:B--2---:R-:W-:Y:S05]  /*b620*/  @!P1 NANOSLEEP.SYNCS 0x989680 ;  /* 0x009896800000995d */ /* 0x004fea0003900000 */
[----:B------:R-:W2:Y:S02]  /*b630*/  @!P1 SYNCS.PHASECHK.TRANS64 P1, [R0+URZ+0x36420], R6 ;  /* 0x03642006000095a7 */ /* 0x000ea4000802007f */
[----:B--2---:R-:W-:Y:S05]  /*b640*/  @!P1 BRA `(.L_x_3235) ;  /* 0xfffffffc00f09947 */ /* 0x004fea000383ffff */
[----:B------:R-:W-:Y:S05]  /*b650*/  BRA `(.L_x_3262) ;  /* 0xffffffdc006c7947 */ /* 0x000fea000383ffff */
.L_x_3239:
[----:B-1----:R1:W2:Y:S02]  /*b660*/  SYNCS.PHASECHK.TRANS64.TRYWAIT P1, [R0+URZ+0x36438], R6 ;  /* 0x03643806000075a7 */ /* 0x0022a4000802017f */
[----:B--2---:R-:W-:Y:S05]  /*b670*/  @!P1 NANOSLEEP.SYNCS 0x989680 ;  /* 0x009896800000995d */ /* 0x004fea0003900000 */
[----:B------:R-:W2:Y:S02]  /*b680*/  @!P1 SYNCS.PHASECHK.TRANS64 P1, [R0+URZ+0x36438], R6 ;  /* 0x03643806000095a7 */ /* 0x000ea4000802007f */
[----:B--2---:R-:W-:Y:S05]  /*b690*/  @!P1 BRA `(.L_x_3239) ;  /* 0xfffffffc00f09947 */ /* 0x004fea000383ffff */
[----:B------:R-:W-:Y:S05]  /*b6a0*/  BRA `(.L_x_3263) ;  /* 0xffffffe4004c7947 */ /* 0x000fea000383ffff */
.L_x_3241:
[----:B--2---:R2:W3:Y:S02]  /*b6b0*/  SYNCS.PHASECHK.TRANS64.TRYWAIT P1, [R0+URZ+0x36428], R3 ;  /* 0x03642803000075a7 */ /* 0x0044e4000802017f */
[----:B---3--:R-:W-:Y:S05]  /*b6c0*/  @!P1 NANOSLEEP.SYNCS 0x989680 ;  /* 0x009896800000995d */ /* 0x008fea0003900000 */
[----:B------:R-:W3:Y:S02]  /*b6d0*/  @!P1 SYNCS.PHASECHK.TRANS64 P1, [R0+URZ+0x36428], R3 ;  /* 0x03642803000095a7 */ /* 0x000ee4000802007f */
[----:B---3--:R-:W-:Y:S05]  /*b6e0*/  @!P1 BRA `(.L_x_3241) ;  /* 0xfffffffc00f09947 */ /* 0x008fea000383ffff */
[----:B------:R-:W-:Y:S05]  /*b6f0*/  BRA `(.L_x_3264) ;  /* 0xffffffe800107947 */ /* 0x000fea000383ffff */
.L_x_3243:
        /* <DEDUP_REMOVED lines=8> */
.L_x_3245:
[----:B------:R-:W-:-:S07]  /*b780*/  SHF.L.U32 R5, R7, 0x1f, RZ ;  /* 0x0000001f07057819 */ /* 0x000fce00000006ff */
.L_x_3266:
[----:B--2---:R2:W3:Y:S02]  /*b790*/  SYNCS.PHASECHK.TRANS64.TRYWAIT P1, [R0+URZ+0x36420], R5 ;  /* 0x03642005000075a7 */ /* 0x0044e4000802017f */
[----:B---3--:R-:W-:Y:S05]  /*b7a0*/  @!P1 NANOSLEEP.SYNCS 0x989680 ;  /* 0x009896800000995d */ /* 0x008fea0003900000 */
[----:B------:R-:W3:Y:S02]  /*b7b0*/  @!P1 SYNCS.PHASECHK.TRANS64 P1, [R0+URZ+0x36420], R5 ;  /* 0x03642005000095a7 */ /* 0x000ee4000802007f */
[----:B---3--:R-:W-:Y:S05]  /*b7c0*/  @!P1 BRA `(.L_x_3266) ;  /* 0xfffffffc00f09947 */ /* 0x008fea000383ffff */
[----:B------:R-:W-:Y:S05]  /*b7d0*/  BRA `(.L_x_3267) ;  /* 0xffffffec00607947 */ /* 0x000fea000383ffff */
.L_x_3248:
[----:B--2---:R2:W3:Y:S02]  /*b7e0*/  SYNCS.PHASECHK.TRANS64.TRYWAIT P1, [R0+URZ+0x36438], R6 ;  /* 0x03643806000075a7 */ /* 0x0044e4000802017f */
[----:B---3--:R-:W-:Y:S05]  /*b7f0*/  @!P1 NANOSLEEP.SYNCS 0x989680 ;  /* 0x009896800000995d */ /* 0x008fea0003900000 */
[----:B------:R-:W3:Y:S02]  /*b800*/  @!P1 SYNCS.PHASECHK.TRANS64 P1, [R0+URZ+0x36438], R6 ;  /* 0x03643806000095a7 */ /* 0x000ee4000802007f */
[----:B---3--:R-:W-:Y:S05]  /*b810*/  @!P1 BRA `(.L_x_3248) ;  /* 0xfffffffc00f09947 */ /* 0x008fea000383ffff */
[----:B------:R-:W-:Y:S05]  /*b820*/  BRA `(.L_x_3268) ;  /* 0xfffffff0002c7947 */ /* 0x000fea000383ffff */
.L_x_3250:
[----:B-1----:R1:W2:Y:S02]  /*b830*/  SYNCS.PHASECHK.TRANS64.TRYWAIT P1, [R0+URZ+0x36428], R5 ;  /* 0x03642805000075a7 */ /* 0x0022a4000802017f */
[----:B--2---:R-:W-:Y:S05]  /*b840*/  @!P1 NANOSLEEP.SYNCS 0x989680 ;  /* 0x009896800000995d */ /* 0x004fea0003900000 */
[----:B------:R-:W2:Y:S02]  /*b850*/  @!P1 SYNCS.PHASECHK.TRANS64 P1, [R0+URZ+0x36428], R5 ;  /* 0x03642805000095a7 */ /* 0x000ea4000802007f */
[----:B--2---:R-:W-:Y:S05]  /*b860*/  @!P1 BRA `(.L_x_3250) ;  /* 0xfffffffc00f09947 */ /* 0x004fea000383ffff */
[----:B------:R-:W-:Y:S05]  /*b870*/  BRA `(.L_x_3269) ;  /* 0xfffffff000d87947 */ /* 0x000fea000383ffff */
.L_x_3252:
[----:B--2---:R2:W3:Y:S02]  /*b880*/  SYNCS.PHASECHK.TRANS64.TRYWAIT P1, [R0+URZ+0x36438], R3 ;  /* 0x03643803000075a7 */ /* 0x0044e4000802017f */
[----:B---3--:R-:W-:Y:S05]  /*b890*/  @!P1 NANOSLEEP.SYNCS 0x989680 ;  /* 0x009896800000995d */ /* 0x008fea0003900000 */
[----:B------:R-:W3:Y:S02]  /*b8a0*/  @!P1 SYNCS.PHASECHK.TRANS64 P1, [R0+URZ+0x36438], R3 ;  /* 0x03643803000095a7 */ /* 0x000ee4000802007f */
[----:B---3--:R-:W-:Y:S05]  /*b8b0*/  @!P1 BRA `(.L_x_3252) ;  /* 0xfffffffc00f09947 */ /* 0x008fea000383ffff */
[----:B------:R-:W-:Y:S05]  /*b8c0*/  BRA `(.L_x_3270) ;  /* 0xfffffff400947947 */ /* 0x000fea000383ffff */
.L_x_3254:
[----:B------:R-:W-:Y:S01]  /*b8d0*/  BSSY B0, `(.L_x_3271) ;  /* 0x0000006000007945 */ /* 0x000fe20003800000 */
[----:B------:R-:W-:-:S07]  /*b8e0*/  IMAD.MOV.U32 R15, RZ, RZ, -0x1 ;  /* 0xffffffffff0f7424 */ /* 0x000fce00078e00ff */
[----:B-12---:R-:W-:Y:S05]  /*b8f0*/  WARPSYNC.COLLECTIVE R15, `(.L_x_3272) ;  /* 0x000000000f0c7348 */ /* 0x006fea0003c00000 */
[----:B------:R-:W-:Y:S02]  /*b900*/  ELECT P6, UR62, PT ;  /* 0x00000000003e782f */ /* 0x000fe400038c0000 */
[----:B------:R-:W-:Y:S01]  /*b910*/  MOV R14, UR62 ;  /* 0x0000003e000e7c02 */ /* 0x000fe20008000f00 */
[----:B-12---:R-:W-:Y:S10]  /*b920*/  ENDCOLLECTIVE ;  /* 0x000000000000791b */ /* 0x006ff40003800000 */
.L_x_3272:
[----:B------:R-:W-:Y:S05]  /*b930*/  BSYNC B0 ;  /* 0x0000000000007941 */ /* 0x000fea0003800000 */
.L_x_3271:
[----:B------:R-:W-:Y:S05]  /*b940*/  BRA `(.L_x_3273) ;  /* 0xfffffff800507947 */ /* 0x000fea000383ffff */
.L_x_3256:
[----:B-1----:R1:W2:Y:S02]  /*b950*/  SYNCS.PHASECHK.TRANS64.TRYWAIT P0, [R7+URZ], R0 ;  /* 0x00000000070075a7 */ /* 0x0022a4000800017f */
[----:B--2---:R-:W-:Y:S05]  /*b960*/  @!P0 NANOSLEEP.SYNCS 0x989680 ;  /* 0x009896800000895d */ /* 0x004fea0003900000 */
[----:B------:R-:W2:Y:S02]  /*b970*/  @!P0 SYNCS.PHASECHK.TRANS64 P0, [R7+URZ], R0 ;  /* 0x00000000070085a7 */ /* 0x000ea4000800007f */
[----:B--2---:R-:W-:Y:S05]  /*b980*/  @!P0 BRA `(.L_x_3256) ;  /* 0xfffffffc00f08947 */ /* 0x004fea000383ffff */
[----:B------:R-:W-:Y:S05]  /*b990*/  BRA `(.L_x_3274) ;  /* 0xfffffff800907947 */ /* 0x000fea000383ffff */
.L_x_3257:
[----:B--2---:R2:W3:Y:S02]  /*b9a0*/  SYNCS.PHASECHK.TRANS64.TRYWAIT P0, [R3+URZ], R2 ;  /* 0x00000002030075a7 */ /* 0x0044e4000800017f */
[----:B---3--:R-:W-:Y:S05]  /*b9b0*/  @!P0 NANOSLEEP.SYNCS 0x989680 ;  /* 0x009896800000895d */ /* 0x008fea0003900000 */
[----:B------:R-:W3:Y:S02]  /*b9c0*/  @!P0 SYNCS.PHASECHK.TRANS64 P0, [R3+URZ], R2 ;  /* 0x00000002030085a7 */ /* 0x000ee4000800007f */
[----:B---3--:R-:W-:Y:S05]  /*b9d0*/  @!P0 BRA `(.L_x_3257) ;  /* 0xfffffffc00f08947 */ /* 0x008fea000383ffff */
[----:B------:R-:W-:Y:S05]  /*b9e0*/  BRA `(.L_x_3275) ;  /* 0xfffffff800847947 */ /* 0x000fea000383ffff */
.L_x_3276:
        /* <DEDUP_REMOVED lines=9> */
.L_x_7669:


//--------------------- .text._ZN7cutlass13device_kernelIN5flash11enable_sm90INS1_16FlashAttnBwdSm90INS1_25CollectiveMainloopBwdSm90ILi2ELi1ELi1EN4cute5tupleIJNS5_1CILi1EEES8_S8_EEENS6_IJNS7_ILi64EEENS7_ILi96EEENS7_ILi192EEEEEENS_10bfloat16_tEfNS_4arch4Sm90ELb1ELb0ELb1ELb1ELb1ELb0ELb1ELb0ELi3ELi1ELi1ELi1ELb0EEENS1_21CollectiveEpilogueBwdISD_SE_SG_Li384ELb1ELb1ELi3EEENS1_25SingleTileBwdLPTSchedulerILb1ELi96ELb1EEEEEEEEEvNT_6ParamsE --------------------------
	.section	.text._ZN7cutlass13device_kernelIN5flash11enable_sm90INS1_16FlashAttnBwdSm90INS1_25CollectiveMainloopBwdSm90ILi2ELi1ELi1EN4cute5tupleIJNS5_1CILi1EEES8_S8_EEENS6_IJNS7_ILi64EEENS7_ILi96EEENS7_ILi192EEEEEENS_10bfloat16_tEfNS_4arch4Sm90ELb1ELb0ELb1ELb1ELb1ELb0ELb1ELb0ELi3ELi1ELi1ELi1ELb0EEENS1_21CollectiveEpilogueBwdISD_SE_SG_Li384ELb1ELb1ELi3EEENS1_25SingleTileBwdLPTSchedulerILb1ELi96ELb1EEEEEEEEEvNT_6ParamsE,"ax",@progbits
	.align	128
.text._ZN7cutlass13device_kernelIN5flash11enable_sm90INS1_16FlashAttnBwdSm90INS1_25CollectiveMainloopBwdSm90ILi2ELi1ELi1EN4cute5tupleIJNS5_1CILi1EEES8_S8_EEENS6_IJNS7_ILi64EEENS7_ILi96EEENS7_ILi192EEEEEENS_10bfloat16_tEfNS_4arch4Sm90ELb1ELb0ELb1ELb1ELb1ELb0ELb1ELb0ELi3ELi1ELi1ELi1ELb0EEENS1_21CollectiveEpilogueBwdISD_SE_SG_Li384ELb1ELb1ELi3EEENS1_25SingleTileBwdLPTSchedulerILb1ELi96ELb1EEEEEEEEEvNT_6ParamsE:
        .type           _ZN7cutlass13device_kernelIN5flash11enable_sm90INS1_16FlashAttnBwdSm90INS1_25CollectiveMainloopBwdSm90ILi2ELi1ELi1EN4cute5tupleIJNS5_1CILi1EEES8_S8_EEENS6_IJNS7_ILi64EEENS7_ILi96EEENS7_ILi192EEEEEENS_10bfloat16_tEfNS_4arch4Sm90ELb1ELb0ELb1ELb1ELb1ELb0ELb1ELb0ELi3ELi1ELi1ELi1ELb0EEENS1_21CollectiveEpilogueBwdISD_SE_SG_Li384ELb1ELb1ELi3EEENS1_25SingleTileBwdLPTSchedulerILb1ELi96ELb1EEEEEEEEEvNT_6ParamsE,@function
        .size           _ZN7cutlass13device_kernelIN5flash11enable_sm90INS1_16FlashAttnBwdSm90INS1_25CollectiveMainloopBwdSm90ILi2ELi1ELi1EN4cute5tupleIJNS5_1CILi1EEES8_S8_EEENS6_IJNS7_ILi64EEENS7_ILi96EEENS7_ILi192EEEEEENS_10bfloat16_tEfNS_4arch4Sm90ELb1ELb0ELb1ELb1ELb1ELb0ELb1ELb0ELi3ELi1ELi1ELi1ELb0EEENS1_21CollectiveEpilogueBwdISD_SE_SG_Li384ELb1ELb1ELi3EEENS1_25SingleTileBwdLPTSchedulerILb1ELi96ELb1EEEEEEEEEvNT_6ParamsE,(.L_x_7670 - _ZN7cutlass13device_kernelIN5flash11enable_sm90INS1_16FlashAttnBwdSm90INS1_25CollectiveMainloopBwdSm90ILi2ELi1ELi1EN4cute5tupleIJNS5_1CILi1EEES8_S8_EEENS6_IJNS7_ILi64EEENS7_ILi96EEENS7_ILi192EEEEEENS_10bfloat16_tEfNS_4arch4Sm90ELb1ELb0ELb1ELb1ELb1ELb0ELb1ELb0ELi3ELi1ELi1ELi1ELb0EEENS1_21CollectiveEpilogueBwdISD_SE_SG_Li384ELb1ELb1ELi3EEENS1_25SingleTileBwdLPTSchedulerILb1ELi96ELb1EEEEEEEEEvNT_6ParamsE)
        .other          _ZN7cutlass13device_kernelIN5flash11enable_sm90INS1_16FlashAttnBwdSm90INS1_25CollectiveMainloopBwdSm90ILi2ELi1ELi1EN4cute5tupleIJNS5_1CILi1EEES8_S8_EEENS6_IJNS7_ILi64EEENS7_ILi96EEENS7_ILi192EEEEEENS_10bfloat16_tEfNS_4arch4Sm90ELb1ELb0ELb1ELb1ELb1ELb0ELb1ELb0ELi3ELi1ELi1ELi1ELb0EEENS1_21CollectiveEpilogueBwdISD_SE_SG_Li384ELb1ELb1ELi3EEENS1_25SingleTileBwdLPTSchedulerILb1ELi96ELb1EEEEEEEEEvNT_6ParamsE,@"STO_CUDA_ENTRY STV_DEFAULT"
_ZN7cutlass13device_kernelIN5flash11enable_sm90INS1_16FlashAttnBwdSm90INS1_25CollectiveMainloopBwdSm90ILi2ELi1ELi1EN4cute5tupleIJNS5_1CILi1EEES8_S8_EEENS6_IJNS7_ILi64EEENS7_ILi96EEENS7_ILi192EEEEEENS_10bfloat16_tEfNS_4arch4Sm90ELb1ELb0ELb1ELb1ELb1ELb0ELb1ELb0ELi3ELi1ELi1ELi1ELb0EEENS1_21CollectiveEpilogueBwdISD_SE_SG_Li384ELb1ELb1ELi3EEENS1_25SingleTileBwdLPTSchedulerILb1ELi96ELb1EEEEEEEEEvNT_6ParamsE:
        /* <DEDUP_REMOVED lines=23> */
.L_x_3278:
[----:B------:R-:W-:Y:S05]  /*0170*/  BSYNC B0 ;  /* 0x0000000000007941 */ /* 0x000fea0003800000 */
.L_x_3277:
        /* <DEDUP_REMOVED lines=34> */
.L_x_3279:
        /* <DEDUP_REMOVED lines=20> */
.L_x_3280:
        /* <DEDUP_REMOVED lines=9> */
.L_x_3283:
        /* <DEDUP_REMOVED lines=32> */
.L_x_3284:
[----:B------:R-:W-:Y:S01]  /*0770*/  ULDC UR8, c[0x0][0x8c4] ;  /* 0x0002310000087ab9 */ /* 0x000fe20000000800 */
[----:B------:R-:W-:Y:S01]  /*0780*/  UMOV UR7, UR9 ;  /* 0x0000000900077c82 */ /* 0x000fe20008000000 */
[----:B------:R-:W-:-:S11]  /*0790*/  UISETP.NE.AND UP0, UPT, UR8, 0x1, UPT ;  /* 0x000000010800788c */ /* 0x000fd6000bf05270 */
[----:B------:R-:W-:Y:S02]  /*07a0*/  @UP0 ULDC.64 UR10, c[0x0][0x8c8] ;  /* 0x00023200000a0ab9 */ /* 0x000fe40000000a00 */
[----:B------:R-:W-:-:S04]  /*07b0*/  UIMAD.WIDE.U32 UR4, UR9, UR10, URZ ;  /* 0x0000000a090472a5 */ /* 0x000fc8000f8e003f */
[----:B------:R-:W-:-:S04]  /*07c0*/  @UP0 USHF.R.U32.HI UR7, URZ, UR11, UR5 ;  /* 0x0000000b3f070299 */ /* 0x000fc80008011605 */
[----:B------:R-:W-:-:S12]  /*07d0*/  UIMAD UR4, UR7, UR8, URZ ;  /* 0x00000008070472a4 */ /* 0x000fd8000f8e023f */
.L_x_3285:
[----:B------:R-:W1:Y:S01]  /*07e0*/  LDC R2, c[0x0][0x8b8] ;  /* 0x00022e00ff027b82 */ /* 0x000e620000000800 */
[----:B------:R-:W-:Y:S01]  /*07f0*/  UIADD3 UR4, UR9, -UR4, URZ ;  /* 0x8000000409047290 */ /* 0x000fe2000fffe03f */
[----:B------:R-:W-:Y:S02]  /*0800*/  ULDC UR5, c[0x0][0x8c4] ;  /* 0x0002310000057ab9 */ /* 0x000fe40000000800 */
[----:B------:R-:W-:Y:S01]  /*0810*/  ULDC.64 UR8, c[0x0][0x8f8] ;  /* 0x00023e0000087ab9 */ /* 0x000fe20000000a00 */
[----:B------:R-:W-:Y:S01]  /*0820*/  UIMAD UR4, UR6, UR5, UR4 ;  /* 0x00000005060472a4 */ /* 0x000fe2000f8e0204 */
[----:B------:R-:W-:-:S04]  /*0830*/  ISETP.NE.U32.AND P0, PT, RZ, UR8, PT ;  /* 0x00000008ff007c0c */ /* 0x000fc8000bf05070 */
[----:B------:R-:W-:Y:S01]  /*0840*/  ISETP.NE.AND.EX P0, PT, RZ, UR9, PT, P0 ;  /* 0x00000009ff007c0c */ /* 0x000fe2000bf05300 */
[----:B------:R-:W-:Y:S01]  /*0850*/  IMAD.U32 R5, RZ, RZ, UR4 ;  /* 0x00000004ff057e24 */ /* 0x000fe2000f8e00ff */
[----:B-1----:R-:W-:-:S13]  /*0860*/  ISETP.NE.AND P1, PT, R2, 0x1, PT ;  /* 0x000000010200780c */ /* 0x002fda0003f25270 */
[----:B------:R-:W1:Y:S08]  /*0870*/  @P1 LDC R0, c[0x0][0x8bc] ;  /* 0x00022f00ff001b82 */ /* 0x000e700000000800 */
[----:B------:R-:W2:Y:S01]  /*0880*/  @P1 LDC R3, c[0x0][0x8c0] ;  /* 0x00023000ff031b82 */ /* 0x000ea20000000800 */
[----:B-1----:R-:W-:-:S05]  /*0890*/  @P1 IMAD.HI.U32 R0, R0, UR4, RZ ;  /* 0x0000000400001c27 */ /* 0x002fca000f8e00ff */
[----:B--2---:R-:W-:-:S05]  /*08a0*/  @P1 SHF.R.U32.HI R5, RZ, R3, R0 ;  /* 0x00000003ff051219 */ /* 0x004fca0000011600 */
[----:B------:R-:W-:-:S04]  /*08b0*/  IMAD.MOV R3, RZ, RZ, -R5 ;  /* 0x000000ffff037224 */ /* 0x000fc800078e0a05 */
[----:B------:R-:W-:-:S05]  /*08c0*/  IMAD R8, R2, R3, UR4 ;  /* 0x0000000402087e24 */ /* 0x000fca000f8e0203 */
[----:B------:R1:W-:Y:S01]  /*08d0*/  STL [R1+0x10], R8 ;  /* 0x0000100801007387 */ /* 0x0003e20000100800 */
[----:B------:R-:W-:Y:S05]  /*08e0*/  @!P0 BRA `(.L_x_3286) ;  /* 0x0000000000108947 */ /* 0x000fea0003800000 */
[----:B------:R-:W2:Y:S02]  /*08f0*/  LDC.64 R2, c[0x0][0x8f8] ;  /* 0x00023e00ff027b82 */ /* 0x000ea40000000a00 */
[----:B--2---:R-:W-:-:S05]  /*0900*/  IMAD.WIDE R2, R5, 0x4, R2 ;  /* 0x0000000405027825 */ /* 0x004fca00078e0202 */
[----:B------:R3:W5:Y:S01]  /*0910*/  LDG.E R0, desc[UR38][R2.64] ;  /* 0x0000002602007981 */ /* 0x000762000c1e1900 */
[----:B------:R-:W-:Y:S05]  /*0920*/  BRA `(.L_x_3287) ;  /* 0x00000000002c7947 */ /* 0x000fea0003800000 */
.L_x_3286:
        /* <DEDUP_REMOVED lines=10> */
.L_x_3288:
[----:B------:R-:W2:Y:S02]  /*09d0*/  LDC R0, c[0x0][0x8ec] ;  /* 0x00023b00ff007b82 */ /* 0x000ea40000000800 */
.L_x_3287:
[----:B--2--5:R-:W-:-:S04]  /*09e0*/  VIADD R0, R0, 0x5f ;  /* 0x0000005f00007836 */ /* 0x024fc80000000000 */
[----:B------:R-:W-:-:S05]  /*09f0*/  IMAD.HI R0, R0, 0x2aaaaaab, RZ ;  /* 0x2aaaaaab00007827 */ /* 0x000fca00078e02ff */
[----:B---3--:R-:W-:-:S04]  /*0a00*/  SHF.R.U32.HI R3, RZ, 0x1f, R0 ;  /* 0x0000001fff037819 */ /* 0x008fc80000011600 */
[----:B------:R-:W-:-:S04]  /*0a10*/  LEA.HI.SX32 R3, R0, R3, 0x1c ;  /* 0x0000000300037211 */ /* 0x000fc800078fe2ff */
[----:B------:R-:W-:Y:S01]  /*0a20*/  ISETP.GT.AND P0, PT, R3, UR7, PT ;  /* 0x0000000703007c0c */ /* 0x000fe2000bf04270 */
[----:B------:R-:W-:-:S03]  /*0a30*/  ULOP3.LUT UR7, URZ, UR7, URZ, 0x33, !UPT ;  /* 0x000000073f077292 */ /* 0x000fc6000f8e333f */
[----:B------:R-:W-:-:S03]  /*0a40*/  SEL R6, R5, 0xffffffff, P0 ;  /* 0xffffffff05067807 */ /* 0x000fc60000000000 */
[----:B------:R-:W-:Y:S01]  /*0a50*/  VIADD R4, R3, UR7 ;  /* 0x0000000703047c36 */ /* 0x000fe20008000000 */
[----:B------:R-:W-:Y:S01]  /*0a60*/  ISETP.GE.AND P0, PT, R6, RZ, PT ;  /* 0x000000ff0600720c */ /* 0x000fe20003f06270 */
[----:B------:R2:W-:Y:S04]  /*0a70*/  STL [R1+0xc], R6 ;  /* 0x00000c0601007387 */ /* 0x0005e80000100800 */
[----:B------:R2:W-:Y:S08]  /*0a80*/  STL [R1+0x14], R4 ;  /* 0x0000140401007387 */ /* 0x0005f00000100800 */
[----:B------:R-:W-:Y:S05]  /*0a90*/  @!P0 BRA `(.L_x_3289) ;  /* 0x000000b000c08947 */ /* 0x000fea0003800000 */
[----:B------:R-:W-:Y:S01]  /*0aa0*/  SHF.R.S32.HI R0, RZ, 0x1f, R8 ;  /* 0x0000001fff007819 */ /* 0x000fe20000011408 */
[----:B------:R-:W-:Y:S01]  /*0ab0*/  ULDC.64 UR4, c[0x0][0x780] ;  /* 0x0001e00000047ab9 */ /* 0x000fe20000000a00 */
[----:B------:R-:W3:Y:S01]  /*0ac0*/  LDC R17, c[0x0][0x290] ;  /* 0x0000a400ff117b82 */ /* 0x000ee20000000800 */
[----:B------:R-:W-:Y:S02]  /*0ad0*/  ISETP.NE.U32.AND P0, PT, RZ, UR4, PT ;  /* 0x00000004ff007c0c */ /* 0x000fe4000bf05070 */
[----:B------:R4:W-:Y:S02]  /*0ae0*/  STL [R1+0x18], R0 ;  /* 0x0000180001007387 */ /* 0x0009e40000100800 */
[----:B------:R-:W-:-:S13]  /*0af0*/  ISETP.NE.AND.EX P0, PT, RZ, UR5, PT, P0 ;  /* 0x00000005ff007c0c */ /* 0x000fda000bf05300 */
[----:B----4-:R-:W-:Y:S05]  /*0b00*/  @!P0 BRA `(.L_x_3290) ;  /* 0x0000000000108947 */ /* 0x010fea0003800000 */
[----:B------:R-:W4:Y:S02]  /*0b10*/  LDC.64 R18, c[0x0][0x780] ;  /* 0x0001e000ff127b82 */ /* 0x000f240000000a00 */
[----:B----4-:R-:W-:-:S06]  /*0b20*/  IMAD.WIDE R18, R6, 0x4, R18 ;  /* 0x0000000406127825 */ /* 0x010fcc00078e0212 */
[----:B------:R4:W5:Y:S01]  /*0b30*/  LDG.E R18, desc[UR38][R18.64] ;  /* 0x0000002612127981 */ /* 0x000962000c1e1900 */
[----:B------:R-:W-:Y:S05]  /*0b40*/  BRA `(.L_x_3291) ;  /* 0x0000000000287947 */ /* 0x000fea0003800000 */
.L_x_3290:
[----:B------:R-:W-:Y:S01]  /*0b50*/  ULDC.64 UR4, c[0x0][0x770] ;  /* 0x0001dc0000047ab9 */ /* 0x000fe20000000a00 */
[----:B------:R-:W4:Y:S01]  /*0b60*/  LDC R18, c[0x0][0x280] ;  /* 0x0000a000ff127b82 */ /* 0x000f220000000800 */
[----:B------:R-:W-:-:S04]  /*0b70*/  ISETP.NE.U32.AND P0, PT, RZ, UR4, PT ;  /* 0x00000004ff007c0c */ /* 0x000fc8000bf05070 */
[----:B------:R-:W-:-:S13]  /*0b80*/  ISETP.NE.AND.EX P0, PT, RZ, UR5, PT, P0 ;  /* 0x00000005ff007c0c */ /* 0x000fda000bf05300 */
[----:B------:R-:W-:Y:S05]  /*0b90*/  @!P0 BRA `(.L_x_3291) ;  /* 0x0000000000148947 */ /* 0x000fea0003800000 */
[----:B------:R-:W5:Y:S02]  /*0ba0*/  LDC.64 R2, c[0x0][0x770] ;  /* 0x0001dc00ff027b82 */ /* 0x000f640000000a00 */
[----:B-----5:R-:W-:-:S05]  /*0bb0*/  IMAD.WIDE R2, R6, 0x4, R2 ;  /* 0x0000000406027825 */ /* 0x020fca00078e0202 */
[----:B----4-:R-:W4:Y:S04]  /*0bc0*/  LDG.E R18, desc[UR38][R2.64] ;  /* 0x0000002602127981 */ /* 0x010f28000c1e1900 */
[----:B------:R-:W4:Y:S02]  /*0bd0*/  LDG.E R5, desc[UR38][R2.64+0x4] ;  /* 0x0000042602057981 */ /* 0x000f24000c1e1900 */
[----:B----4-:R-:W-:-:S07]  /*0be0*/  IMAD.IADD R18, R5, 0x1, -R18 ;  /* 0x0000000105127824 */ /* 0x010fce00078e0a12 */
.L_x_3291:
[----:B------:R-:W-:Y:S02]  /*0bf0*/  ULDC.64 UR4, c[0x0][0x788] ;  /* 0x0001e20000047ab9 */ /* 0x000fe40000000a00 */
[----:B------:R-:W-:-:S04]  /*0c00*/  ISETP.NE.U32.AND P0, PT, RZ, UR4, PT ;  /* 0x00000004ff007c0c */ /* 0x000fc8000bf05070 */
[----:B------:R-:W-:-:S13]  /*0c10*/  ISETP.NE.AND.EX P0, PT, RZ, UR5, PT, P0 ;  /* 0x00000005ff007c0c */ /* 0x000fda000bf05300 */
[----:B------:R-:W-:Y:S05]  /*0c20*/  @!P0 BRA `(.L_x_3292) ;  /* 0x0000000000108947 */ /* 0x000fea0003800000 */
[----:B------:R-:W1:Y:S02]  /*0c30*/  LDC.64 R2, c[0x0][0x788] ;  /* 0x0001e200ff027b82 */ /* 0x000e640000000a00 */
[----:B-1----:R-:W-:-:S05]  /*0c40*/  IMAD.WIDE R2, R6, 0x4, R2 ;  /* 0x0000000406027825 */ /* 0x002fca00078e0202 */
[----:B---3--:R1:W5:Y:S01]  /*0c50*/  LDG.E R17, desc[UR38][R2.64] ;  /* 0x0000002602117981 */ /* 0x008362000c1e1900 */
[----:B------:R-:W-:Y:S05]  /*0c60*/  BRA `(.L_x_3293) ;  /* 0x0000000000247947 */ /* 0x000fea0003800000 */
.L_x_3292:
[----:B------:R-:W-:Y:S02]  /*0c70*/  ULDC.64 UR4, c[0x0][0x778] ;  /* 0x0001de0000047ab9 */ /* 0x000fe40000000a00 */
[----:B------:R-:W-:-:S04]  /*0c80*/  ISETP.NE.U32.AND P0, PT, RZ, UR4, PT ;  /* 0x00000004ff007c0c */ /* 0x000fc8000bf05070 */
[----:B------:R-:W-:-:S13]  /*0c90*/  ISETP.NE.AND.EX P0, PT, RZ, UR5, PT, P0 ;  /* 0x00000005ff007c0c */ /* 0x000fda000bf05300 */
[----:B------:R-:W-:Y:S05]  /*0ca0*/  @!P0 BRA `(.L_x_3293) ;  /* 0x0000000000148947 */ /* 0x000fea0003800000 */
[----:B------:R-:W1:Y:S02]  /*0cb0*/  LDC.64 R2, c[0x0][0x778] ;  /* 0x0001de00ff027b82 */ /* 0x000e640000000a00 */
[----:B-1----:R-:W-:-:S05]  /*0cc0*/  IMAD.WIDE R2, R6, 0x4, R2 ;  /* 0x0000000406027825 */ /* 0x002fca00078e0202 */
[----:B---3--:R-:W3:Y:S04]  /*0cd0*/  LDG.E R17, desc[UR38][R2.64] ;  /* 0x0000002602117981 */ /* 0x008ee8000c1e1900 */
[----:B------:R-:W3:Y:S02]  /*0ce0*/  LDG.E R0, desc[UR38][R2.64+0x4] ;  /* 0x0000042602007981 */ /* 0x000ee4000c1e1900 */
[----:B---3--:R-:W-:-:S07]  /*0cf0*/  IMAD.IADD R17, R0, 0x1, -R17 ;  /* 0x0000000100117824 */ /* 0x008fce00078e0a11 */
.L_x_3293:
[----:B---345:R-:W-:Y:S01]  /*0d00*/  IMAD.IADD R0, R18, 0x1, -R17 ;  /* 0x0000000112007824 */ /* 0x038fe200078e0a11 */
        /* <DEDUP_REMOVED lines=18> */
[----:B--2---:R-:W-:Y:S02]  /*0e30*/  SHF.R.S32.HI R4, RZ, 0x6, R3 ;  /* 0x00000006ff047819 */ /* 0x004fe40000011403 */
        /* <DEDUP_REMOVED lines=69> */
.L_x_3296:
        /* <DEDUP_REMOVED lines=15> */
.L_x_3295:
        /* <DEDUP_REMOVED lines=20> */
.L_x_3298:
        /* <DEDUP_REMOVED lines=15> */
.L_x_3297:
        /* <DEDUP_REMOVED lines=8> */
.L_x_3456:
        /* <DEDUP_REMOVED lines=21> */
.L_x_3300:
[----:B------:R-:W3:Y:S04]  /*1780*/  LDL R20, [R1+0x14] ;  /* 0x0000140001147983 */ /* 0x000ee80000100800 */
[----:B------:R-:W4:Y:S01]  /*1790*/  LDL.LU R19, [R1+0x4] ;  /* 0x0000040001137983 */ /* 0x000f220000300800 */
        /* <DEDUP_REMOVED lines=96> */
[----:B---3--:R-:W-:-:S04]  /*1da0*/  IMAD R17, R20, -0x60, R17 ;  /* 0xffffffa014117824 */ /* 0x008fc800078e0211 */
[----:B------:R-:W-:Y:S01]  /*1db0*/  IMAD.IADD R2, R17, 0x1, -R157 ;  /* 0x0000000111027824 */ /* 0x000fe200078e0a9d */
[----:B------:R-:W-:Y:S02]  /*1dc0*/  IADD3 R18, -R18, 0x1, R17 ;  /* 0x0000000112127810 */ /* 0x000fe40007ffe111 */
[----:B----4-:R-:W-:Y:S02]  /*1dd0*/  LOP3.LUT R8, R19, 0x1, RZ, 0xfc, !PT ;  /* 0x0000000113087812 */ /* 0x010fe400078efcff */
[----:B------:R2:W-:Y:S01]  /*1de0*/  STL [R1], R2 ;  /* 0x0000000201007387 */ /* 0x0005e20000100800 */
[----:B------:R-:W-:-:S03]  /*1df0*/  IMAD.IADD R157, R18, 0x1, -R157 ;  /* 0x00000001129d7824 */ /* 0x000fc600078e0a9d */
[----:B------:R3:W-:Y:S01]  /*1e00*/  STL [R1+0x4], R3 ;  /* 0x0000040301007387 */ /* 0x0007e20000100800 */
[----:B--2---:R-:W-:-:S07]  /*1e10*/  IMAD.MOV.U32 R2, RZ, RZ, RZ ;  /* 0x000000ffff027224 */ /* 0x004fce00078e00ff */
.L_x_3312:
[----:B------:R-:W-:-:S13]  /*1e20*/  ISETP.NE.AND P0, PT, R8, 0x3, PT ;  /* 0x000000030800780c */ /* 0x000fda0003f05270 */
[----:B------:R-:W-:Y:S05]  /*1e30*/  @!P0 BRA `(.L_x_3302) ;  /* 0x0000000000048947 */ /* 0x000fea0003800000 */
[----:B------:R-:W-:Y:S01]  /*1e40*/  BPT.TRAP 0x1 ;  /* 0x000000040000795c */ /* 0x000fe20000300000 */
.L_x_3302:
[----:B---3--:R-:W-:Y:S02]  /*1e50*/  LEA R3, R2, UR36, 0x3 ;  /* 0x0000002402037c11 */ /* 0x008fe4000f8e18ff */
[----:B------:R-:W-:-:S04]  /*1e60*/  SHF.L.U32 R10, R7, 0x1f, RZ ;  /* 0x0000001f070a7819 */ /* 0x000fc800000006ff */
[----:B------:R2:W3:Y:S01]  /*1e70*/  SYNCS.PHASECHK.TRANS64.TRYWAIT P1, [R3+URZ+0x36410], R10 ;  /* 0x0364100a030075a7 */ /* 0x0004e2000802017f */
[----:B------:R-:W-:Y:S05]  /*1e80*/  @!P0 BRA `(.L_x_3303) ;  /* 0x0000000000048947 */ /* 0x000fea0003800000 */
[----:B------:R-:W-:Y:S01]  /*1e90*/  BPT.TRAP 0x1 ;  /* 0x000000040000795c */ /* 0x000fe20000300000 */
.L_x_3303:
[----:B---3--:R-:W-:Y:S05]  /*1ea0*/  @P1 BRA `(.L_x_3304) ;  /* 0x0000000000081947 */ /* 0x008fea0003800000 */
[----:B------:R-:W3:Y:S02]  /*1eb0*/  SYNCS.PHASECHK.TRANS64.TRYWAIT P1, [R3+URZ+0x36410], R10 ;  /* 0x0364100a030075a7 */ /* 0x000ee4000802017f */
[----:B---3--:R-:W-:Y:S05]  /*1ec0*/  @!P1 BRA `(.L_x_3305) ;  /* 0x0000009c00f09947 */ /* 0x008fea0003800000 */
.L_x_3304:
        /* <DEDUP_REMOVED lines=103> */
.L_x_3306:
[----:B------:R-:W-:-:S04]  /*2540*/  SHF.L.U32 R14, R5, 0x1f, RZ ;  /* 0x0000001f050e7819 */ /* 0x000fc800000006ff */
[----:B------:R1:W1:Y:S01]  /*2550*/  SYNCS.PHASECHK.TRANS64.TRYWAIT P1, [UR36+0x36430], R14 ;  /* 0x0364300eff0075a7 */ /* 0x0002620008020164 */
[----:B------:R-:W-:Y:S05]  /*2560*/  @!P0 BRA `(.L_x_3307) ;  /* 0x0000000000048947 */ /* 0x000fea0003800000 */
[----:B------:R-:W-:Y:S01]  /*2570*/  BPT.TRAP 0x1 ;  /* 0x000000040000795c */ /* 0x000fe20000300000 */
.L_x_3307:
        /* <DEDUP_REMOVED lines=36> */
.L_x_3308:
        /* <DEDUP_REMOVED lines=351> */
.L_x_3310:
        /* <DEDUP_REMOVED lines=60> */
.L_x_3311:
        /* <DEDUP_REMOVED lines=63> */
.L_x_3294:
[----:B------:R-:W-:Y:S05]  /*4560*/  @P0 BRA `(.L_x_3313) ;  /* 0x0000001400f40947 */ /* 0x000fea0003800000 */
[----:B------:R-:W2:Y:S01]  /*4570*/  LDL R120, [R1+0xc] ;  /* 0x00000c0001787983 */ /* 0x000ea20000100800 */
[----:B------:R-:W1:Y:S01]  /*4580*/  S2UR UR5, SR_CgaCtaId ;  /* 0x00000000000579c3 */ /* 0x000e620000008800 */
[----:B------:R-:W-:Y:S01]  /*4590*/  UMOV UR4, 0x400 ;  /* 0x0000040000047882 */ /* 0x000fe20000000000 */
[----:B------:R-:W-:Y:S01]  /*45a0*/  F2FP.BF16.F32.PACK_AB R72, R73, R72 ;  /* 0x000000484948723e */ /* 0x000fe200000010ff */
[----:B------:R-:W3:Y:S01]  /*45b0*/  S2R R0, SR_TID.X ;  /* 0x0000000000007919 */ /* 0x000ee20000002100 */
        /* <DEDUP_REMOVED lines=89> */
[----:B------:R-:W4:Y:S01]  /*4b50*/  @P0 LDG.E R3, desc[UR38][R6.64] ;  /* 0x0000002606030981 */ /* 0x000f22000c1e1900 */
[----:B------:R-:W-:-:S06]  /*4b60*/  IMAD.HI R10, R0, 0x2aaaaaab, RZ ;  /* 0x2aaaaaab000a7827 */ /* 0x000fcc00078e02ff */
[----:B------:R-:W3:Y:S01]  /*4b70*/  LDC R9, c[0x0][0x808] ;  /* 0x00020200ff097b82 */ /* 0x000ee20000000800 */
[----:B--2---:R-:W-:-:S04]  /*4b80*/  ISETP.NE.U32.AND P1, PT, R4, RZ, PT ;  /* 0x000000ff0400720c */ /* 0x004fc80003f25070 */
[----:B------:R-:W-:Y:S02]  /*4b90*/  ISETP.NE.AND.EX P1, PT, R5, RZ, PT, P1 ;  /* 0x000000ff0500720c */ /* 0x000fe40003f25310 */
[----:B------:R-:W-:-:S04]  /*4ba0*/  SHF.R.U32.HI R11, RZ, 0x1f, R10 ;  /* 0x0000001fff0b7819 */ /* 0x000fc8000001160a */
[----:B-1----:R-:W-:-:S07]  /*4bb0*/  LEA.HI.SX32 R43, R10, R11, 0x1e ;  /* 0x0000000b0a2b7211 */ /* 0x002fce00078ff2ff */
[----:B------:R-:W1:Y:S01]  /*4bc0*/  @P1 LDC.64 R4, c[0x0][0x878] ;  /* 0x00021e00ff041b82 */ /* 0x000e620000000a00 */
[C---:B------:R-:W-:Y:S02]  /*4bd0*/  IMAD R0, R43.reuse, -0x18, R0 ;  /* 0xffffffe82b007824 */ /* 0x040fe400078e0200 */
[----:B---3--:R-:W-:-:S03]  /*4be0*/  IMAD.SHL.U32 R8, R43, 0x40, RZ ;  /* 0x000000402b087824 */ /* 0x008fc600078e00ff */
        /* <DEDUP_REMOVED lines=14> */
[----:B----4-:R-:W-:Y:S01]  /*4cd0*/  @P0 SHF.R.S32.HI R4, RZ, 0x1f, R3 ;  /* 0x0000001fff040819 */ /* 0x010fe20000011403 */
[----:B------:R-:W-:Y:S06]  /*4ce0*/  @P1 BRA `(.L_x_3314) ;  /* 0x0000000000101947 */ /* 0x000fec0003800000 */
[----:B------:R-:W-:Y:S05]  /*4cf0*/  @!P0 BRA `(.L_x_3314) ;  /* 0x00000000000c8947 */ /* 0x000fea0003800000 */
[----:B------:R-:W2:Y:S04]  /*4d00*/  LDG.E R8, desc[UR38][R6.64] ;  /* 0x0000002606087981 */ /* 0x000ea8000c1e1900 */
[----:B-----5:R-:W2:Y:S02]  /*4d10*/  LDG.E R9, desc[UR38][R6.64+0x4] ;  /* 0x0000042606097981 */ /* 0x020ea4000c1e1900 */
[----:B--2---:R-:W-:-:S07]  /*4d20*/  IMAD.IADD R9, R9, 0x1, -R8 ;  /* 0x0000000109097824 */ /* 0x004fce00078e0a08 */
.L_x_3314:
        /* <DEDUP_REMOVED lines=56> */
.L_x_3316:
[----:B------:R-:W-:Y:S05]  /*50b0*/  BSYNC B0 ;  /* 0x0000000000007941 */ /* 0x000fea0003800000 */
.L_x_3315:
        /* <DEDUP_REMOVED lines=15> */
.L_x_3318:
[----:B------:R-:W-:Y:S05]  /*51b0*/  BSYNC B0 ;  /* 0x0000000000007941 */ /* 0x000fea0003800000 */
.L_x_3317:
        /* <DEDUP_REMOVED lines=18> */
.L_x_3320:
[----:B------:R-:W-:Y:S05]  /*52e0*/  BSYNC B0 ;  /* 0x0000000000007941 */ /* 0x000fea0003800000 */
.L_x_3319:
        /* <DEDUP_REMOVED lines=17> */
.L_x_3322:
[----:B------:R-:W-:Y:S05]  /*5400*/  BSYNC B0 ;  /* 0x0000000000007941 */ /* 0x000fea0003800000 */
.L_x_3321:
        /* <DEDUP_REMOVED lines=18> */
.L_x_3324:
[----:B------:R-:W-:Y:S05]  /*5530*/  BSYNC B0 ;  /* 0x0000000000007941 */ /* 0x000fea0003800000 */
.L_x_3323:
        /* <DEDUP_REMOVED lines=17> */
.L_x_3326:
[----:B------:R-:W-:Y:S05]  /*5650*/  BSYNC B0 ;  /* 0x0000000000007941 */ /* 0x000fea0003800000 */
.L_x_3325:
        /* <DEDUP_REMOVED lines=30> */
.L_x_3328:
[----:B------:R-:W-:Y:S05]  /*5840*/  BSYNC B0 ;  /* 0x0000000000007941 */ /* 0x000fea0003800000 */
.L_x_3327:
        /* <DEDUP_REMOVED lines=15> */
.L_x_3330:
[----:B------:R-:W-:Y:S05]  /*5940*/  BSYNC B0 ;  /* 0x0000000000007941 */ /* 0x000fea0003800000 */
.L_x_3329:
        /* <DEDUP_REMOVED lines=15> */
.L_x_3332:
[----:B------:R-:W-:Y:S05]  /*5a40*/  BSYNC B0 ;  /* 0x0000000000007941 */ /* 0x000fea0003800000 */
.L_x_3331:
        /* <DEDUP_REMOVED lines=15> */
.L_x_3334:
[----:B------:R-:W-:Y:S05]  /*5b40*/  BSYNC B0 ;  /* 0x0000000000007941 */ /* 0x000fea0003800000 */
.L_x_3333:
        /* <DEDUP_REMOVED lines=15> */
.L_x_3336:
[----:B------:R-:W-:Y:S05]  /*5c40*/  BSYNC B0 ;  /* 0x0000000000007941 */ /* 0x000fea0003800000 */
.L_x_3335:
        /* <DEDUP_REMOVED lines=15> */
.L_x_3313:
[----:B------:R-:W2:Y:S01]  /*5d40*/  LDL R15, [R1+0xc] ;  /* 0x00000c00010f7983 */ /* 0x000ea20000100800 */
[----:B------:R-:W2:Y:S08]  /*5d50*/  LDC.64 R2, c[0x0][0x870] ;  /* 0x00021c00ff027b82 */ /* 0x000eb00000000a00 */
[----:B------:R-:W1:Y:S08]  /*5d60*/  LDC.64 R4, c[0x0][0x870] ;  /* 0x00021c00ff047b82 */ /* 0x000e700000000a00 */
[----:B------:R-:W3:Y:S01]  /*5d70*/  LDC R0, c[0x0][0x808] ;  /* 0x00020200ff007b82 */ /* 0x000ee20000000800 */
        /* <DEDUP_REMOVED lines=9> */
[----:B---3--:R1:W5:Y:S01]  /*5e10*/  @P1 LDG.E R0, desc[UR38][R8.64] ;  /* 0x0000002608001981 */ /* 0x008362000c1e1900 */
[----:B------:R-:W3:Y:S02]  /*5e20*/  S2R R2, SR_TID.X ;  /* 0x0000000000027919 */ /* 0x000ee40000002100 */
[----:B---3--:R-:W-:Y:S01]  /*5e30*/  VIADD R10, R2, 0xffffff80 ;  /* 0xffffff80020a7836 */ /* 0x008fe20000000000 */
        /* <DEDUP_REMOVED lines=13> */
.L_x_3337:
[----:B------:R-:W2:Y:S01]  /*5f10*/  LDL.LU R18, [R1+0x14] ;  /* 0x0000140001127983 */ /* 0x000ea20000300800 */
[----:B------:R-:W-:Y:S01]  /*5f20*/  VIADD R7, R17, 0x10 ;  /* 0x0000001011077836 */ /* 0x000fe20000000000 */
[----:B------:R-:W-:Y:S01]  /*5f30*/  ULDC.64 UR4, c[0x0][0x820] ;  /* 0x0002080000047ab9 */ /* 0x000fe20000000a00 */
[----:B------:R-:W-:Y:S01]  /*5f40*/  IMAD.SHL.U32 R10, R10, 0x8, RZ ;  /* 0x000000080a0a7824 */ /* 0x000fe200078e00ff */
[----:B------:R-:W3:Y:S01]  /*5f50*/  LDL R20, [R1+0x18] ;  /* 0x0000180001147983 */ /* 0x000ee20000100800 */
[----:B------:R-:W-:-:S03]  /*5f60*/  ULDC UR6, c[0x0][0x80c] ;  /* 0x0002030000067ab9 */ /* 0x000fc60000000800 */
[----:B------:R-:W4:Y:S01]  /*5f70*/  LDL R16, [R1+0x10] ;  /* 0x0000100001107983 */ /* 0x000f220000100800 */
[----:B------:R-:W-:Y:S01]  /*5f80*/  SHF.R.S32.HI R11, RZ, 0x1f, R10 ;  /* 0x0000001fff0b7819 */ /* 0x000fe2000001140a */
[C---:B------:R-:W-:Y:S01]  /*5f90*/  VIADD R9, R17.reuse, 0x20 ;  /* 0x0000002011097836 */ /* 0x040fe20000000000 */
[C---:B------:R-:W-:Y:S01]  /*5fa0*/  LEA.HI.X.SX32 R5, R17.reuse, R3, 0x1, P2 ;  /* 0x0000000311057211 */ /* 0x040fe200010f0eff */
[----:B------:R-:W-:Y:S01]  /*5fb0*/  VIADD R13, R17, 0x40 ;  /* 0x00000040110d7836 */ /* 0x000fe20000000000 */
[----:B------:R-:W-:Y:S01]  /*5fc0*/  BSSY B0, `(.L_x_3338) ;  /* 0x0000022000007945 */ /* 0x000fe20003800000 */
[----:B--2--5:R-:W-:Y:S02]  /*5fd0*/  IMAD R12, R18, -0x60, R0 ;  /* 0xffffffa0120c7824 */ /* 0x024fe400078e0200 */
[----:B---3--:R-:W-:-:S03]  /*5fe0*/  IMAD R0, R20, UR4, RZ ;  /* 0x0000000414007c24 */ /* 0x008fc6000f8e02ff */
[-C--:B------:R-:W-:Y:S02]  /*5ff0*/  ISETP.GE.AND P4, PT, R7, R12.reuse, PT ;  /* 0x0000000c0700720c */ /* 0x080fe40003f86270 */
[-C--:B------:R-:W-:Y:S01]  /*6000*/  ISETP.GE.AND P3, PT, R17, R12.reuse, PT ;  /* 0x0000000c1100720c */ /* 0x080fe20003f66270 */
[C---:B----4-:R-:W-:Y:S01]  /*6010*/  IMAD R7, R16.reuse, UR5, R0 ;  /* 0x0000000510077c24 */ /* 0x050fe2000f8e0200 */
        /* <DEDUP_REMOVED lines=28> */
.L_x_3339:
[----:B------:R-:W-:Y:S05]  /*61e0*/  BSYNC B0 ;  /* 0x0000000000007941 */ /* 0x000fea0003800000 */
.L_x_3338:
        /* <DEDUP_REMOVED lines=16> */
.L_x_3341:
[----:B------:R-:W-:Y:S05]  /*62f0*/  BSYNC B0 ;  /* 0x0000000000007941 */ /* 0x000fea0003800000 */
.L_x_3340:
        /* <DEDUP_REMOVED lines=16> */
.L_x_3343:
[----:B------:R-:W-:Y:S05]  /*6400*/  BSYNC B0 ;  /* 0x0000000000007941 */ /* 0x000fea0003800000 */
.L_x_3342:
        /* <DEDUP_REMOVED lines=17> */
.L_x_3345:
[----:B------:R-:W-:Y:S05]  /*6520*/  BSYNC B0 ;  /* 0x0000000000007941 */ /* 0x000fea0003800000 */
.L_x_3344:
        /* <DEDUP_REMOVED lines=16> */
.L_x_3347:
[----:B------:R-:W-:Y:S05]  /*6630*/  BSYNC B0 ;  /* 0x0000000000007941 */ /* 0x000fea0003800000 */
.L_x_3346:
        /* <DEDUP_REMOVED lines=16> */
.L_x_3349:
[----:B------:R-:W-:Y:S05]  /*6740*/  BSYNC B0 ;  /* 0x0000000000007941 */ /* 0x000fea0003800000 */
.L_x_3348:
        /* <DEDUP_REMOVED lines=29> */
.L_x_3351:
[----:B------:R-:W-:Y:S05]  /*6920*/  BSYNC B0 ;  /* 0x0000000000007941 */ /* 0x000fea0003800000 */
.L_x_3350:
        /* <DEDUP_REMOVED lines=15> */
.L_x_3353:
[----:B------:R-:W-:Y:S05]  /*6a20*/  BSYNC B0 ;  /* 0x0000000000007941 */ /* 0x000fea0003800000 */
.L_x_3352:
        /* <DEDUP_REMOVED lines=15> */
.L_x_3355:
[----:B------:R-:W-:Y:S05]  /*6b20*/  BSYNC B0 ;  /* 0x0000000000007941 */ /* 0x000fea0003800000 */
.L_x_3354:
        /* <DEDUP_REMOVED lines=15> */
.L_x_3357:
[----:B------:R-:W-:Y:S05]  /*6c20*/  BSYNC B0 ;  /* 0x0000000000007941 */ /* 0x000fea0003800000 */
.L_x_3356:
        /* <DEDUP_REMOVED lines=15> */
.L_x_3359:
[----:B------:R-:W-:Y:S05]  /*6d20*/  BSYNC B0 ;  /* 0x0000000000007941 */ /* 0x000fea0003800000 */
.L_x_3358:
        /* <DEDUP_REMOVED lines=15> */
.L_x_3282:
        /* <DEDUP_REMOVED lines=29> */
.L_x_3361:
[----:B------:R-:W-:Y:S01]  /*6ff0*/  ULDC UR9, c[0x0][0x8c4] ;  /* 0x0002310000097ab9 */ /* 0x000fe20000000800 */
[----:B------:R-:W-:Y:S01]  /*7000*/  UMOV UR7, UR8 ;  /* 0x0000000800077c82 */ /* 0x000fe20008000000 */
[----:B------:R-:W-:-:S11]  /*7010*/  UISETP.NE.AND UP0, UPT, UR9, 0x1, UPT ;  /* 0x000000010900788c */ /* 0x000fd6000bf05270 */
[----:B------:R-:W-:Y:S02]  /*7020*/  @UP0 ULDC.64 UR10, c[0x0][0x8c8] ;  /* 0x00023200000a0ab9 */ /* 0x000fe40000000a00 */
[----:B------:R-:W-:-:S04]  /*7030*/  UIMAD.WIDE.U32 UR4, UR8, UR10, URZ ;  /* 0x0000000a080472a5 */ /* 0x000fc8000f8e003f */
[----:B------:R-:W-:-:S04]  /*7040*/  @UP0 USHF.R.U32.HI UR7, URZ, UR11, UR5 ;  /* 0x0000000b3f070299 */ /* 0x000fc80008011605 */
[----:B------:R-:W-:-:S12]  /*7050*/  UIMAD UR4, UR7, UR9, URZ ;  /* 0x00000009070472a4 */ /* 0x000fd8000f8e023f */
.L_x_3362:
        /* <DEDUP_REMOVED lines=23> */
.L_x_3363:
        /* <DEDUP_REMOVED lines=13> */
.L_x_3365:
[----:B------:R-:W-:-:S05]  /*72a0*/  ULDC UR4, c[0x0][0x8ec] ;  /* 0x00023b0000047ab9 */ /* 0x000fca0000000800 */
.L_x_3364:
[----:B------:R-:W-:Y:S02]  /*72b0*/  UIADD3 UR4, UR4, 0x5f, URZ ;  /* 0x0000005f04047890 */ /* 0x000fe4000fffe03f */
[----:B------:R-:W-:Y:S02]  /*72c0*/  ULOP3.LUT UR13, URZ, UR7, URZ, 0x33, !UPT ;  /* 0x000000073f0d7292 */ /* 0x000fe4000f8e333f */
[----:B------:R-:W-:-:S04]  /*72d0*/  UIMAD.WIDE UR4, UR4, 0x2aaaaaab, URZ ;  /* 0x2aaaaaab040478a5 */ /* 0x000fc8000f8e023f */
[----:B------:R-:W-:-:S04]  /*72e0*/  USHF.R.U32.HI UR4, URZ, 0x1f, UR5 ;  /* 0x0000001f3f047899 */ /* 0x000fc80008011605 */
[----:B------:R-:W-:-:S04]  /*72f0*/  ULEA.HI.SX32 UR4, UR5, UR4, 0x1c ;  /* 0x0000000405047291 */ /* 0x000fc8000f8fe23f */
[----:B------:R-:W-:Y:S02]  /*7300*/  UISETP.GT.AND UP0, UPT, UR4, UR7, UPT ;  /* 0x000000070400728c */ /* 0x000fe4000bf04270 */
[----:B------:R-:W-:Y:S02]  /*7310*/  UIADD3 UR13, UR4, UR13, URZ ;  /* 0x0000000d040d7290 */ /* 0x000fe4000fffe03f */
[----:B------:R-:W-:-:S06]  /*7320*/  USEL UR10, UR10, 0xffffffff, UP0 ;  /* 0xffffffff0a0a7887 */ /* 0x000fcc0008000000 */
        /* <DEDUP_REMOVED lines=40> */
.L_x_3366:
        /* <DEDUP_REMOVED lines=13> */
.L_x_3367:
        /* <DEDUP_REMOVED lines=12> */
.L_x_3368:
[----:B------:R-:W-:Y:S01]  /*7740*/  UIMAD UR7, UR13, 0x60, UR14 ;  /* 0x000000600d0778a4 */ /* 0x000fe2000f8e020e */
[----:B------:R-:W-:-:S03]  /*7750*/  ULDC UR8, c[0x0][0x74c] ;  /* 0x0001d30000087ab9 */ /* 0x000fc60000000800 */
[----:B------:R-:W-:Y:S02]  /*7760*/  UIADD3 UR8, UR7, -UR8, -UR11 ;  /* 0x8000000807087290 */ /* 0x000fe4000fffe80b */
        /* <DEDUP_REMOVED lines=13> */
[----:B------:R-:W1:Y:S01]  /*7840*/  S2R R0, SR_TID.X ;  /* 0x0000000000007919 */ /* 0x000e620000002100 */
[----:B------:R-:W-:Y:S01]  /*7850*/  UIMAD UR16, UR18, UR20, URZ ;  /* 0x00000014121072a4 */ /* 0x000fe2000f8e023f */
[----:B------:R-:W-:Y:S01]  /*7860*/  LOP3.LUT R10, RZ, UR13, RZ, 0x33, !PT ;  /* 0x0000000dff0a7c12 */ /* 0x000fe2000f8e33ff */
[----:B------:R-:W-:Y:S02]  /*7870*/  UIMAD.WIDE.U32 UR8, UR6, UR20, URZ ;  /* 0x00000014060872a5 */ /* 0x000fe4000f8e003f */
[----:B------:R-:W-:Y:S02]  /*7880*/  UIADD3 UR20, UR11, 0x5f, URZ ;  /* 0x0000005f0b147890 */ /* 0x000fe4000fffe03f */
[----:B------:R-:W-:Y:S02]  /*7890*/  UIADD3 UR14, UR11, 0x9f, -UR14 ;  /* 0x0000009f0b0e7890 */ /* 0x000fe4000fffe80e */
[----:B------:R-:W-:-:S02]  /*78a0*/  UIADD3 UR11, UR7, -UR12, URZ ;  /* 0x8000000c070b7290 */ /* 0x000fc4000fffe03f */
[----:B------:R-:W-:Y:S02]  /*78b0*/  USHF.R.S32.HI UR15, URZ, 0x1f, UR10 ;  /* 0x0000001f3f0f7899 */ /* 0x000fe4000801140a */
[----:B------:R-:W-:Y:S02]  /*78c0*/  ULOP3.LUT UR11, UR11, 0x1, URZ, 0xc0, !UPT ;  /* 0x000000010b0b7892 */ /* 0x000fe4000f8ec03f */
[----:B------:R-:W-:Y:S02]  /*78d0*/  USEL UR29, UR10, URZ, !UP0 ;  /* 0x0000003f0a1d7287 */ /* 0x000fe4000c000000 */
[----:B------:R-:W-:Y:S02]  /*78e0*/  USEL UR23, UR15, URZ, !UP0 ;  /* 0x0000003f0f177287 */ /* 0x000fe4000c000000 */
[----:B------:R-:W-:Y:S02]  /*78f0*/  UISETP.NE.U32.AND UP0, UPT, UR11, 0x1, UPT ;  /* 0x000000010b00788c */ /* 0x000fe4000bf05070 */
[----:B------:R-:W-:Y:S01]  /*7900*/  UIMAD UR17, UR6, UR21, UR16 ;  /* 0x00000015061172a4 */ /* 0x000fe2000f8e0210 */
[----:B------:R-:W-:-:S02]  /*7910*/  ULDC UR22, c[0x0][0x760] ;  /* 0x0001d80000167ab9 */ /* 0x000fc40000000800 */
[----:B------:R-:W-:Y:S01]  /*7920*/  ULDC UR16, c[0x0][0x288] ;  /* 0x0000a20000107ab9 */ /* 0x000fe20000000800 */
[----:B------:R-:W-:Y:S01]  /*7930*/  UIADD3 UR17, UR9, UR17, URZ ;  /* 0x0000001109117290 */ /* 0x000fe2000fffe03f */
[----:B------:R-:W-:Y:S01]  /*7940*/  PLOP3.LUT P1, PT, PT, PT, UP0, 0x80, 0x0 ;  /* 0x000000000000781c */ /* 0x000fe20003f2f008 */
[----:B------:R-:W-:Y:S02]  /*7950*/  UIMAD UR19, UR10, UR16, URZ ;  /* 0x000000100a1372a4 */ /* 0x000fe4000f8e023f */
[----:B------:R-:W-:Y:S01]  /*7960*/  UIADD3 UR10, UP2, UR4, UR8, URZ ;  /* 0x00000008040a7290 */ /* 0x000fe2000ff5e03f */
[----:B------:R-:W-:Y:S01]  /*7970*/  ULDC.64 UR30, c[0x0][0x2e0] ;  /* 0x0000b800001e7ab9 */ /* 0x000fe20000000a00 */
[----:B------:R-:W-:Y:S01]  /*7980*/  UIMAD UR15, UR16, UR22, URZ ;  /* 0x00000016100f72a4 */ /* 0x000fe2000f8e023f */
[----:B-1----:R-:W-:Y:S01]  /*7990*/  LOP3.LUT R0, R0, 0x1f, RZ, 0xc0, !PT ;  /* 0x0000001f00007812 */ /* 0x002fe200078ec0ff */
[----:B------:R-:W-:Y:S02]  /*79a0*/  UIADD3 UR16, UP1, UR6, UR19, URZ ;  /* 0x0000001306107290 */ /* 0x000fe4000ff3e03f */
[----:B------:R-:W-:-:S02]  /*79b0*/  UIMAD.WIDE UR20, UR20, 0x2aaaaaab, URZ ;  /* 0x2aaaaaab141478a5 */ /* 0x000fc4000f8e023f */
[----:B------:R-:W-:Y:S02]  /*79c0*/  UIMAD UR6, UR23, UR30, URZ ;  /* 0x0000001e170672a4 */ /* 0x000fe4000f8e023f */
[----:B------:R-:W-:Y:S02]  /*79d0*/  UIADD3.X UR11, UR5, UR17, URZ, UP2, !UPT ;  /* 0x00000011050b7290 */ /* 0x000fe400097fe43f */
[----:B------:R-:W-:Y:S02]  /*79e0*/  ULEA.HI.X.SX32 UR18, UR19, UR18, 0x1, UP1 ;  /* 0x0000001213127291 */ /* 0x000fe400088f0e3f */
[----:B------:R-:W-:Y:S02]  /*79f0*/  USHF.R.U32.HI UR20, URZ, 0x1f, UR21 ;  /* 0x0000001f3f147899 */ /* 0x000fe40008011615 */
[----:B------:R-:W-:Y:S02]  /*7a00*/  UIMAD UR19, UR29, UR31, UR6 ;  /* 0x0000001f1d1372a4 */ /* 0x000fe4000f8e0206 */
[----:B------:R-:W-:Y:S01]  /*7a10*/  UIMAD.WIDE.U32 UR10, UR29, UR30, UR10 ;  /* 0x0000001e1d0a72a5 */ /* 0x000fe2000f8e000a */
[----:B------:R-:W-:Y:S01]  /*7a20*/  ELECT P0, URZ, PT ;  /* 0x00000000003f782f */ /* 0x000fe20003800000 */
[----:B------:R-:W-:-:S02]  /*7a30*/  ULEA.HI.SX32 UR20, UR21, UR20, 0x1c ;  /* 0x0000001415147291 */ /* 0x000fc4000f8fe23f */
        /* <DEDUP_REMOVED lines=20> */
.L_x_3372:
[----:B------:R-:W2:Y:S04]  /*7b80*/  LDG.E.STRONG.GPU R4, desc[UR38][R2.64] ;  /* 0x0000002602047981 */ /* 0x000ea8000c1ef900 */
[----:B--2---:R-:W-:Y:S01]  /*7b90*/  CCTL.IVALL ;  /* 0x00000000ff00798f */ /* 0x004fe20002000000 */
[----:B------:R-:W-:Y:S05]  /*7ba0*/  YIELD ;  /* 0x0000000000007946 */ /* 0x000fea0003800000 */
[----:B------:R-:W-:-:S13]  /*7bb0*/  ISETP.NE.AND P1, PT, R4, R5, PT ;  /* 0x000000050400720c */ /* 0x000fda0003f25270 */
[----:B------:R-:W-:Y:S05]  /*7bc0*/  @P1 BRA `(.L_x_3372) ;  /* 0xfffffffc00ec1947 */ /* 0x000fea000383ffff */
.L_x_3371:
[----:B------:R-:W-:Y:S05]  /*7bd0*/  BSYNC B0 ;  /* 0x0000000000007941 */ /* 0x000fea0003800000 */
.L_x_3370:
[----:B------:R-:W-:-:S03]  /*7be0*/  UMOV UR6, 0xffffffff ;  /* 0xffffffff00067882 */ /* 0x000fc60000000000 */
[----:B------:R-:W-:Y:S05]  /*7bf0*/  BRA.DIV UR6, `(.L_x_3373) ;  /* 0x0000004206d07947 */ /* 0x000fea000b800000 */
[----:B------:R-:W-:Y:S01]  /*7c00*/  NOP ;  /* 0x0000000000007918 */ /* 0x000fe20000000000 */
.L_x_3459:
        /* <DEDUP_REMOVED lines=22> */
.L_x_3375:
[----:B------:R-:W-:Y:S05]  /*7d70*/  BSYNC B0 ;  /* 0x0000000000007941 */ /* 0x000fea0003800000 */
.L_x_3374:
        /* <DEDUP_REMOVED lines=19> */
.L_x_3377:
[----:B------:R-:W-:Y:S05]  /*7eb0*/  BSYNC B0 ;  /* 0x0000000000007941 */ /* 0x000fea0003800000 */
.L_x_3376:
        /* <DEDUP_REMOVED lines=20> */
.L_x_3379:
[----:B------:R-:W-:Y:S05]  /*8000*/  BSYNC B0 ;  /* 0x0000000000007941 */ /* 0x000fea0003800000 */
.L_x_3378:
[----:B------:R-:W-:Y:S06]  /*8010*/  BAR.ARV 0xa, 0xa0 ;  /* 0x0282800000007b1d */ /* 0x000fec0000002000 */
[----:B------:R-:W-:Y:S04]  /*8020*/  BSSY B0, `(.L_x_3380) ;  /* 0x0000003000007945 */ /* 0x000fe80003800000 */
[----:B------:R-:W-:Y:S05]  /*8030*/  @!P0 BRA `(.L_x_3381) ;  /* 0x0000000000048947 */ /* 0x000fea0003800000 */
[----:B------:R-:W-:-:S04]  /*8040*/  DEPBAR.LE SB0, 0x1 ;  /* 0x000080400000791a */ /* 0x000fc80000000000 */
.L_x_3381:
[----:B------:R-:W-:Y:S05]  /*8050*/  BSYNC B0 ;  /* 0x0000000000007941 */ /* 0x000fea0003800000 */
.L_x_3380:
[----:B------:R-:W-:Y:S06]  /*8060*/  BAR.ARV 0xb, 0xa0 ;  /* 0x02c2800000007b1d */ /* 0x000fec0000002000 */
[----:B------:R-:W-:Y:S04]  /*8070*/  BSSY B0, `(.L_x_3382) ;  /* 0x0000003000007945 */ /* 0x000fe80003800000 */
[----:B------:R-:W-:Y:S05]  /*8080*/  @!P0 BRA `(.L_x_3383) ;  /* 0x0000000000048947 */ /* 0x000fea0003800000 */
[----:B------:R-:W-:-:S04]  /*8090*/  DEPBAR.LE SB0, 0x0 ;  /* 0x000080000000791a */ /* 0x000fc80000000000 */
.L_x_3383:
[----:B------:R-:W-:Y:S05]  /*80a0*/  BSYNC B0 ;  /* 0x0000000000007941 */ /* 0x000fea0003800000 */
.L_x_3382:
        /* <DEDUP_REMOVED lines=19> */
.L_x_3385:
[----:B------:R-:W-:Y:S05]  /*81e0*/  BSYNC B0 ;  /* 0x0000000000007941 */ /* 0x000fea0003800000 */
.L_x_3384:
[----:B------:R-:W-:Y:S01]  /*81f0*/  UIADD3 UR13, UR12, 0x1, URZ ;  /* 0x000000010c0d7890 */ /* 0x000fe2000fffe03f */
[----:B------:R-:W-:Y:S11]  /*8200*/  BRA `(.L_x_3386) ;  /* 0x0000000000047947 */ /* 0x000ff60003800000 */
.L_x_3369:
[----:B------:R-:W-:-:S05]  /*8210*/  UMOV UR13, UR12 ;  /* 0x0000000c000d7c82 */ /* 0x000fca0008000000 */
.L_x_3386:
[----:B------:R-:W-:-:S04]  /*8220*/  UIADD3 UR6, UR12, 0x1, URZ ;  /* 0x000000010c067890 */ /* 0x000fc8000fffe03f */
[----:B------:R-:W-:-:S06]  /*8230*/  UISETP.NE.AND UP0, UPT, UR7, UR6, UPT ;  /* 0x000000060700728c */ /* 0x000fcc000bf05270 */
[----:B------:R-:W-:-:S13]  /*8240*/  PLOP3.LUT P1, PT, PT, PT, UP0, 0x80, 0x0 ;  /* 0x000000000000781c */ /* 0x000fda0003f2f008 */
[----:B------:R-:W-:Y:S05]  /*8250*/  @!P1 BRA `(.L_x_3289) ;  /* 0x0000003800d09947 */ /* 0x000fea0003800000 */
[----:B------:R-:W-:Y:S01]  /*8260*/  UMOV UR22, UR8 ;  /* 0x0000000800167c82 */ /* 0x000fe20008000000 */
[----:B------:R-:W-:Y:S01]  /*8270*/  UMOV UR23, UR17 ;  /* 0x0000001100177c82 */ /* 0x000fe20008000000 */
[----:B------:R-:W-:Y:S01]  /*8280*/  ULDC.64 UR24, c[0x0][0x2c0] ;  /* 0x0000b00000187ab9 */ /* 0x000fe20000000a00 */
[----:B------:R-:W-:Y:S01]  /*8290*/  UIMAD.WIDE.U32 UR22, UR29, UR30, UR22 ;  /* 0x0000001e1d1672a5 */ /* 0x000fe2000f8e0016 */
[----:B------:R-:W-:Y:S01]  /*82a0*/  UMOV UR21, UR13 ;  /* 0x0000000d00157c82 */ /* 0x000fe20008000000 */
[----:B------:R-:W-:Y:S02]  /*82b0*/  UMOV UR6, URZ ;  /* 0x0000003f00067c82 */ /* 0x000fe40008000000 */
[----:B------:R-:W-:-:S04]  /*82c0*/  UIADD3 UR27, UP0, UR4, UR22, URZ ;  /* 0x00000016041b7290 */ /* 0x000fc8000ff1e03f */
[----:B------:R-:W-:Y:S02]  /*82d0*/  UIADD3.X UR22, UR5, UR19, UR23, UP0, !UPT ;  /* 0x0000001305167290 */ /* 0x000fe400087fe417 */
[----:B------:R-:W-:-:S04]  /*82e0*/  ULEA UR26, UP0, UR27, UR24, 0x2 ;  /* 0x000000181b1a7291 */ /* 0x000fc8000f80103f */
[----:B------:R-:W-:Y:S02]  /*82f0*/  ULEA.HI.X UR27, UR27, UR25, UR22, 0x2, UP0 ;  /* 0x000000191b1b7291 */ /* 0x000fe400080f1416 */
[----:B------:R-:W-:-:S04]  /*8300*/  UIADD3 UR26, UP0, UR26, 0x4000, URZ ;  /* 0x000040001a1a7890 */ /* 0x000fc8000ff1e03f */
[----:B------:R-:W-:-:S12]  /*8310*/  UIADD3.X UR27, URZ, UR27, URZ, UP0, !UPT ;  /* 0x0000001b3f1b7290 */ /* 0x000fd800087fe43f */
.L_x_3419:
        /* <DEDUP_REMOVED lines=18> */
.L_x_3389:
[----:B------:R-:W2:Y:S04]  /*8440*/  LDG.E.STRONG.GPU R4, desc[UR38][R2.64] ;  /* 0x0000002602047981 */ /* 0x000ea8000c1ef900 */
[----:B--2---:R-:W-:Y:S01]  /*8450*/  CCTL.IVALL ;  /* 0x00000000ff00798f */ /* 0x004fe20002000000 */
[----:B------:R-:W-:Y:S05]  /*8460*/  YIELD ;  /* 0x0000000000007946 */ /* 0x000fea0003800000 */
[----:B------:R-:W-:-:S13]  /*8470*/  ISETP.NE.AND P1, PT, R4, R5, PT ;  /* 0x000000050400720c */ /* 0x000fda0003f25270 */
[----:B------:R-:W-:Y:S05]  /*8480*/  @P1 BRA `(.L_x_3389) ;  /* 0xfffffffc00ec1947 */ /* 0x000fea000383ffff */
.L_x_3388:
[----:B------:R-:W-:Y:S05]  /*8490*/  BSYNC B0 ;  /* 0x0000000000007941 */ /* 0x000fea0003800000 */
.L_x_3387:
[----:B------:R-:W-:-:S03]  /*84a0*/  UMOV UR24, 0xffffffff ;  /* 0xffffffff00187882 */ /* 0x000fc60000000000 */
[----:B------:R-:W-:Y:S05]  /*84b0*/  BRA.DIV UR24, `(.L_x_3390) ;  /* 0x0000003a18bc7947 */ /* 0x000fea000b800000 */
[----:B------:R-:W-:Y:S01]  /*84c0*/  NOP ;  /* 0x0000000000007918 */ /* 0x000fe20000000000 */
.L_x_3462:
        /* <DEDUP_REMOVED lines=9> */
[----:B------:R-:W-:-:S03]  /*8560*/  UMOV UR37, 0x14f00000 ;  /* 0x14f0000000257882 */ /* 0x000fc60000000000 */
[----:B------:R-:W-:Y:S02]  /*8570*/  ULEA.HI.X.SX32 UR32, UR32, UR31, 0x1, UP0 ;  /* 0x0000001f20207291 */ /* 0x000fe400080f0e3f */
[----:B------:R-:W-:-:S04]  /*8580*/  ULEA UR24, UP0, UR36, UR24, 0x2 ;  /* 0x0000001824187291 */ /* 0x000fc8000f80103f */
[----:B------:R-:W-:-:S03]  /*8590*/  ULEA.HI.X UR25, UR36, UR25, UR32, 0x2, UP0 ;  /* 0x0000001924197291 */ /* 0x000fc600080f1420 */
[----:B------:R-:W-:Y:S01]  /*85a0*/  UMOV UR32, 0x400 ;  /* 0x0000040000207882 */ /* 0x000fe20000000000 */
[----:B------:R-:W-:Y:S01]  /*85b0*/  UMOV UR36, 0x0 ;  /* 0x0000000000247882 */ /* 0x000fe20000000000 */
[----:B-1----:R-:W-:-:S04]  /*85c0*/  ULEA UR34, UR35, UR34, 0x18 ;  /* 0x0000002223227291 */ /* 0x002fc8000f8ec03f */
[----:B------:R-:W-:-:S09]  /*85d0*/  UIADD3 UR34, UR34, 0x12000, URZ ;  /* 0x0001200022227890 */ /* 0x000fd2000fffe03f */
[----:B------:R1:W-:Y:S02]  /*85e0*/  UBLKRED.G.S.ADD.F32.RN [UR24], [UR34], UR32, desc[UR36] ;  /* 0x00002418220073bb */ /* 0x0003e400080a1420 */
[----:B-1----:R0:W-:Y:S02]  /*85f0*/  UTMACMDFLUSH ;  /* 0x00000000000079b7 */ /* 0x0021e40000000000 */
.L_x_3392:
[----:B------:R-:W-:Y:S05]  /*8600*/  BSYNC B0 ;  /* 0x0000000000007941 */ /* 0x000fea0003800000 */
.L_x_3391:
        /* <DEDUP_REMOVED lines=14> */
.L_x_3394:
[----:B------:R-:W-:Y:S05]  /*86f0*/  BSYNC B0 ;  /* 0x0000000000007941 */ /* 0x000fea0003800000 */
.L_x_3393:
        /* <DEDUP_REMOVED lines=15> */
.L_x_3396:
[----:B------:R-:W-:Y:S05]  /*87f0*/  BSYNC B0 ;  /* 0x0000000000007941 */ /* 0x000fea0003800000 */
.L_x_3395:
[----:B------:R-:W-:Y:S06]  /*8800*/  BAR.ARV 0xa, 0xa0 ;  /* 0x0282800000007b1d */ /* 0x000fec0000002000 */
[----:B------:R-:W-:Y:S04]  /*8810*/  BSSY B0, `(.L_x_3397) ;  /* 0x0000003000007945 */ /* 0x000fe80003800000 */
[----:B------:R-:W-:Y:S05]  /*8820*/  @!P0 BRA `(.L_x_3398) ;  /* 0x0000000000048947 */ /* 0x000fea0003800000 */
[----:B------:R-:W-:-:S04]  /*8830*/  DEPBAR.LE SB0, 0x1 ;  /* 0x000080400000791a */ /* 0x000fc80000000000 */
.L_x_3398:
[----:B------:R-:W-:Y:S05]  /*8840*/  BSYNC B0 ;  /* 0x0000000000007941 */ /* 0x000fea0003800000 */
.L_x_3397:
[----:B------:R-:W-:Y:S06]  /*8850*/  BAR.ARV 0xb, 0xa0 ;  /* 0x02c2800000007b1d */ /* 0x000fec0000002000 */
[----:B------:R-:W-:Y:S04]  /*8860*/  BSSY B0, `(.L_x_3399) ;  /* 0x0000003000007945 */ /* 0x000fe80003800000 */
[----:B------:R-:W-:Y:S05]  /*8870*/  @!P0 BRA `(.L_x_3400) ;  /* 0x0000000000048947 */ /* 0x000fea0003800000 */
[----:B------:R-:W-:-:S04]  /*8880*/  DEPBAR.LE SB0, 0x0 ;  /* 0x000080000000791a */ /* 0x000fc80000000000 */
.L_x_3400:
[----:B------:R-:W-:Y:S05]  /*8890*/  BSYNC B0 ;  /* 0x0000000000007941 */ /* 0x000fea0003800000 */
.L_x_3399:
        /* <DEDUP_REMOVED lines=19> */
.L_x_3402:
[----:B------:R-:W-:Y:S05]  /*89d0*/  BSYNC B0 ;  /* 0x0000000000007941 */ /* 0x000fea0003800000 */
.L_x_3401:
        /* <DEDUP_REMOVED lines=16> */
.L_x_3405:
[----:B------:R-:W2:Y:S04]  /*8ae0*/  LDG.E.STRONG.GPU R4, desc[UR38][R2.64] ;  /* 0x0000002602047981 */ /* 0x000ea8000c1ef900 */
[----:B--2---:R-:W-:Y:S01]  /*8af0*/  CCTL.IVALL ;  /* 0x00000000ff00798f */ /* 0x004fe20002000000 */
[----:B------:R-:W-:Y:S05]  /*8b00*/  YIELD ;  /* 0x0000000000007946 */ /* 0x000fea0003800000 */
[----:B------:R-:W-:-:S13]  /*8b10*/  ISETP.NE.AND P1, PT, R4, R5, PT ;  /* 0x000000050400720c */ /* 0x000fda0003f25270 */
[----:B------:R-:W-:Y:S05]  /*8b20*/  @P1 BRA `(.L_x_3405) ;  /* 0xfffffffc00ec1947 */ /* 0x000fea000383ffff */
.L_x_3404:
[----:B------:R-:W-:Y:S05]  /*8b30*/  BSYNC B0 ;  /* 0x0000000000007941 */ /* 0x000fea0003800000 */
.L_x_3403:
[----:B------:R-:W-:-:S03]  /*8b40*/  UMOV UR22, 0xffffffff ;  /* 0xffffffff00167882 */ /* 0x000fc60000000000 */
[----:B------:R-:W-:Y:S05]  /*8b50*/  BRA.DIV UR22, `(.L_x_3406) ;  /* 0x0000003616307947 */ /* 0x000fea000b800000 */
[----:B------:R-:W-:Y:S01]  /*8b60*/  NOP ;  /* 0x0000000000007918 */ /* 0x000fe20000000000 */
.L_x_3465:
        /* <DEDUP_REMOVED lines=15> */
.L_x_3408:
[----:B------:R-:W-:Y:S05]  /*8c60*/  BSYNC B0 ;  /* 0x0000000000007941 */ /* 0x000fea0003800000 */
.L_x_3407:
        /* <DEDUP_REMOVED lines=14> */
.L_x_3410:
[----:B------:R-:W-:Y:S05]  /*8d50*/  BSYNC B0 ;  /* 0x0000000000007941 */ /* 0x000fea0003800000 */
.L_x_3409:
        /* <DEDUP_REMOVED lines=15> */
.L_x_3412:
[----:B------:R-:W-:Y:S05]  /*8e50*/  BSYNC B0 ;  /* 0x0000000000007941 */ /* 0x000fea0003800000 */
.L_x_3411:
[----:B------:R-:W-:Y:S06]  /*8e60*/  BAR.ARV 0xa, 0xa0 ;  /* 0x0282800000007b1d */ /* 0x000fec0000002000 */
[----:B------:R-:W-:Y:S04]  /*8e70*/  BSSY B0, `(.L_x_3413) ;  /* 0x0000003000007945 */ /* 0x000fe80003800000 */
[----:B------:R-:W-:Y:S05]  /*8e80*/  @!P0 BRA `(.L_x_3414) ;  /* 0x0000000000048947 */ /* 0x000fea0003800000 */
[----:B------:R-:W-:-:S04]  /*8e90*/  DEPBAR.LE SB0, 0x1 ;  /* 0x000080400000791a */ /* 0x000fc80000000000 */
.L_x_3414:
[----:B------:R-:W-:Y:S05]  /*8ea0*/  BSYNC B0 ;  /* 0x0000000000007941 */ /* 0x000fea0003800000 */
.L_x_3413:
[----:B------:R-:W-:Y:S06]  /*8eb0*/  BAR.ARV 0xb, 0xa0 ;  /* 0x02c2800000007b1d */ /* 0x000fec0000002000 */
[----:B------:R-:W-:Y:S04]  /*8ec0*/  BSSY B0, `(.L_x_3415) ;  /* 0x0000003000007945 */ /* 0x000fe80003800000 */
[----:B------:R-:W-:Y:S05]  /*8ed0*/  @!P0 BRA `(.L_x_3416) ;  /* 0x0000000000048947 */ /* 0x000fea0003800000 */
[----:B------:R-:W-:-:S04]  /*8ee0*/  DEPBAR.LE SB0, 0x0 ;  /* 0x000080000000791a */ /* 0x000fc80000000000 */
.L_x_3416:
[----:B------:R-:W-:Y:S05]  /*8ef0*/  BSYNC B0 ;  /* 0x0000000000007941 */ /* 0x000fea0003800000 */
.L_x_3415:
        /* <DEDUP_REMOVED lines=19> */
.L_x_3418:
[----:B------:R-:W-:Y:S05]  /*9030*/  BSYNC B0 ;  /* 0x0000000000007941 */ /* 0x000fea0003800000 */
.L_x_3417:
[----:B------:R-:W-:Y:S02]  /*9040*/  UIADD3 UR13, UR13, 0x2, URZ ;  /* 0x000000020d0d7890 */ /* 0x000fe4000fffe03f */
[----:B------:R-:W-:Y:S02]  /*9050*/  UIADD3 UR6, UR6, 0x6000, URZ ;  /* 0x0000600006067890 */ /* 0x000fe4000fffe03f */
[----:B------:R-:W-:-:S06]  /*9060*/  UISETP.GE.AND UP0, UPT, UR13, UR7, UPT ;  /* 0x000000070d00728c */ /* 0x000fcc000bf06270 */
[----:B------:R-:W-:-:S13]  /*9070*/  PLOP3.LUT P1, PT, PT, PT, UP0, 0x80, 0x0 ;  /* 0x000000000000781c */ /* 0x000fda0003f2f008 */
[----:B------:R-:W-:Y:S05]  /*9080*/  @!P1 BRA `(.L_x_3419) ;  /* 0xfffffff000a49947 */ /* 0x000fea000383ffff */
[----:B------:R-:W-:Y:S05]  /*9090*/  BRA `(.L_x_3289) ;  /* 0x0000002c00407947 */ /* 0x000fea0003800000 */
.L_x_3360:
        /* <DEDUP_REMOVED lines=21> */
.L_x_3420:
[----:B------:R-:W1:Y:S01]  /*91f0*/  LDC R3, c[0x0][0x8c4] ;  /* 0x00023100ff037b82 */ /* 0x000e620000000800 */
[----:B------:R-:W-:Y:S01]  /*9200*/  IMAD.MOV.U32 R0, RZ, RZ, R5 ;  /* 0x000000ffff007224 */ /* 0x000fe200078e0005 */
[----:B-1----:R-:W-:-:S13]  /*9210*/  ISETP.NE.AND P0, PT, R3, 0x1, PT ;  /* 0x000000010300780c */ /* 0x002fda0003f05270 */
[----:B------:R-:W1:Y:S02]  /*9220*/  @P0 LDC.64 R6, c[0x0][0x8c8] ;  /* 0x00023200ff060b82 */ /* 0x000e640000000a00 */
[----:B-1----:R-:W-:-:S05]  /*9230*/  @P0 IMAD.HI.U32 R4, R5, R6, RZ ;  /* 0x0000000605040227 */ /* 0x002fca00078e00ff */
[----:B------:R-:W-:-:S05]  /*9240*/  @P0 SHF.R.U32.HI R0, RZ, R7, R4 ;  /* 0x00000007ff000219 */ /* 0x000fca0000011604 */
[----:B------:R-:W-:-:S07]  /*9250*/  IMAD R3, R0, R3, RZ ;  /* 0x0000000300037224 */ /* 0x000fce00078e02ff */
.L_x_3421:
        /* <DEDUP_REMOVED lines=23> */
.L_x_3422:
        /* <DEDUP_REMOVED lines=10> */
.L_x_3424:
[----:B------:R-:W2:Y:S02]  /*9470*/  LDC R4, c[0x0][0x8ec] ;  /* 0x00023b00ff047b82 */ /* 0x000ea40000000800 */
.L_x_3423:
[----:B--2--5:R-:W-:Y:S01]  /*9480*/  VIADD R4, R4, 0x5f ;  /* 0x0000005f04047836 */ /* 0x024fe20000000000 */
[----:B------:R-:W-:Y:S01]  /*9490*/  LOP3.LUT R8, RZ, R0, RZ, 0x33, !PT ;  /* 0x00000000ff087212 */ /* 0x000fe200078e33ff */
[----:B-1----:R-:W-:Y:S02]  /*94a0*/  IMAD.MOV.U32 R2, RZ, RZ, RZ ;  /* 0x000000ffff027224 */ /* 0x002fe400078e00ff */
[----:B------:R-:W-:-:S04]  /*94b0*/  IMAD.HI R4, R4, 0x2aaaaaab, RZ ;  /* 0x2aaaaaab04047827 */ /* 0x000fc800078e02ff */
[----:B------:R-:W-:Y:S01]  /*94c0*/  IMAD.MOV.U32 R16, RZ, RZ, 0x1 ;  /* 0x00000001ff107424 */ /* 0x000fe200078e00ff */
[----:B------:R-:W-:-:S04]  /*94d0*/  SHF.R.U32.HI R3, RZ, 0x1f, R4 ;  /* 0x0000001fff037819 */ /* 0x000fc80000011604 */
[----:B------:R-:W-:-:S04]  /*94e0*/  LEA.HI.SX32 R3, R4, R3, 0x1c ;  /* 0x0000000304037211 */ /* 0x000fc800078fe2ff */
[C---:B------:R-:W-:Y:S01]  /*94f0*/  ISETP.GT.AND P0, PT, R3.reuse, R0, PT ;  /* 0x000000000300720c */ /* 0x040fe20003f04270 */
[----:B------:R-:W-:Y:S02]  /*9500*/  IMAD.MOV.U32 R0, RZ, RZ, 0x1 ;  /* 0x00000001ff007424 */ /* 0x000fe400078e00ff */
[----:B------:R-:W-:Y:S01]  /*9510*/  IMAD.IADD R8, R3, 0x1, R8 ;  /* 0x0000000103087824 */ /* 0x000fe200078e0208 */
[----:B------:R-:W-:-:S04]  /*9520*/  SEL R9, R9, 0xffffffff, P0 ;  /* 0xffffffff09097807 */ /* 0x000fc80000000000 */
        /* <DEDUP_REMOVED lines=41> */
.L_x_3426:
        /* <DEDUP_REMOVED lines=11> */
.L_x_3427:
[----:B------:R-:W-:Y:S05]  /*9870*/  @!P0 BRA `(.L_x_3428) ;  /* 0x00000000000c8947 */ /* 0x000fea0003800000 */
[----:B------:R-:W2:Y:S04]  /*9880*/  LDG.E R5, desc[UR38][R2.64] ;  /* 0x0000002602057981 */ /* 0x000ea8000c1e1900 */
[----:B------:R-:W2:Y:S02]  /*9890*/  LDG.E R4, desc[UR38][R2.64+0x4] ;  /* 0x0000042602047981 */ /* 0x000ea4000c1e1900 */
[----:B--2---:R-:W-:-:S07]  /*98a0*/  IMAD.IADD R4, R4, 0x1, -R5 ;  /* 0x0000000104047824 */ /* 0x004fce00078e0a05 */
.L_x_3428:
        /* <DEDUP_REMOVED lines=22> */
[C---:B------:R-:W-:Y:S01]  /*9a10*/  R2UR UR29, R9.reuse ;  /* 0x00000000091d72ca */ /* 0x040fe200000e0000 */
[----:B------:R-:W-:Y:S01]  /*9a20*/  UIMAD.WIDE.U32 UR4, UR28, UR10, UR8 ;  /* 0x0000000a1c0472a5 */ /* 0x000fe2000f8e0008 */
[----:B------:R-:W-:Y:S01]  /*9a30*/  SEL R2, R2, RZ, !P1 ;  /* 0x000000ff02027207 */ /* 0x000fe20004800000 */
[----:B------:R-:W-:Y:S01]  /*9a40*/  UIMAD UR10, UR7, UR10, URZ ;  /* 0x0000000a070a72a4 */ /* 0x000fe2000f8e023f */
[----:B------:R-:W-:Y:S01]  /*9a50*/  R2UR UR35, R8 ;  /* 0x00000000082372ca */ /* 0x000fe200000e0000 */
[----:B------:R-:W-:Y:S01]  /*9a60*/  ULDC.64 UR12, c[0x0][0x730] ;  /* 0x0001cc00000c7ab9 */ /* 0x000fe20000000a00 */
[----:B------:R-:W-:Y:S01]  /*9a70*/  R2UR UR14, R2 ;  /* 0x00000000020e72ca */ /* 0x000fe200000e0000 */
[----:B------:R-:W-:Y:S01]  /*9a80*/  UIMAD UR10, UR28, UR11, UR10 ;  /* 0x0000000b1c0a72a4 */ /* 0x000fe2000f8e020a */
[----:B------:R-:W-:Y:S01]  /*9a90*/  SEL R9, R9, RZ, !P0 ;  /* 0x000000ff09097207 */ /* 0x000fe20004000000 */
[----:B------:R-:W-:Y:S01]  /*9aa0*/  UIMAD UR7, UR7, UR12, URZ ;  /* 0x0000000c070772a4 */ /* 0x000fe2000f8e023f */
[----:B------:R-:W-:Y:S01]  /*9ab0*/  BSSY B0, `(.L_x_3425) ;  /* 0x000020d000007945 */ /* 0x000fe20003800000 */
[----:B------:R-:W-:Y:S01]  /*9ac0*/  ULDC UR11, c[0x0][0x2e8] ;  /* 0x0000ba00000b7ab9 */ /* 0x000fe20000000800 */
[----:B------:R-:W-:Y:S01]  /*9ad0*/  UIMAD.WIDE.U32 UR8, UR28, UR12, UR8 ;  /* 0x0000000c1c0872a5 */ /* 0x000fe2000f8e0008 */
[----:B------:R-:W-:Y:S01]  /*9ae0*/  R2UR UR37, R9 ;  /* 0x00000000092572ca */ /* 0x000fe200000e0000 */
[----:B------:R-:W-:Y:S01]  /*9af0*/  UISETP.NE.AND UP0, UPT, UR11, 0x1, UPT ;  /* 0x000000010b00788c */ /* 0x000fe2000bf05270 */
[----:B------:R-:W-:Y:S01]  /*9b00*/  R2UR UR11, R12 ;  /* 0x000000000c0b72ca */ /* 0x000fe200000e0000 */
[----:B------:R-:W-:Y:S01]  /*9b10*/  UIMAD UR7, UR28, UR13, UR7 ;  /* 0x0000000d1c0772a4 */ /* 0x000fe2000f8e0207 */
[----:B------:R-:W-:Y:S01]  /*9b20*/  IMAD.MOV.U32 R2, RZ, RZ, RZ ;  /* 0x000000ffff027224 */ /* 0x000fe200078e00ff */
[----:B------:R-:W-:Y:S01]  /*9b30*/  VOTEU.ANY UP1, P1 ;  /* 0x00000000003f7886 */ /* 0x000fe20000820100 */
[----:B------:R-:W-:Y:S01]  /*9b40*/  ELECT P0, URZ, PT ;  /* 0x00000000003f782f */ /* 0x000fe20003800000 */
[----:B------:R-:W-:Y:S01]  /*9b50*/  IMAD.MOV.U32 R16, RZ, RZ, 0x1 ;  /* 0x00000001ff107424 */ /* 0x000fe200078e00ff */
[----:B------:R-:W-:Y:S01]  /*9b60*/  ULDC.64 UR12, c[0x0][0x720] ;  /* 0x0001c800000c7ab9 */ /* 0x000fe20000000a00 */
[----:B------:R-:W-:-:S02]  /*9b70*/  UIADD3 UR9, UR9, UR7, URZ ;  /* 0x0000000709097290 */ /* 0x000fc4000fffe03f */
[----:B------:R-:W-:Y:S01]  /*9b80*/  USEL UR29, UR29, URZ, !UP1 ;  /* 0x0000003f1d1d7287 */ /* 0x000fe2000c800000 */
[----:B------:R-:W-:Y:S01]  /*9b90*/  ULDC.64 UR16, c[0x0][0x738] ;  /* 0x0001ce0000107ab9 */ /* 0x000fe20000000a00 */
[----:B------:R-:W-:Y:S02]  /*9ba0*/  UIADD3 UR5, UR5, UR10, URZ ;  /* 0x0000000a05057290 */ /* 0x000fe4000fffe03f */
[----:B------:R-:W-:Y:S02]  /*9bb0*/  UIMAD UR7, UR14, UR12, URZ ;  /* 0x0000000c0e0772a4 */ /* 0x000fe4000f8e023f */
[----:B------:R-:W-:Y:S02]  /*9bc0*/  UIMAD UR10, UR14, UR16, URZ ;  /* 0x000000100e0a72a4 */ /* 0x000fe4000f8e023f */
[----:B------:R-:W-:Y:S02]  /*9bd0*/  UIMAD.WIDE.U32 UR14, UR16, UR29, UR8 ;  /* 0x0000001d100e72a5 */ /* 0x000fe4000f8e0008 */
[----:B------:R-:W-:Y:S01]  /*9be0*/  UIMAD.WIDE.U32 UR22, UR12, UR29, UR4 ;  /* 0x0000001d0c1672a5 */ /* 0x000fe2000f8e0004 */
[----:B------:R-:W-:Y:S01]  /*9bf0*/  @UP0 ULDC UR8, c[0x0][0x2ec] ;  /* 0x0000bb0000080ab9 */ /* 0x000fe20000000800 */
[----:B------:R-:W-:-:S02]  /*9c00*/  UIMAD UR5, UR13, UR29, UR7 ;  /* 0x0000001d0d0572a4 */ /* 0x000fc4000f8e0207 */
[----:B------:R-:W-:Y:S01]  /*9c10*/  UIMAD.WIDE.U32 UR8, UR28, UR8, URZ ;  /* 0x000000081c0872a5 */ /* 0x000fe2000f8e003f */
[----:B------:R-:W-:Y:S01]  /*9c20*/  @UP0 ULDC UR7, c[0x0][0x2f0] ;  /* 0x0000bc0000070ab9 */ /* 0x000fe20000000800 */
[----:B------:R-:W-:Y:S01]  /*9c30*/  UMOV UR36, UR28 ;  /* 0x0000001c00247c82 */ /* 0x000fe20008000000 */
[----:B------:R-:W-:Y:S02]  /*9c40*/  UIMAD UR4, UR17, UR29, UR10 ;  /* 0x0000001d110472a4 */ /* 0x000fe4000f8e020a */
[----:B------:R-:W-:Y:S02]  /*9c50*/  UIMAD UR35, UR35, 0x60, UR11 ;  /* 0x00000060232378a4 */ /* 0x000fe4000f8e020b */
        /* <DEDUP_REMOVED lines=14> */
.L_x_3466:
        /* <DEDUP_REMOVED lines=9> */
.L_x_3431:
        /* <DEDUP_REMOVED lines=112> */
.L_x_3442:
[----:B-1----:R-:W-:-:S05]  /*a4d0*/  IMAD.MOV.U32 R6, RZ, RZ, 0x1 ;  /* 0x00000001ff067424 */ /* 0x002fca00078e00ff */
[----:B------:R-:W-:-:S04]  /*a4e0*/  SHF.L.U32 R6, R6, 0x1f, RZ ;  /* 0x0000001f06067819 */ /* 0x000fc800000006ff */
[----:B------:R-:W1:Y:S02]  /*a4f0*/  SYNCS.PHASECHK.TRANS64.TRYWAIT P1, [R0+URZ+0x36438], R6 ;  /* 0x03643806000075a7 */ /* 0x000e64000802017f */
[----:B-1----:R-:W-:Y:S05]  /*a500*/  @!P1 BRA `(.L_x_3434) ;  /* 0x0000001800f49947 */ /* 0x002fea0003800000 */
.L_x_3467:
[----:B------:R-:W-:Y:S05]  /*a510*/  @P0 BRA `(.L_x_3435) ;  /* 0x0000000000140947 */ /* 0x000fea0003800000 */
[----:B------:R-:W-:Y:S01]  /*a520*/  ISETP.NE.AND P1, PT, R18, RZ, PT ;  /* 0x000000ff1200720c */ /* 0x000fe20003f25270 */
[----:B------:R-:W-:-:S04]  /*a530*/  IMAD.MOV.U32 R3, RZ, RZ, 0x6100 ;  /* 0x00006100ff037424 */ /* 0x000fc800078e00ff */
[----:B------:R2:W-:Y:S08]  /*a540*/  SYNCS.ARRIVE.TRANS64 RZ, [R0+URZ+0x36430], R3 ;  /* 0x0364300300ff79a7 */ /* 0x0005f0000800003f */
[----:B------:R-:W-:Y:S05]  /*a550*/  @!P1 BRA `(.L_x_3435) ;  /* 0x0000000000049947 */ /* 0x000fea0003800000 */
[----:B------:R-:W-:Y:S01]  /*a560*/  BPT.TRAP 0x1 ;  /* 0x000000040000795c */ /* 0x000fe20000300000 */
.L_x_3435:
        /* <DEDUP_REMOVED lines=48> */
.L_x_3468:
[----:B------:R-:W-:Y:S05]  /*a870*/  @P0 BRA `(.L_x_3437) ;  /* 0x0000000000140947 */ /* 0x000fea0003800000 */
[----:B------:R-:W-:Y:S01]  /*a880*/  ISETP.NE.AND P1, PT, R18, RZ, PT ;  /* 0x000000ff1200720c */ /* 0x000fe20003f25270 */
[----:B--2---:R-:W-:-:S04]  /*a890*/  IMAD.MOV.U32 R3, RZ, RZ, 0x6100 ;  /* 0x00006100ff037424 */ /* 0x004fc800078e00ff */
[----:B------:R3:W-:Y:S08]  /*a8a0*/  SYNCS.ARRIVE.TRANS64 RZ, [R0+URZ+0x36418], R3 ;  /* 0x0364180300ff79a7 */ /* 0x0007f0000800003f */
[----:B------:R-:W-:Y:S05]  /*a8b0*/  @!P1 BRA `(.L_x_3437) ;  /* 0x0000000000049947 */ /* 0x000fea0003800000 */
[----:B------:R-:W-:Y:S01]  /*a8c0*/  BPT.TRAP 0x1 ;  /* 0x000000040000795c */ /* 0x000fe20000300000 */
.L_x_3437:
        /* <DEDUP_REMOVED lines=47> */
.L_x_3469:
        /* <DEDUP_REMOVED lines=8> */
.L_x_3439:
        /* <DEDUP_REMOVED lines=37> */
.L_x_3471:
[----:B------:R-:W-:Y:S05]  /*ae90*/  @P0 BRA `(.L_x_3441) ;  /* 0x0000000000140947 */ /* 0x000fea0003800000 */
[----:B------:R-:W-:Y:S01]  /*aea0*/  ISETP.NE.AND P1, PT, R18, RZ, PT ;  /* 0x000000ff1200720c */ /* 0x000fe20003f25270 */
[----:B--2---:R-:W-:-:S04]  /*aeb0*/  IMAD.MOV.U32 R5, RZ, RZ, 0x6100 ;  /* 0x00006100ff057424 */ /* 0x004fc800078e00ff */
[----:B------:R3:W-:Y:S08]  /*aec0*/  SYNCS.ARRIVE.TRANS64 RZ, [R0+URZ+0x36410], R5 ;  /* 0x0364100500ff79a7 */ /* 0x0007f0000800003f */
[----:B------:R-:W-:Y:S05]  /*aed0*/  @!P1 BRA `(.L_x_3441) ;  /* 0x0000000000049947 */ /* 0x000fea0003800000 */
[----:B------:R-:W-:Y:S01]  /*aee0*/  BPT.TRAP 0x1 ;  /* 0x000000040000795c */ /* 0x000fe20000300000 */
.L_x_3441:
        /* <DEDUP_REMOVED lines=44> */
.L_x_3433:
[----:B------:R-:W-:Y:S01]  /*b1b0*/  ISETP.NE.AND P1, PT, R20, RZ, PT ;  /* 0x000000ff1400720c */ /* 0x000fe20003f25270 */
[----:B------:R-:W-:Y:S02]  /*b1c0*/  IMAD.MOV.U32 R16, RZ, RZ, 0x1 ;  /* 0x00000001ff107424 */ /* 0x000fe400078e00ff */
[----:B------:R-:W-:-:S10]  /*b1d0*/  IMAD.MOV.U32 R5, RZ, RZ, R14 ;  /* 0x000000ffff057224 */ /* 0x000fd400078e000e */
[----:B------:R-:W-:Y:S05]  /*b1e0*/  @!P1 BRA `(.L_x_3432) ;  /* 0x00000004008c9947 */ /* 0x000fea0003800000 */
[----:B------:R-:W2:Y:S02]  /*b1f0*/  SYNCS.PHASECHK.TRANS64.TRYWAIT P1, [R0+URZ+0x36438], R6 ;  /* 0x03643806000075a7 */ /* 0x000ea4000802017f */
[----:B--2---:R-:W-:Y:S05]  /*b200*/  @!P1 BRA `(.L_x_3443) ;  /* 0x0000001000149947 */ /* 0x004fea0003800000 */
.L_x_3472:
[----:B------:R-:W-:Y:S05]  /*b210*/  @P0 BRA `(.L_x_3444) ;  /* 0x0000000000140947 */ /* 0x000fea0003800000 */
[----:B------:R-:W-:Y:S01]  /*b220*/  ISETP.NE.AND P1, PT, R18, RZ, PT ;  /* 0x000000ff1200720c */ /* 0x000fe20003f25270 */
[----:B------:R-:W-:-:S04]  /*b230*/  IMAD.MOV.U32 R5, RZ, RZ, 0x6100 ;  /* 0x00006100ff057424 */ /* 0x000fc800078e00ff */
[----:B------:R3:W-:Y:S08]  /*b240*/  SYNCS.ARRIVE.TRANS64 RZ, [R0+URZ+0x36430], R5 ;  /* 0x0364300500ff79a7 */ /* 0x0007f0000800003f */
[----:B------:R-:W-:Y:S05]  /*b250*/  @!P1 BRA `(.L_x_3444) ;  /* 0x0000000000049947 */ /* 0x000fea0003800000 */
[----:B------:R-:W-:Y:S01]  /*b260*/  BPT.TRAP 0x1 ;  /* 0x000000040000795c */ /* 0x000fe20000300000 */
.L_x_3444:
        /* <DEDUP_REMOVED lines=42> */
.L_x_3473:
[----:B------:R-:W-:Y:S01]  /*b510*/  IMAD.MOV.U32 R16, RZ, RZ, RZ ;  /* 0x000000ffff107224 */ /* 0x000fe200078e00ff */
[----:B------:R-:W-:Y:S06]  /*b520*/  @P0 BRA `(.L_x_3446) ;  /* 0x0000000000140947 */ /* 0x000fec0003800000 */
[----:B------:R-:W-:Y:S01]  /*b530*/  ISETP.NE.AND P1, PT, R18, RZ, PT ;  /* 0x000000ff1200720c */ /* 0x000fe20003f25270 */
[----:B-1----:R-:W-:-:S04]  /*b540*/  IMAD.MOV.U32 R5, RZ, RZ, 0x6100 ;  /* 0x00006100ff057424 */ /* 0x002fc800078e00ff */
[----:B------:R2:W-:Y:S08]  /*b550*/  SYNCS.ARRIVE.TRANS64 RZ, [R0+URZ+0x36418], R5 ;  /* 0x0364180500ff79a7 */ /* 0x0005f0000800003f */
[----:B------:R-:W-:Y:S05]  /*b560*/  @!P1 BRA `(.L_x_3446) ;  /* 0x0000000000049947 */ /* 0x000fea0003800000 */
[----:B------:R-:W-:Y:S01]  /*b570*/  BPT.TRAP 0x1 ;  /* 0x000000040000795c */ /* 0x000fe20000300000 */
.L_x_3446:
        /* <DEDUP_REMOVED lines=42> */
.L_x_3432:
[----:B------:R-:W-:-:S04]  /*b820*/  SHF.L.U32 R3, R16, 0x1f, RZ ;  /* 0x0000001f10037819 */ /* 0x000fc800000006ff */
[----:B------:R-:W2:Y:S02]  /*b830*/  SYNCS.PHASECHK.TRANS64.TRYWAIT P1, [R0+URZ+0x36438], R3 ;  /* 0x03643803000075a7 */ /* 0x000ea4000802017f */
[----:B--2---:R-:W-:Y:S05]  /*b840*/  @!P1 BRA `(.L_x_3447) ;  /* 0x0000000800ac9947 */ /* 0x004fea0003800000 */
.L_x_3474:
[----:B------:R-:W-:Y:S05]  /*b850*/  @P0 BRA `(.L_x_3448) ;  /* 0x0000000000180947 */ /* 0x000fea0003800000 */
[----:B------:R-:W3:Y:S01]  /*b860*/  S2R R2, SR_TID.X ;  /* 0x0000000000027919 */ /* 0x000ee20000002100 */
[----:B--2---:R-:W-:-:S04]  /*b870*/  IMAD.MOV.U32 R3, RZ, RZ, 0x6100 ;  /* 0x00006100ff037424 */ /* 0x004fc800078e00ff */
[----:B------:R4:W-:Y:S01]  /*b880*/  SYNCS.ARRIVE.TRANS64 RZ, [R0+URZ+0x36430], R3 ;  /* 0x0364300300ff79a7 */ /* 0x0009e2000800003f */
[----:B---3--:R-:W-:-:S13]  /*b890*/  LOP3.LUT P0, RZ, R2, 0x1f, RZ, 0xc0, !PT ;  /* 0x0000001f02ff7812 */ /* 0x008fda000780c0ff */
[----:B----4-:R-:W-:Y:S05]  /*b8a0*/  @!P0 BRA `(.L_x_3448) ;  /* 0x0000000000048947 */ /* 0x010fea0003800000 */
[----:B------:R-:W-:Y:S01]  /*b8b0*/  BPT.TRAP 0x1 ;  /* 0x000000040000795c */ /* 0x000fe20000300000 */
.L_x_3448:
        /* <DEDUP_REMOVED lines=44> */
.L_x_3429:
[----:B------:R-:W-:Y:S05]  /*bb80*/  BSYNC B0 ;  /* 0x0000000000007941 */ /* 0x000fea0003800000 */
.L_x_3425:
[----:B------:R-:W-:-:S03]  /*bb90*/  UMOV UR7, 0xffffffff ;  /* 0xffffffff00077882 */ /* 0x000fc60000000000 */
[----:B------:R-:W-:Y:S05]  /*bba0*/  BRA.DIV UR7, `(.L_x_3449) ;  /* 0x0000000607e87947 */ /* 0x000fea000b800000 */
[----:B------:R-:W-:-:S13]  /*bbb0*/  ELECT P6, URZ, PT ;  /* 0x00000000003f782f */ /* 0x000fda00038c0000 */
.L_x_3477:
[----:B------:R-:W-:Y:S05]  /*bbc0*/  @!P6 BRA `(.L_x_3289) ;  /* 0x000000000074e947 */ /* 0x000fea0003800000 */
[----:B------:R-:W2:Y:S02]  /*bbd0*/  LDL.LU R3, [R1+0x4] ;  /* 0x0000040001037983 */ /* 0x000ea40000300800 */
[----:B--2---:R-:W-:-:S04]  /*bbe0*/  LOP3.LUT R3, R3, 0x2, RZ, 0xfc, !PT ;  /* 0x0000000203037812 */ /* 0x004fc800078efcff */
[----:B------:R-:W-:-:S13]  /*bbf0*/  ISETP.NE.AND P2, PT, R3, 0x3, PT ;  /* 0x000000030300780c */ /* 0x000fda0003f45270 */
[----:B------:R-:W-:Y:S05]  /*bc00*/  @!P2 BRA `(.L_x_3450) ;  /* 0x000000000004a947 */ /* 0x000fea0003800000 */
[----:B------:R-:W-:Y:S01]  /*bc10*/  BPT.TRAP 0x1 ;  /* 0x000000040000795c */ /* 0x000fe20000300000 */
.L_x_3450:
        /* <DEDUP_REMOVED lines=15> */
.L_x_3478:
[----:B------:R-:W2:Y:S02]  /*bd10*/  SYNCS.PHASECHK.TRANS64.TRYWAIT P0, [R3+URZ], R0 ;  /* 0x00000000030075a7 */ /* 0x000ea4000800017f */
[----:B--2---:R-:W-:Y:S05]  /*bd20*/  @!P0 BRA `(.L_x_3452) ;  /* 0x0000000400bc8947 */ /* 0x004fea0003800000 */
.L_x_3479:
[----:B------:R-:W-:Y:S05]  /*bd30*/  @!P2 BRA `(.L_x_3453) ;  /* 0x000000000004a947 */ /* 0x000fea0003800000 */
[----:B------:R-:W-:Y:S01]  /*bd40*/  BPT.TRAP 0x1 ;  /* 0x000000040000795c */ /* 0x000fe20000300000 */
.L_x_3453:
[----:B------:R-:W-:-:S07]  /*bd50*/  SHF.L.U32 R16, R16, 0x1f, RZ ;  /* 0x0000001f10107819 */ /* 0x000fce00000006ff */
.L_x_3454:
[----:B---3--:R3:W4:Y:S02]  /*bd60*/  SYNCS.PHASECHK.TRANS64.TRYWAIT P0, [R9+URZ+0x36438], R16 ;  /* 0x03643810090075a7 */ /* 0x008724000800017f */
[----:B----4-:R-:W-:Y:S05]  /*bd70*/  @!P0 NANOSLEEP.SYNCS 0x989680 ;  /* 0x009896800000895d */ /* 0x010fea0003900000 */
[----:B------:R-:W4:Y:S02]  /*bd80*/  @!P0 SYNCS.PHASECHK.TRANS64 P0, [R9+URZ+0x36438], R16 ;  /* 0x03643810090085a7 */ /* 0x000f24000800007f */
[----:B----4-:R-:W-:Y:S05]  /*bd90*/  @!P0 BRA `(.L_x_3454) ;  /* 0xfffffffc00f08947 */ /* 0x010fea000383ffff */
.L_x_3289:
[----:B------:R-:W-:Y:S05]  /*bda0*/  BSYNC B6 ;  /* 0x0000000000067941 */ /* 0x000fea0003800000 */
.L_x_3281:
[----:B------:R-:W-:Y:S05]  /*bdb0*/  EXIT ;  /* 0x000000000000794d */ /* 0x000fea0003800000 */
.L_x_3299:
[----:B------:R-:W-:Y:S02]  /*bdc0*/  IMAD.MOV.U32 R12, RZ, RZ, RZ ;  /* 0x000000ffff0c7224 */ /* 0x000fe400078e00ff */
[----:B------:R-:W-:Y:S02]  /*bdd0*/  IMAD.MOV.U32 R11, RZ, RZ, 0x1f ;  /* 0x0000001fff0b7424 */ /* 0x000fe400078e00ff */
[----:B------:R-:W-:-:S07]  /*bde0*/  IMAD.MOV.U32 R15, RZ, RZ, -0x1 ;  /* 0xffffffffff0f7424 */ /* 0x000fce00078e00ff */
[----:B------:R-:W-:Y:S05]  /*bdf0*/  WARPSYNC.COLLECTIVE R15, `(.L_x_3455) ;  /* 0x000000000f087348 */ /* 0x000fea0003c00000 */
[----:B------:R1:W2:Y:S02]  /*be00*/  SHFL.IDX P6, R14, R13, R12, R11 ;  /* 0x0000000c0d0e7389 */ /* 0x0002a400000c000b */
[----:B-12---:R-:W-:Y:S01]  /*be10*/  ENDCOLLECTIVE ;  /* 0x000000000000791b */ /* 0x006fe20003800000 */
.L_x_3455:
[----:B------:R-:W-:Y:S05]  /*be20*/  BRA `(.L_x_3456) ;  /* 0xffffff5800007947 */ /* 0x000fea000383ffff */
.L_x_3301:
[----:B--2---:R-:W-:-:S04]  /*be30*/  IMAD.U32 R0, RZ, RZ, UR36 ;  /* 0x00000024ff007e24 */ /* 0x004fc8000f8e00ff */
[----:B------:R2:W3:Y:S03]  /*be40*/  SYNCS.PHASECHK.TRANS64.TRYWAIT P0, [R0+URZ+0x36400], R10 ;  /* 0x0364000a000075a7 */ /* 0x0004e6000800017f */
[----:B---3--:R-:W-:Y:S05]  /*be50*/  @!P0 NANOSLEEP.SYNCS 0x989680 ;  /* 0x009896800000895d */ /* 0x008fea0003900000 */
[----:B------:R-:W3:Y:S02]  /*be60*/  @!P0 SYNCS.PHASECHK.TRANS64 P0, [R0+URZ+0x36400], R10 ;  /* 0x0364000a000085a7 */ /* 0x000ee4000800007f */
[----:B---3--:R-:W-:Y:S05]  /*be70*/  @!P0 BRA `(.L_x_3301) ;  /* 0xfffffffc00ec8947 */ /* 0x008fea000383ffff */
[----:B------:R-:W-:Y:S05]  /*be80*/  BRA `(.L_x_3300) ;  /* 0xffffff58003c7947 */ /* 0x000fea000383ffff */
.L_x_3305:
[----:B---3--:R3:W4:Y:S02]  /*be90*/  SYNCS.PHASECHK.TRANS64.TRYWAIT P1, [R3+URZ+0x36410], R10 ;  /* 0x0364100a030075a7 */ /* 0x008724000802017f */
[----:B----4-:R-:W-:Y:S05]  /*bea0*/  @!P1 NANOSLEEP.SYNCS 0x989680 ;  /* 0x009896800000995d */ /* 0x010fea0003900000 */
[----:B------:R-:W4:Y:S02]  /*beb0*/  @!P1 SYNCS.PHASECHK.TRANS64 P1, [R3+URZ+0x36410], R10 ;  /* 0x0364100a030095a7 */ /* 0x000f24000802007f */
[----:B----4-:R-:W-:Y:S05]  /*bec0*/  @!P1 BRA `(.L_x_3305) ;  /* 0xfffffffc00f09947 */ /* 0x010fea000383ffff */
[----:B------:R-:W-:Y:S05]  /*bed0*/  BRA `(.L_x_3304) ;  /* 0xffffff5c00fc7947 */ /* 0x000fea000383ffff */
.L_x_3309:
[----:B-1----:R-:W-:-:S04]  /*bee0*/  IMAD.U32 R121, RZ, RZ, UR36 ;  /* 0x00000024ff797e24 */ /* 0x002fc8000f8e00ff */
[----:B------:R1:W2:Y:S03]  /*bef0*/  SYNCS.PHASECHK.TRANS64.TRYWAIT P1, [R121+URZ+0x36430], R14 ;  /* 0x0364300e790075a7 */ /* 0x0002a6000802017f */
[----:B--2---:R-:W-:Y:S05]  /*bf00*/  @!P1 NANOSLEEP.SYNCS 0x989680 ;  /* 0x009896800000995d */ /* 0x004fea0003900000 */
[----:B------:R-:W2:Y:S02]  /*bf10*/  @!P1 SYNCS.PHASECHK.TRANS64 P1, [R121+URZ+0x36430], R14 ;  /* 0x0364300e790095a7 */ /* 0x000ea4000802007f */
[----:B--2---:R-:W-:Y:S05]  /*bf20*/  @!P1 BRA `(.L_x_3309) ;  /* 0xfffffffc00ec9947 */ /* 0x004fea000383ffff */
[----:B------:R-:W-:Y:S05]  /*bf30*/  BRA `(.L_x_3308) ;  /* 0xffffff6800207947 */ /* 0x000fea000383ffff */
.L_x_3373:
[----:B------:R-:W-:Y:S01]  /*bf40*/  BSSY B0, `(.L_x_3457) ;  /* 0x0000005000007945 */ /* 0x000fe20003800000 */
[----:B------:R-:W-:-:S07]  /*bf50*/  IMAD.MOV.U32 R15, RZ, RZ, -0x1 ;  /* 0xffffffffff0f7424 */ /* 0x000fce00078e00ff */
[----:B------:R-:W-:Y:S05]  /*bf60*/  WARPSYNC.COLLECTIVE R15, `(.L_x_3458) ;  /* 0x000000000f087348 */ /* 0x000fea0003c00000 */
[----:B------:R-:W-:Y:S01]  /*bf70*/  NOP ;  /* 0x0000000000007918 */ /* 0x000fe20000000000 */
[----:B------:R-:W-:Y:S01]  /*bf80*/  ENDCOLLECTIVE ;  /* 0x000000000000791b */ /* 0x000fe20003800000 */
.L_x_3458:
[----:B------:R-:W-:Y:S05]  /*bf90*/  BSYNC B0 ;  /* 0x0000000000007941 */ /* 0x000fea0003800000 */
.L_x_3457:
[----:B------:R-:W-:Y:S05]  /*bfa0*/  BRA `(.L_x_3459) ;  /* 0xffffffbc00187947 */ /* 0x000fea000383ffff */
.L_x_3390:
[----:B------:R-:W-:Y:S01]  /*bfb0*/  BSSY B0, `(.L_x_3460) ;  /* 0x0000005000007945 */ /* 0x000fe20003800000 */
[----:B------:R-:W-:-:S07]  /*bfc0*/  IMAD.MOV.U32 R15, RZ, RZ, -0x1 ;  /* 0xffffffffff0f7424 */ /* 0x000fce00078e00ff */
[----:B------:R-:W-:Y:S05]  /*bfd0*/  WARPSYNC.COLLECTIVE R15, `(.L_x_3461) ;  /* 0x000000000f087348 */ /* 0x000fea0003c00000 */
[----:B------:R-:W-:Y:S01]  /*bfe0*/  NOP ;  /* 0x0000000000007918 */ /* 0x000fe20000000000 */
[----:B------:R-:W-:Y:S01]  /*bff0*/  ENDCOLLECTIVE ;  /* 0x000000000000791b */ /* 0x000fe20003800000 */
.L_x_3461:
[----:B------:R-:W-:Y:S05]  /*c000*/  BSYNC B0 ;  /* 0x0000000000007941 */ /* 0x000fea0003800000 */
.L_x_3460:
[----:B------:R-:W-:Y:S05]  /*c010*/  BRA `(.L_x_3462) ;  /* 0xffffffc4002c7947 */ /* 0x000fea000383ffff */
.L_x_3406:
[----:B------:R-:W-:Y:S01]  /*c020*/  BSSY B0, `(.L_x_3463) ;  /* 0x0000005000007945 */ /* 0x000fe20003800000 */
[----:B------:R-:W-:-:S07]  /*c030*/  IMAD.MOV.U32 R15, RZ, RZ, -0x1 ;  /* 0xffffffffff0f7424 */ /* 0x000fce00078e00ff */
[----:B------:R-:W-:Y:S05]  /*c040*/  WARPSYNC.COLLECTIVE R15, `(.L_x_3464) ;  /* 0x000000000f087348 */ /* 0x000fea0003c00000 */
[----:B------:R-:W-:Y:S01]  /*c050*/  NOP ;  /* 0x0000000000007918 */ /* 0x000fe20000000000 */
[----:B------:R-:W-:Y:S01]  /*c060*/  ENDCOLLECTIVE ;  /* 0x000000000000791b */ /* 0x000fe20003800000 */
.L_x_3464:
[----:B------:R-:W-:Y:S05]  /*c070*/  BSYNC B0 ;  /* 0x0000000000007941 */ /* 0x000fea0003800000 */
.L_x_3463:
[----:B------:R-:W-:Y:S05]  /*c080*/  BRA `(.L_x_3465) ;  /* 0xffffffc800b87947 */ /* 0x000fea000383ffff */
.L_x_3430:
[----:B-1----:R1:W2:Y:S02]  /*c090*/  SYNCS.PHASECHK.TRANS64.TRYWAIT P1, [R0+URZ+0x36420], R6 ;  /* 0x03642006000075a7 */ /* 0x0022a4000802017f */
[----:B--2---:R-:W-:Y:S05]  /*c0a0*/  @!P1 NANOSLEEP.SYNCS 0x989680 ;  /* 0x009896800000995d */ /* 0x004fea0003900000 */
[----:B------:R-:W2:Y:S02]  /*c0b0*/  @!P1 SYNCS.PHASECHK.TRANS64 P1, [R0+URZ+0x36420], R6 ;  /* 0x03642006000095a7 */ /* 0x000ea4000802007f */
[----:B--2---:R-:W-:Y:S05]  /*c0c0*/  @!P1 BRA `(.L_x_3430) ;  /* 0xfffffffc00f09947 */ /* 0x004fea000383ffff */
[----:B------:R-:W-:Y:S05]  /*c0d0*/  BRA `(.L_x_3466) ;  /* 0xffffffdc00187947 */ /* 0x000fea000383ffff */
.L_x_3434:
[----:B-1----:R1:W2:Y:S02]  /*c0e0*/  SYNCS.PHASECHK.TRANS64.TRYWAIT P1, [R0+URZ+0x36438], R6 ;  /* 0x03643806000075a7 */ /* 0x0022a4000802017f */
[----:B--2---:R-:W-:Y:S05]  /*c0f0*/  @!P1 NANOSLEEP.SYNCS 0x989680 ;  /* 0x009896800000995d */ /* 0x004fea0003900000 */
[----:B------:R-:W2:Y:S02]  /*c100*/  @!P1 SYNCS.PHASECHK.TRANS64 P1, [R0+URZ+0x36438], R6 ;  /* 0x03643806000095a7 */ /* 0x000ea4000802007f */
[----:B--2---:R-:W-:Y:S05]  /*c110*/  @!P1 BRA `(.L_x_3434) ;  /* 0xfffffffc00f09947 */ /* 0x004fea000383ffff */
[----:B------:R-:W-:Y:S05]  /*c120*/  BRA `(.L_x_3467) ;  /* 0xffffffe000f87947 */ /* 0x000fea000383ffff */
.L_x_3436:
[----:B--2---:R2:W3:Y:S02]  /*c130*/  SYNCS.PHASECHK.TRANS64.TRYWAIT P1, [R0+URZ+0x36428], R3 ;  /* 0x03642803000075a7 */ /* 0x0044e4000802017f */
[----:B---3--:R-:W-:Y:S05]  /*c140*/  @!P1 NANOSLEEP.SYNCS 0x989680 ;  /* 0x009896800000995d */ /* 0x008fea0003900000 */
[----:B------:R-:W3:Y:S02]  /*c150*/  @!P1 SYNCS.PHASECHK.TRANS64 P1, [R0+URZ+0x36428], R3 ;  /* 0x03642803000095a7 */ /* 0x000ee4000802007f */
[----:B---3--:R-:W-:Y:S05]  /*c160*/  @!P1 BRA `(.L_x_3436) ;  /* 0xfffffffc00f09947 */ /* 0x008fea000383ffff */
[----:B------:R-:W-:Y:S05]  /*c170*/  BRA `(.L_x_3468) ;  /* 0xffffffe400bc7947 */ /* 0x000fea000383ffff */
.L_x_3438:
        /* <DEDUP_REMOVED lines=8> */
.L_x_3440:
[----:B------:R-:W-:-:S07]  /*c200*/  SHF.L.U32 R5, R7, 0x1f, RZ ;  /* 0x0000001f07057819 */ /* 0x000fce00000006ff */
.L_x_3470:
[----:B--2---:R2:W3:Y:S02]  /*c210*/  SYNCS.PHASECHK.TRANS64.TRYWAIT P1, [R0+URZ+0x36420], R5 ;  /* 0x03642005000075a7 */ /* 0x0044e4000802017f */
[----:B---3--:R-:W-:Y:S05]  /*c220*/  @!P1 NANOSLEEP.SYNCS 0x989680 ;  /* 0x009896800000995d */ /* 0x008fea0003900000 */
[----:B------:R-:W3:Y:S02]  /*c230*/  @!P1 SYNCS.PHASECHK.TRANS64 P1, [R0+URZ+0x36420], R5 ;  /* 0x03642005000095a7 */ /* 0x000ee4000802007f */
[----:B---3--:R-:W-:Y:S05]  /*c240*/  @!P1 BRA `(.L_x_3470) ;  /* 0xfffffffc00f09947 */ /* 0x008fea000383ffff */
[----:B------:R-:W-:Y:S05]  /*c250*/  BRA `(.L_x_3471) ;  /* 0xffffffec000c7947 */ /* 0x000fea000383ffff */
.L_x_3443:
[----:B--2---:R2:W3:Y:S02]  /*c260*/  SYNCS.PHASECHK.TRANS64.TRYWAIT P1, [R0+URZ+0x36438], R6 ;  /* 0x03643806000075a7 */ /* 0x0044e4000802017f */
[----:B---3--:R-:W-:Y:S05]  /*c270*/  @!P1 NANOSLEEP.SYNCS 0x989680 ;  /* 0x009896800000995d */ /* 0x008fea0003900000 */
[----:B------:R-:W3:Y:S02]  /*c280*/  @!P1 SYNCS.PHASECHK.TRANS64 P1, [R0+URZ+0x36438], R6 ;  /* 0x03643806000095a7 */ /* 0x000ee4000802007f */
[----:B---3--:R-:W-:Y:S05]  /*c290*/  @!P1 BRA `(.L_x_3443) ;  /* 0xfffffffc00f09947 */ /* 0x008fea000383ffff */
[----:B------:R-:W-:Y:S05]  /*c2a0*/  BRA `(.L_x_3472) ;  /* 0xffffffec00d87947 */ /* 0x000fea000383ffff */
.L_x_3445:
[----:B-1----:R1:W2:Y:S02]  /*c2b0*/  SYNCS.PHASECHK.TRANS64.TRYWAIT P1, [R0+URZ+0x36428], R5 ;  /* 0x03642805000075a7 */ /* 0x0022a4000802017f */
[----:B--2---:R-:W-:Y:S05]  /*c2c0*/  @!P1 NANOSLEEP.SYNCS 0x989680 ;  /* 0x009896800000995d */ /* 0x004fea0003900000 */
[----:B------:R-:W2:Y:S02]  /*c2d0*/  @!P1 SYNCS.PHASECHK.TRANS64 P1, [R0+URZ+0x36428], R5 ;  /* 0x03642805000095a7 */ /* 0x000ea4000802007f */
[----:B--2---:R-:W-:Y:S05]  /*c2e0*/  @!P1 BRA `(.L_x_3445) ;  /* 0xfffffffc00f09947 */ /* 0x004fea000383ffff */
[----:B------:R-:W-:Y:S05]  /*c2f0*/  BRA `(.L_x_3473) ;  /* 0xfffffff000847947 */ /* 0x000fea000383ffff */
.L_x_3447:
[----:B--2---:R2:W3:Y:S02]  /*c300*/  SYNCS.PHASECHK.TRANS64.TRYWAIT P1, [R0+URZ+0x36438], R3 ;  /* 0x03643803000075a7 */ /* 0x0044e4000802017f */
[----:B---3--:R-:W-:Y:S05]  /*c310*/  @!P1 NANOSLEEP.SYNCS 0x989680 ;  /* 0x009896800000995d */ /* 0x008fea0003900000 */
[----:B------:R-:W3:Y:S02]  /*c320*/  @!P1 SYNCS.PHASECHK.TRANS64 P1, [R0+URZ+0x36438], R3 ;  /* 0x03643803000095a7 */ /* 0x000ee4000802007f */
[----:B---3--:R-:W-:Y:S05]  /*c330*/  @!P1 BRA `(.L_x_3447) ;  /* 0xfffffffc00f09947 */ /* 0x008fea000383ffff */
[----:B------:R-:W-:Y:S05]  /*c340*/  BRA `(.L_x_3474) ;  /* 0xfffffff400407947 */ /* 0x000fea000383ffff */
.L_x_3449:
[----:B------:R-:W-:Y:S01]  /*c350*/  BSSY B0, `(.L_x_3475) ;  /* 0x0000006000007945 */ /* 0x000fe20003800000 */
[----:B------:R-:W-:-:S07]  /*c360*/  IMAD.MOV.U32 R15, RZ, RZ, -0x1 ;  /* 0xffffffffff0f7424 */ /* 0x000fce00078e00ff */
[----:B------:R-:W-:Y:S05]  /*c370*/  WARPSYNC.COLLECTIVE R15, `(.L_x_3476) ;  /* 0x000000000f0c7348 */ /* 0x000fea0003c00000 */
[----:B------:R-:W-:Y:S02]  /*c380*/  ELECT P6, UR62, PT ;  /* 0x00000000003e782f */ /* 0x000fe400038c0000 */
[----:B------:R-:W-:Y:S01]  /*c390*/  MOV R14, UR62 ;  /* 0x0000003e000e7c02 */ /* 0x000fe20008000f00 */
[----:B------:R-:W-:Y:S10]  /*c3a0*/  ENDCOLLECTIVE ;  /* 0x000000000000791b */ /* 0x000ff40003800000 */
.L_x_3476:
[----:B------:R-:W-:Y:S05]  /*c3b0*/  BSYNC B0 ;  /* 0x0000000000007941 */ /* 0x000fea0003800000 */
.L_x_3475:
[----:B------:R-:W-:Y:S05]  /*c3c0*/  BRA `(.L_x_3477) ;  /* 0xfffffff400fc7947 */ /* 0x000fea000383ffff */
.L_x_3451:
[----:B-1----:R1:W2:Y:S02]  /*c3d0*/  SYNCS.PHASECHK.TRANS64.TRYWAIT P0, [R7+URZ], R4 ;  /* 0x00000004070075a7 */ /* 0x0022a4000800017f */
[----:B--2---:R-:W-:Y:S05]  /*c3e0*/  @!P0 NANOSLEEP.SYNCS 0x989680 ;  /* 0x009896800000895d */ /* 0x004fea0003900000 */
[----:B------:R-:W2:Y:S02]  /*c3f0*/  @!P0 SYNCS.PHASECHK.TRANS64 P0, [R7+URZ], R4 ;  /* 0x00000004070085a7 */ /* 0x000ea4000800007f */
[----:B--2---:R-:W-:Y:S05]  /*c400*/  @!P0 BRA `(.L_x_3451) ;  /* 0xfffffffc00f08947 */ /* 0x004fea000383ffff */
[----:B------:R-:W-:Y:S05]  /*c410*/  BRA `(.L_x_3478) ;  /* 0xfffffff8003c7947 */ /* 0x000fea000383ffff */
.L_x_3452:
[----:B--2---:R2:W3:Y:S02]  /*c420*/  SYNCS.PHASECHK.TRANS64.TRYWAIT P0, [R3+URZ], R0 ;  /* 0x00000000030075a7 */ /* 0x0044e4000800017f */
[----:B---3--:R-:W-:Y:S05]  /*c430*/  @!P0 NANOSLEEP.SYNCS 0x989680 ;  /* 0x009896800000895d */ /* 0x008fea0003900000 */
[----:B------:R-:W3:Y:S02]  /*c440*/  @!P0 SYNCS.PHASECHK.TRANS64 P0, [R3+URZ], R0 ;  /* 0x00000000030085a7 */ /* 0x000ee4000800007f */
[----:B---3--:R-:W-:Y:S05]  /*c450*/  @!P0 BRA `(.L_x_3452) ;  /* 0xfffffffc00f08947 */ /* 0x008fea000383ffff */
[----:B------:R-:W-:Y:S05]  /*c460*/  BRA `(.L_x_3479) ;  /* 0xfffffff800307947 */ /* 0x000fea000383ffff */
.L_x_3480:
        /* <DEDUP_REMOVED lines=9> */
.L_x_7670:


//--------------------- .text._ZN7cutlass13device_kernelIN5flash11enable_sm90INS1_16FlashAttnBwdSm90INS1_25CollectiveMainloopBwdSm90ILi2ELi1ELi1EN4cute5tupleIJNS5_1CILi1EEES8_S8_EEENS6_IJNS7_ILi64EEENS7_ILi96EEENS7_ILi192EEEEEENS_10bfloat16_tEfNS_4arch4Sm90ELb1ELb0ELb1ELb1ELb0ELb0ELb1ELb0ELi3ELi1ELi1ELi1ELb0EEENS1_24CollectiveEpilogueBwdGQAISD_fSG_Li384ELb1ELb0EEENS1_25SingleTileBwdLPTSchedulerILb1ELi96ELb0EEEEEEEEEvNT_6ParamsE --------------------------
	.section	.text._ZN7cutlass13device_kernelIN5flash11enable_sm90INS1_16FlashAttnBwdSm90INS1_25CollectiveMainloopBwdSm90ILi2ELi1ELi1EN4cute5tupleIJNS5_1CILi1EEES8_S8_EEENS6_IJNS7_ILi64EEENS7_ILi96EEENS7_ILi192EEEEEENS_10bfloat16_tEfNS_4arch4Sm90ELb1ELb0ELb1ELb1ELb0ELb0ELb1ELb0ELi3ELi1ELi1ELi1ELb0EEENS1_24CollectiveEpilogueBwdGQAISD_fSG_Li384ELb1ELb0EEENS1_25SingleTileBwdLPTSchedulerILb1ELi96ELb0EEEEEEEEEvNT_6ParamsE,"ax",@progbits
	.align	128
.text._ZN7cutlass13device_kernelIN5flash11enable_sm90INS1_16FlashAttnBwdSm90INS1_25CollectiveMainloopBwdSm90ILi2ELi1ELi1EN4cute5tupleIJNS5_1CILi1EEES8_S8_EEENS6_IJNS7_ILi64EEENS7_ILi96EEENS7_ILi192EEEEEENS_10bfloat16_tEfNS_4arch4Sm90ELb1ELb0ELb1ELb1ELb0ELb0ELb1ELb0ELi3ELi1ELi1ELi1ELb0EEENS1_24CollectiveEpilogueBwdGQAISD_fSG_Li384ELb1ELb0EEENS1_25SingleTileBwdLPTSchedulerILb1ELi96ELb0EEEEEEEEEvNT_6ParamsE:
        .type           _ZN7cutlass13device_kernelIN5flash11enable_sm90INS1_16FlashAttnBwdSm90INS1_25CollectiveMainloopBwdSm90ILi2ELi1ELi1EN4cute5tupleIJNS5_1CILi1EEES8_S8_EEENS6_IJNS7_ILi64EEENS7_ILi96EEENS7_ILi192EEEEEENS_10bfloat16_tEfNS_4arch4Sm90ELb1ELb0ELb1ELb1ELb0ELb0ELb1ELb0ELi3ELi1ELi1ELi1ELb0EEENS1_24CollectiveEpilogueBwdGQAISD_fSG_Li384ELb1ELb0EEENS1_25SingleTileBwdLPTSchedulerILb1ELi96ELb0EEEEEEEEEvNT_6ParamsE,@function
        .size           _ZN7cutlass13device_kernelIN5flash11enable_sm90INS1_16FlashAttnBwdSm90INS1_25CollectiveMainloopBwdSm90ILi2ELi1ELi1EN4cute5tupleIJNS5_1CILi1EEES8_S8_EEENS6_IJNS7_ILi64EEENS7_ILi96EEENS7_ILi192EEEEEENS_10bfloat16_tEfNS_4arch4Sm90ELb1ELb0ELb1ELb1ELb0ELb0ELb1ELb0ELi3ELi1ELi1ELi1ELb0EEENS1_24CollectiveEpilogueBwdGQAISD_fSG_Li384ELb1ELb0EEENS1_25SingleTileBwdLPTSchedulerILb1ELi96ELb0EEEEEEEEEvNT_6ParamsE,(.L_x_7671 - _ZN7cutlass13device_kernelIN5flash11enable_sm90INS1_16FlashAttnBwdSm90INS1_25CollectiveMainloopBwdSm90ILi2ELi1ELi1EN4cute5tupleIJNS5_1CILi1EEES8_S8_EEENS6_IJNS7_ILi64EEENS7_ILi96EEENS7_ILi192EEEEEENS_10bfloat16_tEfNS_4arch4Sm90ELb1ELb0ELb1ELb1ELb0ELb0ELb1ELb0ELi3ELi1ELi1ELi1ELb0EEENS1_24CollectiveEpilogueBwdGQAISD_fSG_Li384ELb1ELb0EEENS1_25SingleTileBwdLPTSchedulerILb1ELi96ELb0EEEEEEEEEvNT_6ParamsE)
        .other          _ZN7cutlass13device_kernelIN5flash11enable_sm90INS1_16FlashAttnBwdSm90INS1_25CollectiveMainloopBwdSm90ILi2ELi1ELi1EN4cute5tupleIJNS5_1CILi1EEES8_S8_EEENS6_IJNS7_ILi64EEENS7_ILi96EEENS7_ILi192EEEEEENS_10bfloat16_tEfNS_4arch4Sm90ELb1ELb0ELb1ELb1ELb0ELb0ELb1ELb0ELi3ELi1ELi1ELi1ELb0EEENS1_24CollectiveEpilogueBwdGQAISD_fSG_Li384ELb1ELb0EEENS1_25SingleTileBwdLPTSchedulerILb1ELi96ELb0EEEEEEEEEvNT_6ParamsE,@"STO_CUDA_ENTRY STV_DEFAULT"
_ZN7cutlass13device_kernelIN5flash11enable_sm90INS1_16FlashAttnBwdSm90INS1_25CollectiveMainloopBwdSm90ILi2ELi1ELi1EN4cute5tupleIJNS5_1CILi1EEES8_S8_EEENS6_IJNS7_ILi64EEENS7_ILi96EEENS7_ILi192EEEEEENS_10bfloat16_tEfNS_4arch4Sm90ELb1ELb0ELb1ELb1ELb0ELb0ELb1ELb0ELi3ELi1ELi1ELi1ELb0EEENS1_24CollectiveEpilogueBwdGQAISD_fSG_Li384ELb1ELb0EEENS1_25SingleTileBwdLPTSchedulerILb1ELi96ELb0EEEEEEEEEvNT_6ParamsE:
        /* <DEDUP_REMOVED lines=23> */
.L_x_3482:
[----:B------:R-:W-:Y:S05]  /*0170*/  BSYNC B0 ;  /* 0x0000000000007941 */ /* 0x000fea0003800000 */
.L_x_3481:
        /* <DEDUP_REMOVED lines=34> */
.L_x_3483:
        /* <DEDUP_REMOVED lines=20> */
.L_x_3484:
        /* <DEDUP_REMOVED lines=9> */
.L_x_3487:
        /* <DEDUP_REMOVED lines=33> */
.L_x_3488:
        /* <DEDUP_REMOVED lines=8> */
.L_x_3489:
        /* <DEDUP_REMOVED lines=19> */
[----:B-1----:R2:W5:Y:S01]  /*0930*/  LDG.E R0, desc[UR38][R2.64] ;  /* 0x0000002602007981 */ /* 0x002562000c1e1900 */
[----:B------:R-:W-:Y:S05]  /*0940*/  BRA `(.L_x_3491) ;  /* 0x00000000002c7947 */ /* 0x000fea0003800000 */
.L_x_3490:
[----:B------:R-:W-:Y:S02]  /*0950*/  ULDC.64 UR4, c[0x0][0x8f8] ;  /* 0x00023e0000047ab9 */ /* 0x000fe40000000a00 */
[----:B------:R-:W-:-:S04]  /*0960*/  ISETP.NE.U32.AND P0, PT, RZ, UR4, PT ;  /* 0x00000004ff007c0c */ /* 0x000fc8000bf05070 */
[----:B------:R-:W-:-:S13]  /*0970*/  ISETP.NE.AND.EX P0, PT, RZ, UR5, PT, P0 ;  /* 0x00000005ff007c0c */ /* 0x000fda000bf05300 */
[----:B------:R-:W-:Y:S05]  /*0980*/  @!P0 BRA `(.L_x_3492) ;  /* 0x0000000000188947 */ /* 0x000fea0003800000 */
[----:B------:R-:W2:Y:S02]  /*0990*/  LDC.64 R2, c[0x0][0x8f8] ;  /* 0x00023e00ff027b82 */ /* 0x000ea40000000a00 */
[----:B--2---:R-:W-:-:S05]  /*09a0*/  IMAD.WIDE R2, R5, 0x4, R2 ;  /* 0x0000000405027825 */ /* 0x004fca00078e0202 */
[----:B-1----:R-:W2:Y:S04]  /*09b0*/  LDG.E R0, desc[UR38][R2.64] ;  /* 0x0000002602007981 */ /* 0x002ea8000c1e1900 */
[----:B------:R-:W2:Y:S02]  /*09c0*/  LDG.E R7, desc[UR38][R2.64+0x4] ;  /* 0x0000042602077981 */ /* 0x000ea4000c1e1900 */
[----:B--2---:R-:W-:Y:S01]  /*09d0*/  IMAD.IADD R0, R7, 0x1, -R0 ;  /* 0x0000000107007824 */ /* 0x004fe200078e0a00 */
[----:B------:R-:W-:Y:S06]  /*09e0*/  BRA `(.L_x_3491) ;  /* 0x0000000000047947 */ /* 0x000fec0003800000 */
.L_x_3492:
[----:B-1----:R-:W1:Y:S02]  /*09f0*/  LDC R0, c[0x0][0x8f4] ;  /* 0x00023d00ff007b82 */ /* 0x002e640000000800 */
.L_x_3491:
[----:B------:R-:W3:Y:S01]  /*0a00*/  LDL R4, [R1+0x10] ;  /* 0x0000100001047983 */ /* 0x000ee20000100800 */
[----:B-1---5:R-:W-:-:S04]  /*0a10*/  VIADD R0, R0, 0x5f ;  /* 0x0000005f00007836 */ /* 0x022fc80000000000 */
[----:B------:R-:W-:-:S05]  /*0a20*/  IMAD.HI R0, R0, 0x2aaaaaab, RZ ;  /* 0x2aaaaaab00007827 */ /* 0x000fca00078e02ff */
[----:B--2---:R-:W-:-:S04]  /*0a30*/  SHF.R.U32.HI R3, RZ, 0x1f, R0 ;  /* 0x0000001fff037819 */ /* 0x004fc80000011600 */
[----:B------:R-:W-:-:S04]  /*0a40*/  LEA.HI.SX32 R3, R0, R3, 0x1c ;  /* 0x0000000300037211 */ /* 0x000fc800078fe2ff */
[----:B---3--:R-:W-:-:S04]  /*0a50*/  ISETP.GE.AND P0, PT, R4, R3, PT ;  /* 0x000000030400720c */ /* 0x008fc80003f06270 */
[----:B------:R-:W-:-:S04]  /*0a60*/  SEL R6, R5, 0xffffffff, !P0 ;  /* 0xffffffff05067807 */ /* 0x000fc80004000000 */
[----:B------:R-:W-:Y:S01]  /*0a70*/  ISETP.GE.AND P0, PT, R6, RZ, PT ;  /* 0x000000ff0600720c */ /* 0x000fe20003f06270 */
[----:B------:R4:W-:-:S12]  /*0a80*/  STL [R1+0xc], R6 ;  /* 0x00000c0601007387 */ /* 0x0009d80000100800 */
[----:B----4-:R-:W-:Y:S05]  /*0a90*/  @!P0 BRA `(.L_x_3493) ;  /* 0x0000008800788947 */ /* 0x010fea0003800000 */
[----:B------:R-:W-:Y:S01]  /*0aa0*/  ULDC.64 UR4, c[0x0][0x780] ;  /* 0x0001e00000047ab9 */ /* 0x000fe20000000a00 */
[----:B------:R-:W1:Y:S01]  /*0ab0*/  LDC R17, c[0x0][0x290] ;  /* 0x0000a400ff117b82 */ /* 0x000e620000000800 */
[----:B------:R-:W-:-:S04]  /*0ac0*/  ISETP.NE.U32.AND P0, PT, RZ, UR4, PT ;  /* 0x00000004ff007c0c */ /* 0x000fc8000bf05070 */
[----:B------:R-:W-:-:S13]  /*0ad0*/  ISETP.NE.AND.EX P0, PT, RZ, UR5, PT, P0 ;  /* 0x00000005ff007c0c */ /* 0x000fda000bf05300 */
[----:B------:R-:W-:Y:S05]  /*0ae0*/  @!P0 BRA `(.L_x_3494) ;  /* 0x0000000000108947 */ /* 0x000fea0003800000 */
[----:B------:R-:W2:Y:S02]  /*0af0*/  LDC.64 R18, c[0x0][0x780] ;  /* 0x0001e000ff127b82 */ /* 0x000ea40000000a00 */
[----:B--2---:R-:W-:-:S06]  /*0b00*/  IMAD.WIDE R18, R6, 0x4, R18 ;  /* 0x0000000406127825 */ /* 0x004fcc00078e0212 */
[----:B------:R2:W5:Y:S01]  /*0b10*/  LDG.E R18, desc[UR38][R18.64] ;  /* 0x0000002612127981 */ /* 0x000562000c1e1900 */
[----:B------:R-:W-:Y:S05]  /*0b20*/  BRA `(.L_x_3495) ;  /* 0x0000000000287947 */ /* 0x000fea0003800000 */
.L_x_3494:
        /* <DEDUP_REMOVED lines=10> */
.L_x_3495:
[----:B------:R-:W-:Y:S02]  /*0bd0*/  ULDC.64 UR4, c[0x0][0x788] ;  /* 0x0001e20000047ab9 */ /* 0x000fe40000000a00 */
[----:B------:R-:W-:-:S04]  /*0be0*/  ISETP.NE.U32.AND P0, PT, RZ, UR4, PT ;  /* 0x00000004ff007c0c */ /* 0x000fc8000bf05070 */
[----:B------:R-:W-:-:S13]  /*0bf0*/  ISETP.NE.AND.EX P0, PT, RZ, UR5, PT, P0 ;  /* 0x00000005ff007c0c */ /* 0x000fda000bf05300 */
[----:B------:R-:W-:Y:S05]  /*0c00*/  @!P0 BRA `(.L_x_3496) ;  /* 0x0000000000108947 */ /* 0x000fea0003800000 */
[----:B------:R-:W4:Y:S02]  /*0c10*/  LDC.64 R2, c[0x0][0x788] ;  /* 0x0001e200ff027b82 */ /* 0x000f240000000a00 */
[----:B----4-:R-:W-:-:S05]  /*0c20*/  IMAD.WIDE R2, R6, 0x4, R2 ;  /* 0x0000000406027825 */ /* 0x010fca00078e0202 */
[----:B-1----:R4:W5:Y:S01]  /*0c30*/  LDG.E R17, desc[UR38][R2.64] ;  /* 0x0000002602117981 */ /* 0x002962000c1e1900 */
[----:B------:R-:W-:Y:S05]  /*0c40*/  BRA `(.L_x_3497) ;  /* 0x0000000000247947 */ /* 0x000fea0003800000 */
.L_x_3496:
[----:B------:R-:W-:Y:S02]  /*0c50*/  ULDC.64 UR4, c[0x0][0x778] ;  /* 0x0001de0000047ab9 */ /* 0x000fe40000000a00 */
[----:B------:R-:W-:-:S04]  /*0c60*/  ISETP.NE.U32.AND P0, PT, RZ, UR4, PT ;  /* 0x00000004ff007c0c */ /* 0x000fc8000bf05070 */
[----:B------:R-:W-:-:S13]  /*0c70*/  ISETP.NE.AND.EX P0, PT, RZ, UR5, PT, P0 ;  /* 0x00000005ff007c0c */ /* 0x000fda000bf05300 */
[----:B------:R-:W-:Y:S05]  /*0c80*/  @!P0 BRA `(.L_x_3497) ;  /* 0x0000000000148947 */ /* 0x000fea0003800000 */
[----:B------:R-:W4:Y:S02]  /*0c90*/  LDC.64 R2, c[0x0][0x778] ;  /* 0x0001de00ff027b82 */ /* 0x000f240000000a00 */
[----:B----4-:R-:W-:-:S05]  /*0ca0*/  IMAD.WIDE R2, R6, 0x4, R2 ;  /* 0x0000000406027825 */ /* 0x010fca00078e0202 */
[----:B-1----:R-:W4:Y:S04]  /*0cb0*/  LDG.E R17, desc[UR38][R2.64] ;  /* 0x0000002602117981 */ /* 0x002f28000c1e1900 */
[----:B------:R-:W4:Y:S02]  /*0cc0*/  LDG.E R0, desc[UR38][R2.64+0x4] ;  /* 0x0000042602007981 */ /* 0x000f24000c1e1900 */
[----:B----4-:R-:W-:-:S07]  /*0cd0*/  IMAD.IADD R17, R0, 0x1, -R17 ;  /* 0x0000000100117824 */ /* 0x010fce00078e0a11 */
.L_x_3497:
[----:B-1-3-5:R-:W-:Y:S01]  /*0ce0*/  IMAD.IADD R0, R18, 0x1, -R17 ;  /* 0x0000000112007824 */ /* 0x02afe200078e0a11 */
[----:B------:R-:W-:Y:S01]  /*0cf0*/  ULDC UR4, c[0x0][0x74c] ;  /* 0x0001d30000047ab9 */ /* 0x000fe20000000800 */
[----:B------:R-:W-:Y:S02]  /*0d00*/  PLOP3.LUT P0, PT, PT, PT, PT, 0x80, 0x0 ;  /* 0x000000000000781c */ /* 0x000fe40003f0f070 */
[----:B------:R-:W-:Y:S01]  /*0d10*/  CS2R R72, SRZ ;  /* 0x0000000000487805 */ /* 0x000fe2000001ff00 */
[----:B----4-:R-:W-:Y:S01]  /*0d20*/  IMAD R2, R4, 0x60, R0 ;  /* 0x0000006004027824 */ /* 0x010fe200078e0200 */
        /* <DEDUP_REMOVED lines=72> */
[----:B------:R1:W3:Y:S01]  /*11b0*/  LDC.64 R14, c[0x4][R2] ;  /* 0x01000000020e7b82 */ /* 0x0002e20000000a00 */
        /* <DEDUP_REMOVED lines=11> */
.L_x_3500:
        /* <DEDUP_REMOVED lines=15> */
.L_x_3499:
        /* <DEDUP_REMOVED lines=20> */
.L_x_3502:
        /* <DEDUP_REMOVED lines=15> */
.L_x_3501:
[----:B------:R-:W1:Y:S01]  /*1590*/  S2R R2, SR_TID.X ;  /* 0x0000000000027919 */ /* 0x000e620000002100 */
[----:B------:R-:W-:Y:S01]  /*15a0*/  UMOV UR4, 0xffffffff ;  /* 0xffffffff00047882 */ /* 0x000fe20000000000 */
[----:B-1----:R-:W-:-:S05]  /*15b0*/  VIADD R0, R2, 0xffffff80 ;  /* 0xffffff8002007836 */ /* 0x002fca0000000000 */
[----:B------:R-:W-:-:S04]  /*15c0*/  SHF.R.S32.HI R3, RZ, 0x1f, R0 ;  /* 0x0000001fff037819 */ /* 0x000fc80000011400 */
[----:B------:R-:W-:-:S04]  /*15d0*/  LEA.HI R2, R3, R0, RZ, 0x7 ;  /* 0x0000000003027211 */ /* 0x000fc800078f38ff */
[----:B------:R-:W-:Y:S01]  /*15e0*/  SHF.R.S32.HI R13, RZ, 0x7, R2 ;  /* 0x00000007ff0d7819 */ /* 0x000fe20000011402 */
[----:B------:R-:W-:Y:S06]  /*15f0*/  BRA.DIV UR4, `(.L_x_3503) ;  /* 0x0000007e04a87947 */ /* 0x000fec000b800000 */
[----:B------:R1:W3:Y:S02]  /*1600*/  SHFL.IDX PT, R14, R13, RZ, 0x1f ;  /* 0x00001fff0d0e7589 */ /* 0x0002e400000e0000 */
.L_x_3599:
[----:B------:R-:W-:Y:S01]  /*1610*/  SHF.L.U32 R10, RZ, 0x1f, RZ ;  /* 0x0000001fff0a7819 */ /* 0x000fe200000006ff */
[----:B---3--:R-:W-:Y:S01]  /*1620*/  IMAD.HI R4, R14, 0x55555556, RZ ;  /* 0x555555560e047827 */ /* 0x008fe200078e02ff */
[----:B------:R-:W-:Y:S02]  /*1630*/  LOP3.LUT R5, R2, 0xffffff80, RZ, 0xc0, !PT ;  /* 0xffffff8002057812 */ /* 0x000fe400078ec0ff */
[----:B------:R-:W3:Y:S01]  /*1640*/  SYNCS.PHASECHK.TRANS64.TRYWAIT P0, [UR36+0x36400], R10 ;  /* 0x0364000aff0075a7 */ /* 0x000ee20008000164 */
        /* <DEDUP_REMOVED lines=14> */
[----:B---3--:R-:W-:Y:S06]  /*1730*/  @P0 BRA `(.L_x_3504) ;  /* 0x0000000000080947 */ /* 0x008fec0003800000 */
[----:B------:R-:W3:Y:S02]  /*1740*/  SYNCS.PHASECHK.TRANS64.TRYWAIT P0, [UR36+0x36400], R10 ;  /* 0x0364000aff0075a7 */ /* 0x000ee40008000164 */
[----:B---3--:R-:W-:Y:S05]  /*1750*/  @!P0 BRA `(.L_x_3505) ;  /* 0x0000007c006c8947 */ /* 0x008fea0003800000 */
.L_x_3504:
[----:B------:R-:W4:Y:S04]  /*1760*/  LDL R20, [R1+0x10] ;  /* 0x0000100001147983 */ /* 0x000f280000100800 */
[----:B--2---:R-:W2:Y:S01]  /*1770*/  LDL.LU R19, [R1+0x4] ;  /* 0x0000040001137983 */ /* 0x004ea20000300800 */
[----:B---3--:R-:W-:Y:S01]  /*1780*/  LEA.HI R0, R3, R2, RZ, 0x2 ;  /* 0x0000000203007211 */ /* 0x008fe200078f10ff */
        /* <DEDUP_REMOVED lines=98> */
[----:B--2---:R-:W-:Y:S02]  /*1db0*/  LOP3.LUT R8, R19, 0x1, RZ, 0xfc, !PT ;  /* 0x0000000113087812 */ /* 0x004fe400078efcff */
[----:B------:R2:W-:Y:S01]  /*1dc0*/  STL [R1], R2 ;  /* 0x0000000201007387 */ /* 0x0005e20000100800 */
[----:B------:R-:W-:-:S03]  /*1dd0*/  IMAD.IADD R157, R18, 0x1, -R157 ;  /* 0x00000001129d7824 */ /* 0x000fc600078e0a9d */
[----:B------:R3:W-:Y:S01]  /*1de0*/  STL [R1+0x4], R3 ;  /* 0x0000040301007387 */ /* 0x0007e20000100800 */
[----:B--2---:R-:W-:-:S07]  /*1df0*/  IMAD.MOV.U32 R2, RZ, RZ, RZ ;  /* 0x000000ffff027224 */ /* 0x004fce00078e00ff */
.L_x_3516:
[----:B------:R-:W-:-:S13]  /*1e00*/  ISETP.NE.AND P0, PT, R8, 0x3, PT ;  /* 0x000000030800780c */ /* 0x000fda0003f05270 */
[----:B------:R-:W-:Y:S05]  /*1e10*/  @!P0 BRA `(.L_x_3506) ;  /* 0x0000000000048947 */ /* 0x000fea0003800000 */
[----:B------:R-:W-:Y:S01]  /*1e20*/  BPT.TRAP 0x1 ;  /* 0x000000040000795c */ /* 0x000fe20000300000 */
.L_x_3506:
[----:B---3--:R-:W-:Y:S02]  /*1e30*/  LEA R3, R2, UR36, 0x3 ;  /* 0x0000002402037c11 */ /* 0x008fe4000f8e18ff */
[----:B------:R-:W-:-:S04]  /*1e40*/  SHF.L.U32 R10, R7, 0x1f, RZ ;  /* 0x0000001f070a7819 */ /* 0x000fc800000006ff */
[----:B------:R2:W3:Y:S01]  /*1e50*/  SYNCS.PHASECHK.TRANS64.TRYWAIT P1, [R3+URZ+0x36410], R10 ;  /* 0x0364100a030075a7 */ /* 0x0004e2000802017f */
[----:B------:R-:W-:Y:S05]  /*1e60*/  @!P0 BRA `(.L_x_3507) ;  /* 0x0000000000048947 */ /* 0x000fea0003800000 */
[----:B------:R-:W-:Y:S01]  /*1e70*/  BPT.TRAP 0x1 ;  /* 0x000000040000795c */ /* 0x000fe20000300000 */
.L_x_3507:
[----:B---3--:R-:W-:Y:S05]  /*1e80*/  @P1 BRA `(.L_x_3508) ;  /* 0x0000000000081947 */ /* 0x008fea0003800000 */
[----:B------:R-:W3:Y:S02]  /*1e90*/  SYNCS.PHASECHK.TRANS64.TRYWAIT P1, [R3+URZ+0x36410], R10 ;  /* 0x0364100a030075a7 */ /* 0x000ee4000802017f */
[----:B---3--:R-:W-:Y:S05]  /*1ea0*/  @!P1 BRA `(.L_x_3509) ;  /* 0x0000007400b09947 */ /* 0x008fea0003800000 */
.L_x_3508:
        /* <DEDUP_REMOVED lines=103> */
.L_x_3510:
[----:B------:R-:W-:-:S04]  /*2520*/  SHF.L.U32 R14, R5, 0x1f, RZ ;  /* 0x0000001f050e7819 */ /* 0x000fc800000006ff */
[----:B------:R1:W1:Y:S01]  /*2530*/  SYNCS.PHASECHK.TRANS64.TRYWAIT P1, [UR36+0x36430], R14 ;  /* 0x0364300eff0075a7 */ /* 0x0002620008020164 */
[----:B------:R-:W-:Y:S05]  /*2540*/  @!P0 BRA `(.L_x_3511) ;  /* 0x0000000000048947 */ /* 0x000fea0003800000 */
[----:B------:R-:W-:Y:S01]  /*2550*/  BPT.TRAP 0x1 ;  /* 0x000000040000795c */ /* 0x000fe20000300000 */
.L_x_3511:
        /* <DEDUP_REMOVED lines=36> */
.L_x_3512:
        /* <DEDUP_REMOVED lines=351> */
.L_x_3514:
        /* <DEDUP_REMOVED lines=60> */
.L_x_3515:
        /* <DEDUP_REMOVED lines=63> */
.L_x_3498:
[----:B------:R-:W-:Y:S05]  /*4540*/  @P0 BRA `(.L_x_3493) ;  /* 0x0000004c00cc0947 */ /* 0x000fea0003800000 */
[----:B------:R-:W3:Y:S01]  /*4550*/  LDL.LU R9, [R1+0x10] ;  /* 0x0000100001097983 */ /* 0x000ee20000300800 */
[----:B------:R-:W1:Y:S03]  /*4560*/  LDC.64 R2, c[0x0][0x878] ;  /* 0x00021e00ff027b82 */ /* 0x000e660000000a00 */
[----:B------:R-:W4:Y:S04]  /*4570*/  LDL.LU R121, [R1+0x14] ;  /* 0x0000140001797983 */ /* 0x000f280000300800 */
[----:B------:R-:W5:Y:S01]  /*4580*/  LDL.LU R120, [R1+0xc] ;  /* 0x00000c0001787983 */ /* 0x000f620000300800 */
[----:B------:R-:W5:Y:S01]  /*4590*/  S2R R0, SR_TID.X ;  /* 0x0000000000007919 */ /* 0x000f620000002100 */
[----:B------:R-:W5:Y:S01]  /*45a0*/  S2UR UR5, SR_CgaCtaId ;  /* 0x00000000000579c3 */ /* 0x000f620000008800 */
[----:B------:R-:W-:-:S07]  /*45b0*/  UMOV UR4, 0x400 ;  /* 0x0000040000047882 */ /* 0x000fce0000000000 */
[----:B------:R-:W3:Y:S01]  /*45c0*/  LDC.64 R12, c[0x0][0x818] ;  /* 0x00020600ff0c7b82 */ /* 0x000ee20000000a00 */
[----:B-1----:R-:W-:-:S04]  /*45d0*/  ISETP.NE.U32.AND P0, PT, R2, RZ, PT ;  /* 0x000000ff0200720c */ /* 0x002fc80003f05070 */
[----:B------:R-:W-:-:S03]  /*45e0*/  ISETP.NE.AND.EX P0, PT, R3, RZ, PT, P0 ;  /* 0x000000ff0300720c */ /* 0x000fc60003f05300 */
[----:B------:R-:W1:Y:S08]  /*45f0*/  LDC R2, c[0x0][0x850] ;  /* 0x00021400ff027b82 */ /* 0x000e700000000800 */
[----:B------:R-:W3:Y:S08]  /*4600*/  LDC.64 R16, c[0x0][0x840] ;  /* 0x00021000ff107b82 */ /* 0x000ef00000000a00 */
[----:B------:R-:W5:Y:S08]  /*4610*/  @P0 LDC.64 R4, c[0x0][0x878] ;  /* 0x00021e00ff040b82 */ /* 0x000f700000000a00 */
[----:B------:R-:W3:Y:S08]  /*4620*/  LDC.64 R14, c[0x0][0x820] ;  /* 0x00020800ff0e7b82 */ /* 0x000ef00000000a00 */
[----:B--2---:R-:W2:Y:S08]  /*4630*/  LDC.64 R18, c[0x0][0x848] ;  /* 0x00021200ff127b82 */ /* 0x004eb00000000a00 */
[----:B------:R-:W2:Y:S08]  /*4640*/  LDC.64 R20, c[0x0][0x800] ;  /* 0x00020000ff147b82 */ /* 0x000eb00000000a00 */
[----:B------:R-:W2:Y:S01]  /*4650*/  LDC.64 R22, c[0x0][0x828] ;  /* 0x00020a00ff167b82 */ /* 0x000ea20000000a00 */
[----:B-----5:R-:W-:-:S06]  /*4660*/  @P0 IMAD.WIDE R4, R120, 0x4, R4 ;  /* 0x0000000478040825 */ /* 0x020fcc00078e0204 */
[----:B------:R-:W5:Y:S01]  /*4670*/  @P0 LDG.E R4, desc[UR38][R4.64] ;  /* 0x0000002604040981 */ /* 0x000f62000c1e1900 */
[----:B------:R-:W-:Y:S01]  /*4680*/  BAR.SYNC.DEFER_BLOCKING 0x1, 0x180 ;  /* 0x0046000000007b1d */ /* 0x000fe20000010000 */
[----:B-1----:R-:W-:Y:S01]  /*4690*/  ISETP.NE.AND P1, PT, R2, 0x1, PT ;  /* 0x000000010200780c */ /* 0x002fe20003f25270 */
        /* <DEDUP_REMOVED lines=9> */
[----:B------:R-:W1:Y:S02]  /*4730*/  @P1 LDC R8, c[0x0][0x858] ;  /* 0x00021600ff081b82 */ /* 0x000e640000000800 */
[----:B------:R-:W-:-:S04]  /*4740*/  IMAD R6, R6, 0x600, R3 ;  /* 0x0000060006067824 */ /* 0x000fc800078e0203 */
[----:B------:R-:W-:Y:S02]  /*4750*/  IMAD.SHL.U32 R6, R6, 0x4, RZ ;  /* 0x0000000406067824 */ /* 0x000fe400078e00ff */
[----:B----4-:R-:W-:-:S05]  /*4760*/  @P1 IMAD.HI.U32 R3, R121, R7, RZ ;  /* 0x0000000779031227 */ /* 0x010fca00078e00ff */
[----:B-1----:R-:W-:Y:S01]  /*4770*/  @P1 SHF.R.U32.HI R121, RZ, R8, R3 ;  /* 0x00000008ff791219 */ /* 0x002fe20000011603 */
[----:B---3--:R-:W-:Y:S01]  /*4780*/  IMAD R3, R9, 0x4800, RZ ;  /* 0x0000480009037824 */ /* 0x008fe200078e02ff */
[----:B------:R-:W-:Y:S02]  /*4790*/  LEA R8, R6, UR4, 0x2 ;  /* 0x0000000406087c11 */ /* 0x000fe4000f8e10ff */
[----:B------:R-:W-:Y:S01]  /*47a0*/  SHF.R.S32.HI R9, RZ, 0x1f, R121 ;  /* 0x0000001fff097819 */ /* 0x000fe20000011479 */
[----:B------:R1:W-:Y:S04]  /*47b0*/  @P1 STL [R1+0x14], R121 ;  /* 0x0000147901001387 */ /* 0x0003e80000100800 */
[----:B------:R1:W-:Y:S01]  /*47c0*/  STS.128 [R8], R24 ;  /* 0x0000001808007388 */ /* 0x0003e20000000c00 */
[----:B------:R-:W-:-:S03]  /*47d0*/  IMAD R10, R9, R16, RZ ;  /* 0x00000010090a7224 */ /* 0x000fc600078e02ff */
        /* <DEDUP_REMOVED lines=16> */
[----:B---3--:R-:W3:Y:S01]  /*48e0*/  FENCE.VIEW.ASYNC.S ;  /* 0x00000000000073c6 */ /* 0x008ee20000000000 */
[----:B-----5:R-:W-:-:S04]  /*48f0*/  @P0 IMAD R4, R120, 0x60, R4 ;  /* 0x0000006078040824 */ /* 0x020fc800078e0204 */
[----:B------:R-:W-:-:S05]  /*4900*/  @P0 IMAD.HI R4, R4, 0x2aaaaaab, RZ ;  /* 0x2aaaaaab04040827 */ /* 0x000fca00078e02ff */
[----:B------:R-:W-:-:S04]  /*4910*/  @P0 SHF.R.U32.HI R5, RZ, 0x1f, R4 ;  /* 0x0000001fff050819 */ /* 0x000fc80000011604 */
[----:B------:R-:W-:-:S05]  /*4920*/  @P0 LEA.HI.SX32 R5, R4, R5, 0x1c ;  /* 0x0000000504050211 */ /* 0x000fca00078fe2ff */
[----:B------:R-:W-:-:S05]  /*4930*/  @P0 IMAD R4, R5, 0x4800, RZ ;  /* 0x0000480005040824 */ /* 0x000fca00078e02ff */
[----:B------:R-:W-:Y:S02]  /*4940*/  @P0 SHF.R.S32.HI R5, RZ, 0x1f, R4 ;  /* 0x0000001fff050819 */ /* 0x000fe40000011404 */
[----:B------:R-:W-:Y:S01]  /*4950*/  @!P0 CS2R R4, SRZ ;  /* 0x0000000000048805 */ /* 0x000fe2000001ff00 */
[----:B---3--:R-:W-:Y:S05]  /*4960*/  BAR.SYNC.DEFER_BLOCKING 0x1, 0x180 ;  /* 0x0046000000007b1d */ /* 0x008fea0000010000 */
[----:B------:R-:W-:Y:S01]  /*4970*/  IADD3 R6, P1, R3, R4, RZ ;  /* 0x0000000403067210 */ /* 0x000fe20007f3e0ff */
[----:B------:R-:W-:Y:S01]  /*4980*/  IMAD R4, R9, R12, RZ ;  /* 0x0000000c09047224 */ /* 0x000fe200078e02ff */
[----:B------:R-:W-:-:S02]  /*4990*/  SEL R9, R120, RZ, !P0 ;  /* 0x000000ff78097207 */ /* 0x000fc40004000000 */
[----:B------:R-:W-:Y:S01]  /*49a0*/  LEA.HI.X.SX32 R7, R3, R5, 0x1, P1 ;  /* 0x0000000503077211 */ /* 0x000fe200008f0eff */
[C---:B------:R-:W-:Y:S01]  /*49b0*/  IMAD R11, R121.reuse, R13, R4 ;  /* 0x0000000d790b7224 */ /* 0x040fe200078e0204 */
[----:B------:R-:W-:Y:S01]  /*49c0*/  SHF.R.S32.HI R3, RZ, 0x1f, R120 ;  /* 0x0000001fff037819 */ /* 0x000fe20000011478 */
[C---:B------:R-:W-:Y:S02]  /*49d0*/  IMAD R13, R121.reuse, R17, R10 ;  /* 0x00000011790d7224 */ /* 0x040fe400078e020a */
[--C-:B------:R-:W-:Y:S01]  /*49e0*/  IMAD.WIDE.U32 R4, R121, R12, R6.reuse ;  /* 0x0000000c79047225 */ /* 0x100fe200078e0006 */
[----:B------:R-:W-:Y:S02]  /*49f0*/  SEL R3, R3, RZ, !P0 ;  /* 0x000000ff03037207 */ /* 0x000fe40004000000 */
[----:B------:R-:W-:Y:S01]  /*4a00*/  ISETP.NE.AND P0, PT, R2, RZ, PT ;  /* 0x000000ff0200720c */ /* 0x000fe20003f05270 */
[----:B------:R-:W-:-:S04]  /*4a10*/  IMAD.WIDE.U32 R6, R121, R16, R6 ;  /* 0x0000001079067225 */ /* 0x000fc800078e0006 */
[----:B------:R-:W-:Y:S02]  /*4a20*/  IMAD.IADD R5, R5, 0x1, R11 ;  /* 0x0000000105057824 */ /* 0x000fe400078e020b */
[----:B------:R-:W-:Y:S02]  /*4a30*/  IMAD.IADD R7, R7, 0x1, R13 ;  /* 0x0000000107077824 */ /* 0x000fe400078e020d */
[C---:B------:R-:W-:Y:S02]  /*4a40*/  IMAD R10, R3.reuse, R14, RZ ;  /* 0x0000000e030a7224 */ /* 0x040fe400078e02ff */
[----:B--2---:R-:W-:Y:S02]  /*4a50*/  IMAD R12, R3, R18, RZ ;  /* 0x00000012030c7224 */ /* 0x004fe400078e02ff */
[----:B------:R-:W-:-:S04]  /*4a60*/  IMAD.WIDE.U32 R4, R9, R14, R4 ;  /* 0x0000000e09047225 */ /* 0x000fc800078e0004 */
[----:B------:R-:W-:Y:S01]  /*4a70*/  IMAD.WIDE.U32 R6, R9, R18, R6 ;  /* 0x0000001209067225 */ /* 0x000fe200078e0006 */
[----:B------:R-:W-:-:S03]  /*4a80*/  LEA R20, P1, R4, R20, 0x2 ;  /* 0x0000001404147211 */ /* 0x000fc600078210ff */
[C---:B------:R-:W-:Y:S01]  /*4a90*/  IMAD R3, R9.reuse, R15, R10 ;  /* 0x0000000f09037224 */ /* 0x040fe200078e020a */
[----:B------:R-:W-:Y:S01]  /*4aa0*/  LEA R22, P2, R6, R22, 0x2 ;  /* 0x0000001606167211 */ /* 0x000fe200078410ff */
[----:B------:R-:W-:Y:S02]  /*4ab0*/  IMAD R9, R9, R19, R12 ;  /* 0x0000001309097224 */ /* 0x000fe400078e020c */
[----:B------:R-:W-:Y:S02]  /*4ac0*/  IMAD.IADD R3, R5, 0x1, R3 ;  /* 0x0000000105037824 */ /* 0x000fe400078e0203 */
[----:B------:R-:W-:-:S03]  /*4ad0*/  IMAD.IADD R2, R7, 0x1, R9 ;  /* 0x0000000107027824 */ /* 0x000fc600078e0209 */
[----:B------:R-:W-:Y:S02]  /*4ae0*/  LEA.HI.X R3, R4, R21, R3, 0x2, P1 ;  /* 0x0000001504037211 */ /* 0x000fe400008f1403 */
[----:B------:R-:W-:Y:S01]  /*4af0*/  LEA.HI.X R2, R6, R23, R2, 0x2, P2 ;  /* 0x0000001706027211 */ /* 0x000fe200010f1402 */
[----:B-1----:R-:W-:Y:S06]  /*4b00*/  @P0 BRA `(.L_x_3518) ;  /* 0x0000000000340947 */ /* 0x002fec0003800000 */
[----:B------:R-:W-:Y:S01]  /*4b10*/  R2UR UR6, R22 ;  /* 0x00000000160672ca */ /* 0x000fe200000e0000 */
[----:B------:R-:W-:Y:S01]  /*4b20*/  UMOV UR5, 0x1200 ;  /* 0x0000120000057882 */ /* 0x000fe20000000000 */
[----:B------:R-:W-:Y:S01]  /*4b30*/  R2UR UR7, R2 ;  /* 0x00000000020772ca */ /* 0x000fe200000e0000 */
[----:B------:R-:W-:Y:S01]  /*4b40*/  UMOV UR8, 0x0 ;  /* 0x0000000000087882 */ /* 0x000fe20000000000 */
[----:B------:R-:W-:Y:S01]  /*4b50*/  PLOP3.LUT P0, PT, PT, PT, PT, 0x80, 0x0 ;  /* 0x000000000000781c */ /* 0x000fe20003f0f070 */
[----:B------:R-:W-:-:S12]  /*4b60*/  UMOV UR9, 0x14f00000 ;  /* 0x14f0000000097882 */ /* 0x000fd80000000000 */
.L_x_3519:
[----:B------:R-:W-:Y:S01]  /*4b70*/  @P0 ELECT P1, URZ, PT ;  /* 0x00000000003f082f */ /* 0x000fe20003820000 */
[----:B------:R1:W-:-:S12]  /*4b80*/  UBLKRED.G.S.ADD.F32.RN [UR6], [UR4], UR5, desc[UR8] ;  /* 0x00000806040073bb */ /* 0x0003d800080a1405 */
[----:B------:R-:W-:Y:S02]  /*4b90*/  @P1 PLOP3.LUT P0, PT, P1, PT, PT, 0x8, 0x0 ;  /* 0x000000000000181c */ /* 0x000fe40000f0e170 */
[----:B------:R-:W-:-:S11]  /*4ba0*/  PLOP3.LUT P1, PT, PT, PT, PT, 0x8, 0x0 ;  /* 0x000000000000781c */ /* 0x000fd60003f2e170 */
[----:B-1----:R-:W-:Y:S05]  /*4bb0*/  @P0 BRA.U.ANY `(.L_x_3519) ;  /* 0xfffffffd00ec0947 */ /* 0x002fea000393ffff */
[----:B------:R0:W-:Y:S01]  /*4bc0*/  UTMACMDFLUSH ;  /* 0x00000000000079b7 */ /* 0x0001e20000000000 */
[----:B------:R-:W-:-:S04]  /*4bd0*/  DEPBAR.LE SB0, 0x0 ;  /* 0x000080000000791a */ /* 0x000fc80000000000 */
.L_x_3518:
[----:B------:R-:W-:Y:S05]  /*4be0*/  BSYNC B0 ;  /* 0x0000000000007941 */ /* 0x000fea0003800000 */
.L_x_3517:
        /* <DEDUP_REMOVED lines=28> */
.L_x_3520:
        /* <DEDUP_REMOVED lines=8> */
.L_x_3486:
        /* <DEDUP_REMOVED lines=29> */
.L_x_3522:
[----:B------:R-:W-:Y:S01]  /*5000*/  ULDC UR9, c[0x0][0x8cc] ;  /* 0x0002330000097ab9 */ /* 0x000fe20000000800 */
[----:B------:R-:W-:Y:S01]  /*5010*/  UMOV UR7, UR8 ;  /* 0x0000000800077c82 */ /* 0x000fe20008000000 */
[----:B------:R-:W-:-:S11]  /*5020*/  UISETP.NE.AND UP0, UPT, UR9, 0x1, UPT ;  /* 0x000000010900788c */ /* 0x000fd6000bf05270 */
[----:B------:R-:W-:Y:S02]  /*5030*/  @UP0 ULDC.64 UR10, c[0x0][0x8d0] ;  /* 0x00023400000a0ab9 */ /* 0x000fe40000000a00 */
[----:B------:R-:W-:-:S04]  /*5040*/  UIMAD.WIDE.U32 UR4, UR8, UR10, URZ ;  /* 0x0000000a080472a5 */ /* 0x000fc8000f8e003f */
[----:B------:R-:W-:-:S04]  /*5050*/  @UP0 USHF.R.U32.HI UR7, URZ, UR11, UR5 ;  /* 0x0000000b3f070299 */ /* 0x000fc80008011605 */
[----:B------:R-:W-:-:S12]  /*5060*/  UIMAD UR4, UR7, UR9, URZ ;  /* 0x00000009070472a4 */ /* 0x000fd8000f8e023f */
.L_x_3523:
        /* <DEDUP_REMOVED lines=23> */
.L_x_3524:
        /* <DEDUP_REMOVED lines=13> */
.L_x_3526:
[----:B------:R-:W-:-:S05]  /*52b0*/  ULDC UR4, c[0x0][0x8f4] ;  /* 0x00023d0000047ab9 */ /* 0x000fca0000000800 */
.L_x_3525:
        /* <DEDUP_REMOVED lines=46> */
.L_x_3527:
        /* <DEDUP_REMOVED lines=13> */
.L_x_3528:
        /* <DEDUP_REMOVED lines=12> */
.L_x_3529:
        /* <DEDUP_REMOVED lines=54> */
.L_x_3532:
[----:B------:R-:W-:Y:S05]  /*5a90*/  BSYNC B0 ;  /* 0x0000000000007941 */ /* 0x000fea0003800000 */
.L_x_3531:
        /* <DEDUP_REMOVED lines=18> */
.L_x_3534:
[----:B------:R-:W-:Y:S05]  /*5bc0*/  BSYNC B0 ;  /* 0x0000000000007941 */ /* 0x000fea0003800000 */
.L_x_3533:
        /* <DEDUP_REMOVED lines=19> */
.L_x_3536:
[----:B------:R-:W-:Y:S05]  /*5d00*/  BSYNC B0 ;  /* 0x0000000000007941 */ /* 0x000fea0003800000 */
.L_x_3535:
[----:B------:R-:W-:Y:S06]  /*5d10*/  BAR.ARV 0xa, 0xa0 ;  /* 0x0282800000007b1d */ /* 0x000fec0000002000 */
[----:B------:R-:W-:Y:S04]  /*5d20*/  BSSY B0, `(.L_x_3537) ;  /* 0x0000003000007945 */ /* 0x000fe80003800000 */
[----:B------:R-:W-:Y:S05]  /*5d30*/  @!P0 BRA `(.L_x_3538) ;  /* 0x0000000000048947 */ /* 0x000fea0003800000 */
[----:B------:R-:W-:-:S04]  /*5d40*/  DEPBAR.LE SB0, 0x1 ;  /* 0x000080400000791a */ /* 0x000fc80000000000 */
.L_x_3538:
[----:B------:R-:W-:Y:S05]  /*5d50*/  BSYNC B0 ;  /* 0x0000000000007941 */ /* 0x000fea0003800000 */
.L_x_3537:
[----:B------:R-:W-:Y:S06]  /*5d60*/  BAR.ARV 0xb, 0xa0 ;  /* 0x02c2800000007b1d */ /* 0x000fec0000002000 */
[----:B------:R-:W-:Y:S04]  /*5d70*/  BSSY B0, `(.L_x_3539) ;  /* 0x0000003000007945 */ /* 0x000fe80003800000 */
[----:B------:R-:W-:Y:S05]  /*5d80*/  @!P0 BRA `(.L_x_3540) ;  /* 0x0000000000048947 */ /* 0x000fea0003800000 */
[----:B------:R-:W-:-:S04]  /*5d90*/  DEPBAR.LE SB0, 0x0 ;  /* 0x000080000000791a */ /* 0x000fc80000000000 */
.L_x_3540:
[----:B------:R-:W-:Y:S05]  /*5da0*/  BSYNC B0 ;  /* 0x0000000000007941 */ /* 0x000fea0003800000 */
.L_x_3539:
[----:B------:R-:W-:Y:S06]  /*5db0*/  BAR.ARV 0xc, 0xa0 ;  /* 0x0302800000007b1d */ /* 0x000fec0000002000 */
[----:B------:R-:W-:Y:S01]  /*5dc0*/  UIADD3 UR20, UR16, 0x1, URZ ;  /* 0x0000000110147890 */ /* 0x000fe2000fffe03f */
[----:B------:R-:W-:Y:S11]  /*5dd0*/  BRA `(.L_x_3541) ;  /* 0x0000000000047947 */ /* 0x000ff60003800000 */
.L_x_3530:
[----:B------:R-:W-:-:S05]  /*5de0*/  UMOV UR20, UR16 ;  /* 0x0000001000147c82 */ /* 0x000fca0008000000 */
.L_x_3541:
        /* <DEDUP_REMOVED lines=26> */
.L_x_3562:
        /* <DEDUP_REMOVED lines=32> */
.L_x_3543:
[----:B------:R-:W-:Y:S05]  /*6190*/  BSYNC B0 ;  /* 0x0000000000007941 */ /* 0x000fea0003800000 */
.L_x_3542:
        /* <DEDUP_REMOVED lines=12> */
.L_x_3545:
[----:B------:R-:W-:Y:S05]  /*6260*/  BSYNC B0 ;  /* 0x0000000000007941 */ /* 0x000fea0003800000 */
.L_x_3544:
        /* <DEDUP_REMOVED lines=13> */
.L_x_3547:
[----:B------:R-:W-:Y:S05]  /*6340*/  BSYNC B0 ;  /* 0x0000000000007941 */ /* 0x000fea0003800000 */
.L_x_3546:
[----:B------:R-:W-:Y:S06]  /*6350*/  BAR.ARV 0xa, 0xa0 ;  /* 0x0282800000007b1d */ /* 0x000fec0000002000 */
[----:B------:R-:W-:Y:S04]  /*6360*/  BSSY B0, `(.L_x_3548) ;  /* 0x0000003000007945 */ /* 0x000fe80003800000 */
[----:B------:R-:W-:Y:S05]  /*6370*/  @!P0 BRA `(.L_x_3549) ;  /* 0x0000000000048947 */ /* 0x000fea0003800000 */
[----:B------:R-:W-:-:S04]  /*6380*/  DEPBAR.LE SB0, 0x1 ;  /* 0x000080400000791a */ /* 0x000fc80000000000 */
.L_x_3549:
[----:B------:R-:W-:Y:S05]  /*6390*/  BSYNC B0 ;  /* 0x0000000000007941 */ /* 0x000fea0003800000 */
.L_x_3548:
[----:B------:R-:W-:Y:S06]  /*63a0*/  BAR.ARV 0xb, 0xa0 ;  /* 0x02c2800000007b1d */ /* 0x000fec0000002000 */
[----:B------:R-:W-:Y:S04]  /*63b0*/  BSSY B0, `(.L_x_3550) ;  /* 0x0000003000007945 */ /* 0x000fe80003800000 */
[----:B------:R-:W-:Y:S05]  /*63c0*/  @!P0 BRA `(.L_x_3551) ;  /* 0x0000000000048947 */ /* 0x000fea0003800000 */
[----:B------:R-:W-:-:S04]  /*63d0*/  DEPBAR.LE SB0, 0x0 ;  /* 0x000080000000791a */ /* 0x000fc80000000000 */
.L_x_3551:
[----:B------:R-:W-:Y:S05]  /*63e0*/  BSYNC B0 ;  /* 0x0000000000007941 */ /* 0x000fea0003800000 */
.L_x_3550:
        /* <DEDUP_REMOVED lines=13> */
.L_x_3553:
[----:B------:R-:W-:Y:S05]  /*64c0*/  BSYNC B0 ;  /* 0x0000000000007941 */ /* 0x000fea0003800000 */
.L_x_3552:
        /* <DEDUP_REMOVED lines=12> */
.L_x_3555:
[----:B------:R-:W-:Y:S05]  /*6590*/  BSYNC B0 ;  /* 0x0000000000007941 */ /* 0x000fea0003800000 */
.L_x_3554:
        /* <DEDUP_REMOVED lines=13> */
.L_x_3557:
[----:B------:R-:W-:Y:S05]  /*6670*/  BSYNC B0 ;  /* 0x0000000000007941 */ /* 0x000fea0003800000 */
.L_x_3556:
[----:B------:R-:W-:Y:S06]  /*6680*/  BAR.ARV 0xa, 0xa0 ;  /* 0x0282800000007b1d */ /* 0x000fec0000002000 */
[----:B------:R-:W-:Y:S04]  /*6690*/  BSSY B0, `(.L_x_3558) ;  /* 0x0000003000007945 */ /* 0x000fe80003800000 */
[----:B------:R-:W-:Y:S05]  /*66a0*/  @!P0 BRA `(.L_x_3559) ;  /* 0x0000000000048947 */ /* 0x000fea0003800000 */
[----:B------:R-:W-:-:S04]  /*66b0*/  DEPBAR.LE SB0, 0x1 ;  /* 0x000080400000791a */ /* 0x000fc80000000000 */
.L_x_3559:
[----:B------:R-:W-:Y:S05]  /*66c0*/  BSYNC B0 ;  /* 0x0000000000007941 */ /* 0x000fea0003800000 */
.L_x_3558:
[----:B------:R-:W-:Y:S01]  /*66d0*/  UIADD3 UR20, UR20, 0x2, URZ ;  /* 0x0000000214147890 */ /* 0x000fe2000fffe03f */
[----:B------:R-:W-:Y:S06]  /*66e0*/  BAR.ARV 0xb, 0xa0 ;  /* 0x02c2800000007b1d */ /* 0x000fec0000002000 */
[----:B------:R-:W-:Y:S01]  /*66f0*/  UISETP.GE.AND UP0, UPT, UR20, UR7, UPT ;  /* 0x000000071400728c */ /* 0x000fe2000bf06270 */
[----:B------:R-:W-:Y:S04]  /*6700*/  BSSY B0, `(.L_x_3560) ;  /* 0x0000003000007945 */ /* 0x000fe80003800000 */
[----:B------:R-:W-:Y:S06]  /*6710*/  @!P0 BRA `(.L_x_3561) ;  /* 0x0000000000048947 */ /* 0x000fec0003800000 */
[----:B------:R-:W-:-:S04]  /*6720*/  DEPBAR.LE SB0, 0x0 ;  /* 0x000080000000791a */ /* 0x000fc80000000000 */
.L_x_3561:
[----:B------:R-:W-:Y:S05]  /*6730*/  BSYNC B0 ;  /* 0x0000000000007941 */ /* 0x000fea0003800000 */
.L_x_3560:
[----:B------:R-:W-:Y:S06]  /*6740*/  BAR.ARV 0xc, 0xa0 ;  /* 0x0302800000007b1d */ /* 0x000fec0000002000 */
[----:B------:R-:W-:Y:S01]  /*6750*/  PLOP3.LUT P1, PT, PT, PT, UP0, 0x80, 0x0 ;  /* 0x000000000000781c */ /* 0x000fe20003f2f008 */
[----:B------:R-:W-:Y:S02]  /*6760*/  UIADD3 UR47, UR47, 0x6000, URZ ;  /* 0x000060002f2f7890 */ /* 0x000fe4000fffe03f */
[----:B------:R-:W-:-:S10]  /*6770*/  UIADD3 UR6, UR6, 0x6000, URZ ;  /* 0x0000600006067890 */ /* 0x000fd4000fffe03f */
[----:B------:R-:W-:Y:S05]  /*6780*/  @!P1 BRA `(.L_x_3562) ;  /* 0xfffffff800009947 */ /* 0x000fea000383ffff */
[----:B------:R-:W-:Y:S05]  /*6790*/  BRA `(.L_x_3493) ;  /* 0x0000002c00387947 */ /* 0x000fea0003800000 */
.L_x_3521:
        /* <DEDUP_REMOVED lines=21> */
.L_x_3563:
[----:B------:R-:W1:Y:S01]  /*68f0*/  LDC R3, c[0x0][0x8cc] ;  /* 0x00023300ff037b82 */ /* 0x000e620000000800 */
[----:B------:R-:W-:Y:S01]  /*6900*/  IMAD.MOV.U32 R0, RZ, RZ, R5 ;  /* 0x000000ffff007224 */ /* 0x000fe200078e0005 */
[----:B-1----:R-:W-:-:S13]  /*6910*/  ISETP.NE.AND P0, PT, R3, 0x1, PT ;  /* 0x000000010300780c */ /* 0x002fda0003f05270 */
[----:B------:R-:W1:Y:S02]  /*6920*/  @P0 LDC.64 R6, c[0x0][0x8d0] ;  /* 0x00023400ff060b82 */ /* 0x000e640000000a00 */
[----:B-1----:R-:W-:-:S05]  /*6930*/  @P0 IMAD.HI.U32 R4, R5, R6, RZ ;  /* 0x0000000605040227 */ /* 0x002fca00078e00ff */
[----:B------:R-:W-:-:S05]  /*6940*/  @P0 SHF.R.U32.HI R0, RZ, R7, R4 ;  /* 0x00000007ff000219 */ /* 0x000fca0000011604 */
[----:B------:R-:W-:-:S07]  /*6950*/  IMAD R3, R0, R3, RZ ;  /* 0x0000000300037224 */ /* 0x000fce00078e02ff */
.L_x_3564:
        /* <DEDUP_REMOVED lines=23> */
.L_x_3565:
        /* <DEDUP_REMOVED lines=10> */
.L_x_3567:
[----:B------:R-:W1:Y:S02]  /*6b70*/  LDC R4, c[0x0][0x8f4] ;  /* 0x00023d00ff047b82 */ /* 0x000e640000000800 */
.L_x_3566:
[----:B-1---5:R-:W-:Y:S02]  /*6b80*/  VIADD R4, R4, 0x5f ;  /* 0x0000005f04047836 */ /* 0x022fe40000000000 */
[----:B------:R-:W-:Y:S02]  /*6b90*/  IMAD.MOV.U32 R8, RZ, RZ, 0x1 ;  /* 0x00000001ff087424 */ /* 0x000fe400078e00ff */
[----:B------:R-:W-:-:S04]  /*6ba0*/  IMAD.HI R4, R4, 0x2aaaaaab, RZ ;  /* 0x2aaaaaab04047827 */ /* 0x000fc800078e02ff */
[----:B--2---:R-:W-:Y:S01]  /*6bb0*/  IMAD.MOV.U32 R2, RZ, RZ, RZ ;  /* 0x000000ffff027224 */ /* 0x004fe200078e00ff */
        /* <DEDUP_REMOVED lines=46> */
.L_x_3569:
        /* <DEDUP_REMOVED lines=11> */
.L_x_3570:
[----:B------:R-:W-:Y:S05]  /*6f50*/  @!P0 BRA `(.L_x_3571) ;  /* 0x00000000000c8947 */ /* 0x000fea0003800000 */
[----:B------:R-:W2:Y:S04]  /*6f60*/  LDG.E R5, desc[UR38][R2.64] ;  /* 0x0000002602057981 */ /* 0x000ea8000c1e1900 */
[----:B------:R-:W2:Y:S02]  /*6f70*/  LDG.E R4, desc[UR38][R2.64+0x4] ;  /* 0x0000042602047981 */ /* 0x000ea4000c1e1900 */
[----:B--2---:R-:W-:-:S07]  /*6f80*/  IMAD.IADD R4, R4, 0x1, -R5 ;  /* 0x0000000104047824 */ /* 0x004fce00078e0a05 */
.L_x_3571:
        /* <DEDUP_REMOVED lines=73> */
.L_x_3600:
        /* <DEDUP_REMOVED lines=9> */
.L_x_3574:
        /* <DEDUP_REMOVED lines=112> */
.L_x_3585:
[----:B-1----:R-:W-:-:S05]  /*7bb0*/  IMAD.MOV.U32 R6, RZ, RZ, 0x1 ;  /* 0x00000001ff067424 */ /* 0x002fca00078e00ff */
[----:B------:R-:W-:-:S04]  /*7bc0*/  SHF.L.U32 R6, R6, 0x1f, RZ ;  /* 0x0000001f06067819 */ /* 0x000fc800000006ff */
[----:B------:R-:W1:Y:S02]  /*7bd0*/  SYNCS.PHASECHK.TRANS64.TRYWAIT P1, [R0+URZ+0x36438], R6 ;  /* 0x03643806000075a7 */ /* 0x000e64000802017f */
[----:B-1----:R-:W-:Y:S05]  /*7be0*/  @!P1 BRA `(.L_x_3577) ;  /* 0x0000001800a09947 */ /* 0x002fea0003800000 */
.L_x_3601:
[----:B------:R-:W-:Y:S05]  /*7bf0*/  @P0 BRA `(.L_x_3578) ;  /* 0x0000000000140947 */ /* 0x000fea0003800000 */
[----:B------:R-:W-:Y:S01]  /*7c00*/  ISETP.NE.AND P1, PT, R18, RZ, PT ;  /* 0x000000ff1200720c */ /* 0x000fe20003f25270 */
[----:B------:R-:W-:-:S04]  /*7c10*/  IMAD.MOV.U32 R3, RZ, RZ, 0x6100 ;  /* 0x00006100ff037424 */ /* 0x000fc800078e00ff */
[----:B------:R2:W-:Y:S08]  /*7c20*/  SYNCS.ARRIVE.TRANS64 RZ, [R0+URZ+0x36430], R3 ;  /* 0x0364300300ff79a7 */ /* 0x0005f0000800003f */
[----:B------:R-:W-:Y:S05]  /*7c30*/  @!P1 BRA `(.L_x_3578) ;  /* 0x0000000000049947 */ /* 0x000fea0003800000 */
[----:B------:R-:W-:Y:S01]  /*7c40*/  BPT.TRAP 0x1 ;  /* 0x000000040000795c */ /* 0x000fe20000300000 */
.L_x_3578:
        /* <DEDUP_REMOVED lines=48> */
.L_x_3602:
[----:B------:R-:W-:Y:S05]  /*7f50*/  @P0 BRA `(.L_x_3580) ;  /* 0x0000000000140947 */ /* 0x000fea0003800000 */
[----:B------:R-:W-:Y:S01]  /*7f60*/  ISETP.NE.AND P1, PT, R18, RZ, PT ;  /* 0x000000ff1200720c */ /* 0x000fe20003f25270 */
[----:B--2---:R-:W-:-:S04]  /*7f70*/  IMAD.MOV.U32 R3, RZ, RZ, 0x6100 ;  /* 0x00006100ff037424 */ /* 0x004fc800078e00ff */
[----:B------:R3:W-:Y:S08]  /*7f80*/  SYNCS.ARRIVE.TRANS64 RZ, [R0+URZ+0x36418], R3 ;  /* 0x0364180300ff79a7 */ /* 0x0007f0000800003f */
[----:B------:R-:W-:Y:S05]  /*7f90*/  @!P1 BRA `(.L_x_3580) ;  /* 0x0000000000049947 */ /* 0x000fea0003800000 */
[----:B------:R-:W-:Y:S01]  /*7fa0*/  BPT.TRAP 0x1 ;  /* 0x000000040000795c */ /* 0x000fe20000300000 */
.L_x_3580:
        /* <DEDUP_REMOVED lines=47> */
.L_x_3603:
        /* <DEDUP_REMOVED lines=8> */
.L_x_3582:
        /* <DEDUP_REMOVED lines=37> */
.L_x_3605:
[----:B------:R-:W-:Y:S05]  /*8570*/  @P0 BRA `(.L_x_3584) ;  /* 0x0000000000140947 */ /* 0x000fea0003800000 */
[----:B------:R-:W-:Y:S01]  /*8580*/  ISETP.NE.AND P1, PT, R18, RZ, PT ;  /* 0x000000ff1200720c */ /* 0x000fe20003f25270 */
[----:B--2---:R-:W-:-:S04]  /*8590*/  IMAD.MOV.U32 R5, RZ, RZ, 0x6100 ;  /* 0x00006100ff057424 */ /* 0x004fc800078e00ff */
[----:B------:R3:W-:Y:S08]  /*85a0*/  SYNCS.ARRIVE.TRANS64 RZ, [R0+URZ+0x36410], R5 ;  /* 0x0364100500ff79a7 */ /* 0x0007f0000800003f */
[----:B------:R-:W-:Y:S05]  /*85b0*/  @!P1 BRA `(.L_x_3584) ;  /* 0x0000000000049947 */ /* 0x000fea0003800000 */
[----:B------:R-:W-:Y:S01]  /*85c0*/  BPT.TRAP 0x1 ;  /* 0x000000040000795c */ /* 0x000fe20000300000 */
.L_x_3584:
        /* <DEDUP_REMOVED lines=44> */
.L_x_3576:
[----:B------:R-:W-:Y:S01]  /*8890*/  ISETP.NE.AND P1, PT, R20, RZ, PT ;  /* 0x000000ff1400720c */ /* 0x000fe20003f25270 */
[----:B------:R-:W-:Y:S02]  /*88a0*/  IMAD.MOV.U32 R16, RZ, RZ, 0x1 ;  /* 0x00000001ff107424 */ /* 0x000fe400078e00ff */
[----:B------:R-:W-:-:S10]  /*88b0*/  IMAD.MOV.U32 R5, RZ, RZ, R14 ;  /* 0x000000ffff057224 */ /* 0x000fd400078e000e */
[----:B------:R-:W-:Y:S05]  /*88c0*/  @!P1 BRA `(.L_x_3575) ;  /* 0x00000004008c9947 */ /* 0x000fea0003800000 */
[----:B------:R-:W2:Y:S02]  /*88d0*/  SYNCS.PHASECHK.TRANS64.TRYWAIT P1, [R0+URZ+0x36438], R6 ;  /* 0x03643806000075a7 */ /* 0x000ea4000802017f */
[----:B--2---:R-:W-:Y:S05]  /*88e0*/  @!P1 BRA `(.L_x_3586) ;  /* 0x0000000c00c09947 */ /* 0x004fea0003800000 */
.L_x_3606:
[----:B------:R-:W-:Y:S05]  /*88f0*/  @P0 BRA `(.L_x_3587) ;  /* 0x0000000000140947 */ /* 0x000fea0003800000 */
[----:B------:R-:W-:Y:S01]  /*8900*/  ISETP.NE.AND P1, PT, R18, RZ, PT ;  /* 0x000000ff1200720c */ /* 0x000fe20003f25270 */
[----:B------:R-:W-:-:S04]  /*8910*/  IMAD.MOV.U32 R5, RZ, RZ, 0x6100 ;  /* 0x00006100ff057424 */ /* 0x000fc800078e00ff */
[----:B------:R3:W-:Y:S08]  /*8920*/  SYNCS.ARRIVE.TRANS64 RZ, [R0+URZ+0x36430], R5 ;  /* 0x0364300500ff79a7 */ /* 0x0007f0000800003f */
[----:B------:R-:W-:Y:S05]  /*8930*/  @!P1 BRA `(.L_x_3587) ;  /* 0x0000000000049947 */ /* 0x000fea0003800000 */
[----:B------:R-:W-:Y:S01]  /*8940*/  BPT.TRAP 0x1 ;  /* 0x000000040000795c */ /* 0x000fe20000300000 */
.L_x_3587:
        /* <DEDUP_REMOVED lines=42> */
.L_x_3607:
[----:B------:R-:W-:Y:S01]  /*8bf0*/  IMAD.MOV.U32 R16, RZ, RZ, RZ ;  /* 0x000000ffff107224 */ /* 0x000fe200078e00ff */
[----:B------:R-:W-:Y:S06]  /*8c00*/  @P0 BRA `(.L_x_3589) ;  /* 0x0000000000140947 */ /* 0x000fec0003800000 */
[----:B------:R-:W-:Y:S01]  /*8c10*/  ISETP.NE.AND P1, PT, R18, RZ, PT ;  /* 0x000000ff1200720c */ /* 0x000fe20003f25270 */
[----:B-1----:R-:W-:-:S04]  /*8c20*/  IMAD.MOV.U32 R5, RZ, RZ, 0x6100 ;  /* 0x00006100ff057424 */ /* 0x002fc800078e00ff */
[----:B------:R2:W-:Y:S08]  /*8c30*/  SYNCS.ARRIVE.TRANS64 RZ, [R0+URZ+0x36418], R5 ;  /* 0x0364180500ff79a7 */ /* 0x0005f0000800003f */
[----:B------:R-:W-:Y:S05]  /*8c40*/  @!P1 BRA `(.L_x_3589) ;  /* 0x0000000000049947 */ /* 0x000fea0003800000 */
[----:B------:R-:W-:Y:S01]  /*8c50*/  BPT.TRAP 0x1 ;  /* 0x000000040000795c */ /* 0x000fe20000300000 */
.L_x_3589:
        /* <DEDUP_REMOVED lines=42> */
.L_x_3575:
[----:B------:R-:W-:-:S04]  /*8f00*/  SHF.L.U32 R3, R16, 0x1f, RZ ;  /* 0x0000001f10037819 */ /* 0x000fc800000006ff */
[----:B------:R-:W2:Y:S02]  /*8f10*/  SYNCS.PHASECHK.TRANS64.TRYWAIT P1, [R0+URZ+0x36438], R3 ;  /* 0x03643803000075a7 */ /* 0x000ea4000802017f */
[----:B--2---:R-:W-:Y:S05]  /*8f20*/  @!P1 BRA `(.L_x_3590) ;  /* 0x0000000800589947 */ /* 0x004fea0003800000 */
.L_x_3608:
[----:B------:R-:W-:Y:S05]  /*8f30*/  @P0 BRA `(.L_x_3591) ;  /* 0x0000000000180947 */ /* 0x000fea0003800000 */
[----:B------:R-:W3:Y:S01]  /*8f40*/  S2R R2, SR_TID.X ;  /* 0x0000000000027919 */ /* 0x000ee20000002100 */
[----:B--2---:R-:W-:-:S04]  /*8f50*/  IMAD.MOV.U32 R3, RZ, RZ, 0x6100 ;  /* 0x00006100ff037424 */ /* 0x004fc800078e00ff */
[----:B------:R4:W-:Y:S01]  /*8f60*/  SYNCS.ARRIVE.TRANS64 RZ, [R0+URZ+0x36430], R3 ;  /* 0x0364300300ff79a7 */ /* 0x0009e2000800003f */
[----:B---3--:R-:W-:-:S13]  /*8f70*/  LOP3.LUT P0, RZ, R2, 0x1f, RZ, 0xc0, !PT ;  /* 0x0000001f02ff7812 */ /* 0x008fda000780c0ff */
[----:B----4-:R-:W-:Y:S05]  /*8f80*/  @!P0 BRA `(.L_x_3591) ;  /* 0x0000000000048947 */ /* 0x010fea0003800000 */
[----:B------:R-:W-:Y:S01]  /*8f90*/  BPT.TRAP 0x1 ;  /* 0x000000040000795c */ /* 0x000fe20000300000 */
.L_x_3591:
        /* <DEDUP_REMOVED lines=44> */
.L_x_3572:
[----:B------:R-:W-:Y:S05]  /*9260*/  BSYNC B0 ;  /* 0x0000000000007941 */ /* 0x000fea0003800000 */
.L_x_3568:
[----:B------:R-:W-:-:S03]  /*9270*/  UMOV UR7, 0xffffffff ;  /* 0xffffffff00077882 */ /* 0x000fc60000000000 */
[----:B------:R-:W-:Y:S05]  /*9280*/  BRA.DIV UR7, `(.L_x_3592) ;  /* 0x0000000607947947 */ /* 0x000fea000b800000 */
[----:B------:R-:W-:-:S13]  /*9290*/  ELECT P6, URZ, PT ;  /* 0x00000000003f782f */ /* 0x000fda00038c0000 */
.L_x_3611:
[----:B------:R-:W-:Y:S05]  /*92a0*/  @!P6 BRA `(.L_x_3493) ;  /* 0x000000000074e947 */ /* 0x000fea0003800000 */
[----:B-12---:R-:W2:Y:S02]  /*92b0*/  LDL.LU R0, [R1+0x4] ;  /* 0x0000040001007983 */ /* 0x006ea40000300800 */
[----:B--2---:R-:W-:-:S04]  /*92c0*/  LOP3.LUT R0, R0, 0x2, RZ, 0xfc, !PT ;  /* 0x0000000200007812 */ /* 0x004fc800078efcff */
[----:B------:R-:W-:-:S13]  /*92d0*/  ISETP.NE.AND P2, PT, R0, 0x3, PT ;  /* 0x000000030000780c */ /* 0x000fda0003f45270 */
[----:B------:R-:W-:Y:S05]  /*92e0*/  @!P2 BRA `(.L_x_3593) ;  /* 0x000000000004a947 */ /* 0x000fea0003800000 */
[----:B------:R-:W-:Y:S01]  /*92f0*/  BPT.TRAP 0x1 ;  /* 0x000000040000795c */ /* 0x000fe20000300000 */
.L_x_3593:
        /* <DEDUP_REMOVED lines=15> */
.L_x_3612:
[----:B------:R-:W2:Y:S02]  /*93f0*/  SYNCS.PHASECHK.TRANS64.TRYWAIT P0, [R3+URZ], R2 ;  /* 0x00000002030075a7 */ /* 0x000ea4000800017f */
[----:B--2---:R-:W-:Y:S05]  /*9400*/  @!P0 BRA `(.L_x_3595) ;  /* 0x0000000400688947 */ /* 0x004fea0003800000 */
.L_x_3613:
[----:B------:R-:W-:Y:S05]  /*9410*/  @!P2 BRA `(.L_x_3596) ;  /* 0x000000000004a947 */ /* 0x000fea0003800000 */
[----:B------:R-:W-:Y:S01]  /*9420*/  BPT.TRAP 0x1 ;  /* 0x000000040000795c */ /* 0x000fe20000300000 */
.L_x_3596:
[----:B------:R-:W-:-:S07]  /*9430*/  SHF.L.U32 R16, R16, 0x1f, RZ ;  /* 0x0000001f10107819 */ /* 0x000fce00000006ff */
.L_x_3597:
[----:B---3--:R3:W4:Y:S02]  /*9440*/  SYNCS.PHASECHK.TRANS64.TRYWAIT P0, [R9+URZ+0x36438], R16 ;  /* 0x03643810090075a7 */ /* 0x008724000800017f */
[----:B----4-:R-:W-:Y:S05]  /*9450*/  @!P0 NANOSLEEP.SYNCS 0x989680 ;  /* 0x009896800000895d */ /* 0x010fea0003900000 */
[----:B------:R-:W4:Y:S02]  /*9460*/  @!P0 SYNCS.PHASECHK.TRANS64 P0, [R9+URZ+0x36438], R16 ;  /* 0x03643810090085a7 */ /* 0x000f24000800007f */
[----:B----4-:R-:W-:Y:S05]  /*9470*/  @!P0 BRA `(.L_x_3597) ;  /* 0xfffffffc00f08947 */ /* 0x010fea000383ffff */
.L_x_3493:
[----:B------:R-:W-:Y:S05]  /*9480*/  BSYNC B6 ;  /* 0x0000000000067941 */ /* 0x000fea0003800000 */
.L_x_3485:
[----:B------:R-:W-:Y:S05]  /*9490*/  EXIT ;  /* 0x000000000000794d */ /* 0x000fea0003800000 */
.L_x_3503:
[----:B------:R-:W-:Y:S02]  /*94a0*/  IMAD.MOV.U32 R12, RZ, RZ, RZ ;  /* 0x000000ffff0c7224 */ /* 0x000fe400078e00ff */
[----:B------:R-:W-:Y:S02]  /*94b0*/  IMAD.MOV.U32 R11, RZ, RZ, 0x1f ;  /* 0x0000001fff0b7424 */ /* 0x000fe400078e00ff */
[----:B------:R-:W-:-:S07]  /*94c0*/  IMAD.MOV.U32 R15, RZ, RZ, -0x1 ;  /* 0xffffffffff0f7424 */ /* 0x000fce00078e00ff */
[----:B--2---:R-:W-:Y:S05]  /*94d0*/  WARPSYNC.COLLECTIVE R15, `(.L_x_3598) ;  /* 0x000000000f087348 */ /* 0x004fea0003c00000 */
[----:B------:R1:W3:Y:S02]  /*94e0*/  SHFL.IDX P6, R14, R13, R12, R11 ;  /* 0x0000000c0d0e7389 */ /* 0x0002e400000c000b */
[----:B-123--:R-:W-:Y:S01]  /*94f0*/  ENDCOLLECTIVE ;  /* 0x000000000000791b */ /* 0x00efe20003800000 */
.L_x_3598:
[----:B------:R-:W-:Y:S05]  /*9500*/  BRA `(.L_x_3599) ;  /* 0xffffff8000407947 */ /* 0x000fea000383ffff */
.L_x_3505:
[----:B---3--:R-:W-:-:S04]  /*9510*/  IMAD.U32 R0, RZ, RZ, UR36 ;  /* 0x00000024ff007e24 */ /* 0x008fc8000f8e00ff */
[----:B------:R3:W4:Y:S03]  /*9520*/  SYNCS.PHASECHK.TRANS64.TRYWAIT P0, [R0+URZ+0x36400], R10 ;  /* 0x0364000a000075a7 */ /* 0x000726000800017f */
[----:B----4-:R-:W-:Y:S05]  /*9530*/  @!P0 NANOSLEEP.SYNCS 0x989680 ;  /* 0x009896800000895d */ /* 0x010fea0003900000 */
[----:B------:R-:W4:Y:S02]  /*9540*/  @!P0 SYNCS.PHASECHK.TRANS64 P0, [R0+URZ+0x36400], R10 ;  /* 0x0364000a000085a7 */ /* 0x000f24000800007f */
[----:B----4-:R-:W-:Y:S05]  /*9550*/  @!P0 BRA `(.L_x_3505) ;  /* 0xfffffffc00ec8947 */ /* 0x010fea000383ffff */
[----:B------:R-:W-:Y:S05]  /*9560*/  BRA `(.L_x_3504) ;  /* 0xffffff80007c7947 */ /* 0x000fea000383ffff */
.L_x_3509:
[----:B---3--:R3:W4:Y:S02]  /*9570*/  SYNCS.PHASECHK.TRANS64.TRYWAIT P1, [R3+URZ+0x36410], R10 ;  /* 0x0364100a030075a7 */ /* 0x008724000802017f */
[----:B----4-:R-:W-:Y:S05]  /*9580*/  @!P1 NANOSLEEP.SYNCS 0x989680 ;  /* 0x009896800000995d */ /* 0x010fea0003900000 */
[----:B------:R-:W4:Y:S02]  /*9590*/  @!P1 SYNCS.PHASECHK.TRANS64 P1, [R3+URZ+0x36410], R10 ;  /* 0x0364100a030095a7 */ /* 0x000f24000802007f */
[----:B----4-:R-:W-:Y:S05]  /*95a0*/  @!P1 BRA `(.L_x_3509) ;  /* 0xfffffffc00f09947 */ /* 0x010fea000383ffff */
[----:B------:R-:W-:Y:S05]  /*95b0*/  BRA `(.L_x_3508) ;  /* 0xffffff88003c7947 */ /* 0x000fea000383ffff */
.L_x_3513:
[----:B-1----:R-:W-:-:S04]  /*95c0*/  IMAD.U32 R121, RZ, RZ, UR36 ;  /* 0x00000024ff797e24 */ /* 0x002fc8000f8e00ff */
[----:B------:R1:W2:Y:S03]  /*95d0*/  SYNCS.PHASECHK.TRANS64.TRYWAIT P1, [R121+URZ+0x36430], R14 ;  /* 0x0364300e790075a7 */ /* 0x0002a6000802017f */
[----:B--2---:R-:W-:Y:S05]  /*95e0*/  @!P1 NANOSLEEP.SYNCS 0x989680 ;  /* 0x009896800000995d */ /* 0x004fea0003900000 */
[----:B------:R-:W2:Y:S02]  /*95f0*/  @!P1 SYNCS.PHASECHK.TRANS64 P1, [R121+URZ+0x36430], R14 ;  /* 0x0364300e790095a7 */ /* 0x000ea4000802007f */
[----:B--2---:R-:W-:Y:S05]  /*9600*/  @!P1 BRA `(.L_x_3513) ;  /* 0xfffffffc00ec9947 */ /* 0x004fea000383ffff */
[----:B------:R-:W-:Y:S05]  /*9610*/  BRA `(.L_x_3512) ;  /* 0xffffff9000607947 */ /* 0x000fea000383ffff */
.L_x_3573:
[----:B-1----:R1:W2:Y:S02]  /*9620*/  SYNCS.PHASECHK.TRANS64.TRYWAIT P1, [R0+URZ+0x36420], R6 ;  /* 0x03642006000075a7 */ /* 0x0022a4000802017f */
[----:B--2---:R-:W-:Y:S05]  /*9630*/  @!P1 NANOSLEEP.SYNCS 0x989680 ;  /* 0x009896800000995d */ /* 0x004fea0003900000 */
[----:B------:R-:W2:Y:S02]  /*9640*/  @!P1 SYNCS.PHASECHK.TRANS64 P1, [R0+URZ+0x36420], R6 ;  /* 0x03642006000095a7 */ /* 0x000ea4000802007f */
[----:B--2---:R-:W-:Y:S05]  /*9650*/  @!P1 BRA `(.L_x_3573) ;  /* 0xfffffffc00f09947 */ /* 0x004fea000383ffff */
[----:B------:R-:W-:Y:S05]  /*9660*/  BRA `(.L_x_3600) ;  /* 0xffffffdc006c7947 */ /* 0x000fea000383ffff */
.L_x_3577:
[----:B-1----:R1:W2:Y:S02]  /*9670*/  SYNCS.PHASECHK.TRANS64.TRYWAIT P1, [R0+URZ+0x36438], R6 ;  /* 0x03643806000075a7 */ /* 0x0022a4000802017f */
[----:B--2---:R-:W-:Y:S05]  /*9680*/  @!P1 NANOSLEEP.SYNCS 0x989680 ;  /* 0x009896800000995d */ /* 0x004fea0003900000 */
[----:B------:R-:W2:Y:S02]  /*9690*/  @!P1 SYNCS.PHASECHK.TRANS64 P1, [R0+URZ+0x36438], R6 ;  /* 0x03643806000095a7 */ /* 0x000ea4000802007f */
[----:B--2---:R-:W-:Y:S05]  /*96a0*/  @!P1 BRA `(.L_x_3577) ;  /* 0xfffffffc00f09947 */ /* 0x004fea000383ffff */
[----:B------:R-:W-:Y:S05]  /*96b0*/  BRA `(.L_x_3601) ;  /* 0xffffffe4004c7947 */ /* 0x000fea000383ffff */
.L_x_3579:
[----:B--2---:R2:W3:Y:S02]  /*96c0*/  SYNCS.PHASECHK.TRANS64.TRYWAIT P1, [R0+URZ+0x36428], R3 ;  /* 0x03642803000075a7 */ /* 0x0044e4000802017f */
[----:B---3--:R-:W-:Y:S05]  /*96d0*/  @!P1 NANOSLEEP.SYNCS 0x989680 ;  /* 0x009896800000995d */ /* 0x008fea0003900000 */
[----:B------:R-:W3:Y:S02]  /*96e0*/  @!P1 SYNCS.PHASECHK.TRANS64 P1, [R0+URZ+0x36428], R3 ;  /* 0x03642803000095a7 */ /* 0x000ee4000802007f */
[----:B---3--:R-:W-:Y:S05]  /*96f0*/  @!P1 BRA `(.L_x_3579) ;  /* 0xfffffffc00f09947 */ /* 0x008fea000383ffff */
[----:B------:R-:W-:Y:S05]  /*9700*/  BRA `(.L_x_3602) ;  /* 0xffffffe800107947 */ /* 0x000fea000383ffff */
.L_x_3581:
        /* <DEDUP_REMOVED lines=8> */
.L_x_3583:
[----:B------:R-:W-:-:S07]  /*9790*/  SHF.L.U32 R5, R7, 0x1f, RZ ;  /* 0x0000001f07057819 */ /* 0x000fce00000006ff */
.L_x_3604:
[----:B--2---:R2:W3:Y:S02]  /*97a0*/  SYNCS.PHASECHK.TRANS64.TRYWAIT P1, [R0+URZ+0x36420], R5 ;  /* 0x03642005000075a7 */ /* 0x0044e4000802017f */
[----:B---3--:R-:W-:Y:S05]  /*97b0*/  @!P1 NANOSLEEP.SYNCS 0x989680 ;  /* 0x009896800000995d */ /* 0x008fea0003900000 */
[----:B------:R-:W3:Y:S02]  /*97c0*/  @!P1 SYNCS.PHASECHK.TRANS64 P1, [R0+URZ+0x36420], R5 ;  /* 0x03642005000095a7 */ /* 0x000ee4000802007f */
[----:B---3--:R-:W-:Y:S05]  /*97d0*/  @!P1 BRA `(.L_x_3604) ;  /* 0xfffffffc00f09947 */ /* 0x008fea000383ffff */
[----:B------:R-:W-:Y:S05]  /*97e0*/  BRA `(.L_x_3605) ;  /* 0xffffffec00607947 */ /* 0x000fea000383ffff */
.L_x_3586:
[----:B--2---:R2:W3:Y:S02]  /*97f0*/  SYNCS.PHASECHK.TRANS64.TRYWAIT P1, [R0+URZ+0x36438], R6 ;  /* 0x03643806000075a7 */ /* 0x0044e4000802017f */
[----:B---3--:R-:W-:Y:S05]  /*9800*/  @!P1 NANOSLEEP.SYNCS 0x989680 ;  /* 0x009896800000995d */ /* 0x008fea0003900000 */
[----:B------:R-:W3:Y:S02]  /*9810*/  @!P1 SYNCS.PHASECHK.TRANS64 P1, [R0+URZ+0x36438], R6 ;  /* 0x03643806000095a7 */ /* 0x000ee4000802007f */
[----:B---3--:R-:W-:Y:S05]  /*9820*/  @!P1 BRA `(.L_x_3586) ;  /* 0xfffffffc00f09947 */ /* 0x008fea000383ffff */
[----:B------:R-:W-:Y:S05]  /*9830*/  BRA `(.L_x_3606) ;  /* 0xfffffff0002c7947 */ /* 0x000fea000383ffff */
.L_x_3588:
[----:B-1----:R1:W2:Y:S02]  /*9840*/  SYNCS.PHASECHK.TRANS64.TRYWAIT P1, [R0+URZ+0x36428], R5 ;  /* 0x03642805000075a7 */ /* 0x0022a4000802017f */
[----:B--2---:R-:W-:Y:S05]  /*9850*/  @!P1 NANOSLEEP.SYNCS 0x989680 ;  /* 0x009896800000995d */ /* 0x004fea0003900000 */
[----:B------:R-:W2:Y:S02]  /*9860*/  @!P1 SYNCS.PHASECHK.TRANS64 P1, [R0+URZ+0x36428], R5 ;  /* 0x03642805000095a7 */ /* 0x000ea4000802007f */
[----:B--2---:R-:W-:Y:S05]  /*9870*/  @!P1 BRA `(.L_x_3588) ;  /* 0xfffffffc00f09947 */ /* 0x004fea000383ffff */
[----:B------:R-:W-:Y:S05]  /*9880*/  BRA `(.L_x_3607) ;  /* 0xfffffff000d87947 */ /* 0x000fea000383ffff */
.L_x_3590:
[----:B--2---:R2:W3:Y:S02]  /*9890*/  SYNCS.PHASECHK.TRANS64.TRYWAIT P1, [R0+URZ+0x36438], R3 ;  /* 0x03643803000075a7 */ /* 0x0044e4000802017f */
[----:B---3--:R-:W-:Y:S05]  /*98a0*/  @!P1 NANOSLEEP.SYNCS 0x989680 ;  /* 0x009896800000995d */ /* 0x008fea0003900000 */
[----:B------:R-:W3:Y:S02]  /*98b0*/  @!P1 SYNCS.PHASECHK.TRANS64 P1, [R0+URZ+0x36438], R3 ;  /* 0x03643803000095a7 */ /* 0x000ee4000802007f */
[----:B---3--:R-:W-:Y:S05]  /*98c0*/  @!P1 BRA `(.L_x_3590) ;  /* 0xfffffffc00f09947 */ /* 0x008fea000383ffff */
[----:B------:R-:W-:Y:S05]  /*98d0*/  BRA `(.L_x_3608) ;  /* 0xfffffff400947947 */ /* 0x000fea000383ffff */
.L_x_3592:
[----:B------:R-:W-:Y:S01]  /*98e0*/  BSSY B0, `(.L_x_3609) ;  /* 0x0000006000007945 */ /* 0x000fe20003800000 */
[----:B------:R-:W-:-:S07]  /*98f0*/  IMAD.MOV.U32 R15, RZ, RZ, -0x1 ;  /* 0xffffffffff0f7424 */ /* 0x000fce00078e00ff */
[----:B-12---:R-:W-:Y:S05]  /*9900*/  WARPSYNC.COLLECTIVE R15, `(.L_x_3610) ;  /* 0x000000000f0c7348 */ /* 0x006fea0003c00000 */
[----:B------:R-:W-:Y:S02]  /*9910*/  ELECT P6, UR62, PT ;  /* 0x00000000003e782f */ /* 0x000fe400038c0000 */
[----:B------:R-:W-:Y:S01]  /*9920*/  MOV R14, UR62 ;  /* 0x0000003e000e7c02 */ /* 0x000fe20008000f00 */
[----:B-12---:R-:W-:Y:S10]  /*9930*/  ENDCOLLECTIVE ;  /* 0x000000000000791b */ /* 0x006ff40003800000 */
.L_x_3610:
[----:B------:R-:W-:Y:S05]  /*9940*/  BSYNC B0 ;  /* 0x0000000000007941 */ /* 0x000fea0003800000 */
.L_x_3609:
[----:B------:R-:W-:Y:S05]  /*9950*/  BRA `(.L_x_3611) ;  /* 0xfffffff800507947 */ /* 0x000fea000383ffff */
.L_x_3594:
[----:B-1----:R1:W2:Y:S02]  /*9960*/  SYNCS.PHASECHK.TRANS64.TRYWAIT P0, [R7+URZ], R0 ;  /* 0x00000000070075a7 */ /* 0x0022a4000800017f */
[----:B--2---:R-:W-:Y:S05]  /*9970*/  @!P0 NANOSLEEP.SYNCS 0x989680 ;  /* 0x009896800000895d */ /* 0x004fea0003900000 */
[----:B------:R-:W2:Y:S02]  /*9980*/  @!P0 SYNCS.PHASECHK.TRANS64 P0, [R7+URZ], R0 ;  /* 0x00000000070085a7 */ /* 0x000ea4000800007f */
[----:B--2---:R-:W-:Y:S05]  /*9990*/  @!P0 BRA `(.L_x_3594) ;  /* 0xfffffffc00f08947 */ /* 0x004fea000383ffff */
[----:B------:R-:W-:Y:S05]  /*99a0*/  BRA `(.L_x_3612) ;  /* 0xfffffff800907947 */ /* 0x000fea000383ffff */
.L_x_3595:
[----:B--2---:R2:W3:Y:S02]  /*99b0*/  SYNCS.PHASECHK.TRANS64.TRYWAIT P0, [R3+URZ], R2 ;  /* 0x00000002030075a7 */ /* 0x0044e4000800017f */
[----:B---3--:R-:W-:Y:S05]  /*99c0*/  @!P0 NANOSLEEP.SYNCS 0x989680 ;  /* 0x009896800000895d */ /* 0x008fea0003900000 */
[----:B------:R-:W3:Y:S02]  /*99d0*/  @!P0 SYNCS.PHASECHK.TRANS64 P0, [R3+URZ], R2 ;  /* 0x00000002030085a7 */ /* 0x000ee4000800007f */
[----:B---3--:R-:W-:Y:S05]  /*99e0*/  @!P0 BRA `(.L_x_3595) ;  /* 0xfffffffc00f08947 */ /* 0x008fea000383ffff */
[----:B------:R-:W-:Y:S05]  /*99f0*/  BRA `(.L_x_3613) ;  /* 0xfffffff800847947 */ /* 0x000fea000383ffff */
.L_x_3614:
        /* <DEDUP_REMOVED lines=16> */
.L_x_7671:


//--------------------- .text._ZN7cutlass13device_kernelIN5flash11enable_sm90INS1_16FlashAttnBwdSm90INS1_25CollectiveMainloopBwdSm90ILi2ELi1ELi1EN4cute5tupleIJNS5_1CILi1EEES8_S8_EEENS6_IJNS7_ILi64EEENS7_ILi96EEENS7_ILi192EEEEEENS_10bfloat16_tEfNS_4arch4Sm90ELb1ELb0ELb1ELb1ELb1ELb0ELb1ELb0ELi3ELi1ELi1ELi1ELb0EEENS1_24CollectiveEpilogueBwdGQAISD_fSG_Li384ELb1ELb1EEENS1_25SingleTileBwdLPTSchedulerILb1ELi96ELb1EEEEEEEEEvNT_6ParamsE --------------------------
	.section	.text._ZN7cutlass13device_kernelIN5flash11enable_sm90INS1_16FlashAttnBwdSm90INS1_25CollectiveMainloopBwdSm90ILi2ELi1ELi1EN4cute5tupleIJNS5_1CILi1EEES8_S8_EEENS6_IJNS7_ILi64EEENS7_ILi96EEENS7_ILi192EEEEEENS_10bfloat16_tEfNS_4arch4Sm90ELb1ELb0ELb1ELb1ELb1ELb0ELb1ELb0ELi3ELi1ELi1ELi1ELb0EEENS1_24CollectiveEpilogueBwdGQAISD_fSG_Li384ELb1ELb1EEENS1_25SingleTileBwdLPTSchedulerILb1ELi96ELb1EEEEEEEEEvNT_6ParamsE,"ax",@progbits
	.align	128
.text._ZN7cutlass13device_kernelIN5flash11enable_sm90INS1_16FlashAttnBwdSm90INS1_25CollectiveMainloopBwdSm90ILi2ELi1ELi1EN4cute5tupleIJNS5_1CILi1EEES8_S8_EEENS6_IJNS7_ILi64EEENS7_ILi96EEENS7_ILi192EEEEEENS_10bfloat16_tEfNS_4arch4Sm90ELb1ELb0ELb1ELb1ELb1ELb0ELb1ELb0ELi3ELi1ELi1ELi1ELb0EEENS1_24CollectiveEpilogueBwdGQAISD_fSG_Li384ELb1ELb1EEENS1_25SingleTileBwdLPTSchedulerILb1ELi96ELb1EEEEEEEEEvNT_6ParamsE:
        .type           _ZN7cutlass13device_kernelIN5flash11enable_sm90INS1_16FlashAttnBwdSm90INS1_25CollectiveMainloopBwdSm90ILi2ELi1ELi1EN4cute5tupleIJNS5_1CILi1EEES8_S8_EEENS6_IJNS7_ILi64EEENS7_ILi96EEENS7_ILi192EEEEEENS_10bfloat16_tEfNS_4arch4Sm90ELb1ELb0ELb1ELb1ELb1ELb0ELb1ELb0ELi3ELi1ELi1ELi1ELb0EEENS1_24CollectiveEpilogueBwdGQAISD_fSG_Li384ELb1ELb1EEENS1_25SingleTileBwdLPTSchedulerILb1ELi96ELb1EEEEEEEEEvNT_6ParamsE,@function
        .size           _ZN7cutlass13device_kernelIN5flash11enable_sm90INS1_16FlashAttnBwdSm90INS1_25CollectiveMainloopBwdSm90ILi2ELi1ELi1EN4cute5tupleIJNS5_1CILi1EEES8_S8_EEENS6_IJNS7_ILi64EEENS7_ILi96EEENS7_ILi192EEEEEENS_10bfloat16_tEfNS_4arch4Sm90ELb1ELb0ELb1ELb1ELb1ELb0ELb1ELb0ELi3ELi1ELi1ELi1ELb0EEENS1_24CollectiveEpilogueBwdGQAISD_fSG_Li384ELb1ELb1EEENS1_25SingleTileBwdLPTSchedulerILb1ELi96ELb1EEEEEEEEEvNT_6ParamsE,(.L_x_7672 - _ZN7cutlass13device_kernelIN5flash11enable_sm90INS1_16FlashAttnBwdSm90INS1_25CollectiveMainloopBwdSm90ILi2ELi1ELi1EN4cute5tupleIJNS5_1CILi1EEES8_S8_EEENS6_IJNS7_ILi64EEENS7_ILi96EEENS7_ILi192EEEEEENS_10bfloat16_tEfNS_4arch4Sm90ELb1ELb0ELb1ELb1ELb1ELb0ELb1ELb0ELi3ELi1ELi1ELi1ELb0EEENS1_24CollectiveEpilogueBwdGQAISD_fSG_Li384ELb1ELb1EEENS1_25SingleTileBwdLPTSchedulerILb1ELi96ELb1EEEEEEEEEvNT_6ParamsE)
        .other          _ZN7cutlass13device_kernelIN5flash11enable_sm90INS1_16FlashAttnBwdSm90INS1_25CollectiveMainloopBwdSm90ILi2ELi1ELi1EN4cute5tupleIJNS5_1CILi1EEES8_S8_EEENS6_IJNS7_ILi64EEENS7_ILi96EEENS7_ILi192EEEEEENS_10bfloat16_tEfNS_4arch4Sm90ELb1ELb0ELb1ELb1ELb1ELb0ELb1ELb0ELi3ELi1ELi1ELi1ELb0EEENS1_24CollectiveEpilogueBwdGQAISD_fSG_Li384ELb1ELb1EEENS1_25SingleTileBwdLPTSchedulerILb1ELi96ELb1EEEEEEEEEvNT_6ParamsE,@"STO_CUDA_ENTRY STV_DEFAULT"
_ZN7cutlass13device_kernelIN5flash11enable_sm90INS1_16FlashAttnBwdSm90INS1_25CollectiveMainloopBwdSm90ILi2ELi1ELi1EN4cute5tupleIJNS5_1CILi1EEES8_S8_EEENS6_IJNS7_ILi64EEENS7_ILi96EEENS7_ILi192EEEEEENS_10bfloat16_tEfNS_4arch4Sm90ELb1ELb0ELb1ELb1ELb1ELb0ELb1ELb0ELi3ELi1ELi1ELi1ELb0EEENS1_24CollectiveEpilogueBwdGQAISD_fSG_Li384ELb1ELb1EEENS1_25SingleTileBwdLPTSchedulerILb1ELi96ELb1EEEEEEEEEvNT_6ParamsE:
        /* <DEDUP_REMOVED lines=23> */
.L_x_3616:
[----:B------:R-:W-:Y:S05]  /*0170*/  BSYNC B0 ;  /* 0x0000000000007941 */ /* 0x000fea0003800000 */
.L_x_3615:
        /* <DEDUP_REMOVED lines=34> */
.L_x_3617:
        /* <DEDUP_REMOVED lines=20> */
.L_x_3618:
        /* <DEDUP_REMOVED lines=9> */
.L_x_3621:
        /* <DEDUP_REMOVED lines=30> */
[----:B------:R-:W-:Y:S01]  /*0750*/  IMAD R2, R0, R3, RZ ;  /* 0x0000000300027224 */ /* 0x000fe200078e02ff */
[----:B------:R-:W-:Y:S06]  /*0760*/  BRA `(.L_x_3623) ;  /* 0x00000000001c7947 */ /* 0x000fec0003800000 */
.L_x_3622:
[----:B------:R-:W1:Y:S01]  /*0770*/  LDC R3, c[0x0][0x8cc] ;  /* 0x00023300ff037b82 */ /* 0x000e620000000800 */
[----:B------:R-:W-:Y:S01]  /*0780*/  IMAD.U32 R0, RZ, RZ, UR4 ;  /* 0x00000004ff007e24 */ /* 0x000fe2000f8e00ff */
[----:B-1----:R-:W-:-:S13]  /*0790*/  ISETP.NE.AND P0, PT, R3, 0x1, PT ;  /* 0x000000010300780c */ /* 0x002fda0003f05270 */
[----:B------:R-:W1:Y:S02]  /*07a0*/  @P0 LDC.64 R4, c[0x0][0x8d0] ;  /* 0x00023400ff040b82 */ /* 0x000e640000000a00 */
[----:B-1----:R-:W-:-:S05]  /*07b0*/  @P0 IMAD.HI.U32 R2, R4, UR4, RZ ;  /* 0x0000000404020c27 */ /* 0x002fca000f8e00ff */
[----:B------:R-:W-:-:S05]  /*07c0*/  @P0 SHF.R.U32.HI R0, RZ, R5, R2 ;  /* 0x00000005ff000219 */ /* 0x000fca0000011602 */
[----:B------:R-:W-:-:S07]  /*07d0*/  IMAD R2, R0, R3, RZ ;  /* 0x0000000300027224 */ /* 0x000fce00078e02ff */
.L_x_3623:
[----:B------:R-:W1:Y:S01]  /*07e0*/  LDC R3, c[0x0][0x8c0] ;  /* 0x00023000ff037b82 */ /* 0x000e620000000800 */
[----:B------:R-:W-:Y:S01]  /*07f0*/  IADD3 R2, -R2, UR4, RZ ;  /* 0x0000000402027c10 */ /* 0x000fe2000fffe1ff */
[----:B------:R-:W-:Y:S02]  /*0800*/  ULDC.64 UR4, c[0x0][0x900] ;  /* 0x0002400000047ab9 */ /* 0x000fe40000000a00 */
[----:B------:R-:W-:-:S04]  /*0810*/  ISETP.NE.U32.AND P0, PT, RZ, UR4, PT ;  /* 0x00000004ff007c0c */ /* 0x000fc8000bf05070 */
[----:B------:R-:W2:Y:S01]  /*0820*/  LDC R9, c[0x0][0x8cc] ;  /* 0x00023300ff097b82 */ /* 0x000ea20000000800 */
[----:B------:R-:W-:Y:S02]  /*0830*/  ISETP.NE.AND.EX P0, PT, RZ, UR5, PT, P0 ;  /* 0x00000005ff007c0c */ /* 0x000fe4000bf05300 */
[----:B-1----:R-:W-:Y:S01]  /*0840*/  ISETP.NE.AND P1, PT, R3, 0x1, PT ;  /* 0x000000010300780c */ /* 0x002fe20003f25270 */
[----:B--2---:R-:W-:-:S04]  /*0850*/  IMAD R9, R9, UR6, R2 ;  /* 0x0000000609097c24 */ /* 0x004fc8000f8e0202 */
[----:B------:R-:W-:-:S08]  /*0860*/  IMAD.MOV.U32 R5, RZ, RZ, R9 ;  /* 0x000000ffff057224 */ /* 0x000fd000078e0009 */
[----:B------:R-:W1:Y:S08]  /*0870*/  @P1 LDC R4, c[0x0][0x8c4] ;  /* 0x00023100ff041b82 */ /* 0x000e700000000800 */
[----:B------:R-:W2:Y:S01]  /*0880*/  @P1 LDC R7, c[0x0][0x8c8] ;  /* 0x00023200ff071b82 */ /* 0x000ea20000000800 */
[----:B-1----:R-:W-:-:S05]  /*0890*/  @P1 IMAD.HI.U32 R2, R9, R4, RZ ;  /* 0x0000000409021227 */ /* 0x002fca00078e00ff */
[----:B--2---:R-:W-:-:S05]  /*08a0*/  @P1 SHF.R.U32.HI R5, RZ, R7, R2 ;  /* 0x00000007ff051219 */ /* 0x004fca0000011602 */
[----:B------:R-:W-:-:S04]  /*08b0*/  IMAD.MOV R2, RZ, RZ, -R5 ;  /* 0x000000ffff027224 */ /* 0x000fc800078e0a05 */
[----:B------:R-:W-:-:S05]  /*08c0*/  IMAD R2, R3, R2, R9 ;  /* 0x0000000203027224 */ /* 0x000fca00078e0209 */
[----:B------:R1:W-:Y:S01]  /*08d0*/  STL [R1+0x14], R2 ;  /* 0x0000140201007387 */ /* 0x0003e20000100800 */
[----:B------:R-:W-:Y:S05]  /*08e0*/  @!P0 BRA `(.L_x_3624) ;  /* 0x0000000000108947 */ /* 0x000fea0003800000 */
[----:B-1----:R-:W1:Y:S02]  /*08f0*/  LDC.64 R2, c[0x0][0x900] ;  /* 0x00024000ff027b82 */ /* 0x002e640000000a00 */
[----:B-1----:R-:W-:-:S05]  /*0900*/  IMAD.WIDE R2, R5, 0x4, R2 ;  /* 0x0000000405027825 */ /* 0x002fca00078e0202 */
[----:B------:R3:W5:Y:S01]  /*0910*/  LDG.E R4, desc[UR38][R2.64] ;  /* 0x0000002602047981 */ /* 0x000762000c1e1900 */
[----:B------:R-:W-:Y:S05]  /*0920*/  BRA `(.L_x_3625) ;  /* 0x00000000002c7947 */ /* 0x000fea0003800000 */
.L_x_3624:
[----:B------:R-:W-:Y:S02]  /*0930*/  ULDC.64 UR4, c[0x0][0x8f8] ;  /* 0x00023e0000047ab9 */ /* 0x000fe40000000a00 */
[----:B------:R-:W-:-:S04]  /*0940*/  ISETP.NE.U32.AND P0, PT, RZ, UR4, PT ;  /* 0x00000004ff007c0c */ /* 0x000fc8000bf05070 */
[----:B------:R-:W-:-:S13]  /*0950*/  ISETP.NE.AND.EX P0, PT, RZ, UR5, PT, P0 ;  /* 0x00000005ff007c0c */ /* 0x000fda000bf05300 */
[----:B------:R-:W-:Y:S05]  /*0960*/  @!P0 BRA `(.L_x_3626) ;  /* 0x0000000000188947 */ /* 0x000fea0003800000 */
[----:B-1----:R-:W1:Y:S02]  /*0970*/  LDC.64 R2, c[0x0][0x8f8] ;  /* 0x00023e00ff027b82 */ /* 0x002e640000000a00 */
[----:B-1----:R-:W-:-:S05]  /*0980*/  IMAD.WIDE R2, R5, 0x4, R2 ;  /* 0x0000000405027825 */ /* 0x002fca00078e0202 */
[----:B------:R-:W2:Y:S04]  /*0990*/  LDG.E R4, desc[UR38][R2.64] ;  /* 0x0000002602047981 */ /* 0x000ea8000c1e1900 */
[----:B------:R-:W2:Y:S02]  /*09a0*/  LDG.E R7, desc[UR38][R2.64+0x4] ;  /* 0x0000042602077981 */ /* 0x000ea4000c1e1900 */
[----:B--2---:R-:W-:Y:S01]  /*09b0*/  IMAD.IADD R4, R7, 0x1, -R4 ;  /* 0x0000000107047824 */ /* 0x004fe200078e0a04 */
[----:B------:R-:W-:Y:S06]  /*09c0*/  BRA `(.L_x_3625) ;  /* 0x0000000000047947 */ /* 0x000fec0003800000 */
.L_x_3626:
[----:B------:R-:W2:Y:S02]  /*09d0*/  LDC R4, c[0x0][0x8f4] ;  /* 0x00023d00ff047b82 */ /* 0x000ea40000000800 */
.L_x_3625:
[----:B--2--5:R-:W-:-:S04]  /*09e0*/  VIADD R4, R4, 0x5f ;  /* 0x0000005f04047836 */ /* 0x024fc80000000000 */
[----:B------:R-:W-:-:S05]  /*09f0*/  IMAD.HI R4, R4, 0x2aaaaaab, RZ ;  /* 0x2aaaaaab04047827 */ /* 0x000fca00078e02ff */
[----:B---3--:R-:W-:-:S04]  /*0a00*/  SHF.R.U32.HI R3, RZ, 0x1f, R4 ;  /* 0x0000001fff037819 */ /* 0x008fc80000011604 */
[----:B------:R-:W-:-:S04]  /*0a10*/  LEA.HI.SX32 R3, R4, R3, 0x1c ;  /* 0x0000000304037211 */ /* 0x000fc800078fe2ff */
[-C--:B------:R-:W-:Y:S02]  /*0a20*/  ISETP.GT.AND P0, PT, R3, R0.reuse, PT ;  /* 0x000000000300720c */ /* 0x080fe40003f04270 */
[----:B------:R-:W-:Y:S02]  /*0a30*/  LOP3.LUT R0, RZ, R0, RZ, 0x33, !PT ;  /* 0x00000000ff007212 */ /* 0x000fe400078e33ff */
[----:B------:R-:W-:-:S03]  /*0a40*/  SEL R7, R5, 0xffffffff, P0 ;  /* 0xffffffff05077807 */ /* 0x000fc60000000000 */
[----:B------:R-:W-:Y:S01]  /*0a50*/  IMAD.IADD R6, R3, 0x1, R0 ;  /* 0x0000000103067824 */ /* 0x000fe200078e0200 */
[----:B------:R-:W-:Y:S01]  /*0a60*/  ISETP.GE.AND P0, PT, R7, RZ, PT ;  /* 0x000000ff0700720c */ /* 0x000fe20003f06270 */
[----:B------:R4:W-:Y:S04]  /*0a70*/  STL [R1+0xc], R7 ;  /* 0x00000c0701007387 */ /* 0x0009e80000100800 */
[----:B------:R4:W-:Y:S08]  /*0a80*/  STL [R1+0x10], R6 ;  /* 0x0000100601007387 */ /* 0x0009f00000100800 */
[----:B------:R-:W-:Y:S05]  /*0a90*/  @!P0 BRA `(.L_x_3627) ;  /* 0x0000009400e88947 */ /* 0x000fea0003800000 */
[----:B------:R-:W-:Y:S01]  /*0aa0*/  ULDC.64 UR4, c[0x0][0x780] ;  /* 0x0001e00000047ab9 */ /* 0x000fe20000000a00 */
[----:B------:R-:W2:Y:S01]  /*0ab0*/  LDC R17, c[0x0][0x290] ;  /* 0x0000a400ff117b82 */ /* 0x000ea20000000800 */
[----:B------:R-:W-:-:S04]  /*0ac0*/  ISETP.NE.U32.AND P0, PT, RZ, UR4, PT ;  /* 0x00000004ff007c0c */ /* 0x000fc8000bf05070 */
[----:B------:R-:W-:-:S13]  /*0ad0*/  ISETP.NE.AND.EX P0, PT, RZ, UR5, PT, P0 ;  /* 0x00000005ff007c0c */ /* 0x000fda000bf05300 */
[----:B------:R-:W-:Y:S05]  /*0ae0*/  @!P0 BRA `(.L_x_3628) ;  /* 0x0000000000108947 */ /* 0x000fea0003800000 */
[----:B------:R-:W3:Y:S02]  /*0af0*/  LDC.64 R18, c[0x0][0x780] ;  /* 0x0001e000ff127b82 */ /* 0x000ee40000000a00 */
[----:B---3--:R-:W-:-:S06]  /*0b00*/  IMAD.WIDE R18, R7, 0x4, R18 ;  /* 0x0000000407127825 */ /* 0x008fcc00078e0212 */
[----:B------:R3:W5:Y:S01]  /*0b10*/  LDG.E R18, desc[UR38][R18.64] ;  /* 0x0000002612127981 */ /* 0x000762000c1e1900 */
[----:B------:R-:W-:Y:S05]  /*0b20*/  BRA `(.L_x_3629) ;  /* 0x0000000000287947 */ /* 0x000fea0003800000 */
.L_x_3628:
        /* <DEDUP_REMOVED lines=10> */
.L_x_3629:
[----:B------:R-:W-:Y:S02]  /*0bd0*/  ULDC.64 UR4, c[0x0][0x788] ;  /* 0x0001e20000047ab9 */ /* 0x000fe40000000a00 */
[----:B------:R-:W-:-:S04]  /*0be0*/  ISETP.NE.U32.AND P0, PT, RZ, UR4, PT ;  /* 0x00000004ff007c0c */ /* 0x000fc8000bf05070 */
[----:B------:R-:W-:-:S13]  /*0bf0*/  ISETP.NE.AND.EX P0, PT, RZ, UR5, PT, P0 ;  /* 0x00000005ff007c0c */ /* 0x000fda000bf05300 */
[----:B------:R-:W-:Y:S05]  /*0c00*/  @!P0 BRA `(.L_x_3630) ;  /* 0x0000000000108947 */ /* 0x000fea0003800000 */
[----:B-1----:R-:W1:Y:S02]  /*0c10*/  LDC.64 R2, c[0x0][0x788] ;  /* 0x0001e200ff027b82 */ /* 0x002e640000000a00 */
[----:B-1----:R-:W-:-:S05]  /*0c20*/  IMAD.WIDE R2, R7, 0x4, R2 ;  /* 0x0000000407027825 */ /* 0x002fca00078e0202 */
[----:B--2---:R1:W5:Y:S01]  /*0c30*/  LDG.E R17, desc[UR38][R2.64] ;  /* 0x0000002602117981 */ /* 0x004362000c1e1900 */
[----:B------:R-:W-:Y:S05]  /*0c40*/  BRA `(.L_x_3631) ;  /* 0x0000000000247947 */ /* 0x000fea0003800000 */
.L_x_3630:
[----:B------:R-:W-:Y:S02]  /*0c50*/  ULDC.64 UR4, c[0x0][0x778] ;  /* 0x0001de0000047ab9 */ /* 0x000fe40000000a00 */
[----:B------:R-:W-:-:S04]  /*0c60*/  ISETP.NE.U32.AND P0, PT, RZ, UR4, PT ;  /* 0x00000004ff007c0c */ /* 0x000fc8000bf05070 */
[----:B------:R-:W-:-:S13]  /*0c70*/  ISETP.NE.AND.EX P0, PT, RZ, UR5, PT, P0 ;  /* 0x00000005ff007c0c */ /* 0x000fda000bf05300 */
[----:B------:R-:W-:Y:S05]  /*0c80*/  @!P0 BRA `(.L_x_3631) ;  /* 0x0000000000148947 */ /* 0x000fea0003800000 */
[----:B-1----:R-:W1:Y:S02]  /*0c90*/  LDC.64 R2, c[0x0][0x778] ;  /* 0x0001de00ff027b82 */ /* 0x002e640000000a00 */
[----:B-1----:R-:W-:-:S05]  /*0ca0*/  IMAD.WIDE R2, R7, 0x4, R2 ;  /* 0x0000000407027825 */ /* 0x002fca00078e0202 */
[----:B--2---:R-:W2:Y:S04]  /*0cb0*/  LDG.E R17, desc[UR38][R2.64] ;  /* 0x0000002602117981 */ /* 0x004ea8000c1e1900 */
[----:B------:R-:W2:Y:S02]  /*0cc0*/  LDG.E R0, desc[UR38][R2.64+0x4] ;  /* 0x0000042602007981 */ /* 0x000ea4000c1e1900 */
[----:B--2---:R-:W-:-:S07]  /*0cd0*/  IMAD.IADD R17, R0, 0x1, -R17 ;  /* 0x0000000100117824 */ /* 0x004fce00078e0a11 */
.L_x_3631:
        /* <DEDUP_REMOVED lines=81> */
[----:B----4-:R-:W-:Y:S02]  /*11f0*/  IMAD.U32 R6, RZ, RZ, UR4 ;  /* 0x00000004ff067e24 */ /* 0x010fe4000f8e00ff */
[----:B------:R-:W-:-:S02]  /*1200*/  IMAD.U32 R7, RZ, RZ, UR5 ;  /* 0x00000005ff077e24 */ /* 0x000fc4000f8e00ff */
[----:B------:R-:W-:Y:S02]  /*1210*/  IMAD.U32 R11, RZ, RZ, UR7 ;  /* 0x00000007ff0b7e24 */ /* 0x000fe4000f8e00ff */
[----:B------:R-:W-:Y:S02]  /*1220*/  IMAD.MOV.U32 R8, RZ, RZ, 0x70 ;  /* 0x00000070ff087424 */ /* 0x000fe400078e00ff */
[----:B------:R-:W-:Y:S02]  /*1230*/  IMAD.MOV.U32 R12, RZ, RZ, 0x1 ;  /* 0x00000001ff0c7424 */ /* 0x000fe400078e00ff */
[----:B-1----:R-:W-:-:S07]  /*1240*/  IMAD.MOV.U32 R13, RZ, RZ, RZ ;  /* 0x000000ffff0d7224 */ /* 0x002fce00078e00ff */
[----:B------:R-:W-:-:S07]  /*1250*/  LEPC R20, `(.L_x_3634) ;  /* 0x000000001014794e */ /* 0x000fce0000000000 */
[----:B--2---:R-:W-:Y:S05]  /*1260*/  CALL.ABS.NOINC R14 ;  /* 0x000000000e007343 */ /* 0x004fea0003c00000 */
.L_x_3634:
        /* <DEDUP_REMOVED lines=15> */
.L_x_3633:
        /* <DEDUP_REMOVED lines=20> */
.L_x_3636:
        /* <DEDUP_REMOVED lines=15> */
.L_x_3635:
        /* <DEDUP_REMOVED lines=8> */
.L_x_3763:
[----:B------:R-:W-:Y:S01]  /*1610*/  SHF.L.U32 R10, RZ, 0x1f, RZ ;  /* 0x0000001fff0a7819 */ /* 0x000fe200000006ff */
[----:B--2---:R-:W-:Y:S01]  /*1620*/  IMAD.HI R4, R14, 0x55555556, RZ ;  /* 0x555555560e047827 */ /* 0x004fe200078e02ff */
[----:B------:R-:W-:Y:S02]  /*1630*/  LOP3.LUT R5, R2, 0xffffff80, RZ, 0xc0, !PT ;  /* 0xffffff8002057812 */ /* 0x000fe400078ec0ff */
[----:B------:R-:W2:Y:S01]  /*1640*/  SYNCS.PHASECHK.TRANS64.TRYWAIT P0, [UR36+0x36400], R10 ;  /* 0x0364000aff0075a7 */ /* 0x000ea20008000164 */
[-C--:B------:R-:W-:Y:S01]  /*1650*/  LEA.HI R2, R3, R0.reuse, RZ, 0x5 ;  /* 0x0000000003027211 */ /* 0x080fe200078f28ff */
[----:B------:R-:W-:Y:S01]  /*1660*/  IMAD.HI R8, R13, 0x55555556, RZ ;  /* 0x555555560d087827 */ /* 0x000fe200078e02ff */
[----:B----4-:R-:W-:Y:S02]  /*1670*/  LEA.HI R7, R3, R0, RZ, 0x4 ;  /* 0x0000000003077211 */ /* 0x010fe400078f20ff */
        /* <DEDUP_REMOVED lines=14> */
.L_x_3638:
        /* <DEDUP_REMOVED lines=106> */
.L_x_3650:
[----:B------:R-:W-:-:S13]  /*1e00*/  ISETP.NE.AND P0, PT, R8, 0x3, PT ;  /* 0x000000030800780c */ /* 0x000fda0003f05270 */
[----:B------:R-:W-:Y:S05]  /*1e10*/  @!P0 BRA `(.L_x_3640) ;  /* 0x0000000000048947 */ /* 0x000fea0003800000 */
[----:B------:R-:W-:Y:S01]  /*1e20*/  BPT.TRAP 0x1 ;  /* 0x000000040000795c */ /* 0x000fe20000300000 */
.L_x_3640:
[----:B---3--:R-:W-:Y:S02]  /*1e30*/  LEA R3, R2, UR36, 0x3 ;  /* 0x0000002402037c11 */ /* 0x008fe4000f8e18ff */
[----:B------:R-:W-:-:S04]  /*1e40*/  SHF.L.U32 R10, R7, 0x1f, RZ ;  /* 0x0000001f070a7819 */ /* 0x000fc800000006ff */
[----:B------:R2:W3:Y:S01]  /*1e50*/  SYNCS.PHASECHK.TRANS64.TRYWAIT P1, [R3+URZ+0x36410], R10 ;  /* 0x0364100a030075a7 */ /* 0x0004e2000802017f */
[----:B------:R-:W-:Y:S05]  /*1e60*/  @!P0 BRA `(.L_x_3641) ;  /* 0x0000000000048947 */ /* 0x000fea0003800000 */
[----:B------:R-:W-:Y:S01]  /*1e70*/  BPT.TRAP 0x1 ;  /* 0x000000040000795c */ /* 0x000fe20000300000 */
.L_x_3641:
[----:B---3--:R-:W-:Y:S05]  /*1e80*/  @P1 BRA `(.L_x_3642) ;  /* 0x0000000000081947 */ /* 0x008fea0003800000 */
[----:B------:R-:W3:Y:S02]  /*1e90*/  SYNCS.PHASECHK.TRANS64.TRYWAIT P1, [R3+URZ+0x36410], R10 ;  /* 0x0364100a030075a7 */ /* 0x000ee4000802017f */
[----:B---3--:R-:W-:Y:S05]  /*1ea0*/  @!P1 BRA `(.L_x_3643) ;  /* 0x0000008400209947 */ /* 0x008fea0003800000 */
.L_x_3642:
        /* <DEDUP_REMOVED lines=103> */
.L_x_3644:
[----:B------:R-:W-:-:S04]  /*2520*/  SHF.L.U32 R14, R5, 0x1f, RZ ;  /* 0x0000001f050e7819 */ /* 0x000fc800000006ff */
[----:B------:R1:W1:Y:S01]  /*2530*/  SYNCS.PHASECHK.TRANS64.TRYWAIT P1, [UR36+0x36430], R14 ;  /* 0x0364300eff0075a7 */ /* 0x0002620008020164 */
[----:B------:R-:W-:Y:S05]  /*2540*/  @!P0 BRA `(.L_x_3645) ;  /* 0x0000000000048947 */ /* 0x000fea0003800000 */
[----:B------:R-:W-:Y:S01]  /*2550*/  BPT.TRAP 0x1 ;  /* 0x000000040000795c */ /* 0x000fe20000300000 */
.L_x_3645:
        /* <DEDUP_REMOVED lines=36> */
.L_x_3646:
        /* <DEDUP_REMOVED lines=351> */
.L_x_3648:
        /* <DEDUP_REMOVED lines=60> */
.L_x_3649:
        /* <DEDUP_REMOVED lines=63> */
.L_x_3632:
[----:B------:R-:W-:Y:S05]  /*4540*/  @P0 BRA `(.L_x_3627) ;  /* 0x0000005c003c0947 */ /* 0x000fea0003800000 */
[----:B------:R-:W2:Y:S01]  /*4550*/  LDL.LU R17, [R1+0x10] ;  /* 0x0000100001117983 */ /* 0x000ea20000300800 */
[----:B------:R-:W1:Y:S01]  /*4560*/  LDC.64 R2, c[0x0][0x878] ;  /* 0x00021e00ff027b82 */ /* 0x000e620000000a00 */
[----:B------:R-:W-:Y:S01]  /*4570*/  ULDC UR7, c[0x0][0x870] ;  /* 0x00021c0000077ab9 */ /* 0x000fe20000000800 */
[----:B------:R-:W-:Y:S01]  /*4580*/  ULDC UR6, c[0x0][0x80c] ;  /* 0x0002030000067ab9 */ /* 0x000fe20000000800 */
[----:B------:R-:W3:Y:S04]  /*4590*/  LDL.LU R120, [R1+0xc] ;  /* 0x00000c0001787983 */ /* 0x000ee80000300800 */
[----:B------:R-:W5:Y:S01]  /*45a0*/  LDL.LU R16, [R1+0x14] ;  /* 0x0000140001107983 */ /* 0x000f620000300800 */
[----:B------:R-:W4:Y:S01]  /*45b0*/  LDC R0, c[0x0][0x850] ;  /* 0x00021400ff007b82 */ /* 0x000f220000000800 */
[----:B------:R-:W4:Y:S07]  /*45c0*/  S2R R8, SR_TID.X ;  /* 0x0000000000087919 */ /* 0x000f2e0000002100 */
[----:B------:R-:W4:Y:S01]  /*45d0*/  S2UR UR5, SR_CgaCtaId ;  /* 0x00000000000579c3 */ /* 0x000f220000008800 */
[----:B-1----:R-:W-:Y:S01]  /*45e0*/  ISETP.NE.U32.AND P0, PT, R2, RZ, PT ;  /* 0x000000ff0200720c */ /* 0x002fe20003f05070 */
[----:B------:R-:W-:-:S06]  /*45f0*/  UMOV UR4, 0x400 ;  /* 0x0000040000047882 */ /* 0x000fcc0000000000 */
[----:B------:R-:W1:Y:S01]  /*4600*/  LDC.64 R18, c[0x0][0x820] ;  /* 0x00020800ff127b82 */ /* 0x000e620000000a00 */
[----:B------:R-:W-:-:S07]  /*4610*/  ISETP.NE.AND.EX P0, PT, R3, RZ, PT, P0 ;  /* 0x000000ff0300720c */ /* 0x000fce0003f05300 */
[----:B------:R-:W1:Y:S08]  /*4620*/  LDC.64 R20, c[0x0][0x848] ;  /* 0x00021200ff147b82 */ /* 0x000e700000000a00 */
[----:B------:R-:W3:Y:S08]  /*4630*/  @P0 LDC.64 R2, c[0x0][0x878] ;  /* 0x00021e00ff020b82 */ /* 0x000ef00000000a00 */
[----:B------:R-:W1:Y:S01]  /*4640*/  LDC.64 R22, c[0x0][0x800] ;  /* 0x00020000ff167b82 */ /* 0x000e620000000a00 */
[----:B---3--:R-:W-:-:S06]  /*4650*/  @P0 IMAD.WIDE R2, R120, 0x4, R2 ;  /* 0x0000000478020825 */ /* 0x008fcc00078e0202 */
[----:B------:R3:W2:Y:S01]  /*4660*/  @P0 LDG.E R3, desc[UR38][R2.64] ;  /* 0x0000002602030981 */ /* 0x0006a2000c1e1900 */
[----:B------:R-:W-:Y:S01]  /*4670*/  BAR.SYNC.DEFER_BLOCKING 0x1, 0x180 ;  /* 0x0046000000007b1d */ /* 0x000fe20000010000 */
[----:B----4-:R-:W-:Y:S01]  /*4680*/  ISETP.NE.AND P2, PT, R0, 0x1, PT ;  /* 0x000000010000780c */ /* 0x010fe20003f45270 */
[C---:B------:R-:W-:Y:S01]  /*4690*/  VIADD R15, R8.reuse, 0xffffff80 ;  /* 0xffffff80080f7836 */ /* 0x040fe20000000000 */
[----:B------:R-:W-:Y:S01]  /*46a0*/  ISETP.NE.AND P1, PT, R8, 0x80, PT ;  /* 0x000000800800780c */ /* 0x000fe20003f25270 */
[----:B------:R-:W-:Y:S01]  /*46b0*/  IMAD R9, R120, UR6, RZ ;  /* 0x0000000678097c24 */ /* 0x000fe2000f8e02ff */
[----:B------:R-:W-:Y:S01]  /*46c0*/  ULEA UR4, UR5, UR4, 0x18 ;  /* 0x0000000405047291 */ /* 0x000fe2000f8ec03f */
[----:B------:R-:W-:Y:S01]  /*46d0*/  BSSY B0, `(.L_x_3651) ;  /* 0x0000051000007945 */ /* 0x000fe20003800000 */
[----:B------:R-:W-:Y:S02]  /*46e0*/  SHF.R.S32.HI R4, RZ, 0x1f, R15 ;  /* 0x0000001fff047819 */ /* 0x000fe4000001140f */
[----:B------:R-:W-:-:S02]  /*46f0*/  SHF.R.S32.HI R12, RZ, 0x1f, R9 ;  /* 0x0000001fff0c7819 */ /* 0x000fc40000011409 */
[----:B------:R-:W-:-:S03]  /*4700*/  LEA.HI R6, R4, R15, RZ, 0x7 ;  /* 0x0000000f04067211 */ /* 0x000fc600078f38ff */
[----:B------:R-:W3:Y:S01]  /*4710*/  @P2 LDC R5, c[0x0][0x854] ;  /* 0x00021500ff052b82 */ /* 0x000ee20000000800 */
[----:B------:R-:W-:Y:S02]  /*4720*/  LOP3.LUT R4, R6, 0x3fffff80, RZ, 0xc0, !PT ;  /* 0x3fffff8006047812 */ /* 0x000fe400078ec0ff */
[----:B------:R-:W-:Y:S01]  /*4730*/  SHF.R.S32.HI R11, RZ, 0x7, R6 ;  /* 0x00000007ff0b7819 */ /* 0x000fe20000011406 */
[----:B-----5:R-:W-:Y:S02]  /*4740*/  IMAD.MOV.U32 R6, RZ, RZ, R16 ;  /* 0x000000ffff067224 */ /* 0x020fe400078e0010 */
[----:B------:R-:W-:Y:S02]  /*4750*/  IMAD.IADD R4, R15, 0x1, -R4 ;  /* 0x000000010f047824 */ /* 0x000fe400078e0a04 */
[----:B------:R-:W4:Y:S02]  /*4760*/  @P2 LDC R7, c[0x0][0x858] ;  /* 0x00021600ff072b82 */ /* 0x000f240000000800 */
[----:B------:R-:W-:-:S02]  /*4770*/  IMAD R11, R11, 0x600, R4 ;  /* 0x000006000b0b7824 */ /* 0x000fc400078e0204 */
[----:B---3--:R-:W-:-:S04]  /*4780*/  @P2 IMAD.HI.U32 R2, R16, R5, RZ ;  /* 0x0000000510022227 */ /* 0x008fc800078e00ff */
[----:B--2---:R-:W-:Y:S01]  /*4790*/  IMAD R5, R17, UR7, RZ ;  /* 0x0000000711057c24 */ /* 0x004fe2000f8e02ff */
[----:B----4-:R-:W-:-:S03]  /*47a0*/  @P2 SHF.R.U32.HI R6, RZ, R7, R2 ;  /* 0x00000007ff062219 */ /* 0x010fc60000011602 */
[----:B------:R-:W-:Y:S01]  /*47b0*/  IMAD R10, R5, UR6, RZ ;  /* 0x00000006050a7c24 */ /* 0x000fe2000f8e02ff */
[----:B------:R-:W-:Y:S01]  /*47c0*/  ISETP.NE.AND P2, PT, R15, RZ, PT ;  /* 0x000000ff0f00720c */ /* 0x000fe20003f45270 */
[----:B------:R-:W-:Y:S01]  /*47d0*/  ULDC.64 UR6, c[0x0][0x868] ;  /* 0x00021a0000067ab9 */ /* 0x000fe20000000a00 */
[--C-:B------:R-:W-:Y:S02]  /*47e0*/  SHF.R.S32.HI R13, RZ, 0x1f, R6.reuse ;  /* 0x0000001fff0d7819 */ /* 0x100fe40000011406 */
[----:B------:R-:W-:Y:S01]  /*47f0*/  IADD3 R14, P3, P4, R10, R9, R6 ;  /* 0x000000090a0e7210 */ /* 0x000fe20007c7e006 */
[----:B------:R-:W-:Y:S01]  /*4800*/  IMAD.SHL.U32 R9, R11, 0x4, RZ ;  /* 0x000000040b097824 */ /* 0x000fe200078e00ff */
[----:B------:R-:W-:Y:S01]  /*4810*/  SHF.R.S32.HI R10, RZ, 0x1f, R10 ;  /* 0x0000001fff0a7819 */ /* 0x000fe2000001140a */
[----:B------:R-:W-:-:S03]  /*4820*/  IMAD R11, R17, 0x4800, RZ ;  /* 0x00004800110b7824 */ /* 0x000fc600078e02ff */
        /* <DEDUP_REMOVED lines=9> */
[----:B------:R4:W-:Y:S03]  /*48c0*/  STS.128 [R7], R24 ;  /* 0x0000001807007388 */ /* 0x0009e60000000c00 */
        /* <DEDUP_REMOVED lines=9> */
[----:B----4-:R-:W3:Y:S01]  /*4960*/  LDC.64 R24, c[0x0][0x828] ;  /* 0x00020a00ff187b82 */ /* 0x010ee20000000a00 */
[C---:B------:R-:W-:Y:S01]  /*4970*/  IMAD R13, R6.reuse, R3, R10 ;  /* 0x00000003060d7224 */ /* 0x040fe200078e020a */
[----:B------:R-:W-:Y:S01]  /*4980*/  SHF.R.S32.HI R10, RZ, 0x1f, R120 ;  /* 0x0000001fff0a7819 */ /* 0x000fe20000011478 */
[----:B------:R2:W-:Y:S01]  /*4990*/  STS.128 [R7+0x2000], R40 ;  /* 0x0020002807007388 */ /* 0x0005e20000000c00 */
[----:B------:R-:W-:Y:S01]  /*49a0*/  IMAD R17, R6, R5, R12 ;  /* 0x0000000506117224 */ /* 0x000fe200078e020c */
[----:B------:R-:W-:Y:S01]  /*49b0*/  SHF.L.U64.HI R12, R14, 0x2, R15 ;  /* 0x000000020e0c7819 */ /* 0x000fe2000001020f */
[----:B------:R-:W-:Y:S01]  /*49c0*/  IMAD.WIDE.U32 R2, R6, R2, R8 ;  /* 0x0000000206027225 */ /* 0x000fe200078e0008 */
[----:B------:R2:W-:Y:S01]  /*49d0*/  STS.128 [R7+0x2800], R44 ;  /* 0x0028002c07007388 */ /* 0x0005e20000000c00 */
[----:B------:R-:W-:-:S02]  /*49e0*/  SEL R11, R10, RZ, !P0 ;  /* 0x000000ff0a0b7207 */ /* 0x000fc40004000000 */
[----:B------:R-:W-:Y:S01]  /*49f0*/  IMAD.WIDE.U32 R4, R6, R4, R8 ;  /* 0x0000000406047225 */ /* 0x000fe200078e0008 */
[----:B------:R2:W-:Y:S01]  /*4a00*/  STS.128 [R7+0x3000], R48 ;  /* 0x0030003007007388 */ /* 0x0005e20000000c00 */
[----:B------:R-:W-:Y:S02]  /*4a10*/  SEL R9, R120, RZ, !P0 ;  /* 0x000000ff78097207 */ /* 0x000fe40004000000 */
[----:B-1----:R-:W-:Y:S01]  /*4a20*/  IMAD R8, R11, R18, RZ ;  /* 0x000000120b087224 */ /* 0x002fe200078e02ff */
[----:B------:R2:W-:Y:S01]  /*4a30*/  STS.128 [R7+0x3800], R52 ;  /* 0x0038003407007388 */ /* 0x0005e20000000c00 */
[----:B------:R-:W-:Y:S02]  /*4a40*/  IMAD.SHL.U32 R14, R14, 0x4, RZ ;  /* 0x000000040e0e7824 */ /* 0x000fe400078e00ff */
[----:B------:R-:W-:Y:S01]  /*4a50*/  IMAD.IADD R3, R3, 0x1, R13 ;  /* 0x0000000103037824 */ /* 0x000fe200078e020d */
[----:B------:R2:W-:Y:S01]  /*4a60*/  STS.128 [R7+0x4000], R56 ;  /* 0x0040003807007388 */ /* 0x0005e20000000c00 */
[----:B------:R-:W-:-:S02]  /*4a70*/  IMAD.IADD R5, R5, 0x1, R17 ;  /* 0x0000000105057824 */ /* 0x000fc400078e0211 */
[----:B------:R-:W-:Y:S01]  /*4a80*/  IMAD R13, R9, R19, R8 ;  /* 0x00000013090d7224 */ /* 0x000fe200078e0208 */
[----:B------:R2:W-:Y:S01]  /*4a90*/  STS.128 [R7+0x4800], R60 ;  /* 0x0048003c07007388 */ /* 0x0005e20000000c00 */
[----:B------:R-:W-:Y:S01]  /*4aa0*/  IMAD R10, R11, R20, RZ ;  /* 0x000000140b0a7224 */ /* 0x000fe200078e02ff */
[----:B------:R-:W-:Y:S01]  /*4ab0*/  IADD3 R8, P0, R14, UR6, RZ ;  /* 0x000000060e087c10 */ /* 0x000fe2000ff1e0ff */
[C---:B------:R-:W-:Y:S01]  /*4ac0*/  IMAD.WIDE.U32 R2, R9.reuse, R18, R2 ;  /* 0x0000001209027225 */ /* 0x040fe200078e0002 */
[----:B------:R2:W-:Y:S03]  /*4ad0*/  STS.128 [R7+0x5000], R64 ;  /* 0x0050004007007388 */ /* 0x0005e60000000c00 */
[----:B------:R-:W-:Y:S01]  /*4ae0*/  IMAD.WIDE.U32 R4, R9, R20, R4 ;  /* 0x0000001409047225 */ /* 0x000fe200078e0004 */
[----:B------:R2:W-:Y:S01]  /*4af0*/  STS.128 [R7+0x5800], R68 ;  /* 0x0058004407007388 */ /* 0x0005e20000000c00 */
[----:B------:R-:W-:-:S02]  /*4b00*/  LEA R22, P3, R2, R22, 0x2 ;  /* 0x0000001602167211 */ /* 0x000fc400078610ff */
[----:B------:R-:W-:Y:S01]  /*4b10*/  IMAD.MOV R15, RZ, RZ, -R6 ;  /* 0x000000ffff0f7224 */ /* 0x000fe200078e0a06 */
[----:B---3--:R-:W-:Y:S01]  /*4b20*/  LEA R24, P4, R4, R24, 0x2 ;  /* 0x0000001804187211 */ /* 0x008fe200078810ff */
[----:B------:R-:W-:Y:S01]  /*4b30*/  IMAD R11, R9, R21, R10 ;  /* 0x00000015090b7224 */ /* 0x000fe200078e020a */
[----:B------:R-:W-:Y:S01]  /*4b40*/  IADD3.X R9, R12, UR7, RZ, P0, !PT ;  /* 0x000000070c097c10 */ /* 0x000fe200087fe4ff */
[----:B------:R-:W-:Y:S02]  /*4b50*/  IMAD R17, R0, R15, R16 ;  /* 0x0000000f00117224 */ /* 0x000fe400078e0210 */
[----:B------:R-:W-:Y:S02]  /*4b60*/  IMAD.IADD R10, R3, 0x1, R13 ;  /* 0x00000001030a7824 */ /* 0x000fe400078e020d */
[----:B------:R-:W-:Y:S01]  /*4b70*/  IMAD.IADD R6, R5, 0x1, R11 ;  /* 0x0000000105067824 */ /* 0x000fe200078e020b */
[----:B--2---:R-:W-:Y:S06]  /*4b80*/  @P2 BRA `(.L_x_3652) ;  /* 0x0000000000142947 */ /* 0x004fec0003800000 */
.L_x_3653:
[----:B------:R-:W2:Y:S04]  /*4b90*/  LDG.E.STRONG.GPU R0, desc[UR38][R8.64] ;  /* 0x0000002608007981 */ /* 0x000ea8000c1ef900 */
[----:B--2---:R-:W-:Y:S01]  /*4ba0*/  CCTL.IVALL ;  /* 0x00000000ff00798f */ /* 0x004fe20002000000 */
[----:B------:R-:W-:Y:S05]  /*4bb0*/  YIELD ;  /* 0x0000000000007946 */ /* 0x000fea0003800000 */
[----:B------:R-:W-:-:S13]  /*4bc0*/  ISETP.NE.AND P0, PT, R0, R17, PT ;  /* 0x000000110000720c */ /* 0x000fda0003f05270 */
[----:B------:R-:W-:Y:S05]  /*4bd0*/  @P0 BRA `(.L_x_3653) ;  /* 0xfffffffc00ec0947 */ /* 0x000fea000383ffff */
.L_x_3652:
[----:B------:R-:W-:Y:S05]  /*4be0*/  BSYNC B0 ;  /* 0x0000000000007941 */ /* 0x000fea0003800000 */
.L_x_3651:
[----:B------:R-:W-:Y:S01]  /*4bf0*/  UMOV UR5, 0xffffffff ;  /* 0xffffffff00057882 */ /* 0x000fe20000000000 */
[----:B------:R-:W-:Y:S02]  /*4c00*/  LEA.HI.X R10, R2, R23, R10, 0x2, P3 ;  /* 0x00000017020a7211 */ /* 0x000fe400018f140a */
[----:B------:R-:W-:Y:S01]  /*4c10*/  LEA.HI.X R6, R4, R25, R6, 0x2, P4 ;  /* 0x0000001904067211 */ /* 0x000fe200020f1406 */
[----:B------:R-:W-:Y:S06]  /*4c20*/  BRA.DIV UR5, `(.L_x_3654) ;  /* 0x0000005605ec7947 */ /* 0x000fec000b800000 */
[----:B------:R-:W-:Y:S01]  /*4c30*/  NOP ;  /* 0x0000000000007918 */ /* 0x000fe20000000000 */
.L_x_3766:
        /* <DEDUP_REMOVED lines=16> */
.L_x_3657:
[----:B------:R-:W-:Y:S01]  /*4d40*/  @P0 ELECT P2, URZ, PT ;  /* 0x00000000003f082f */ /* 0x000fe20003840000 */
[----:B------:R1:W-:-:S12]  /*4d50*/  UBLKRED.G.S.ADD.F32.RN [UR6], [UR4], UR5, desc[UR8] ;  /* 0x00000806040073bb */ /* 0x0003d800080a1405 */
[----:B------:R-:W-:Y:S02]  /*4d60*/  @P2 PLOP3.LUT P0, PT, P2, PT, PT, 0x8, 0x0 ;  /* 0x000000000000281c */ /* 0x000fe4000170e170 */
[----:B------:R-:W-:-:S11]  /*4d70*/  PLOP3.LUT P2, PT, PT, PT, PT, 0x8, 0x0 ;  /* 0x000000000000781c */ /* 0x000fd60003f4e170 */
[----:B-1----:R-:W-:Y:S05]  /*4d80*/  @P0 BRA.U.ANY `(.L_x_3657) ;  /* 0xfffffffd00ec0947 */ /* 0x002fea000393ffff */
[----:B------:R0:W-:Y:S01]  /*4d90*/  UTMACMDFLUSH ;  /* 0x00000000000079b7 */ /* 0x0001e20000000000 */
[----:B------:R-:W-:-:S04]  /*4da0*/  DEPBAR.LE SB0, 0x0 ;  /* 0x000080000000791a */ /* 0x000fc80000000000 */
.L_x_3656:
[----:B------:R-:W-:Y:S05]  /*4db0*/  BSYNC B0 ;  /* 0x0000000000007941 */ /* 0x000fea0003800000 */
.L_x_3655:
        /* <DEDUP_REMOVED lines=14> */
.L_x_3659:
[----:B------:R-:W-:Y:S05]  /*4ea0*/  BSYNC B0 ;  /* 0x0000000000007941 */ /* 0x000fea0003800000 */
.L_x_3658:
        /* <DEDUP_REMOVED lines=18> */
.L_x_3662:
[----:B------:R-:W2:Y:S04]  /*4fd0*/  LDG.E.STRONG.GPU R0, desc[UR38][R2.64] ;  /* 0x0000002602007981 */ /* 0x000ea8000c1ef900 */
[----:B--2---:R-:W-:Y:S01]  /*4fe0*/  CCTL.IVALL ;  /* 0x00000000ff00798f */ /* 0x004fe20002000000 */
[----:B------:R-:W-:Y:S05]  /*4ff0*/  YIELD ;  /* 0x0000000000007946 */ /* 0x000fea0003800000 */
[----:B------:R-:W-:-:S13]  /*5000*/  ISETP.NE.AND P0, PT, R0, R17, PT ;  /* 0x000000110000720c */ /* 0x000fda0003f05270 */
[----:B------:R-:W-:Y:S05]  /*5010*/  @P0 BRA `(.L_x_3662) ;  /* 0xfffffffc00ec0947 */ /* 0x000fea000383ffff */
.L_x_3661:
[----:B------:R-:W-:Y:S05]  /*5020*/  BSYNC B0 ;  /* 0x0000000000007941 */ /* 0x000fea0003800000 */
.L_x_3660:
[----:B------:R-:W-:-:S03]  /*5030*/  UMOV UR5, 0xffffffff ;  /* 0xffffffff00057882 */ /* 0x000fc60000000000 */
[----:B------:R-:W-:Y:S05]  /*5040*/  BRA.DIV UR5, `(.L_x_3663) ;  /* 0x0000005605007947 */ /* 0x000fea000b800000 */
[----:B------:R-:W-:Y:S01]  /*5050*/  NOP ;  /* 0x0000000000007918 */ /* 0x000fe20000000000 */
.L_x_3769:
        /* <DEDUP_REMOVED lines=16> */
.L_x_3666:
[----:B------:R-:W-:Y:S01]  /*5160*/  @P0 ELECT P2, URZ, PT ;  /* 0x00000000003f082f */ /* 0x000fe20003840000 */
[----:B------:R2:W-:-:S12]  /*5170*/  UBLKRED.G.S.ADD.F32.RN [UR6], [UR4], UR5, desc[UR8] ;  /* 0x00000806040073bb */ /* 0x0005d800080a1405 */
[----:B------:R-:W-:Y:S02]  /*5180*/  @P2 PLOP3.LUT P0, PT, P2, PT, PT, 0x8, 0x0 ;  /* 0x000000000000281c */ /* 0x000fe4000170e170 */
[----:B------:R-:W-:-:S11]  /*5190*/  PLOP3.LUT P2, PT, PT, PT, PT, 0x8, 0x0 ;  /* 0x000000000000781c */ /* 0x000fd60003f4e170 */
[----:B--2---:R-:W-:Y:S05]  /*51a0*/  @P0 BRA.U.ANY `(.L_x_3666) ;  /* 0xfffffffd00ec0947 */ /* 0x004fea000393ffff */
[----:B------:R0:W-:Y:S01]  /*51b0*/  UTMACMDFLUSH ;  /* 0x00000000000079b7 */ /* 0x0001e20000000000 */
[----:B------:R-:W-:-:S04]  /*51c0*/  DEPBAR.LE SB0, 0x0 ;  /* 0x000080000000791a */ /* 0x000fc80000000000 */
.L_x_3665:
[----:B------:R-:W-:Y:S05]  /*51d0*/  BSYNC B0 ;  /* 0x0000000000007941 */ /* 0x000fea0003800000 */
.L_x_3664:
        /* <DEDUP_REMOVED lines=14> */
.L_x_3620:
        /* <DEDUP_REMOVED lines=29> */
.L_x_3668:
[----:B------:R-:W-:Y:S01]  /*5490*/  ULDC UR9, c[0x0][0x8cc] ;  /* 0x0002330000097ab9 */ /* 0x000fe20000000800 */
[----:B------:R-:W-:Y:S01]  /*54a0*/  UMOV UR7, UR8 ;  /* 0x0000000800077c82 */ /* 0x000fe20008000000 */
[----:B------:R-:W-:-:S11]  /*54b0*/  UISETP.NE.AND UP0, UPT, UR9, 0x1, UPT ;  /* 0x000000010900788c */ /* 0x000fd6000bf05270 */
[----:B------:R-:W-:Y:S02]  /*54c0*/  @UP0 ULDC.64 UR10, c[0x0][0x8d0] ;  /* 0x00023400000a0ab9 */ /* 0x000fe40000000a00 */
[----:B------:R-:W-:-:S04]  /*54d0*/  UIMAD.WIDE.U32 UR4, UR8, UR10, URZ ;  /* 0x0000000a080472a5 */ /* 0x000fc8000f8e003f */
[----:B------:R-:W-:-:S04]  /*54e0*/  @UP0 USHF.R.U32.HI UR7, URZ, UR11, UR5 ;  /* 0x0000000b3f070299 */ /* 0x000fc80008011605 */
[----:B------:R-:W-:-:S12]  /*54f0*/  UIMAD UR4, UR7, UR9, URZ ;  /* 0x00000009070472a4 */ /* 0x000fd8000f8e023f */
.L_x_3669:
        /* <DEDUP_REMOVED lines=23> */
.L_x_3670:
        /* <DEDUP_REMOVED lines=13> */
.L_x_3672:
[----:B------:R-:W-:-:S05]  /*5740*/  ULDC UR4, c[0x0][0x8f4] ;  /* 0x00023d0000047ab9 */ /* 0x000fca0000000800 */
.L_x_3671:
        /* <DEDUP_REMOVED lines=48> */
.L_x_3673:
        /* <DEDUP_REMOVED lines=13> */
.L_x_3674:
        /* <DEDUP_REMOVED lines=12> */
.L_x_3675:
        /* <DEDUP_REMOVED lines=68> */
.L_x_3679:
[----:B------:R-:W2:Y:S04]  /*6020*/  LDG.E.STRONG.GPU R4, desc[UR38][R2.64] ;  /* 0x0000002602047981 */ /* 0x000ea8000c1ef900 */
[----:B--2---:R-:W-:Y:S01]  /*6030*/  CCTL.IVALL ;  /* 0x00000000ff00798f */ /* 0x004fe20002000000 */
[----:B------:R-:W-:Y:S05]  /*6040*/  YIELD ;  /* 0x0000000000007946 */ /* 0x000fea0003800000 */
[----:B------:R-:W-:-:S13]  /*6050*/  ISETP.NE.AND P1, PT, R4, R5, PT ;  /* 0x000000050400720c */ /* 0x000fda0003f25270 */
[----:B------:R-:W-:Y:S05]  /*6060*/  @P1 BRA `(.L_x_3679) ;  /* 0xfffffffc00ec1947 */ /* 0x000fea000383ffff */
.L_x_3678:
[----:B------:R-:W-:Y:S05]  /*6070*/  BSYNC B0 ;  /* 0x0000000000007941 */ /* 0x000fea0003800000 */
.L_x_3677:
[----:B------:R-:W-:-:S03]  /*6080*/  UMOV UR6, 0xffffffff ;  /* 0xffffffff00067882 */ /* 0x000fc60000000000 */
[----:B------:R-:W-:Y:S05]  /*6090*/  BRA.DIV UR6, `(.L_x_3680) ;  /* 0x0000004606087947 */ /* 0x000fea000b800000 */
[----:B------:R-:W-:Y:S01]  /*60a0*/  NOP ;  /* 0x0000000000007918 */ /* 0x000fe20000000000 */
.L_x_3772:
        /* <DEDUP_REMOVED lines=22> */
.L_x_3682:
[----:B------:R-:W-:Y:S05]  /*6210*/  BSYNC B0 ;  /* 0x0000000000007941 */ /* 0x000fea0003800000 */
.L_x_3681:
        /* <DEDUP_REMOVED lines=19> */
.L_x_3684:
[----:B------:R-:W-:Y:S05]  /*6350*/  BSYNC B0 ;  /* 0x0000000000007941 */ /* 0x000fea0003800000 */
.L_x_3683:
        /* <DEDUP_REMOVED lines=20> */
.L_x_3686:
[----:B------:R-:W-:Y:S05]  /*64a0*/  BSYNC B0 ;  /* 0x0000000000007941 */ /* 0x000fea0003800000 */
.L_x_3685:
[----:B------:R-:W-:Y:S06]  /*64b0*/  BAR.ARV 0xa, 0xa0 ;  /* 0x0282800000007b1d */ /* 0x000fec0000002000 */
[----:B------:R-:W-:Y:S04]  /*64c0*/  BSSY B0, `(.L_x_3687) ;  /* 0x0000003000007945 */ /* 0x000fe80003800000 */
[----:B------:R-:W-:Y:S05]  /*64d0*/  @!P0 BRA `(.L_x_3688) ;  /* 0x0000000000048947 */ /* 0x000fea0003800000 */
[----:B------:R-:W-:-:S04]  /*64e0*/  DEPBAR.LE SB0, 0x1 ;  /* 0x000080400000791a */ /* 0x000fc80000000000 */
.L_x_3688:
[----:B------:R-:W-:Y:S05]  /*64f0*/  BSYNC B0 ;  /* 0x0000000000007941 */ /* 0x000fea0003800000 */
.L_x_3687:
[----:B------:R-:W-:Y:S06]  /*6500*/  BAR.ARV 0xb, 0xa0 ;  /* 0x02c2800000007b1d */ /* 0x000fec0000002000 */
[----:B------:R-:W-:Y:S04]  /*6510*/  BSSY B0, `(.L_x_3689) ;  /* 0x0000003000007945 */ /* 0x000fe80003800000 */
[----:B------:R-:W-:Y:S05]  /*6520*/  @!P0 BRA `(.L_x_3690) ;  /* 0x0000000000048947 */ /* 0x000fea0003800000 */
[----:B------:R-:W-:-:S04]  /*6530*/  DEPBAR.LE SB0, 0x0 ;  /* 0x000080000000791a */ /* 0x000fc80000000000 */
.L_x_3690:
[----:B------:R-:W-:Y:S05]  /*6540*/  BSYNC B0 ;  /* 0x0000000000007941 */ /* 0x000fea0003800000 */
.L_x_3689:
        /* <DEDUP_REMOVED lines=19> */
.L_x_3692:
[----:B------:R-:W-:Y:S05]  /*6680*/  BSYNC B0 ;  /* 0x0000000000007941 */ /* 0x000fea0003800000 */
.L_x_3691:
[----:B------:R-:W-:Y:S01]  /*6690*/  UIADD3 UR13, UR12, 0x1, URZ ;  /* 0x000000010c0d7890 */ /* 0x000fe2000fffe03f */
[----:B------:R-:W-:Y:S11]  /*66a0*/  BRA `(.L_x_3693) ;  /* 0x0000000000047947 */ /* 0x000ff60003800000 */
.L_x_3676:
[----:B------:R-:W-:-:S05]  /*66b0*/  UMOV UR13, UR12 ;  /* 0x0000000c000d7c82 */ /* 0x000fca0008000000 */
.L_x_3693:
        /* <DEDUP_REMOVED lines=16> */
.L_x_3726:
        /* <DEDUP_REMOVED lines=18> */
.L_x_3696:
[----:B------:R-:W2:Y:S04]  /*68e0*/  LDG.E.STRONG.GPU R4, desc[UR38][R2.64] ;  /* 0x0000002602047981 */ /* 0x000ea8000c1ef900 */
[----:B--2---:R-:W-:Y:S01]  /*68f0*/  CCTL.IVALL ;  /* 0x00000000ff00798f */ /* 0x004fe20002000000 */
[----:B------:R-:W-:Y:S05]  /*6900*/  YIELD ;  /* 0x0000000000007946 */ /* 0x000fea0003800000 */
[----:B------:R-:W-:-:S13]  /*6910*/  ISETP.NE.AND P1, PT, R4, R5, PT ;  /* 0x000000050400720c */ /* 0x000fda0003f25270 */
[----:B------:R-:W-:Y:S05]  /*6920*/  @P1 BRA `(.L_x_3696) ;  /* 0xfffffffc00ec1947 */ /* 0x000fea000383ffff */
.L_x_3695:
[----:B------:R-:W-:Y:S05]  /*6930*/  BSYNC B0 ;  /* 0x0000000000007941 */ /* 0x000fea0003800000 */
.L_x_3694:
[----:B------:R-:W-:-:S03]  /*6940*/  UMOV UR24, 0xffffffff ;  /* 0xffffffff00187882 */ /* 0x000fc60000000000 */
[----:B------:R-:W-:Y:S05]  /*6950*/  BRA.DIV UR24, `(.L_x_3697) ;  /* 0x0000003a18f47947 */ /* 0x000fea000b800000 */
[----:B------:R-:W-:Y:S01]  /*6960*/  NOP ;  /* 0x0000000000007918 */ /* 0x000fe20000000000 */
.L_x_3775:
        /* <DEDUP_REMOVED lines=19> */
.L_x_3699:
[----:B------:R-:W-:Y:S05]  /*6aa0*/  BSYNC B0 ;  /* 0x0000000000007941 */ /* 0x000fea0003800000 */
.L_x_3698:
        /* <DEDUP_REMOVED lines=14> */
.L_x_3701:
[----:B------:R-:W-:Y:S05]  /*6b90*/  BSYNC B0 ;  /* 0x0000000000007941 */ /* 0x000fea0003800000 */
.L_x_3700:
        /* <DEDUP_REMOVED lines=15> */
.L_x_3703:
[----:B------:R-:W-:Y:S05]  /*6c90*/  BSYNC B0 ;  /* 0x0000000000007941 */ /* 0x000fea0003800000 */
.L_x_3702:
[----:B------:R-:W-:Y:S06]  /*6ca0*/  BAR.ARV 0xa, 0xa0 ;  /* 0x0282800000007b1d */ /* 0x000fec0000002000 */
[----:B------:R-:W-:Y:S04]  /*6cb0*/  BSSY B0, `(.L_x_3704) ;  /* 0x0000003000007945 */ /* 0x000fe80003800000 */
[----:B------:R-:W-:Y:S05]  /*6cc0*/  @!P0 BRA `(.L_x_3705) ;  /* 0x0000000000048947 */ /* 0x000fea0003800000 */
[----:B------:R-:W-:-:S04]  /*6cd0*/  DEPBAR.LE SB0, 0x1 ;  /* 0x000080400000791a */ /* 0x000fc80000000000 */
.L_x_3705:
[----:B------:R-:W-:Y:S05]  /*6ce0*/  BSYNC B0 ;  /* 0x0000000000007941 */ /* 0x000fea0003800000 */
.L_x_3704:
[----:B------:R-:W-:Y:S06]  /*6cf0*/  BAR.ARV 0xb, 0xa0 ;  /* 0x02c2800000007b1d */ /* 0x000fec0000002000 */
[----:B------:R-:W-:Y:S04]  /*6d00*/  BSSY B0, `(.L_x_3706) ;  /* 0x0000003000007945 */ /* 0x000fe80003800000 */
[----:B------:R-:W-:Y:S05]  /*6d10*/  @!P0 BRA `(.L_x_3707) ;  /* 0x0000000000048947 */ /* 0x000fea0003800000 */
[----:B------:R-:W-:-:S04]  /*6d20*/  DEPBAR.LE SB0, 0x0 ;  /* 0x000080000000791a */ /* 0x000fc80000000000 */
.L_x_3707:
[----:B------:R-:W-:Y:S05]  /*6d30*/  BSYNC B0 ;  /* 0x0000000000007941 */ /* 0x000fea0003800000 */
.L_x_3706:
        /* <DEDUP_REMOVED lines=19> */
.L_x_3709:
[----:B------:R-:W-:Y:S05]  /*6e70*/  BSYNC B0 ;  /* 0x0000000000007941 */ /* 0x000fea0003800000 */
.L_x_3708:
        /* <DEDUP_REMOVED lines=16> */
.L_x_3712:
[----:B------:R-:W2:Y:S04]  /*6f80*/  LDG.E.STRONG.GPU R4, desc[UR38][R2.64] ;  /* 0x0000002602047981 */ /* 0x000ea8000c1ef900 */
[----:B--2---:R-:W-:Y:S01]  /*6f90*/  CCTL.IVALL ;  /* 0x00000000ff00798f */ /* 0x004fe20002000000 */
[----:B------:R-:W-:Y:S05]  /*6fa0*/  YIELD ;  /* 0x0000000000007946 */ /* 0x000fea0003800000 */
[----:B------:R-:W-:-:S13]  /*6fb0*/  ISETP.NE.AND P1, PT, R4, R5, PT ;  /* 0x000000050400720c */ /* 0x000fda0003f25270 */
[----:B------:R-:W-:Y:S05]  /*6fc0*/  @P1 BRA `(.L_x_3712) ;  /* 0xfffffffc00ec1947 */ /* 0x000fea000383ffff */
.L_x_3711:
[----:B------:R-:W-:Y:S05]  /*6fd0*/  BSYNC B0 ;  /* 0x0000000000007941 */ /* 0x000fea0003800000 */
.L_x_3710:
[----:B------:R-:W-:-:S03]  /*6fe0*/  UMOV UR22, 0xffffffff ;  /* 0xffffffff00167882 */ /* 0x000fc60000000000 */
[----:B------:R-:W-:Y:S05]  /*6ff0*/  BRA.DIV UR22, `(.L_x_3713) ;  /* 0x0000003616687947 */ /* 0x000fea000b800000 */
[----:B------:R-:W-:Y:S01]  /*7000*/  NOP ;  /* 0x0000000000007918 */ /* 0x000fe20000000000 */
.L_x_3778:
        /* <DEDUP_REMOVED lines=15> */
.L_x_3715:
[----:B------:R-:W-:Y:S05]  /*7100*/  BSYNC B0 ;  /* 0x0000000000007941 */ /* 0x000fea0003800000 */
.L_x_3714:
        /* <DEDUP_REMOVED lines=14> */
.L_x_3717:
[----:B------:R-:W-:Y:S05]  /*71f0*/  BSYNC B0 ;  /* 0x0000000000007941 */ /* 0x000fea0003800000 */
.L_x_3716:
        /* <DEDUP_REMOVED lines=15> */
.L_x_3719:
[----:B------:R-:W-:Y:S05]  /*72f0*/  BSYNC B0 ;  /* 0x0000000000007941 */ /* 0x000fea0003800000 */
.L_x_3718:
[----:B------:R-:W-:Y:S06]  /*7300*/  BAR.ARV 0xa, 0xa0 ;  /* 0x0282800000007b1d */ /* 0x000fec0000002000 */
[----:B------:R-:W-:Y:S04]  /*7310*/  BSSY B0, `(.L_x_3720) ;  /* 0x0000003000007945 */ /* 0x000fe80003800000 */
[----:B------:R-:W-:Y:S05]  /*7320*/  @!P0 BRA `(.L_x_3721) ;  /* 0x0000000000048947 */ /* 0x000fea0003800000 */
[----:B------:R-:W-:-:S04]  /*7330*/  DEPBAR.LE SB0, 0x1 ;  /* 0x000080400000791a */ /* 0x000fc80000000000 */
.L_x_3721:
[----:B------:R-:W-:Y:S05]  /*7340*/  BSYNC B0 ;  /* 0x0000000000007941 */ /* 0x000fea0003800000 */
.L_x_3720:
[----:B------:R-:W-:Y:S06]  /*7350*/  BAR.ARV 0xb, 0xa0 ;  /* 0x02c2800000007b1d */ /* 0x000fec0000002000 */
[----:B------:R-:W-:Y:S04]  /*7360*/  BSSY B0, `(.L_x_3722) ;  /* 0x0000003000007945 */ /* 0x000fe80003800000 */
[----:B------:R-:W-:Y:S05]  /*7370*/  @!P0 BRA `(.L_x_3723) ;  /* 0x0000000000048947 */ /* 0x000fea0003800000 */
[----:B------:R-:W-:-:S04]  /*7380*/  DEPBAR.LE SB0, 0x0 ;  /* 0x000080000000791a */ /* 0x000fc80000000000 */
.L_x_3723:
[----:B------:R-:W-:Y:S05]  /*7390*/  BSYNC B0 ;  /* 0x0000000000007941 */ /* 0x000fea0003800000 */
.L_x_3722:
        /* <DEDUP_REMOVED lines=19> */
.L_x_3725:
[----:B------:R-:W-:Y:S05]  /*74d0*/  BSYNC B0 ;  /* 0x0000000000007941 */ /* 0x000fea0003800000 */
.L_x_3724:
[----:B------:R-:W-:Y:S02]  /*74e0*/  UIADD3 UR13, UR13, 0x2, URZ ;  /* 0x000000020d0d7890 */ /* 0x000fe4000fffe03f */
[----:B------:R-:W-:Y:S02]  /*74f0*/  UIADD3 UR6, UR6, 0x6000, URZ ;  /* 0x0000600006067890 */ /* 0x000fe4000fffe03f */
[----:B------:R-:W-:-:S06]  /*7500*/  UISETP.GE.AND UP0, UPT, UR13, UR7, UPT ;  /* 0x000000070d00728c */ /* 0x000fcc000bf06270 */
[----:B------:R-:W-:-:S13]  /*7510*/  PLOP3.LUT P1, PT, PT, PT, UP0, 0x80, 0x0 ;  /* 0x000000000000781c */ /* 0x000fda0003f2f008 */
[----:B------:R-:W-:Y:S05]  /*7520*/  @!P1 BRA `(.L_x_3726) ;  /* 0xfffffff000a49947 */ /* 0x000fea000383ffff */
[----:B------:R-:W-:Y:S05]  /*7530*/  BRA `(.L_x_3627) ;  /* 0x0000002c00407947 */ /* 0x000fea0003800000 */
.L_x_3667:
        /* <DEDUP_REMOVED lines=21> */
.L_x_3727:
[----:B------:R-:W1:Y:S01]  /*7690*/  LDC R3, c[0x0][0x8cc] ;  /* 0x00023300ff037b82 */ /* 0x000e620000000800 */
[----:B------:R-:W-:Y:S01]  /*76a0*/  IMAD.MOV.U32 R0, RZ, RZ, R5 ;  /* 0x000000ffff007224 */ /* 0x000fe200078e0005 */
[----:B-1----:R-:W-:-:S13]  /*76b0*/  ISETP.NE.AND P0, PT, R3, 0x1, PT ;  /* 0x000000010300780c */ /* 0x002fda0003f05270 */
[----:B------:R-:W1:Y:S02]  /*76c0*/  @P0 LDC.64 R6, c[0x0][0x8d0] ;  /* 0x00023400ff060b82 */ /* 0x000e640000000a00 */
[----:B-1----:R-:W-:-:S05]  /*76d0*/  @P0 IMAD.HI.U32 R4, R5, R6, RZ ;  /* 0x0000000605040227 */ /* 0x002fca00078e00ff */
[----:B------:R-:W-:-:S05]  /*76e0*/  @P0 SHF.R.U32.HI R0, RZ, R7, R4 ;  /* 0x00000007ff000219 */ /* 0x000fca0000011604 */
[----:B------:R-:W-:-:S07]  /*76f0*/  IMAD R3, R0, R3, RZ ;  /* 0x0000000300037224 */ /* 0x000fce00078e02ff */
.L_x_3728:
        /* <DEDUP_REMOVED lines=23> */
.L_x_3729:
        /* <DEDUP_REMOVED lines=10> */
.L_x_3731:
[----:B------:R-:W2:Y:S02]  /*7910*/  LDC R4, c[0x0][0x8f4] ;  /* 0x00023d00ff047b82 */ /* 0x000ea40000000800 */
.L_x_3730:
        /* <DEDUP_REMOVED lines=52> */
.L_x_3733:
        /* <DEDUP_REMOVED lines=11> */
.L_x_3734:
[----:B------:R-:W-:Y:S05]  /*7d10*/  @!P0 BRA `(.L_x_3735) ;  /* 0x00000000000c8947 */ /* 0x000fea0003800000 */
[----:B------:R-:W2:Y:S04]  /*7d20*/  LDG.E R5, desc[UR38][R2.64] ;  /* 0x0000002602057981 */ /* 0x000ea8000c1e1900 */
[----:B------:R-:W2:Y:S02]  /*7d30*/  LDG.E R4, desc[UR38][R2.64+0x4] ;  /* 0x0000042602047981 */ /* 0x000ea4000c1e1900 */
[----:B--2---:R-:W-:-:S07]  /*7d40*/  IMAD.IADD R4, R4, 0x1, -R5 ;  /* 0x0000000104047824 */ /* 0x004fce00078e0a05 */
.L_x_3735:
        /* <DEDUP_REMOVED lines=73> */
.L_x_3779:
        /* <DEDUP_REMOVED lines=9> */
.L_x_3738:
        /* <DEDUP_REMOVED lines=112> */
.L_x_3749:
[----:B-1----:R-:W-:-:S05]  /*8970*/  IMAD.MOV.U32 R6, RZ, RZ, 0x1 ;  /* 0x00000001ff067424 */ /* 0x002fca00078e00ff */
[----:B------:R-:W-:-:S04]  /*8980*/  SHF.L.U32 R6, R6, 0x1f, RZ ;  /* 0x0000001f06067819 */ /* 0x000fc800000006ff */
[----:B------:R-:W1:Y:S02]  /*8990*/  SYNCS.PHASECHK.TRANS64.TRYWAIT P1, [R0+URZ+0x36438], R6 ;  /* 0x03643806000075a7 */ /* 0x000e64000802017f */
[----:B-1----:R-:W-:Y:S05]  /*89a0*/  @!P1 BRA `(.L_x_3741) ;  /* 0x0000001c002c9947 */ /* 0x002fea0003800000 */
.L_x_3780:
[----:B------:R-:W-:Y:S05]  /*89b0*/  @P0 BRA `(.L_x_3742) ;  /* 0x0000000000140947 */ /* 0x000fea0003800000 */
[----:B------:R-:W-:Y:S01]  /*89c0*/  ISETP.NE.AND P1, PT, R18, RZ, PT ;  /* 0x000000ff1200720c */ /* 0x000fe20003f25270 */
[----:B------:R-:W-:-:S04]  /*89d0*/  IMAD.MOV.U32 R3, RZ, RZ, 0x6100 ;  /* 0x00006100ff037424 */ /* 0x000fc800078e00ff */
[----:B------:R2:W-:Y:S08]  /*89e0*/  SYNCS.ARRIVE.TRANS64 RZ, [R0+URZ+0x36430], R3 ;  /* 0x0364300300ff79a7 */ /* 0x0005f0000800003f */
[----:B------:R-:W-:Y:S05]  /*89f0*/  @!P1 BRA `(.L_x_3742) ;  /* 0x0000000000049947 */ /* 0x000fea0003800000 */
[----:B------:R-:W-:Y:S01]  /*8a00*/  BPT.TRAP 0x1 ;  /* 0x000000040000795c */ /* 0x000fe20000300000 */
.L_x_3742:
        /* <DEDUP_REMOVED lines=48> */
.L_x_3781:
[----:B------:R-:W-:Y:S05]  /*8d10*/  @P0 BRA `(.L_x_3744) ;  /* 0x0000000000140947 */ /* 0x000fea0003800000 */
[----:B------:R-:W-:Y:S01]  /*8d20*/  ISETP.NE.AND P1, PT, R18, RZ, PT ;  /* 0x000000ff1200720c */ /* 0x000fe20003f25270 */
[----:B--2---:R-:W-:-:S04]  /*8d30*/  IMAD.MOV.U32 R3, RZ, RZ, 0x6100 ;  /* 0x00006100ff037424 */ /* 0x004fc800078e00ff */
[----:B------:R3:W-:Y:S08]  /*8d40*/  SYNCS.ARRIVE.TRANS64 RZ, [R0+URZ+0x36418], R3 ;  /* 0x0364180300ff79a7 */ /* 0x0007f0000800003f */
[----:B------:R-:W-:Y:S05]  /*8d50*/  @!P1 BRA `(.L_x_3744) ;  /* 0x0000000000049947 */ /* 0x000fea0003800000 */
[----:B------:R-:W-:Y:S01]  /*8d60*/  BPT.TRAP 0x1 ;  /* 0x000000040000795c */ /* 0x000fe20000300000 */
.L_x_3744:
        /* <DEDUP_REMOVED lines=47> */
.L_x_3782:
        /* <DEDUP_REMOVED lines=8> */
.L_x_3746:
        /* <DEDUP_REMOVED lines=37> */
.L_x_3784:
[----:B------:R-:W-:Y:S05]  /*9330*/  @P0 BRA `(.L_x_3748) ;  /* 0x0000000000140947 */ /* 0x000fea0003800000 */
[----:B------:R-:W-:Y:S01]  /*9340*/  ISETP.NE.AND P1, PT, R18, RZ, PT ;  /* 0x000000ff1200720c */ /* 0x000fe20003f25270 */
[----:B--2---:R-:W-:-:S04]  /*9350*/  IMAD.MOV.U32 R5, RZ, RZ, 0x6100 ;  /* 0x00006100ff057424 */ /* 0x004fc800078e00ff */
[----:B------:R3:W-:Y:S08]  /*9360*/  SYNCS.ARRIVE.TRANS64 RZ, [R0+URZ+0x36410], R5 ;  /* 0x0364100500ff79a7 */ /* 0x0007f0000800003f */
[----:B------:R-:W-:Y:S05]  /*9370*/  @!P1 BRA `(.L_x_3748) ;  /* 0x0000000000049947 */ /* 0x000fea0003800000 */
[----:B------:R-:W-:Y:S01]  /*9380*/  BPT.TRAP 0x1 ;  /* 0x000000040000795c */ /* 0x000fe20000300000 */
.L_x_3748:
        /* <DEDUP_REMOVED lines=44> */
.L_x_3740:
[----:B------:R-:W-:Y:S01]  /*9650*/  ISETP.NE.AND P1, PT, R20, RZ, PT ;  /* 0x000000ff1400720c */ /* 0x000fe20003f25270 */
[----:B------:R-:W-:Y:S02]  /*9660*/  IMAD.MOV.U32 R16, RZ, RZ, 0x1 ;  /* 0x00000001ff107424 */ /* 0x000fe400078e00ff */
[----:B------:R-:W-:-:S10]  /*9670*/  IMAD.MOV.U32 R5, RZ, RZ, R14 ;  /* 0x000000ffff057224 */ /* 0x000fd400078e000e */
[----:B------:R-:W-:Y:S05]  /*9680*/  @!P1 BRA `(.L_x_3739) ;  /* 0x00000004008c9947 */ /* 0x000fea0003800000 */
[----:B------:R-:W2:Y:S02]  /*9690*/  SYNCS.PHASECHK.TRANS64.TRYWAIT P1, [R0+URZ+0x36438], R6 ;  /* 0x03643806000075a7 */ /* 0x000ea4000802017f */
[----:B--2---:R-:W-:Y:S05]  /*96a0*/  @!P1 BRA `(.L_x_3750) ;  /* 0x00000010004c9947 */ /* 0x004fea0003800000 */
.L_x_3785:
[----:B------:R-:W-:Y:S05]  /*96b0*/  @P0 BRA `(.L_x_3751) ;  /* 0x0000000000140947 */ /* 0x000fea0003800000 */
[----:B------:R-:W-:Y:S01]  /*96c0*/  ISETP.NE.AND P1, PT, R18, RZ, PT ;  /* 0x000000ff1200720c */ /* 0x000fe20003f25270 */
[----:B------:R-:W-:-:S04]  /*96d0*/  IMAD.MOV.U32 R5, RZ, RZ, 0x6100 ;  /* 0x00006100ff057424 */ /* 0x000fc800078e00ff */
[----:B------:R3:W-:Y:S08]  /*96e0*/  SYNCS.ARRIVE.TRANS64 RZ, [R0+URZ+0x36430], R5 ;  /* 0x0364300500ff79a7 */ /* 0x0007f0000800003f */
[----:B------:R-:W-:Y:S05]  /*96f0*/  @!P1 BRA `(.L_x_3751) ;  /* 0x0000000000049947 */ /* 0x000fea0003800000 */
[----:B------:R-:W-:Y:S01]  /*9700*/  BPT.TRAP 0x1 ;  /* 0x000000040000795c */ /* 0x000fe20000300000 */
.L_x_3751:
        /* <DEDUP_REMOVED lines=42> */
.L_x_3786:
[----:B------:R-:W-:Y:S01]  /*99b0*/  IMAD.MOV.U32 R16, RZ, RZ, RZ ;  /* 0x000000ffff107224 */ /* 0x000fe200078e00ff */
[----:B------:R-:W-:Y:S06]  /*99c0*/  @P0 BRA `(.L_x_3753) ;  /* 0x0000000000140947 */ /* 0x000fec0003800000 */
[----:B------:R-:W-:Y:S01]  /*99d0*/  ISETP.NE.AND P1, PT, R18, RZ, PT ;  /* 0x000000ff1200720c */ /* 0x000fe20003f25270 */
[----:B-1----:R-:W-:-:S04]  /*99e0*/  IMAD.MOV.U32 R5, RZ, RZ, 0x6100 ;  /* 0x00006100ff057424 */ /* 0x002fc800078e00ff */
[----:B------:R2:W-:Y:S08]  /*99f0*/  SYNCS.ARRIVE.TRANS64 RZ, [R0+URZ+0x36418], R5 ;  /* 0x0364180500ff79a7 */ /* 0x0005f0000800003f */
[----:B------:R-:W-:Y:S05]  /*9a00*/  @!P1 BRA `(.L_x_3753) ;  /* 0x0000000000049947 */ /* 0x000fea0003800000 */
[----:B------:R-:W-:Y:S01]  /*9a10*/  BPT.TRAP 0x1 ;  /* 0x000000040000795c */ /* 0x000fe20000300000 */
.L_x_3753:
        /* <DEDUP_REMOVED lines=42> */
.L_x_3739:
[----:B------:R-:W-:-:S04]  /*9cc0*/  SHF.L.U32 R3, R16, 0x1f, RZ ;  /* 0x0000001f10037819 */ /* 0x000fc800000006ff */
[----:B------:R-:W2:Y:S02]  /*9cd0*/  SYNCS.PHASECHK.TRANS64.TRYWAIT P1, [R0+URZ+0x36438], R3 ;  /* 0x03643803000075a7 */ /* 0x000ea4000802017f */
[----:B--2---:R-:W-:Y:S05]  /*9ce0*/  @!P1 BRA `(.L_x_3754) ;  /* 0x0000000800e49947 */ /* 0x004fea0003800000 */
.L_x_3787:
[----:B------:R-:W-:Y:S05]  /*9cf0*/  @P0 BRA `(.L_x_3755) ;  /* 0x0000000000180947 */ /* 0x000fea0003800000 */
[----:B------:R-:W3:Y:S01]  /*9d00*/  S2R R2, SR_TID.X ;  /* 0x0000000000027919 */ /* 0x000ee20000002100 */
[----:B--2---:R-:W-:-:S04]  /*9d10*/  IMAD.MOV.U32 R3, RZ, RZ, 0x6100 ;  /* 0x00006100ff037424 */ /* 0x004fc800078e00ff */
[----:B------:R4:W-:Y:S01]  /*9d20*/  SYNCS.ARRIVE.TRANS64 RZ, [R0+URZ+0x36430], R3 ;  /* 0x0364300300ff79a7 */ /* 0x0009e2000800003f */
[----:B---3--:R-:W-:-:S13]  /*9d30*/  LOP3.LUT P0, RZ, R2, 0x1f, RZ, 0xc0, !PT ;  /* 0x0000001f02ff7812 */ /* 0x008fda000780c0ff */
[----:B----4-:R-:W-:Y:S05]  /*9d40*/  @!P0 BRA `(.L_x_3755) ;  /* 0x0000000000048947 */ /* 0x010fea0003800000 */
[----:B------:R-:W-:Y:S01]  /*9d50*/  BPT.TRAP 0x1 ;  /* 0x000000040000795c */ /* 0x000fe20000300000 */
.L_x_3755:
        /* <DEDUP_REMOVED lines=44> */
.L_x_3736:
[----:B------:R-:W-:Y:S05]  /*a020*/  BSYNC B0 ;  /* 0x0000000000007941 */ /* 0x000fea0003800000 */
.L_x_3732:
[----:B------:R-:W-:-:S03]  /*a030*/  UMOV UR7, 0xffffffff ;  /* 0xffffffff00077882 */ /* 0x000fc60000000000 */
[----:B------:R-:W-:Y:S05]  /*a040*/  BRA.DIV UR7, `(.L_x_3756) ;  /* 0x0000000a07207947 */ /* 0x000fea000b800000 */
[----:B------:R-:W-:-:S13]  /*a050*/  ELECT P6, URZ, PT ;  /* 0x00000000003f782f */ /* 0x000fda00038c0000 */
.L_x_3790:
[----:B------:R-:W-:Y:S05]  /*a060*/  @!P6 BRA `(.L_x_3627) ;  /* 0x000000000074e947 */ /* 0x000fea0003800000 */
[----:B------:R-:W2:Y:S02]  /*a070*/  LDL.LU R3, [R1+0x4] ;  /* 0x0000040001037983 */ /* 0x000ea40000300800 */
[----:B--2---:R-:W-:-:S04]  /*a080*/  LOP3.LUT R3, R3, 0x2, RZ, 0xfc, !PT ;  /* 0x0000000203037812 */ /* 0x004fc800078efcff */
[----:B------:R-:W-:-:S13]  /*a090*/  ISETP.NE.AND P2, PT, R3, 0x3, PT ;  /* 0x000000030300780c */ /* 0x000fda0003f45270 */
[----:B------:R-:W-:Y:S05]  /*a0a0*/  @!P2 BRA `(.L_x_3757) ;  /* 0x000000000004a947 */ /* 0x000fea0003800000 */
[----:B------:R-:W-:Y:S01]  /*a0b0*/  BPT.TRAP 0x1 ;  /* 0x000000040000795c */ /* 0x000fe20000300000 */
.L_x_3757:
        /* <DEDUP_REMOVED lines=15> */
.L_x_3791:
[----:B------:R-:W2:Y:S02]  /*a1b0*/  SYNCS.PHASECHK.TRANS64.TRYWAIT P0, [R3+URZ], R0 ;  /* 0x00000000030075a7 */ /* 0x000ea4000800017f */
[----:B--2---:R-:W-:Y:S05]  /*a1c0*/  @!P0 BRA `(.L_x_3759) ;  /* 0x0000000400f48947 */ /* 0x004fea0003800000 */
.L_x_3792:
[----:B------:R-:W-:Y:S05]  /*a1d0*/  @!P2 BRA `(.L_x_3760) ;  /* 0x000000000004a947 */ /* 0x000fea0003800000 */
[----:B------:R-:W-:Y:S01]  /*a1e0*/  BPT.TRAP 0x1 ;  /* 0x000000040000795c */ /* 0x000fe20000300000 */
.L_x_3760:
[----:B------:R-:W-:-:S07]  /*a1f0*/  SHF.L.U32 R16, R16, 0x1f, RZ ;  /* 0x0000001f10107819 */ /* 0x000fce00000006ff */
.L_x_3761:
[----:B---3--:R3:W4:Y:S02]  /*a200*/  SYNCS.PHASECHK.TRANS64.TRYWAIT P0, [R9+URZ+0x36438], R16 ;  /* 0x03643810090075a7 */ /* 0x008724000800017f */
[----:B----4-:R-:W-:Y:S05]  /*a210*/  @!P0 NANOSLEEP.SYNCS 0x989680 ;  /* 0x009896800000895d */ /* 0x010fea0003900000 */
[----:B------:R-:W4:Y:S02]  /*a220*/  @!P0 SYNCS.PHASECHK.TRANS64 P0, [R9+URZ+0x36438], R16 ;  /* 0x03643810090085a7 */ /* 0x000f24000800007f */
[----:B----4-:R-:W-:Y:S05]  /*a230*/  @!P0 BRA `(.L_x_3761) ;  /* 0xfffffffc00f08947 */ /* 0x010fea000383ffff */
.L_x_3627:
[----:B------:R-:W-:Y:S05]  /*a240*/  BSYNC B6 ;  /* 0x0000000000067941 */ /* 0x000fea0003800000 */
.L_x_3619:
[----:B------:R-:W-:Y:S05]  /*a250*/  EXIT ;  /* 0x000000000000794d */ /* 0x000fea0003800000 */
.L_x_3637:
[----:B------:R-:W-:Y:S02]  /*a260*/  IMAD.MOV.U32 R12, RZ, RZ, RZ ;  /* 0x000000ffff0c7224 */ /* 0x000fe400078e00ff */
[----:B------:R-:W-:Y:S02]  /*a270*/  IMAD.MOV.U32 R11, RZ, RZ, 0x1f ;  /* 0x0000001fff0b7424 */ /* 0x000fe400078e00ff */
[----:B------:R-:W-:-:S07]  /*a280*/  IMAD.MOV.U32 R15, RZ, RZ, -0x1 ;  /* 0xffffffffff0f7424 */ /* 0x000fce00078e00ff */
[----:B----4-:R-:W-:Y:S05]  /*a290*/  WARPSYNC.COLLECTIVE R15, `(.L_x_3762) ;  /* 0x000000000f087348 */ /* 0x010fea0003c00000 */
[----:B------:R1:W2:Y:S02]  /*a2a0*/  SHFL.IDX P6, R14, R13, R12, R11 ;  /* 0x0000000c0d0e7389 */ /* 0x0002a400000c000b */
[----:B-12-4-:R-:W-:Y:S01]  /*a2b0*/  ENDCOLLECTIVE ;  /* 0x000000000000791b */ /* 0x016fe20003800000 */
.L_x_3762:
[----:B------:R-:W-:Y:S05]  /*a2c0*/  BRA `(.L_x_3763) ;  /* 0xffffff7000d07947 */ /* 0x000fea000383ffff */
.L_x_3639:
[----:B--2---:R-:W-:-:S04]  /*a2d0*/  IMAD.U32 R0, RZ, RZ, UR36 ;  /* 0x00000024ff007e24 */ /* 0x004fc8000f8e00ff */
[----:B------:R2:W3:Y:S03]  /*a2e0*/  SYNCS.PHASECHK.TRANS64.TRYWAIT P0, [R0+URZ+0x36400], R10 ;  /* 0x0364000a000075a7 */ /* 0x0004e6000800017f */
[----:B---3--:R-:W-:Y:S05]  /*a2f0*/  @!P0 NANOSLEEP.SYNCS 0x989680 ;  /* 0x009896800000895d */ /* 0x008fea0003900000 */
[----:B------:R-:W3:Y:S02]  /*a300*/  @!P0 SYNCS.PHASECHK.TRANS64 P0, [R0+URZ+0x36400], R10 ;  /* 0x0364000a000085a7 */ /* 0x000ee4000800007f */
[----:B---3--:R-:W-:Y:S05]  /*a310*/  @!P0 BRA `(.L_x_3639) ;  /* 0xfffffffc00ec8947 */ /* 0x008fea000383ffff */
[----:B------:R-:W-:Y:S05]  /*a320*/  BRA `(.L_x_3638) ;  /* 0xffffff74000c7947 */ /* 0x000fea000383ffff */
.L_x_3643:
[----:B---3--:R3:W4:Y:S02]  /*a330*/  SYNCS.PHASECHK.TRANS64.TRYWAIT P1, [R3+URZ+0x36410], R10 ;  /* 0x0364100a030075a7 */ /* 0x008724000802017f */
[----:B----4-:R-:W-:Y:S05]  /*a340*/  @!P1 NANOSLEEP.SYNCS 0x989680 ;  /* 0x009896800000995d */ /* 0x010fea0003900000 */
[----:B------:R-:W4:Y:S02]  /*a350*/  @!P1 SYNCS.PHASECHK.TRANS64 P1, [R3+URZ+0x36410], R10 ;  /* 0x0364100a030095a7 */ /* 0x000f24000802007f */
[----:B----4-:R-:W-:Y:S05]  /*a360*/  @!P1 BRA `(.L_x_3643) ;  /* 0xfffffffc00f09947 */ /* 0x010fea000383ffff */
[----:B------:R-:W-:Y:S05]  /*a370*/  BRA `(.L_x_3642) ;  /* 0xffffff7800cc7947 */ /* 0x000fea000383ffff */
.L_x_3647:
[----:B-1----:R-:W-:-:S04]  /*a380*/  IMAD.U32 R121, RZ, RZ, UR36 ;  /* 0x00000024ff797e24 */ /* 0x002fc8000f8e00ff */
[----:B------:R1:W2:Y:S03]  /*a390*/  SYNCS.PHASECHK.TRANS64.TRYWAIT P1, [R121+URZ+0x36430], R14 ;  /* 0x0364300e790075a7 */ /* 0x0002a6000802017f */
[----:B--2---:R-:W-:Y:S05]  /*a3a0*/  @!P1 NANOSLEEP.SYNCS 0x989680 ;  /* 0x009896800000995d */ /* 0x004fea0003900000 */
[----:B------:R-:W2:Y:S02]  /*a3b0*/  @!P1 SYNCS.PHASECHK.TRANS64 P1, [R121+URZ+0x36430], R14 ;  /* 0x0364300e790095a7 */ /* 0x000ea4000802007f */
[----:B--2---:R-:W-:Y:S05]  /*a3c0*/  @!P1 BRA `(.L_x_3647) ;  /* 0xfffffffc00ec9947 */ /* 0x004fea000383ffff */
[----:B------:R-:W-:Y:S05]  /*a3d0*/  BRA `(.L_x_3646) ;  /* 0xffffff8000f07947 */ /* 0x000fea000383ffff */
.L_x_3654:
[----:B------:R-:W-:Y:S01]  /*a3e0*/  BSSY B0, `(.L_x_3764) ;  /* 0x0000005000007945 */ /* 0x000fe20003800000 */
[----:B------:R-:W-:-:S07]  /*a3f0*/  IMAD.MOV.U32 R15, RZ, RZ, -0x1 ;  /* 0xffffffffff0f7424 */ /* 0x000fce00078e00ff */
[----:B------:R-:W-:Y:S05]  /*a400*/  WARPSYNC.COLLECTIVE R15, `(.L_x_3765) ;  /* 0x000000000f087348 */ /* 0x000fea0003c00000 */
[----:B------:R-:W-:Y:S01]  /*a410*/  NOP ;  /* 0x0000000000007918 */ /* 0x000fe20000000000 */
[----:B------:R-:W-:Y:S01]  /*a420*/  ENDCOLLECTIVE ;  /* 0x000000000000791b */ /* 0x000fe20003800000 */
.L_x_3765:
[----:B------:R-:W-:Y:S05]  /*a430*/  BSYNC B0 ;  /* 0x0000000000007941 */ /* 0x000fea0003800000 */
.L_x_3764:
[----:B------:R-:W-:Y:S05]  /*a440*/  BRA `(.L_x_3766) ;  /* 0xffffffa400fc7947 */ /* 0x000fea000383ffff */
.L_x_3663:
[----:B------:R-:W-:Y:S01]  /*a450*/  BSSY B0, `(.L_x_3767) ;  /* 0x0000005000007945 */ /* 0x000fe20003800000 */
[----:B------:R-:W-:-:S07]  /*a460*/  IMAD.MOV.U32 R15, RZ, RZ, -0x1 ;  /* 0xffffffffff0f7424 */ /* 0x000fce00078e00ff */
[----:B-1----:R-:W-:Y:S05]  /*a470*/  WARPSYNC.COLLECTIVE R15, `(.L_x_3768) ;  /* 0x000000000f087348 */ /* 0x002fea0003c00000 */
[----:B------:R-:W-:Y:S01]  /*a480*/  NOP ;  /* 0x0000000000007918 */ /* 0x000fe20000000000 */
[----:B-1----:R-:W-:Y:S01]  /*a490*/  ENDCOLLECTIVE ;  /* 0x000000000000791b */ /* 0x002fe20003800000 */
.L_x_3768:
[----:B------:R-:W-:Y:S05]  /*a4a0*/  BSYNC B0 ;  /* 0x0000000000007941 */ /* 0x000fea0003800000 */
.L_x_3767:
[----:B------:R-:W-:Y:S05]  /*a4b0*/  BRA `(.L_x_3769) ;  /* 0xffffffa800e87947 */ /* 0x000fea000383ffff */
.L_x_3680:
[----:B------:R-:W-:Y:S01]  /*a4c0*/  BSSY B0, `(.L_x_3770) ;  /* 0x0000005000007945 */ /* 0x000fe20003800000 */
[----:B------:R-:W-:-:S07]  /*a4d0*/  IMAD.MOV.U32 R15, RZ, RZ, -0x1 ;  /* 0xffffffffff0f7424 */ /* 0x000fce00078e00ff */
[----:B------:R-:W-:Y:S05]  /*a4e0*/  WARPSYNC.COLLECTIVE R15, `(.L_x_3771) ;  /* 0x000000000f087348 */ /* 0x000fea0003c00000 */
[----:B------:R-:W-:Y:S01]  /*a4f0*/  NOP ;  /* 0x0000000000007918 */ /* 0x000fe20000000000 */
[----:B------:R-:W-:Y:S01]  /*a500*/  ENDCOLLECTIVE ;  /* 0x000000000000791b */ /* 0x000fe20003800000 */
.L_x_3771:
[----:B------:R-:W-:Y:S05]  /*a510*/  BSYNC B0 ;  /* 0x0000000000007941 */ /* 0x000fea0003800000 */
.L_x_3770:
[----:B------:R-:W-:Y:S05]  /*a520*/  BRA `(.L_x_3772) ;  /* 0xffffffb800e07947 */ /* 0x000fea000383ffff */
.L_x_3697:
[----:B------:R-:W-:Y:S01]  /*a530*/  BSSY B0, `(.L_x_3773) ;  /* 0x0000005000007945 */ /* 0x000fe20003800000 */
[----:B------:R-:W-:-:S07]  /*a540*/  IMAD.MOV.U32 R15, RZ, RZ, -0x1 ;  /* 0xffffffffff0f7424 */ /* 0x000fce00078e00ff */
[----:B------:R-:W-:Y:S05]  /*a550*/  WARPSYNC.COLLECTIVE R15, `(.L_x_3774) ;  /* 0x000000000f087348 */ /* 0x000fea0003c00000 */
[----:B------:R-:W-:Y:S01]  /*a560*/  NOP ;  /* 0x0000000000007918 */ /* 0x000fe20000000000 */
[----:B------:R-:W-:Y:S01]  /*a570*/  ENDCOLLECTIVE ;  /* 0x000000000000791b */ /* 0x000fe20003800000 */
.L_x_3774:
[----:B------:R-:W-:Y:S05]  /*a580*/  BSYNC B0 ;  /* 0x0000000000007941 */ /* 0x000fea0003800000 */
.L_x_3773:
[----:B------:R-:W-:Y:S05]  /*a590*/  BRA `(.L_x_3775) ;  /* 0xffffffc000f47947 */ /* 0x000fea000383ffff */
.L_x_3713:
[----:B------:R-:W-:Y:S01]  /*a5a0*/  BSSY B0, `(.L_x_3776) ;  /* 0x0000005000007945 */ /* 0x000fe20003800000 */
[----:B------:R-:W-:-:S07]  /*a5b0*/  IMAD.MOV.U32 R15, RZ, RZ, -0x1 ;  /* 0xffffffffff0f7424 */ /* 0x000fce00078e00ff */
[----:B------:R-:W-:Y:S05]  /*a5c0*/  WARPSYNC.COLLECTIVE R15, `(.L_x_3777) ;  /* 0x000000000f087348 */ /* 0x000fea0003c00000 */
[----:B------:R-:W-:Y:S01]  /*a5d0*/  NOP ;  /* 0x0000000000007918 */ /* 0x000fe20000000000 */
[----:B------:R-:W-:Y:S01]  /*a5e0*/  ENDCOLLECTIVE ;  /* 0x000000000000791b */ /* 0x000fe20003800000 */
.L_x_3777:
[----:B------:R-:W-:Y:S05]  /*a5f0*/  BSYNC B0 ;  /* 0x0000000000007941 */ /* 0x000fea0003800000 */
.L_x_3776:
[----:B------:R-:W-:Y:S05]  /*a600*/  BRA `(.L_x_3778) ;  /* 0xffffffc800807947 */ /* 0x000fea000383ffff */
.L_x_3737:
[----:B-1----:R1:W2:Y:S02]  /*a610*/  SYNCS.PHASECHK.TRANS64.TRYWAIT P1, [R0+URZ+0x36420], R6 ;  /* 0x03642006000075a7 */ /* 0x0022a4000802017f */
[----:B--2---:R-:W-:Y:S05]  /*a620*/  @!P1 NANOSLEEP.SYNCS 0x989680 ;  /* 0x009896800000995d */ /* 0x004fea0003900000 */
[----:B------:R-:W2:Y:S02]  /*a630*/  @!P1 SYNCS.PHASECHK.TRANS64 P1, [R0+URZ+0x36420], R6 ;  /* 0x03642006000095a7 */ /* 0x000ea4000802007f */
[----:B--2---:R-:W-:Y:S05]  /*a640*/  @!P1 BRA `(.L_x_3737) ;  /* 0xfffffffc00f09947 */ /* 0x004fea000383ffff */
[----:B------:R-:W-:Y:S05]  /*a650*/  BRA `(.L_x_3779) ;  /* 0xffffffd800e07947 */ /* 0x000fea000383ffff */
.L_x_3741:
[----:B-1----:R1:W2:Y:S02]  /*a660*/  SYNCS.PHASECHK.TRANS64.TRYWAIT P1, [R0+URZ+0x36438], R6 ;  /* 0x03643806000075a7 */ /* 0x0022a4000802017f */
[----:B--2---:R-:W-:Y:S05]  /*a670*/  @!P1 NANOSLEEP.SYNCS 0x989680 ;  /* 0x009896800000995d */ /* 0x004fea0003900000 */
[----:B------:R-:W2:Y:S02]  /*a680*/  @!P1 SYNCS.PHASECHK.TRANS64 P1, [R0+URZ+0x36438], R6 ;  /* 0x03643806000095a7 */ /* 0x000ea4000802007f */
[----:B--2---:R-:W-:Y:S05]  /*a690*/  @!P1 BRA `(.L_x_3741) ;  /* 0xfffffffc00f09947 */ /* 0x004fea000383ffff */
[----:B------:R-:W-:Y:S05]  /*a6a0*/  BRA `(.L_x_3780) ;  /* 0xffffffe000c07947 */ /* 0x000fea000383ffff */
.L_x_3743:
[----:B--2---:R2:W3:Y:S02]  /*a6b0*/  SYNCS.PHASECHK.TRANS64.TRYWAIT P1, [R0+URZ+0x36428], R3 ;  /* 0x03642803000075a7 */ /* 0x0044e4000802017f */
[----:B---3--:R-:W-:Y:S05]  /*a6c0*/  @!P1 NANOSLEEP.SYNCS 0x989680 ;  /* 0x009896800000995d */ /* 0x008fea0003900000 */
[----:B------:R-:W3:Y:S02]  /*a6d0*/  @!P1 SYNCS.PHASECHK.TRANS64 P1, [R0+URZ+0x36428], R3 ;  /* 0x03642803000095a7 */ /* 0x000ee4000802007f */
[----:B---3--:R-:W-:Y:S05]  /*a6e0*/  @!P1 BRA `(.L_x_3743) ;  /* 0xfffffffc00f09947 */ /* 0x008fea000383ffff */
[----:B------:R-:W-:Y:S05]  /*a6f0*/  BRA `(.L_x_3781) ;  /* 0xffffffe400847947 */ /* 0x000fea000383ffff */
.L_x_3745:
        /* <DEDUP_REMOVED lines=8> */
.L_x_3747:
[----:B------:R-:W-:-:S07]  /*a780*/  SHF.L.U32 R5, R7, 0x1f, RZ ;  /* 0x0000001f07057819 */ /* 0x000fce00000006ff */
.L_x_3783:
[----:B--2---:R2:W3:Y:S02]  /*a790*/  SYNCS.PHASECHK.TRANS64.TRYWAIT P1, [R0+URZ+0x36420], R5 ;  /* 0x03642005000075a7 */ /* 0x0044e4000802017f */
[----:B---3--:R-:W-:Y:S05]  /*a7a0*/  @!P1 NANOSLEEP.SYNCS 0x989680 ;  /* 0x009896800000995d */ /* 0x008fea0003900000 */
[----:B------:R-:W3:Y:S02]  /*a7b0*/  @!P1 SYNCS.PHASECHK.TRANS64 P1, [R0+URZ+0x36420], R5 ;  /* 0x03642005000095a7 */ /* 0x000ee4000802007f */
[----:B---3--:R-:W-:Y:S05]  /*a7c0*/  @!P1 BRA `(.L_x_3783) ;  /* 0xfffffffc00f09947 */ /* 0x008fea000383ffff */
[----:B------:R-:W-:Y:S05]  /*a7d0*/  BRA `(.L_x_3784) ;  /* 0xffffffe800d47947 */ /* 0x000fea000383ffff */
.L_x_3750:
[----:B--2---:R2:W3:Y:S02]  /*a7e0*/  SYNCS.PHASECHK.TRANS64.TRYWAIT P1, [R0+URZ+0x36438], R6 ;  /* 0x03643806000075a7 */ /* 0x0044e4000802017f */
[----:B---3--:R-:W-:Y:S05]  /*a7f0*/  @!P1 NANOSLEEP.SYNCS 0x989680 ;  /* 0x009896800000995d */ /* 0x008fea0003900000 */
[----:B------:R-:W3:Y:S02]  /*a800*/  @!P1 SYNCS.PHASECHK.TRANS64 P1, [R0+URZ+0x36438], R6 ;  /* 0x03643806000095a7 */ /* 0x000ee4000802007f */
[----:B---3--:R-:W-:Y:S05]  /*a810*/  @!P1 BRA `(.L_x_3750) ;  /* 0xfffffffc00f09947 */ /* 0x008fea000383ffff */
[----:B------:R-:W-:Y:S05]  /*a820*/  BRA `(.L_x_3785) ;  /* 0xffffffec00a07947 */ /* 0x000fea000383ffff */
.L_x_3752:
[----:B-1----:R1:W2:Y:S02]  /*a830*/  SYNCS.PHASECHK.TRANS64.TRYWAIT P1, [R0+URZ+0x36428], R5 ;  /* 0x03642805000075a7 */ /* 0x0022a4000802017f */
[----:B--2---:R-:W-:Y:S05]  /*a840*/  @!P1 NANOSLEEP.SYNCS 0x989680 ;  /* 0x009896800000995d */ /* 0x004fea0003900000 */
[----:B------:R-:W2:Y:S02]  /*a850*/  @!P1 SYNCS.PHASECHK.TRANS64 P1, [R0+URZ+0x36428], R5 ;  /* 0x03642805000095a7 */ /* 0x000ea4000802007f */
[----:B--2---:R-:W-:Y:S05]  /*a860*/  @!P1 BRA `(.L_x_3752) ;  /* 0xfffffffc00f09947 */ /* 0x004fea000383ffff */
[----:B------:R-:W-:Y:S05]  /*a870*/  BRA `(.L_x_3786) ;  /* 0xfffffff0004c7947 */ /* 0x000fea000383ffff */
.L_x_3754:
[----:B--2---:R2:W3:Y:S02]  /*a880*/  SYNCS.PHASECHK.TRANS64.TRYWAIT P1, [R0+URZ+0x36438], R3 ;  /* 0x03643803000075a7 */ /* 0x0044e4000802017f */
[----:B---3--:R-:W-:Y:S05]  /*a890*/  @!P1 NANOSLEEP.SYNCS 0x989680 ;  /* 0x009896800000995d */ /* 0x008fea0003900000 */
[----:B------:R-:W3:Y:S02]  /*a8a0*/  @!P1 SYNCS.PHASECHK.TRANS64 P1, [R0+URZ+0x36438], R3 ;  /* 0x03643803000095a7 */ /* 0x000ee4000802007f */
[----:B---3--:R-:W-:Y:S05]  /*a8b0*/  @!P1 BRA `(.L_x_3754) ;  /* 0xfffffffc00f09947 */ /* 0x008fea000383ffff */
[----:B------:R-:W-:Y:S05]  /*a8c0*/  BRA `(.L_x_3787) ;  /* 0xfffffff400087947 */ /* 0x000fea000383ffff */
.L_x_3756:
[----:B------:R-:W-:Y:S01]  /*a8d0*/  BSSY B0, `(.L_x_3788) ;  /* 0x0000006000007945 */ /* 0x000fe20003800000 */
[----:B------:R-:W-:-:S07]  /*a8e0*/  IMAD.MOV.U32 R15, RZ, RZ, -0x1 ;  /* 0xffffffffff0f7424 */ /* 0x000fce00078e00ff */
[----:B------:R-:W-:Y:S05]  /*a8f0*/  WARPSYNC.COLLECTIVE R15, `(.L_x_3789) ;  /* 0x000000000f0c7348 */ /* 0x000fea0003c00000 */
[----:B------:R-:W-:Y:S02]  /*a900*/  ELECT P6, UR62, PT ;  /* 0x00000000003e782f */ /* 0x000fe400038c0000 */
[----:B------:R-:W-:Y:S01]  /*a910*/  MOV R14, UR62 ;  /* 0x0000003e000e7c02 */ /* 0x000fe20008000f00 */
[----:B------:R-:W-:Y:S10]  /*a920*/  ENDCOLLECTIVE ;  /* 0x000000000000791b */ /* 0x000ff40003800000 */
.L_x_3789:
[----:B------:R-:W-:Y:S05]  /*a930*/  BSYNC B0 ;  /* 0x0000000000007941 */ /* 0x000fea0003800000 */
.L_x_3788:
[----:B------:R-:W-:Y:S05]  /*a940*/  BRA `(.L_x_3790) ;  /* 0xfffffff400c47947 */ /* 0x000fea000383ffff */
.L_x_3758:
[----:B-1----:R1:W2:Y:S02]  /*a950*/  SYNCS.PHASECHK.TRANS64.TRYWAIT P0, [R7+URZ], R4 ;  /* 0x00000004070075a7 */ /* 0x0022a4000800017f */
[----:B--2---:R-:W-:Y:S05]  /*a960*/  @!P0 NANOSLEEP.SYNCS 0x989680 ;  /* 0x009896800000895d */ /* 0x004fea0003900000 */
[----:B------:R-:W2:Y:S02]  /*a970*/  @!P0 SYNCS.PHASECHK.TRANS64 P0, [R7+URZ], R4 ;  /* 0x00000004070085a7 */ /* 0x000ea4000800007f */
[----:B--2---:R-:W-:Y:S05]  /*a980*/  @!P0 BRA `(.L_x_3758) ;  /* 0xfffffffc00f08947 */ /* 0x004fea000383ffff */
[----:B------:R-:W-:Y:S05]  /*a990*/  BRA `(.L_x_3791) ;  /* 0xfffffff800047947 */ /* 0x000fea000383ffff */
.L_x_3759:
[----:B--2---:R2:W3:Y:S02]  /*a9a0*/  SYNCS.PHASECHK.TRANS64.TRYWAIT P0, [R3+URZ], R0 ;  /* 0x00000000030075a7 */ /* 0x0044e4000800017f */
[----:B---3--:R-:W-:Y:S05]  /*a9b0*/  @!P0 NANOSLEEP.SYNCS 0x989680 ;  /* 0x009896800000895d */ /* 0x008fea0003900000 */
[----:B------:R-:W3:Y:S02]  /*a9c0*/  @!P0 SYNCS.PHASECHK.TRANS64 P0, [R3+URZ], R0 ;  /* 0x00000000030085a7 */ /* 0x000ee4000800007f */
[----:B---3--:R-:W-:Y:S05]  /*a9d0*/  @!P0 BRA `(.L_x_3759) ;  /* 0xfffffffc00f08947 */ /* 0x008fea000383ffff */
[----:B------:R-:W-:Y:S05]  /*a9e0*/  BRA `(.L_x_3792) ;  /* 0xfffffff400f87947 */ /* 0x000fea000383ffff */
.L_x_3793:
        /* <DEDUP_REMOVED lines=9> */
.L_x_7672:


//--------------------- .text._ZN7cutlass13device_kernelIN5flash11enable_sm90INS1_16FlashAttnBwdSm90INS1_25CollectiveMainloopBwdSm90ILi2ELi1ELi1EN4cute5tupleIJNS5_1CILi1EEES8_S8_EEENS6_IJNS7_ILi64EEENS7_ILi96EEENS7_ILi192EEEEEENS_10bfloat16_tEfNS_4arch4Sm90ELb0ELb0ELb0ELb0ELb0ELb0ELb1ELb0ELi3ELi1ELi1ELi1ELb0EEENS1_21CollectiveEpilogueBwdISD_SE_SG_Li384ELb0ELb1ELi3EEENS1_19SingleTileSchedulerILb0ELb0ELb0ELi96EEEEEEEEEvNT_6ParamsE --------------------------
	.section	.text._ZN7cutlass13device_kernelIN5flash11enable_sm90INS1_16FlashAttnBwdSm90INS1_25CollectiveMainloopBwdSm90ILi2ELi1ELi1EN4cute5tupleIJNS5_1CILi1EEES8_S8_EEENS6_IJNS7_ILi64EEENS7_ILi96EEENS7_ILi192EEEEEENS_10bfloat16_tEfNS_4arch4Sm90ELb0ELb0ELb0ELb0ELb0ELb0ELb1ELb0ELi3ELi1ELi1ELi1ELb0EEENS1_21CollectiveEpilogueBwdISD_SE_SG_Li384ELb0ELb1ELi3EEENS1_19SingleTileSchedulerILb0ELb0ELb0ELi96EEEEEEEEEvNT_6ParamsE,"ax",@progbits
	.align	128
.text._ZN7cutlass13device_kernelIN5flash11enable_sm90INS1_16FlashAttnBwdSm90INS1_25CollectiveMainloopBwdSm90ILi2ELi1ELi1EN4cute5tupleIJNS5_1CILi1EEES8_S8_EEENS6_IJNS7_ILi64EEENS7_ILi96EEENS7_ILi192EEEEEENS_10bfloat16_tEfNS_4arch4Sm90ELb0ELb0ELb0ELb0ELb0ELb0ELb1ELb0ELi3ELi1ELi1ELi1ELb0EEENS1_21CollectiveEpilogueBwdISD_SE_SG_Li384ELb0ELb1ELi3EEENS1_19SingleTileSchedulerILb0ELb0ELb0ELi96EEEEEEEEEvNT_6ParamsE:
        .type           _ZN7cutlass13device_kernelIN5flash11enable_sm90INS1_16FlashAttnBwdSm90INS1_25CollectiveMainloopBwdSm90ILi2ELi1ELi1EN4cute5tupleIJNS5_1CILi1EEES8_S8_EEENS6_IJNS7_ILi64EEENS7_ILi96EEENS7_ILi192EEEEEENS_10bfloat16_tEfNS_4arch4Sm90ELb0ELb0ELb0ELb0ELb0ELb0ELb1ELb0ELi3ELi1ELi1ELi1ELb0EEENS1_21CollectiveEpilogueBwdISD_SE_SG_Li384ELb0ELb1ELi3EEENS1_19SingleTileSchedulerILb0ELb0ELb0ELi96EEEEEEEEEvNT_6ParamsE,@function
        .size           _ZN7cutlass13device_kernelIN5flash11enable_sm90INS1_16FlashAttnBwdSm90INS1_25CollectiveMainloopBwdSm90ILi2ELi1ELi1EN4cute5tupleIJNS5_1CILi1EEES8_S8_EEENS6_IJNS7_ILi64EEENS7_ILi96EEENS7_ILi192EEEEEENS_10bfloat16_tEfNS_4arch4Sm90ELb0ELb0ELb0ELb0ELb0ELb0ELb1ELb0ELi3ELi1ELi1ELi1ELb0EEENS1_21CollectiveEpilogueBwdISD_SE_SG_Li384ELb0ELb1ELi3EEENS1_19SingleTileSchedulerILb0ELb0ELb0ELi96EEEEEEEEEvNT_6ParamsE,(.L_x_7673 - _ZN7cutlass13device_kernelIN5flash11enable_sm90INS1_16FlashAttnBwdSm90INS1_25CollectiveMainloopBwdSm90ILi2ELi1ELi1EN4cute5tupleIJNS5_1CILi1EEES8_S8_EEENS6_IJNS7_ILi64EEENS7_ILi96EEENS7_ILi192EEEEEENS_10bfloat16_tEfNS_4arch4Sm90ELb0ELb0ELb0ELb0ELb0ELb0ELb1ELb0ELi3ELi1ELi1ELi1ELb0EEENS1_21CollectiveEpilogueBwdISD_SE_SG_Li384ELb0ELb1ELi3EEENS1_19SingleTileSchedulerILb0ELb0ELb0ELi96EEEEEEEEEvNT_6ParamsE)
        .other          _ZN7cutlass13device_kernelIN5flash11enable_sm90INS1_16FlashAttnBwdSm90INS1_25CollectiveMainloopBwdSm90ILi2ELi1ELi1EN4cute5tupleIJNS5_1CILi1EEES8_S8_EEENS6_IJNS7_ILi64EEENS7_ILi96EEENS7_ILi192EEEEEENS_10bfloat16_tEfNS_4arch4Sm90ELb0ELb0ELb0ELb0ELb0ELb0ELb1ELb0ELi3ELi1ELi1ELi1ELb0EEENS1_21CollectiveEpilogueBwdISD_SE_SG_Li384ELb0ELb1ELi3EEENS1_19SingleTileSchedulerILb0ELb0ELb0ELi96EEEEEEEEEvNT_6ParamsE,@"STO_CUDA_ENTRY STV_DEFAULT"
_ZN7cutlass13device_kernelIN5flash11enable_sm90INS1_16FlashAttnBwdSm90INS1_25CollectiveMainloopBwdSm90ILi2ELi1ELi1EN4cute5tupleIJNS5_1CILi1EEES8_S8_EEENS6_IJNS7_ILi64EEENS7_ILi96EEENS7_ILi192EEEEEENS_10bfloat16_tEfNS_4arch4Sm90ELb0ELb0ELb0ELb0ELb0ELb0ELb1ELb0ELi3ELi1ELi1ELi1ELb0EEENS1_21CollectiveEpilogueBwdISD_SE_SG_Li384ELb0ELb1ELi3EEENS1_19SingleTileSchedulerILb0ELb0ELb0ELi96EEEEEEEEEvNT_6ParamsE:
        /* <DEDUP_REMOVED lines=28> */
.L_x_3795:
[----:B------:R-:W-:Y:S05]  /*01c0*/  BSYNC B0 ;  /* 0x0000000000007941 */ /* 0x000fea0003800000 */
.L_x_3794:
        /* <DEDUP_REMOVED lines=34> */
.L_x_3796:
        /* <DEDUP_REMOVED lines=20> */
.L_x_3797:
[----:B------:R-:W-:Y:S01]  /*0530*/  ISETP.NE.AND P0, PT, R2, RZ, PT ;  /* 0x000000ff0200720c */ /* 0x000fe20003f05270 */
[----:B------:R-:W-:Y:S01]  /*0540*/  IMAD.MOV.U32 R17, RZ, RZ, 0x1 ;  /* 0x00000001ff117424 */ /* 0x000fe200078e00ff */
[----:B------:R-:W-:-:S04]  /*0550*/  NOP ;  /* 0x0000000000007918 */ /* 0x000fc80000000000 */
[----:B------:R-:W-:Y:S01]  /*0560*/  SEL R17, R17, 0x2, !P0 ;  /* 0x0000000211117807 */ /* 0x000fe20004000000 */
[----:B-12-45:R-:W-:Y:S06]  /*0570*/  BAR.SYNC.DEFER_BLOCKING 0x0 ;  /* 0x0000000000007b1d */ /* 0x036fec0000010000 */
[----:B------:R-:W-:Y:S05]  /*0580*/  @!P0 BRA `(.L_x_3798) ;  /* 0x0000003c00648947 */ /* 0x000fea0003800000 */
.L_x_3799:
        /* <DEDUP_REMOVED lines=37> */
.L_x_3801:
        /* <DEDUP_REMOVED lines=15> */
.L_x_3800:
        /* <DEDUP_REMOVED lines=20> */
.L_x_3803:
        /* <DEDUP_REMOVED lines=15> */
.L_x_3802:
        /* <DEDUP_REMOVED lines=8> */
.L_x_3888:
[----:B------:R-:W-:Y:S02]  /*0b80*/  SHF.L.U32 R12, RZ, 0x1f, RZ ;  /* 0x0000001fff0c7819 */ /* 0x000fe400000006ff */
[----:B------:R-:W-:Y:S01]  /*0b90*/  LOP3.LUT R5, R2, 0xffffff80, RZ, 0xc0, !PT ;  /* 0xffffff8002057812 */ /* 0x000fe200078ec0ff */
[----:B--2---:R-:W-:Y:S01]  /*0ba0*/  IMAD.HI R2, R14, 0x55555556, RZ ;  /* 0x555555560e027827 */ /* 0x004fe200078e02ff */
[----:B------:R-:W2:Y:S01]  /*0bb0*/  SYNCS.PHASECHK.TRANS64.TRYWAIT P0, [UR37+0x36400], R12 ;  /* 0x0364000cff0075a7 */ /* 0x000ea20008000165 */
[CC--:B------:R-:W-:Y:S02]  /*0bc0*/  LEA.HI R6, R3.reuse, R0.reuse, RZ, 0x5 ;  /* 0x0000000003067211 */ /* 0x0c0fe400078f28ff */
[----:B------:R-:W-:Y:S01]  /*0bd0*/  IMAD.IADD R4, R0, 0x1, -R5 ;  /* 0x0000000100047824 */ /* 0x000fe200078e0a05 */
[----:B------:R-:W-:Y:S02]  /*0be0*/  LEA.HI R3, R3, R0, RZ, 0x4 ;  /* 0x0000000003037211 */ /* 0x000fe400078f20ff */
[----:B------:R-:W-:-:S02]  /*0bf0*/  LEA.HI R5, R2, R2, RZ, 0x1 ;  /* 0x0000000202057211 */ /* 0x000fc400078f08ff */
[----:B------:R-:W-:Y:S02]  /*0c00*/  SHF.R.S32.HI R9, RZ, 0x1f, R4 ;  /* 0x0000001fff097819 */ /* 0x000fe40000011404 */
[----:B------:R-:W-:Y:S01]  /*0c10*/  SHF.R.S32.HI R152, RZ, 0x5, R6 ;  /* 0x00000005ff987819 */ /* 0x000fe20000011406 */
[----:B------:R-:W-:Y:S01]  /*0c20*/  IMAD R5, R5, -0x3, R14 ;  /* 0xfffffffd05057824 */ /* 0x000fe200078e020e */
[----:B------:R-:W-:Y:S02]  /*0c30*/  LEA.HI R8, R9, R4, RZ, 0x2 ;  /* 0x0000000409087211 */ /* 0x000fe400078f10ff */
[----:B------:R-:W-:Y:S02]  /*0c40*/  SHF.R.S32.HI R7, RZ, 0x1f, R6 ;  /* 0x0000001fff077819 */ /* 0x000fe40000011406 */
[----:B------:R-:W-:Y:S02]  /*0c50*/  SHF.R.S32.HI R2, RZ, 0x4, R3 ;  /* 0x00000004ff027819 */ /* 0x000fe40000011403 */
[----:B------:R-:W-:-:S02]  /*0c60*/  SHF.R.S32.HI R10, RZ, 0x2, R8 ;  /* 0x00000002ff0a7819 */ /* 0x000fc40000011408 */
[----:B------:R-:W-:Y:S02]  /*0c70*/  SHF.R.S32.HI R11, RZ, 0x1f, R8 ;  /* 0x0000001fff0b7819 */ /* 0x000fe40000011408 */
[----:B------:R-:W-:Y:S02]  /*0c80*/  LEA.HI R6, R3, R2, RZ, 0x1 ;  /* 0x0000000203067211 */ /* 0x000fe400078f08ff */
[----:B------:R-:W-:Y:S02]  /*0c90*/  LEA.HI R7, R7, R152, RZ, 0x2 ;  /* 0x0000009807077211 */ /* 0x000fe400078f10ff */
[----:B------:R-:W-:Y:S02]  /*0ca0*/  LEA.HI R11, R11, R10, RZ, 0x3 ;  /* 0x0000000a0b0b7211 */ /* 0x000fe400078f18ff */
[----:B------:R-:W-:Y:S02]  /*0cb0*/  LOP3.LUT R153, R6, 0xfffffffe, RZ, 0xc0, !PT ;  /* 0xfffffffe06997812 */ /* 0x000fe400078ec0ff */
[----:B------:R-:W-:-:S02]  /*0cc0*/  LOP3.LUT R7, R7, 0xfffffffc, RZ, 0xc0, !PT ;  /* 0xfffffffc07077812 */ /* 0x000fc400078ec0ff */
[----:B------:R-:W-:Y:S01]  /*0cd0*/  LOP3.LUT R11, R11, 0xfffffff8, RZ, 0xc0, !PT ;  /* 0xfffffff80b0b7812 */ /* 0x000fe200078ec0ff */
[----:B------:R-:W-:Y:S01]  /*0ce0*/  IMAD.IADD R153, R2, 0x1, -R153 ;  /* 0x0000000102997824 */ /* 0x000fe200078e0a99 */
[----:B------:R-:W-:Y:S01]  /*0cf0*/  LEA.HI R9, R9, R4, RZ, 0x5 ;  /* 0x0000000409097211 */ /* 0x000fe200078f28ff */
[----:B------:R-:W-:Y:S02]  /*0d00*/  IMAD.IADD R152, R152, 0x1, -R7 ;  /* 0x0000000198987824 */ /* 0x000fe400078e0a07 */
[----:B------:R-:W-:Y:S01]  /*0d10*/  IMAD.IADD R16, R10, 0x1, -R11 ;  /* 0x000000010a107824 */ /* 0x000fe200078e0a0b */
[----:B------:R-:W-:Y:S01]  /*0d20*/  SHF.R.S32.HI R9, RZ, 0x5, R9 ;  /* 0x00000005ff097819 */ /* 0x000fe20000011409 */
[----:B--2---:R-:W-:Y:S06]  /*0d30*/  @P0 BRA `(.L_x_3805) ;  /* 0x0000000000080947 */ /* 0x004fec0003800000 */
[----:B------:R-:W2:Y:S02]  /*0d40*/  SYNCS.PHASECHK.TRANS64.TRYWAIT P0, [UR37+0x36400], R12 ;  /* 0x0364000cff0075a7 */ /* 0x000ea40008000165 */
[----:B--2---:R-:W-:Y:S05]  /*0d50*/  @!P0 BRA `(.L_x_3806) ;  /* 0x0000006400bc8947 */ /* 0x004fea0003800000 */
.L_x_3805:
[----:B--2---:R-:W2:Y:S01]  /*0d60*/  LDC R12, c[0x0][0x280] ;  /* 0x0000a000ff0c7b82 */ /* 0x004ea20000000800 */
        /* <DEDUP_REMOVED lines=23> */
[----:B--2---:R-:W-:-:S02]  /*0ee0*/  ISETP.GE.AND P0, PT, R12, 0x1, PT ;  /* 0x000000010c00780c */ /* 0x004fc40003f06270 */
        /* <DEDUP_REMOVED lines=27> */
[----:B------:R-:W-:Y:S01]  /*10a0*/  LOP3.LUT R3, R3, 0xfffffff0, RZ, 0xc0, !PT ;  /* 0xfffffff003037812 */ /* 0x000fe200078ec0ff */
[----:B------:R-:W2:Y:S01]  /*10b0*/  S2R R11, SR_CTAID.X ;  /* 0x00000000000b7919 */ /* 0x000ea20000002500 */
[----:B------:R-:W-:Y:S01]  /*10c0*/  LOP3.LUT R9, R8, 0xfffffffc, RZ, 0xc0, !PT ;  /* 0xfffffffc08097812 */ /* 0x000fe200078ec0ff */
[----:B------:R-:W2:Y:S01]  /*10d0*/  LDC R20, c[0x0][0x290] ;  /* 0x0000a400ff147b82 */ /* 0x000ea20000000800 */
[----:B------:R-:W-:-:S04]  /*10e0*/  IMAD.HI R10, R13, 0x55555556, RZ ;  /* 0x555555560d0a7827 */ /* 0x000fc800078e02ff */
[----:B------:R-:W-:Y:S01]  /*10f0*/  IMAD.IADD R3, R0, 0x1, -R3 ;  /* 0x0000000100037824 */ /* 0x000fe200078e0a03 */
[----:B------:R-:W-:Y:S01]  /*1100*/  LEA.HI R10, R10, R10, RZ, 0x1 ;  /* 0x0000000a0a0a7211 */ /* 0x000fe200078f08ff */
[----:B------:R-:W-:Y:S02]  /*1110*/  IMAD R14, R13, 0x400, R4 ;  /* 0x000004000d0e7824 */ /* 0x000fe400078e0204 */
[----:B------:R-:W-:Y:S01]  /*1120*/  IMAD.MOV.U32 R15, RZ, RZ, 0x20 ;  /* 0x00000020ff0f7424 */ /* 0x000fe200078e00ff */
[----:B------:R-:W-:Y:S01]  /*1130*/  LEA.HI R0, R3, R3, RZ, 0x1 ;  /* 0x0000000303007211 */ /* 0x000fe200078f08ff */
[----:B------:R-:W-:Y:S01]  /*1140*/  IMAD R10, R10, -0x3, R13 ;  /* 0xfffffffd0a0a7824 */ /* 0x000fe200078e020d */
[----:B------:R-:W-:Y:S01]  /*1150*/  SHF.R.S32.HI R6, RZ, 0x1f, R3 ;  /* 0x0000001fff067819 */ /* 0x000fe20000011403 */
[----:B------:R-:W-:Y:S01]  /*1160*/  IMAD.MOV.U32 R119, RZ, RZ, RZ ;  /* 0x000000ffff777224 */ /* 0x000fe200078e00ff */
        /* <DEDUP_REMOVED lines=10> */
[----:B------:R-:W-:Y:S02]  /*1210*/  IMAD.SHL.U32 R3, R153, 0x8, RZ ;  /* 0x0000000899037824 */ /* 0x000fe400078e00ff */
[C---:B------:R-:W-:Y:S01]  /*1220*/  IMAD.SHL.U32 R0, R7.reuse, 0x40, RZ ;  /* 0x0000004007007824 */ /* 0x040fe200078e00ff */
[----:B------:R-:W-:Y:S01]  /*1230*/  LOP3.LUT P0, RZ, R7, 0x2, RZ, 0xc0, !PT ;  /* 0x0000000207ff7812 */ /* 0x000fe2000780c0ff */
[----:B-1----:R-:W-:Y:S02]  /*1240*/  IMAD R13, R13, 0x800, R8 ;  /* 0x000008000d0d7824 */ /* 0x002fe400078e0208 */
[----:B------:R-:W-:Y:S01]  /*1250*/  IMAD.IADD R2, R4, 0x1, -R9 ;  /* 0x0000000104027824 */ /* 0x000fe200078e0a09 */
[----:B------:R-:W-:Y:S01]  /*1260*/  LOP3.LUT R0, R0, 0xc0, RZ, 0xc0, !PT ;  /* 0x000000c000007812 */ /* 0x000fe200078ec0ff */
[----:B------:R-:W-:Y:S01]  /*1270*/  IMAD R13, R6, 0x20, R13 ;  /* 0x00000020060d7824 */ /* 0x000fe200078e020d */
[----:B------:R-:W-:Y:S01]  /*1280*/  SEL R15, R15, 0xffffffe0, !P0 ;  /* 0xffffffe00f0f7807 */ /* 0x000fe20004000000 */
[----:B------:R-:W-:Y:S01]  /*1290*/  VIADD R4, R12, 0x3f ;  /* 0x0000003f0c047836 */ /* 0x000fe20000000000 */
[----:B------:R-:W-:Y:S01]  /*12a0*/  LOP3.LUT R3, R0, 0x8, R3, 0xf8, !PT ;  /* 0x0000000800037812 */ /* 0x000fe200078ef803 */
[----:B------:R-:W-:Y:S01]  /*12b0*/  IMAD R13, R152, 0x200, R13 ;  /* 0x00000200980d7824 */ /* 0x000fe200078e020d */
[----:B------:R-:W-:Y:S01]  /*12c0*/  SHF.R.U32.HI R0, RZ, 0x3, R0 ;  /* 0x00000003ff007819 */ /* 0x000fe20000011600 */
[----:B--2---:R-:W-:Y:S01]  /*12d0*/  IMAD R9, R11, -0x60, R20 ;  /* 0xffffffa00b097824 */ /* 0x004fe200078e0214 */
[----:B------:R-:W-:-:S02]  /*12e0*/  SHF.R.S32.HI R11, RZ, 0x1f, R4 ;  /* 0x0000001fff0b7819 */ /* 0x000fc40000011404 */
[----:B------:R-:W-:Y:S02]  /*12f0*/  CS2R R6, SRZ ;  /* 0x0000000000067805 */ /* 0x000fe4000001ff00 */
[----:B------:R-:W-:Y:S01]  /*1300*/  LOP3.LUT R0, R3, R0, RZ, 0x3c, !PT ;  /* 0x0000000003007212 */ /* 0x000fe200078e3cff */
[----:B------:R-:W-:Y:S01]  /*1310*/  IMAD R9, R10, -0x20, R9 ;  /* 0xffffffe00a097824 */ /* 0x000fe200078e0209 */
[----:B------:R-:W-:Y:S01]  /*1320*/  LEA.HI R11, R11, R4, RZ, 0x6 ;  /* 0x000000040b0b7211 */ /* 0x000fe200078f30ff */
[----:B------:R-:W-:Y:S02]  /*1330*/  IMAD.SHL.U32 R4, R14, 0x4, RZ ;  /* 0x000000040e047824 */ /* 0x000fe400078e00ff */
[----:B------:R-:W-:Y:S01]  /*1340*/  IMAD.IADD R0, R0, 0x1, R13 ;  /* 0x0000000100007824 */ /* 0x000fe200078e020d */
[----:B------:R-:W-:Y:S01]  /*1350*/  LOP3.LUT R13, R17, 0x1, RZ, 0xfc, !PT ;  /* 0x00000001110d7812 */ /* 0x000fe200078efcff */
[----:B------:R-:W-:Y:S01]  /*1360*/  IMAD R2, R2, -0x2, R9 ;  /* 0xfffffffe02027824 */ /* 0x000fe200078e0209 */
[----:B------:R-:W-:Y:S01]  /*1370*/  SHF.R.S32.HI R17, RZ, 0x6, R11 ;  /* 0x00000006ff117819 */ /* 0x000fe2000001140b */
[----:B------:R-:W-:Y:S01]  /*1380*/  IMAD.MOV.U32 R12, RZ, RZ, RZ ;  /* 0x000000ffff0c7224 */ /* 0x000fe200078e00ff */
[----:B------:R-:W-:Y:S01]  /*1390*/  LEA R14, R0, UR37, 0x1 ;  /* 0x00000025000e7c11 */ /* 0x000fe2000f8e08ff */
[----:B------:R-:W-:Y:S01]  /*13a0*/  IMAD.MOV.U32 R3, RZ, RZ, RZ ;  /* 0x000000ffff037224 */ /* 0x000fe200078e00ff */
[----:B------:R-:W-:-:S02]  /*13b0*/  LEA R0, R4, UR37, 0x2 ;  /* 0x0000002504007c11 */ /* 0x000fc4000f8e10ff */
[----:B------:R-:W-:-:S07]  /*13c0*/  IADD3 R15, R15, 0x30400, R14 ;  /* 0x000304000f0f7810 */ /* 0x000fce0007ffe00e */
.L_x_3818:
[----:B------:R-:W-:Y:S01]  /*13d0*/  ISETP.NE.AND P0, PT, R13, 0x3, PT ;  /* 0x000000030d00780c */ /* 0x000fe20003f05270 */
[----:B------:R-:W-:-:S12]  /*13e0*/  YIELD ;  /* 0x0000000000007946 */ /* 0x000fd80003800000 */
[----:B--2---:R-:W-:Y:S05]  /*13f0*/  @!P0 BRA `(.L_x_3808) ;  /* 0x0000000000048947 */ /* 0x004fea0003800000 */
[----:B------:R-:W-:Y:S01]  /*1400*/  BPT.TRAP 0x1 ;  /* 0x000000040000795c */ /* 0x000fe20000300000 */
.L_x_3808:
[----:B------:R-:W-:Y:S02]  /*1410*/  LEA R4, R3, UR37, 0x3 ;  /* 0x0000002503047c11 */ /* 0x000fe4000f8e18ff */
[----:B------:R-:W-:-:S04]  /*1420*/  SHF.L.U32 R9, R12, 0x1f, RZ ;  /* 0x0000001f0c097819 */ /* 0x000fc800000006ff */
[----:B------:R1:W2:Y:S01]  /*1430*/  SYNCS.PHASECHK.TRANS64.TRYWAIT P1, [R4+URZ+0x36410], R9 ;  /* 0x03641009040075a7 */ /* 0x0002a2000802017f */
[----:B------:R-:W-:Y:S05]  /*1440*/  @!P0 BRA `(.L_x_3809) ;  /* 0x0000000000048947 */ /* 0x000fea0003800000 */
[----:B------:R-:W-:Y:S01]  /*1450*/  BPT.TRAP 0x1 ;  /* 0x000000040000795c */ /* 0x000fe20000300000 */
.L_x_3809:
[----:B--2---:R-:W-:Y:S05]  /*1460*/  @P1 BRA `(.L_x_3810) ;  /* 0x0000000000081947 */ /* 0x004fea0003800000 */
[----:B------:R-:W2:Y:S02]  /*1470*/  SYNCS.PHASECHK.TRANS64.TRYWAIT P1, [R4+URZ+0x36410], R9 ;  /* 0x03641009040075a7 */ /* 0x000ea4000802017f */
[----:B--2---:R-:W-:Y:S05]  /*1480*/  @!P1 BRA `(.L_x_3811) ;  /* 0x0000006000049947 */ /* 0x004fea0003800000 */
.L_x_3810:
        /* <DEDUP_REMOVED lines=100> */
[----:B------:R3:W5:Y:S01]  /*1ad0*/  LDS R20, [R8+0x30020] ;  /* 0x0300200008147984 */ /* 0x0007620000000800 */
[----:B------:R-:W-:Y:S05]  /*1ae0*/  @!P0 BRA `(.L_x_3812) ;  /* 0x0000000000048947 */ /* 0x000fea0003800000 */
[----:B------:R-:W-:Y:S01]  /*1af0*/  BPT.TRAP 0x1 ;  /* 0x000000040000795c */ /* 0x000fe20000300000 */
.L_x_3812:
[----:B---3--:R-:W-:-:S04]  /*1b00*/  SHF.L.U32 R8, R7, 0x1f, RZ ;  /* 0x0000001f07087819 */ /* 0x008fc800000006ff */
[----:B------:R3:W1:Y:S01]  /*1b10*/  SYNCS.PHASECHK.TRANS64.TRYWAIT P1, [UR37+0x36430], R8 ;  /* 0x03643008ff0075a7 */ /* 0x0006620008020165 */
[----:B------:R-:W-:Y:S05]  /*1b20*/  @!P0 BRA `(.L_x_3813) ;  /* 0x0000000000048947 */ /* 0x000fea0003800000 */
[----:B------:R-:W-:Y:S01]  /*1b30*/  BPT.TRAP 0x1 ;  /* 0x000000040000795c */ /* 0x000fe20000300000 */
.L_x_3813:
[----:B-1----:R-:W-:Y:S05]  /*1b40*/  @P1 BRA `(.L_x_3814) ;  /* 0x0000000000081947 */ /* 0x002fea0003800000 */
[----:B------:R-:W1:Y:S02]  /*1b50*/  SYNCS.PHASECHK.TRANS64.TRYWAIT P1, [UR37+0x36430], R8 ;  /* 0x03643008ff0075a7 */ /* 0x000e640008020165 */
[----:B-1----:R-:W-:Y:S05]  /*1b60*/  @!P1 BRA `(.L_x_3815) ;  /* 0x0000005800609947 */ /* 0x002fea0003800000 */
.L_x_3814:
[----:B------:R-:W-:Y:S01]  /*1b70*/  UIADD3 UR5, UR37, 0x2a000, URZ ;  /* 0x0002a00025057890 */ /* 0x000fe2000fffe03f */
[----:B------:R-:W-:Y:S01]  /*1b80*/  WARPGROUP.ARRIVE ;  /* 0x00000000000079c5 */ /* 0x000fe20000000000 */
[----:B------:R-:W-:Y:S01]  /*1b90*/  UIADD3 UR4, UR4, 0x9000, URZ ;  /* 0x0000900004047890 */ /* 0x000fe2000fffe03f */
[C---:B------:R-:W-:Y:S01]  /*1ba0*/  ISETP.GT.AND P1, PT, R2.reuse, RZ, PT ;  /* 0x000000ff0200720c */ /* 0x040fe20003f24270 */
[----:B------:R-:W-:Y:S01]  /*1bb0*/  USHF.R.U32.HI UR6, URZ, 0x4, UR5 ;  /* 0x000000043f067899 */ /* 0x000fe20008011605 */
[----:B------:R-:W-:Y:S01]  /*1bc0*/  ISETP.GT.AND P2, PT, R2, 0x1, PT ;  /* 0x000000010200780c */ /* 0x000fe20003f44270 */
[----:B------:R-:W-:Y:S01]  /*1bd0*/  USHF.R.U32.HI UR4, URZ, 0x4, UR4 ;  /* 0x000000043f047899 */ /* 0x000fe20008011604 */
[----:B--2---:R-:W-:Y:S01]  /*1be0*/  FSEL R9, R138, -INF , P1 ;  /* 0xff8000008a097808 */ /* 0x004fe20000800000 */
[----:B------:R-:W-:Y:S01]  /*1bf0*/  ULOP3.LUT UR7, UR6, 0x3fff, URZ, 0xc0, !UPT ;  /* 0x00003fff06077892 */ /* 0x000fe2000f8ec03f */
[----:B---3--:R-:W-:Y:S01]  /*1c00*/  FSEL R8, R137, -INF , P2 ;  /* 0xff80000089087808 */ /* 0x008fe20001000000 */
[----:B------:R-:W-:Y:S01]  /*1c10*/  ULOP3.LUT UR6, UR4, 0x3fff, URZ, 0xc0, !UPT ;  /* 0x00003fff04067892 */ /* 0x000fe2000f8ec03f */
[C---:B------:R-:W-:Y:S01]  /*1c20*/  ISETP.GT.AND P3, PT, R2.reuse, 0x8, PT ;  /* 0x000000080200780c */ /* 0x040fe20003f64270 */
[----:B------:R-:W-:Y:S01]  /*1c30*/  ULOP3.LUT UR4, UR7, 0x10000, URZ, 0xfc, !UPT ;  /* 0x0001000007047892 */ /* 0x000fe2000f8efc3f */
[----:B------:R-:W-:Y:S01]  /*1c40*/  ISETP.GT.AND P4, PT, R2, 0x9, PT ;  /* 0x000000090200780c */ /* 0x000fe20003f84270 */
[----:B------:R-:W-:Y:S01]  /*1c50*/  ULOP3.LUT UR6, UR6, 0x10000, URZ, 0xfc, !UPT ;  /* 0x0001000006067892 */ /* 0x000fe2000f8efc3f */
[----:B------:R-:W-:Y:S01]  /*1c60*/  FSEL R136, R136, -INF , P1 ;  /* 0xff80000088887808 */ /* 0x000fe20000800000 */
[----:B------:R-:W-:Y:S01]  /*1c70*/  UMOV UR9, 0x40000040 ;  /* 0x4000004000097882 */ /* 0x000fe20000000000 */
[----:B------:R-:W-:Y:S01]  /*1c80*/  UMOV UR11, 0x40000040 ;  /* 0x40000040000b7882 */ /* 0x000fe20000000000 */
[----:B------:R-:W-:Y:S01]  /*1c90*/  ULDC UR7, c[0x0][0x744] ;  /* 0x0001d10000077ab9 */ /* 0x000fe20000000800 */
[----:B------:R-:W-:Y:S01]  /*1ca0*/  UMOV UR8, UR4 ;  /* 0x0000000400087c82 */ /* 0x000fe20008000000 */
[--C-:B-----5:R-:W-:Y:S01]  /*1cb0*/  FFMA.FTZ R138, R9, UR7, -R20.reuse ;  /* 0x00000007098a7c23 */ /* 0x120fe20008010814 */
[----:B------:R-:W-:Y:S01]  /*1cc0*/  UMOV UR10, UR6 ;  /* 0x00000006000a7c82 */ /* 0x000fe20008000000 */
[----:B------:R-:W-:Y:S01]  /*1cd0*/  FSEL R140, R140, -INF , P3 ;  /* 0xff8000008c8c7808 */ /* 0x000fe20001800000 */
[----:B------:R-:W-:Y:S01]  /*1ce0*/  HGMMA.64x32x16.F32.BF16 R120, gdesc[UR8], RZ, !UPT, gsb0 ;  /* 0x00600000087879f0 */ /* 0x000fe2000c0018ff */
[----:B------:R-:W-:Y:S01]  /*1cf0*/  UIADD3 UR10, UR6, 0x2, URZ ;  /* 0x00000002060a7890 */ /* 0x000fe2000fffe03f */
[----:B------:R-:W-:Y:S01]  /*1d00*/  FSEL R139, R139, -INF , P2 ;  /* 0xff8000008b8b7808 */ /* 0x000fe20001000000 */
[----:B------:R-:W-:Y:S01]  /*1d10*/  UIADD3 UR8, UR4, 0x2, URZ ;  /* 0x0000000204087890 */ /* 0x000fe2000fffe03f */
[----:B------:R-:W-:Y:S01]  /*1d20*/  FSEL R9, R142, -INF , P3 ;  /* 0xff8000008e097808 */ /* 0x000fe20001800000 */
[----:B------:R-:W-:Y:S01]  /*1d30*/  UMOV UR11, 0x40000040 ;  /* 0x40000040000b7882 */ /* 0x000fe20000000000 */
[----:B------:R-:W-:Y:S01]  /*1d40*/  UMOV UR9, 0x40000040 ;  /* 0x4000004000097882 */ /* 0x000fe20000000000 */
[----:B------:R-:W-:Y:S01]  /*1d50*/  FSEL R11, R143, -INF , P4 ;  /* 0xff8000008f0b7808 */ /* 0x000fe20002000000 */
[--C-:B----4-:R-:W-:Y:S01]  /*1d60*/  FFMA.FTZ R23, R8, UR7, -R21.reuse ;  /* 0x0000000708177c23 */ /* 0x110fe20008010815 */
[----:B------:R-:W-:Y:S01]  /*1d70*/  FSEL R8, R141, -INF , P4 ;  /* 0xff8000008d087808 */ /* 0x000fe20002000000 */
[--C-:B------:R-:W-:Y:S01]  /*1d80*/  FFMA.FTZ R22, R136, UR7, -R21.reuse ;  /* 0x0000000788167c23 */ /* 0x100fe20008010815 */
[----:B------:R-:W-:Y:S01]  /*1d90*/  LEA R155, R16, UR37, 0x2 ;  /* 0x00000025109b7c11 */ /* 0x000fe2000f8e10ff */
[--C-:B------:R-:W-:Y:S01]  /*1da0*/  FFMA.FTZ R136, R140, UR7, -R21.reuse ;  /* 0x000000078c887c23 */ /* 0x100fe20008010815 */
[--C-:B------:R-:W-:Y:S01]  /*1db0*/  FFMA.FTZ R139, R139, UR7, -R20.reuse ;  /* 0x000000078b8b7c23 */ /* 0x100fe20008010814 */
[--C-:B------:R-:W-:Y:S01]  /*1dc0*/  FFMA.FTZ R143, R9, UR7, -R20.reuse ;  /* 0x00000007098f7c23 */ /* 0x100fe20008010814 */
[----:B------:R-:W-:Y:S01]  /*1dd0*/  FFMA.FTZ R142, R11, UR7, -R20 ;  /* 0x000000070b8e7c23 */ /* 0x000fe20008010814 */
[----:B------:R-:W-:Y:S01]  /*1de0*/  FFMA.FTZ R8, R8, UR7, -R21 ;  /* 0x0000000708087c23 */ /* 0x000fe20008010815 */
[----:B------:R-:W-:Y:S01]  /*1df0*/  MUFU.EX2 R22, R22 ;  /* 0x0000001600167308 */ /* 0x000fe20000000800 */
[----:B------:R-:W-:-:S02]  /*1e00*/  ISETP.GT.AND P1, PT, R2, 0x10, PT ;  /* 0x000000100200780c */ /* 0x000fc40003f24270 */
[C---:B------:R-:W-:Y:S02]  /*1e10*/  ISETP.GT.AND P2, PT, R2.reuse, 0x11, PT ;  /* 0x000000110200780c */ /* 0x040fe40003f44270 */
[C---:B------:R-:W-:Y:S02]  /*1e20*/  ISETP.GT.AND P3, PT, R2.reuse, 0x18, PT ;  /* 0x000000180200780c */ /* 0x040fe40003f64270 */
[----:B------:R-:W-:Y:S01]  /*1e30*/  ISETP.GT.AND P4, PT, R2, 0x19, PT ;  /* 0x000000190200780c */ /* 0x000fe20003f84270 */
[----:B------:R-:W1:Y:S01]  /*1e40*/  MUFU.EX2 R23, R23 ;  /* 0x0000001700177308 */ /* 0x000e620000000800 */
[----:B------:R-:W-:Y:S02]  /*1e50*/  FSEL R144, R144, -INF , P1 ;  /* 0xff80000090907808 */ /* 0x000fe40000800000 */
[----:B------:R-:W-:Y:S02]  /*1e60*/  FSEL R154, R145, -INF , P2 ;  /* 0xff800000919a7808 */ /* 0x000fe40001000000 */
[----:B------:R-:W-:Y:S01]  /*1e70*/  FSEL R148, R148, -INF , P3 ;  /* 0xff80000094947808 */ /* 0x000fe20001800000 */
[--C-:B------:R-:W-:Y:S01]  /*1e80*/  FFMA.FTZ R144, R144, UR7, -R21.reuse ;  /* 0x0000000790907c23 */ /* 0x100fe20008010815 */
[----:B------:R-:W-:Y:S01]  /*1e90*/  FSEL R145, R150, -INF , P3 ;  /* 0xff80000096917808 */ /* 0x000fe20001800000 */
[----:B------:R-:W-:Y:S01]  /*1ea0*/  MUFU.EX2 R136, R136 ;  /* 0x0000008800887308 */ /* 0x000fe20000000800 */
[----:B------:R-:W-:Y:S01]  /*1eb0*/  FSEL R147, R147, -INF , P2 ;  /* 0xff80000093937808 */ /* 0x000fe20001000000 */
[----:B------:R-:W-:Y:S01]  /*1ec0*/  FFMA.FTZ R154, R154, UR7, -R21 ;  /* 0x000000079a9a7c23 */ /* 0x000fe20008010815 */
[----:B------:R-:W-:-:S05]  /*1ed0*/  FSEL R151, R151, -INF , P4 ;  /* 0xff80000097977808 */ /* 0x000fca0002000000 */
[----:B------:R1:W2:Y:S08]  /*1ee0*/  MUFU.EX2 R137, R8 ;  /* 0x0000000800897308 */ /* 0x0002b00000000800 */
[----:B------:R-:W-:Y:S01]  /*1ef0*/  MUFU.EX2 R138, R138 ;  /* 0x0000008a008a7308 */ /* 0x000fe20000000800 */
[----:B-1----:R-:W-:-:S07]  /*1f00*/  F2FP.BF16.F32.PACK_AB R8, R23, R22 ;  /* 0x000000161708723e */ /* 0x002fce00000010ff */
[----:B------:R-:W1:Y:S01]  /*1f10*/  MUFU.EX2 R139, R139 ;  /* 0x0000008b008b7308 */ /* 0x000e620000000800 */
[----:B--2---:R-:W-:Y:S01]  /*1f20*/  F2FP.BF16.F32.PACK_AB R10, R137, R136 ;  /* 0x00000088890a723e */ /* 0x004fe200000010ff */
[----:B------:R-:W-:Y:S02]  /*1f30*/  WARPGROUP.DEPBAR.LE gsb0, 0x0 ;  /* 0x00008000000079c5 */ /* 0x000fe40000010000 */
[----:B------:R-:W-:-:S04]  /*1f40*/  WARPGROUP.ARRIVE ;  /* 0x00000000000079c5 */ /* 0x000fc80000000000 */
[----:B------:R-:W-:Y:S02]  /*1f50*/  MUFU.EX2 R143, R143 ;  /* 0x0000008f008f7308 */ /* 0x000fe40000000800 */
[----:B------:R-:W-:Y:S01]  /*1f60*/  HGMMA.64x32x16.F32.BF16 R120, gdesc[UR8], R120, gsb0 ;  /* 0x00600000087879f0 */ /* 0x000fe20008001878 */
[----:B------:R-:W-:Y:S02]  /*1f70*/  UIADD3 UR10, UR6, 0x4, URZ ;  /* 0x00000004060a7890 */ /* 0x000fe4000fffe03f */
[----:B------:R-:W-:Y:S01]  /*1f80*/  UIADD3 UR8, UR4, 0x4, URZ ;  /* 0x0000000404087890 */ /* 0x000fe2000fffe03f */
[----:B------:R-:W-:Y:S01]  /*1f90*/  UMOV UR11, 0x40000040 ;  /* 0x40000040000b7882 */ /* 0x000fe20000000000 */
[----:B------:R-:W-:Y:S01]  /*1fa0*/  UMOV UR9, 0x40000040 ;  /* 0x4000004000097882 */ /* 0x000fe20000000000 */
[----:B------:R-:W2:Y:S01]  /*1fb0*/  MUFU.EX2 R142, R142 ;  /* 0x0000008e008e7308 */ /* 0x000ea20000000800 */
[----:B-1----:R-:W-:-:S07]  /*1fc0*/  F2FP.BF16.F32.PACK_AB R9, R139, R138 ;  /* 0x0000008a8b09723e */ /* 0x002fce00000010ff */
[----:B------:R-:W1:Y:S01]  /*1fd0*/  MUFU.EX2 R144, R144 ;  /* 0x0000009000907308 */ /* 0x000e620000000800 */
[----:B--2---:R-:W-:Y:S01]  /*1fe0*/  F2FP.BF16.F32.PACK_AB R11, R142, R143 ;  /* 0x0000008f8e0b723e */ /* 0x004fe200000010ff */
        /* <DEDUP_REMOVED lines=78> */
[----:B------:R-:W2:Y:S04]  /*24d0*/  LDS R141, [R155+0x30200] ;  /* 0x030200009b8d7984 */ /* 0x000ea80000000800 */
[----:B------:R-:W3:Y:S01]  /*24e0*/  LDS R140, [R155+0x30220] ;  /* 0x030220009b8c7984 */ /* 0x000ee20000000800 */
[----:B------:R-:W-:Y:S06]  /*24f0*/  BAR.SYNC.DEFER_BLOCKING 0x9, 0x180 ;  /* 0x0246000000007b1d */ /* 0x000fec0000010000 */
[----:B------:R4:W-:Y:S01]  /*2500*/  STSM.16.M88.4 [R14+0x30400], R8 ;  /* 0x030400080e007844 */ /* 0x0009e20000000200 */
[--C-:B--2---:R-:W-:Y:S01]  /*2510*/  FADD.FTZ R150, R125, -R141.reuse ;  /* 0x8000008d7d967221 */ /* 0x104fe20000010000 */
[----:B------:R-:W-:-:S03]  /*2520*/  FADD.FTZ R125, R132, -R141 ;  /* 0x8000008d847d7221 */ /* 0x000fc60000010000 */
[----:B------:R-:W-:Y:S01]  /*2530*/  FMUL.FTZ R137, R137, R150 ;  /* 0x0000009689897220 */ /* 0x000fe20000410000 */
[----:B----4-:R-:W-:Y:S01]  /*2540*/  FSEL R8, R149, -INF , P4 ;  /* 0xff80000095087808 */ /* 0x010fe20002000000 */
[--C-:B------:R-:W-:Y:S01]  /*2550*/  FFMA.FTZ R10, R148, UR7, -R21.reuse ;  /* 0x00000007940a7c23 */ /* 0x100fe20008010815 */
[----:B------:R-:W-:Y:S01]  /*2560*/  FSEL R11, R146, -INF , P1 ;  /* 0xff800000920b7808 */ /* 0x000fe20000800000 */
[--C-:B------:R-:W-:Y:S01]  /*2570*/  FFMA.FTZ R146, R145, UR7, -R20.reuse ;  /* 0x0000000791927c23 */ /* 0x100fe20008010814 */
[--C-:B------:R-:W-:Y:S01]  /*2580*/  FFMA.FTZ R145, R151, UR7, -R20.reuse ;  /* 0x0000000797917c23 */ /* 0x100fe20008010814 */
[----:B------:R-:W-:Y:S01]  /*2590*/  FFMA.FTZ R21, R8, UR7, -R21 ;  /* 0x0000000708157c23 */ /* 0x000fe20008010815 */
[----:B------:R-:W2:Y:S01]  /*25a0*/  MUFU.EX2 R9, R154 ;  /* 0x0000009a00097308 */ /* 0x000ea20000000800 */
[--C-:B------:R-:W-:Y:S01]  /*25b0*/  FFMA.FTZ R8, R11, UR7, -R20.reuse ;  /* 0x000000070b087c23 */ /* 0x100fe20008010814 */
[----:B------:R-:W-:Y:S01]  /*25c0*/  FFMA.FTZ R11, R147, UR7, -R20 ;  /* 0x00000007930b7c23 */ /* 0x000fe20008010814 */
[--C-:B------:R-:W-:Y:S01]  /*25d0*/  FADD.FTZ R149, R124, -R141.reuse ;  /* 0x8000008d7c957221 */ /* 0x100fe20000010000 */
[--C-:B------:R-:W-:Y:S01]  /*25e0*/  FADD.FTZ R148, R121, -R141.reuse ;  /* 0x8000008d79947221 */ /* 0x100fe20000010000 */
[--C-:B------:R-:W-:Y:S01]  /*25f0*/  FADD.FTZ R124, R133, -R141.reuse ;  /* 0x8000008d857c7221 */ /* 0x100fe20000010000 */
[--C-:B------:R-:W-:Y:S01]  /*2600*/  FADD.FTZ R121, R128, -R141.reuse ;  /* 0x8000008d80797221 */ /* 0x100fe20000010000 */
[--C-:B---3--:R-:W-:Y:S01]  /*2610*/  FADD.FTZ R133, R122, -R140.reuse ;  /* 0x8000008c7a857221 */ /* 0x108fe20000010000 */
[----:B------:R-:W3:Y:S01]  /*2620*/  MUFU.EX2 R10, R10 ;  /* 0x0000000a000a7308 */ /* 0x000ee20000000800 */
[--C-:B------:R-:W-:Y:S01]  /*2630*/  FADD.FTZ R147, R120, -R141.reuse ;  /* 0x8000008d78937221 */ /* 0x100fe20000010000 */
[--C-:B------:R-:W-:Y:S01]  /*2640*/  FADD.FTZ R122, R123, -R140.reuse ;  /* 0x8000008c7b7a7221 */ /* 0x100fe20000010000 */
[--C-:B------:R-:W-:Y:S01]  /*2650*/  FADD.FTZ R128, R126, -R140.reuse ;  /* 0x8000008c7e807221 */ /* 0x100fe20000010000 */
[----:B------:R-:W-:Y:S01]  /*2660*/  FADD.FTZ R120, R129, -R141 ;  /* 0x8000008d81787221 */ /* 0x000fe20000010000 */
[--C-:B------:R-:W-:Y:S01]  /*2670*/  FADD.FTZ R123, R127, -R140.reuse ;  /* 0x8000008c7f7b7221 */ /* 0x100fe20000010000 */
[--C-:B------:R-:W-:Y:S01]  /*2680*/  FADD.FTZ R126, R131, -R140.reuse ;  /* 0x8000008c837e7221 */ /* 0x100fe20000010000 */
[----:B------:R-:W-:Y:S01]  /*2690*/  FMUL.FTZ R143, R143, R128 ;  /* 0x000000808f8f7220 */ /* 0x000fe20000410000 */
[----:B------:R-:W4:Y:S01]  /*26a0*/  MUFU.EX2 R21, R21 ;  /* 0x0000001500157308 */ /* 0x000f220000000800 */
[----:B------:R-:W-:Y:S01]  /*26b0*/  FMUL.FTZ R139, R139, R122 ;  /* 0x0000007a8b8b7220 */ /* 0x000fe20000410000 */
[----:B------:R-:W-:Y:S01]  /*26c0*/  FMUL.FTZ R142, R142, R123 ;  /* 0x0000007b8e8e7220 */ /* 0x000fe20000410000 */
[----:B-1----:R-:W-:Y:S01]  /*26d0*/  FMUL.FTZ R128, R144, R121 ;  /* 0x0000007990807220 */ /* 0x002fe20000410000 */
[C---:B--2---:R-:W-:Y:S01]  /*26e0*/  FMUL.FTZ R131, R9.reuse, R120 ;  /* 0x0000007809837220 */ /* 0x044fe20000410000 */
[----:B------:R-:W-:Y:S01]  /*26f0*/  F2FP.BF16.F32.PACK_AB R120, R9, R144 ;  /* 0x000000900978723e */ /* 0x000fe200000010ff */
[--C-:B------:R-:W-:Y:S01]  /*2700*/  FADD.FTZ R127, R130, -R140.reuse ;  /* 0x8000008c827f7221 */ /* 0x100fe20000010000 */
[--C-:B------:R-:W-:Y:S01]  /*2710*/  FADD.FTZ R129, R134, -R140.reuse ;  /* 0x8000008c86817221 */ /* 0x100fe20000010000 */
[----:B------:R-:W1:Y:S01]  /*2720*/  MUFU.EX2 R8, R8 ;  /* 0x0000000800087308 */ /* 0x000e620000000800 */
[----:B------:R-:W-:Y:S01]  /*2730*/  FADD.FTZ R140, R135, -R140 ;  /* 0x8000008c878c7221 */ /* 0x000fe20000010000 */
[----:B------:R-:W-:Y:S01]  /*2740*/  FMUL.FTZ R22, R22, R147 ;  /* 0x0000009316167220 */ /* 0x000fe20000410000 */
[----:B------:R-:W-:Y:S01]  /*2750*/  FMUL.FTZ R23, R23, R148 ;  /* 0x0000009417177220 */ /* 0x000fe20000410000 */
[----:B------:R-:W-:Y:S01]  /*2760*/  FMUL.FTZ R136, R136, R149 ;  /* 0x0000009588887220 */ /* 0x000fe20000410000 */
[----:B------:R-:W-:Y:S01]  /*2770*/  FMUL.FTZ R138, R138, R133 ;  /* 0x000000858a8a7220 */ /* 0x000fe20000410000 */
[----:B---3--:R-:W-:Y:S01]  /*2780*/  FMUL.FTZ R125, R10, R125 ;  /* 0x0000007d0a7d7220 */ /* 0x008fe20000410000 */
[----:B------:R-:W-:Y:S01]  /*2790*/  UMOV UR7, 0x80000020 ;  /* 0x8000002000077882 */ /* 0x000fe20000000000 */
[----:B------:R-:W2:Y:S01]  /*27a0*/  MUFU.EX2 R11, R11 ;  /* 0x0000000b000b7308 */ /* 0x000ea20000000800 */
[C---:B----4-:R-:W-:Y:S01]  /*27b0*/  F2FP.BF16.F32.PACK_AB R122, R21.reuse, R10 ;  /* 0x0000000a157a723e */ /* 0x050fe200000010ff */
[----:B------:R-:W-:Y:S01]  /*27c0*/  FMUL.FTZ R124, R21, R124 ;  /* 0x0000007c157c7220 */ /* 0x000fe20000410000 */
[----:B------:R-:W-:-:S02]  /*27d0*/  F2FP.BF16.F32.PACK_AB R10, R137, R136 ;  /* 0x00000088890a723e */ /* 0x000fc400000010ff */
[----:B------:R-:W-:-:S03]  /*27e0*/  F2FP.BF16.F32.PACK_AB R9, R139, R138 ;  /* 0x0000008a8b09723e */ /* 0x000fc600000010ff */
[----:B------:R-:W3:Y:S01]  /*27f0*/  MUFU.EX2 R20, R146 ;  /* 0x0000009200147308 */ /* 0x000ee20000000800 */
[----:B-1----:R-:W-:-:S07]  /*2800*/  FMUL.FTZ R21, R8, R127 ;  /* 0x0000007f08157220 */ /* 0x002fce0000410000 */
[----:B------:R-:W1:Y:S01]  /*2810*/  MUFU.EX2 R145, R145 ;  /* 0x0000009100917308 */ /* 0x000e620000000800 */
[C---:B--2---:R-:W-:Y:S01]  /*2820*/  F2FP.BF16.F32.PACK_AB R121, R11.reuse, R8 ;  /* 0x000000080b79723e */ /* 0x044fe200000010ff */
[----:B------:R-:W-:Y:S01]  /*2830*/  FMUL.FTZ R126, R11, R126 ;  /* 0x0000007e0b7e7220 */ /* 0x000fe20000410000 */
[----:B------:R-:W-:Y:S02]  /*2840*/  F2FP.BF16.F32.PACK_AB R8, R23, R22 ;  /* 0x000000161708723e */ /* 0x000fe400000010ff */
[----:B------:R-:W-:Y:S02]  /*2850*/  F2FP.BF16.F32.PACK_AB R11, R142, R143 ;  /* 0x0000008f8e0b723e */ /* 0x000fe400000010ff */
[----:B------:R-:W-:Y:S01]  /*2860*/  F2FP.BF16.F32.PACK_AB R22, R124, R125 ;  /* 0x0000007d7c16723e */ /* 0x000fe200000010ff */
[----:B---3--:R-:W-:Y:S01]  /*2870*/  FMUL.FTZ R129, R20, R129 ;  /* 0x0000008114817220 */ /* 0x008fe20000410000 */
[----:B------:R-:W-:Y:S02]  /*2880*/  F2FP.BF16.F32.PACK_AB R21, R126, R21 ;  /* 0x000000157e15723e */ /* 0x000fe400000010ff */
[C---:B-1----:R-:W-:Y:S01]  /*2890*/  F2FP.BF16.F32.PACK_AB R123, R145.reuse, R20 ;  /* 0x00000014917b723e */ /* 0x042fe200000010ff */
[----:B------:R-:W-:Y:S01]  /*28a0*/  FMUL.FTZ R140, R145, R140 ;  /* 0x0000008c918c7220 */ /* 0x000fe20000410000 */
[----:B------:R-:W-:-:S03]  /*28b0*/  F2FP.BF16.F32.PACK_AB R20, R131, R128 ;  /* 0x000000808314723e */ /* 0x000fc600000010ff */
[----:B------:R1:W-:Y:S01]  /*28c0*/  STSM.16.M88.4 [R15], R120 ;  /* 0x000000780f007844 */ /* 0x0003e20000000200 */
[----:B------:R-:W-:Y:S01]  /*28d0*/  F2FP.BF16.F32.PACK_AB R23, R140, R129 ;  /* 0x000000818c17723e */ /* 0x000fe200000010ff */
[----:B------:R-:W-:Y:S01]  /*28e0*/  @!PT LDS RZ, [RZ] ;  /* 0x00000000fffff984 */ /* 0x000fe20000000800 */
[----:B------:R-:W-:Y:S01]  /*28f0*/  @!PT LDS RZ, [RZ] ;  /* 0x00000000fffff984 */ /* 0x000fe20000000800 */
[----:B------:R-:W-:Y:S01]  /*2900*/  @!PT LDS RZ, [RZ] ;  /* 0x00000000fffff984 */ /* 0x000fe20000000800 */
[----:B------:R-:W-:Y:S01]  /*2910*/  @!PT LDS RZ, [RZ] ;  /* 0x00000000fffff984 */ /* 0x000fe20000000800 */
[----:B------:R2:W-:Y:S06]  /*2920*/  MEMBAR.ALL.CTA ;  /* 0x0000000000007992 */ /* 0x0005ec0000008000 */
[----:B--2---:R-:W2:Y:S02]  /*2930*/  FENCE.VIEW.ASYNC.S ;  /* 0x00000000000073c6 */ /* 0x004ea40000000000 */
        /* <DEDUP_REMOVED lines=83> */
.L_x_3816:
        /* <DEDUP_REMOVED lines=60> */
.L_x_3817:
        /* <DEDUP_REMOVED lines=12> */
.L_x_3807:
        /* <DEDUP_REMOVED lines=55> */
[----:B--2---:R-:W-:Y:S02]  /*3660*/  IMAD.U32 R4, RZ, RZ, UR4 ;  /* 0x00000004ff047e24 */ /* 0x004fe4000f8e00ff */
[----:B------:R-:W-:Y:S01]  /*3670*/  IMAD.U32 R5, RZ, RZ, UR5 ;  /* 0x00000005ff057e24 */ /* 0x000fe2000f8e00ff */
[----:B------:R-:W2:Y:S01]  /*3680*/  LDC.64 R14, c[0x4][R14] ;  /* 0x010000000e0e7b82 */ /* 0x000ea20000000a00 */
        /* <DEDUP_REMOVED lines=9> */
[----:B--2---:R-:W-:Y:S05]  /*3720*/  CALL.ABS.NOINC R14 ;  /* 0x000000000e007343 */ /* 0x004fea0003c00000 */
.L_x_3819:
[----:B------:R-:W-:-:S06]  /*3730*/  UIADD3 UR4, UR37, 0x9000, URZ ;  /* 0x0000900025047890 */ /* 0x000fcc000fffe03f */
[----:B------:R-:W-:-:S05]  /*3740*/  IMAD.U32 R16, RZ, RZ, UR4 ;  /* 0x00000004ff107e24 */ /* 0x000fca000f8e00ff */
[----:B------:R-:W-:-:S13]  /*3750*/  LOP3.LUT P0, RZ, R16, 0x3ff, RZ, 0xc0, !PT ;  /* 0x000003ff10ff7812 */ /* 0x000fda000780c0ff */
[----:B------:R-:W-:Y:S05]  /*3760*/  @!P0 BRA `(.L_x_3820) ;  /* 0x0000000000408947 */ /* 0x000fea0003800000 */
        /* <DEDUP_REMOVED lines=16> */
.L_x_3820:
        /* <DEDUP_REMOVED lines=18> */
.L_x_3821:
        /* <DEDUP_REMOVED lines=18> */
.L_x_3822:
[----:B------:R-:W2:Y:S01]  /*3ab0*/  S2R R0, SR_TID.X ;  /* 0x0000000000007919 */ /* 0x000ea20000002100 */
[----:B------:R-:W-:Y:S01]  /*3ac0*/  IMAD.SHL.U32 R3, R152, 0x10, RZ ;  /* 0x0000001098037824 */ /* 0x000fe200078e00ff */
[----:B------:R-:W-:Y:S05]  /*3ad0*/  WARPSYNC.ALL ;  /* 0x0000000000007948 */ /* 0x000fea0003800000 */
[----:B------:R-:W-:Y:S01]  /*3ae0*/  BAR.SYNC.DEFER_BLOCKING 0x1, 0x180 ;  /* 0x0046000000007b1d */ /* 0x000fe20000010000 */
        /* <DEDUP_REMOVED lines=18> */
[----:B------:R-:W-:Y:S02]  /*3c10*/  LOP3.LUT R2, R0, 0x1c0, RZ, 0xc0, !PT ;  /* 0x000001c000027812 */ /* 0x000fe400078ec0ff */
[CC--:B------:R-:W-:Y:S02]  /*3c20*/  LEA.HI R5, R7.reuse, R4.reuse, RZ, 0x7 ;  /* 0x0000000407057211 */ /* 0x0c0fe400078f38ff */
[----:B------:R-:W-:Y:S02]  /*3c30*/  LEA.HI R0, R7, R4, RZ, 0x3 ;  /* 0x0000000407007211 */ /* 0x000fe400078f18ff */
[----:B------:R-:W-:Y:S02]  /*3c40*/  LOP3.LUT R3, R2, 0x30, R3, 0xf8, !PT ;  /* 0x0000003002037812 */ /* 0x000fe400078ef803 */
[----:B------:R-:W-:-:S02]  /*3c50*/  SHF.R.S32.HI R6, RZ, 0x7, R5 ;  /* 0x00000007ff067819 */ /* 0x000fc40000011405 */
[----:B------:R-:W-:Y:S02]  /*3c60*/  SHF.R.U32.HI R5, RZ, 0x3, R2 ;  /* 0x00000003ff057819 */ /* 0x000fe40000011602 */
[----:B------:R-:W-:Y:S01]  /*3c70*/  LOP3.LUT R0, R3, 0x8, R0, 0xf8, !PT ;  /* 0x0000000803007812 */ /* 0x000fe200078ef800 */
[----:B------:R-:W-:Y:S01]  /*3c80*/  IMAD R153, R6, 0xc, R153 ;  /* 0x0000000c06997824 */ /* 0x000fe200078e0299 */
[----:B------:R-:W-:Y:S02]  /*3c90*/  LEA.HI R4, R7, R4, RZ, 0x5 ;  /* 0x0000000407047211 */ /* 0x000fe400078f28ff */
[----:B------:R-:W-:Y:S02]  /*3ca0*/  LOP3.LUT R0, R0, R5, RZ, 0x3c, !PT ;  /* 0x0000000500007212 */ /* 0x000fe400078e3cff */
[----:B------:R-:W-:Y:S02]  /*3cb0*/  SHF.R.S32.HI R2, RZ, 0x5, R4 ;  /* 0x00000005ff027819 */ /* 0x000fe40000011404 */
[----:B------:R-:W-:Y:S01]  /*3cc0*/  F2FP.BF16.F32.PACK_AB R50, R53, R52 ;  /* 0x000000343532723e */ /* 0x000fe200000010ff */
[----:B------:R-:W-:Y:S01]  /*3cd0*/  IMAD.U32 R0, R153, 0x200, R0 ;  /* 0x0000020099007824 */ /* 0x000fe200078e0000 */
[----:B------:R-:W-:-:S02]  /*3ce0*/  F2FP.BF16.F32.PACK_AB R51, R55, R54 ;  /* 0x000000363733723e */ /* 0x000fc400000010ff */
[----:B------:R-:W-:Y:S01]  /*3cf0*/  F2FP.BF16.F32.PACK_AB R57, R59, R58 ;  /* 0x0000003a3b39723e */ /* 0x000fe200000010ff */
[----:B------:R-:W2:Y:S01]  /*3d00*/  SHFL.IDX PT, R2, R2, RZ, 0x1f ;  /* 0x00001fff02027589 */ /* 0x000ea200000e0000 */
        /* <DEDUP_REMOVED lines=32> */
[----:B------:R-:W-:Y:S02]  /*3f10*/  F2FP.BF16.F32.PACK_AB R99, R103, R102 ;  /* 0x000000666763723e */ /* 0x000fe400000010ff */
        /* <DEDUP_REMOVED lines=9> */
[----:B--2---:R-:W-:-:S03]  /*3fb0*/  ISETP.NE.AND P0, PT, R2, 0xb, PT ;  /* 0x0000000b0200780c */ /* 0x004fc60003f05270 */
[----:B------:R3:W-:Y:S01]  /*3fc0*/  STSM.16.MT88.4 [R0+0x2800], R112 ;  /* 0x0028007000007844 */ /* 0x0007e20000004200 */
[----:B------:R-:W-:Y:S01]  /*3fd0*/  @!PT LDS RZ, [RZ] ;  /* 0x00000000fffff984 */ /* 0x000fe20000000800 */
[----:B------:R-:W-:Y:S01]  /*3fe0*/  @!PT LDS RZ, [RZ] ;  /* 0x00000000fffff984 */ /* 0x000fe20000000800 */
[----:B------:R-:W-:Y:S01]  /*3ff0*/  @!PT LDS RZ, [RZ] ;  /* 0x00000000fffff984 */ /* 0x000fe20000000800 */
[----:B------:R2:W-:Y:S06]  /*4000*/  MEMBAR.ALL.CTA ;  /* 0x0000000000007992 */ /* 0x0005ec0000008000 */
[----:B--2---:R-:W2:Y:S02]  /*4010*/  FENCE.VIEW.ASYNC.S ;  /* 0x00000000000073c6 */ /* 0x004ea40000000000 */
[----:B--2---:R-:W-:Y:S06]  /*4020*/  BAR.ARV 0x1, 0x1a0 ;  /* 0x0046800000007b1d */ /* 0x004fec0000002000 */
[----:B------:R-:W-:Y:S05]  /*4030*/  @P0 BRA `(.L_x_3823) ;  /* 0x0000000000b00947 */ /* 0x000fea0003800000 */
[----:B------:R-:W-:Y:S01]  /*4040*/  BAR.SYNC.DEFER_BLOCKING 0x1, 0x1a0 ;  /* 0x0046800000007b1d */ /* 0x000fe20000010000 */
[----:B------:R-:W-:-:S05]  /*4050*/  ELECT P0, URZ, PT ;  /* 0x00000000003f782f */ /* 0x000fca0003800000 */
[----:B------:R-:W-:Y:S08]  /*4060*/  BSSY B0, `(.L_x_3823) ;  /* 0x0000029000007945 */ /* 0x000ff00003800000 */
[----:B------:R-:W-:Y:S05]  /*4070*/  @!P0 BRA `(.L_x_3824) ;  /* 0x00000000009c8947 */ /* 0x000fea0003800000 */
[----:B------:R-:W2:Y:S01]  /*4080*/  S2UR UR10, SR_CTAID.X ;  /* 0x00000000000a79c3 */ /* 0x000ea20000002500 */
[----:B------:R-:W-:Y:S01]  /*4090*/  ULDC.64 UR6, c[0x0][0x198] ;  /* 0x0000660000067ab9 */ /* 0x000fe20000000a00 */
[----:B------:R-:W-:Y:S02]  /*40a0*/  UIADD3 UR8, UR37, 0x9000, URZ ;  /* 0x0000900025087890 */ /* 0x000fe4000fffe03f */
[----:B------:R-:W-:Y:S02]  /*40b0*/  UIADD3 UR4, UP0, UR6, 0x770, URZ ;  /* 0x0000077006047890 */ /* 0x000fe4000ff1e03f */
[----:B------:R-:W-:Y:S02]  /*40c0*/  UIADD3 UR40, UR37, 0xc000, URZ ;  /* 0x0000c00025287890 */ /* 0x000fe4000fffe03f */
[----:B------:R-:W4:Y:S01]  /*40d0*/  S2UR UR11, SR_CTAID.Y ;  /* 0x00000000000b79c3 */ /* 0x000f220000002600 */
[----:B------:R-:W-:Y:S02]  /*40e0*/  UIADD3.X UR5, URZ, UR7, URZ, UP0, !UPT ;  /* 0x000000073f057290 */ /* 0x000fe400087fe43f */
[----:B------:R-:W-:-:S02]  /*40f0*/  UIADD3 UR6, UP0, UR6, 0x670, URZ ;  /* 0x0000067006067890 */ /* 0x000fc4000ff1e03f */
[----:B------:R-:W-:Y:S02]  /*4100*/  UIADD3 UR32, UR37, 0xf000, URZ ;  /* 0x0000f00025207890 */ /* 0x000fe4000fffe03f */
[----:B------:R-:W-:Y:S01]  /*4110*/  UIADD3.X UR7, URZ, UR7, URZ, UP0, !UPT ;  /* 0x000000073f077290 */ /* 0x000fe200087fe43f */
[----:B------:R-:W5:Y:S01]  /*4120*/  S2UR UR12, SR_CTAID.Z ;  /* 0x00000000000c79c3 */ /* 0x000f620000002700 */
[----:B------:R-:W-:Y:S02]  /*4130*/  UIADD3 UR24, UR37, 0x3000, URZ ;  /* 0x0000300025187890 */ /* 0x000fe4000fffe03f */
[----:B------:R-:W-:Y:S01]  /*4140*/  UIADD3 UR16, UR37, 0x6000, URZ ;  /* 0x0000600025107890 */ /* 0x000fe2000fffe03f */
[----:B------:R-:W-:Y:S01]  /*4150*/  UMOV UR9, URZ ;  /* 0x0000003f00097c82 */ /* 0x000fe20008000000 */
[----:B------:R-:W-:Y:S01]  /*4160*/  UMOV UR41, 0x40 ;  /* 0x0000004000297882 */ /* 0x000fe20000000000 */
[----:B------:R-:W-:Y:S01]  /*4170*/  UMOV UR33, 0x80 ;  /* 0x0000008000217882 */ /* 0x000fe20000000000 */
[----:B--2---:R-:W-:Y:S01]  /*4180*/  UIMAD UR10, UR10, 0x60, URZ ;  /* 0x000000600a0a78a4 */ /* 0x004fe2000f8e023f */
[----:B------:R-:W-:Y:S01]  /*4190*/  UMOV UR25, 0x40 ;  /* 0x0000004000197882 */ /* 0x000fe20000000000 */
[----:B------:R-:W-:-:S05]  /*41a0*/  UMOV UR17, 0x80 ;  /* 0x0000008000117882 */ /* 0x000fca0000000000 */
[----:B------:R-:W-:Y:S01]  /*41b0*/  UMOV UR42, UR10 ;  /* 0x0000000a002a7c82 */ /* 0x000fe20008000000 */
[----:B----4-:R-:W-:Y:S01]  /*41c0*/  UMOV UR43, UR11 ;  /* 0x0000000b002b7c82 */ /* 0x010fe20008000000 */
[----:B------:R-:W-:Y:S01]  /*41d0*/  UMOV UR35, UR11 ;  /* 0x0000000b00237c82 */ /* 0x000fe20008000000 */
[----:B------:R-:W-:Y:S01]  /*41e0*/  UMOV UR34, UR10 ;  /* 0x0000000a00227c82 */ /* 0x000fe20008000000 */
[----:B------:R-:W-:Y:S01]  /*41f0*/  UMOV UR27, UR11 ;  /* 0x0000000b001b7c82 */ /* 0x000fe20008000000 */
[----:B------:R-:W-:Y:S01]  /*4200*/  UMOV UR26, UR10 ;  /* 0x0000000a001a7c82 */ /* 0x000fe20008000000 */
[----:B------:R-:W-:Y:S01]  /*4210*/  UMOV UR19, UR11 ;  /* 0x0000000b00137c82 */ /* 0x000fe20008000000 */
[----:B------:R-:W-:Y:S01]  /*4220*/  UMOV UR18, UR10 ;  /* 0x0000000a00127c82 */ /* 0x000fe20008000000 */
[----:B-----5:R-:W-:Y:S01]  /*4230*/  UMOV UR44, UR12 ;  /* 0x0000000c002c7c82 */ /* 0x020fe20008000000 */
[----:B------:R2:W-:Y:S01]  /*4240*/  UTMASTG.4D [UR8], [UR4] ;  /* 0x00000008040073b5 */ /* 0x0005e20008018000 */
[----:B------:R-:W-:Y:S01]  /*4250*/  UMOV UR36, UR12 ;  /* 0x0000000c00247c82 */ /* 0x000fe20008000000 */
[----:B------:R-:W-:Y:S01]  /*4260*/  UMOV UR28, UR12 ;  /* 0x0000000c001c7c82 */ /* 0x000fe20008000000 */
[----:B------:R-:W-:Y:S01]  /*4270*/  UMOV UR20, UR12 ;  /* 0x0000000c00147c82 */ /* 0x000fe20008000000 */
[----:B------:R4:W-:Y:S01]  /*4280*/  UTMASTG.4D [UR40], [UR4] ;  /* 0x00000028040073b5 */ /* 0x0009e20008018000 */
[----:B------:R4:W-:Y:S01]  /*4290*/  UTMASTG.4D [UR32], [UR4] ;  /* 0x00000020040073b5 */ /* 0x0009e20008018000 */
[----:B--2---:R-:W-:-:S02]  /*42a0*/  UMOV UR8, UR37 ;  /* 0x0000002500087c82 */ /* 0x004fc40008000000 */
[----:B------:R4:W-:Y:S01]  /*42b0*/  UTMASTG.4D [UR8], [UR6] ;  /* 0x00000008060073b5 */ /* 0x0009e20008018000 */
[----:B------:R4:W-:Y:S01]  /*42c0*/  UTMASTG.4D [UR24], [UR6] ;  /* 0x00000018060073b5 */ /* 0x0009e20008018000 */
[----:B------:R4:W-:Y:S02]  /*42d0*/  UTMASTG.4D [UR16], [UR6] ;  /* 0x00000010060073b5 */ /* 0x0009e40008018000 */
[----:B----4-:R0:W-:Y:S02]  /*42e0*/  UTMACMDFLUSH ;  /* 0x00000000000079b7 */ /* 0x0101e40000000000 */
.L_x_3824:
[----:B------:R-:W-:Y:S05]  /*42f0*/  BSYNC B0 ;  /* 0x0000000000007941 */ /* 0x000fea0003800000 */
.L_x_3823:
[----:B------:R-:W-:-:S04]  /*4300*/  DEPBAR.LE SB0, 0x0 ;  /* 0x000080000000791a */ /* 0x000fc80000000000 */
[----:B------:R-:W-:Y:S05]  /*4310*/  EXIT ;  /* 0x000000000000794d */ /* 0x000fea0003800000 */
.L_x_3798:
        /* <DEDUP_REMOVED lines=55> */
.L_x_3847:
        /* <DEDUP_REMOVED lines=23> */
.L_x_3828:
[----:B------:R-:W-:Y:S05]  /*4800*/  BSYNC B0 ;  /* 0x0000000000007941 */ /* 0x000fea0003800000 */
.L_x_3827:
        /* <DEDUP_REMOVED lines=12> */
.L_x_3830:
[----:B------:R-:W-:Y:S05]  /*48d0*/  BSYNC B0 ;  /* 0x0000000000007941 */ /* 0x000fea0003800000 */
.L_x_3829:
        /* <DEDUP_REMOVED lines=13> */
.L_x_3832:
[----:B------:R-:W-:Y:S05]  /*49b0*/  BSYNC B0 ;  /* 0x0000000000007941 */ /* 0x000fea0003800000 */
.L_x_3831:
[----:B------:R-:W-:Y:S06]  /*49c0*/  BAR.ARV 0xa, 0xa0 ;  /* 0x0282800000007b1d */ /* 0x000fec0000002000 */
[----:B------:R-:W-:Y:S04]  /*49d0*/  BSSY B0, `(.L_x_3833) ;  /* 0x0000003000007945 */ /* 0x000fe80003800000 */
[----:B------:R-:W-:Y:S05]  /*49e0*/  @!P0 BRA `(.L_x_3834) ;  /* 0x0000000000048947 */ /* 0x000fea0003800000 */
[----:B------:R-:W-:-:S04]  /*49f0*/  DEPBAR.LE SB0, 0x1 ;  /* 0x000080400000791a */ /* 0x000fc80000000000 */
.L_x_3834:
[----:B------:R-:W-:Y:S05]  /*4a00*/  BSYNC B0 ;  /* 0x0000000000007941 */ /* 0x000fea0003800000 */
.L_x_3833:
[----:B------:R-:W-:Y:S06]  /*4a10*/  BAR.ARV 0xb, 0xa0 ;  /* 0x02c2800000007b1d */ /* 0x000fec0000002000 */
[----:B------:R-:W-:Y:S04]  /*4a20*/  BSSY B0, `(.L_x_3835) ;  /* 0x0000003000007945 */ /* 0x000fe80003800000 */
[----:B------:R-:W-:Y:S05]  /*4a30*/  @!P0 BRA `(.L_x_3836) ;  /* 0x0000000000048947 */ /* 0x000fea0003800000 */
[----:B------:R-:W-:-:S04]  /*4a40*/  DEPBAR.LE SB0, 0x0 ;  /* 0x000080000000791a */ /* 0x000fc80000000000 */
.L_x_3836:
[----:B------:R-:W-:Y:S05]  /*4a50*/  BSYNC B0 ;  /* 0x0000000000007941 */ /* 0x000fea0003800000 */
.L_x_3835:
        /* <DEDUP_REMOVED lines=13> */
.L_x_3838:
[----:B------:R-:W-:Y:S05]  /*4b30*/  BSYNC B0 ;  /* 0x0000000000007941 */ /* 0x000fea0003800000 */
.L_x_3837:
        /* <DEDUP_REMOVED lines=12> */
.L_x_3840:
[----:B------:R-:W-:Y:S05]  /*4c00*/  BSYNC B0 ;  /* 0x0000000000007941 */ /* 0x000fea0003800000 */
.L_x_3839:
        /* <DEDUP_REMOVED lines=13> */
.L_x_3842:
[----:B------:R-:W-:Y:S05]  /*4ce0*/  BSYNC B0 ;  /* 0x0000000000007941 */ /* 0x000fea0003800000 */
.L_x_3841:
[----:B------:R-:W-:Y:S06]  /*4cf0*/  BAR.ARV 0xa, 0xa0 ;  /* 0x0282800000007b1d */ /* 0x000fec0000002000 */
[----:B------:R-:W-:Y:S04]  /*4d00*/  BSSY B0, `(.L_x_3843) ;  /* 0x0000003000007945 */ /* 0x000fe80003800000 */
[----:B------:R-:W-:Y:S05]  /*4d10*/  @!P0 BRA `(.L_x_3844) ;  /* 0x0000000000048947 */ /* 0x000fea0003800000 */
[----:B------:R-:W-:-:S04]  /*4d20*/  DEPBAR.LE SB0, 0x1 ;  /* 0x000080400000791a */ /* 0x000fc80000000000 */
.L_x_3844:
[----:B------:R-:W-:Y:S05]  /*4d30*/  BSYNC B0 ;  /* 0x0000000000007941 */ /* 0x000fea0003800000 */
.L_x_3843:
[----:B------:R-:W-:Y:S01]  /*4d40*/  VIADD R0, R0, 0xfffffffe ;  /* 0xfffffffe00007836 */ /* 0x000fe20000000000 */
[----:B------:R-:W-:Y:S06]  /*4d50*/  BAR.ARV 0xb, 0xa0 ;  /* 0x02c2800000007b1d */ /* 0x000fec0000002000 */
[----:B------:R-:W-:Y:S01]  /*4d60*/  BSSY B0, `(.L_x_3845) ;  /* 0x0000004000007945 */ /* 0x000fe20003800000 */
[----:B------:R-:W-:-:S03]  /*4d70*/  ISETP.NE.AND P1, PT, R0, RZ, PT ;  /* 0x000000ff0000720c */ /* 0x000fc60003f25270 */
[----:B------:R-:W-:Y:S10]  /*4d80*/  @!P0 BRA `(.L_x_3846) ;  /* 0x0000000000048947 */ /* 0x000ff40003800000 */
[----:B------:R-:W-:-:S04]  /*4d90*/  DEPBAR.LE SB0, 0x0 ;  /* 0x000080000000791a */ /* 0x000fc80000000000 */
.L_x_3846:
[----:B------:R-:W-:Y:S05]  /*4da0*/  BSYNC B0 ;  /* 0x0000000000007941 */ /* 0x000fea0003800000 */
.L_x_3845:
[----:B------:R-:W-:Y:S06]  /*4db0*/  BAR.ARV 0xc, 0xa0 ;  /* 0x0302800000007b1d */ /* 0x000fec0000002000 */
[----:B------:R-:W-:Y:S02]  /*4dc0*/  UIADD3 UR5, UR5, 0x2, URZ ;  /* 0x0000000205057890 */ /* 0x000fe4000fffe03f */
[----:B------:R-:W-:Y:S01]  /*4dd0*/  UIADD3 UR4, UR4, 0x1, URZ ;  /* 0x0000000104047890 */ /* 0x000fe2000fffe03f */
[----:B------:R-:W-:Y:S11]  /*4de0*/  @P1 BRA `(.L_x_3847) ;  /* 0xfffffff800281947 */ /* 0x000ff6000383ffff */
[----:B------:R-:W-:-:S12]  /*4df0*/  UIADD3 UR4, UR9, 0x6000, URZ ;  /* 0x0000600009047890 */ /* 0x000fd8000fffe03f */
.L_x_3826:
        /* <DEDUP_REMOVED lines=19> */
.L_x_3849:
[----:B------:R-:W-:Y:S05]  /*4f30*/  BSYNC B0 ;  /* 0x0000000000007941 */ /* 0x000fea0003800000 */
.L_x_3848:
        /* <DEDUP_REMOVED lines=18> */
.L_x_3851:
[----:B------:R-:W-:Y:S05]  /*5060*/  BSYNC B0 ;  /* 0x0000000000007941 */ /* 0x000fea0003800000 */
.L_x_3850:
        /* <DEDUP_REMOVED lines=19> */
.L_x_3853:
[----:B------:R-:W-:Y:S05]  /*51a0*/  BSYNC B0 ;  /* 0x0000000000007941 */ /* 0x000fea0003800000 */
.L_x_3852:
[----:B------:R-:W-:Y:S06]  /*51b0*/  BAR.ARV 0xa, 0xa0 ;  /* 0x0282800000007b1d */ /* 0x000fec0000002000 */
[----:B------:R-:W-:Y:S04]  /*51c0*/  BSSY B0, `(.L_x_3854) ;  /* 0x0000003000007945 */ /* 0x000fe80003800000 */
[----:B------:R-:W-:Y:S05]  /*51d0*/  @!P0 BRA `(.L_x_3855) ;  /* 0x0000000000048947 */ /* 0x000fea0003800000 */
[----:B------:R-:W-:-:S04]  /*51e0*/  DEPBAR.LE SB0, 0x1 ;  /* 0x000080400000791a */ /* 0x000fc80000000000 */
.L_x_3855:
[----:B------:R-:W-:Y:S05]  /*51f0*/  BSYNC B0 ;  /* 0x0000000000007941 */ /* 0x000fea0003800000 */
.L_x_3854:
[----:B------:R-:W-:Y:S06]  /*5200*/  BAR.ARV 0xb, 0xa0 ;  /* 0x02c2800000007b1d */ /* 0x000fec0000002000 */
[----:B------:R-:W-:Y:S04]  /*5210*/  BSSY B0, `(.L_x_3856) ;  /* 0x0000003000007945 */ /* 0x000fe80003800000 */
[----:B------:R-:W-:Y:S05]  /*5220*/  @!P0 BRA `(.L_x_3857) ;  /* 0x0000000000048947 */ /* 0x000fea0003800000 */
[----:B------:R-:W-:-:S04]  /*5230*/  DEPBAR.LE SB0, 0x0 ;  /* 0x000080000000791a */ /* 0x000fc80000000000 */
.L_x_3857:
[----:B------:R-:W-:Y:S05]  /*5240*/  BSYNC B0 ;  /* 0x0000000000007941 */ /* 0x000fea0003800000 */
.L_x_3856:
[----:B------:R-:W-:Y:S06]  /*5250*/  BAR.ARV 0xc, 0xa0 ;  /* 0x0302800000007b1d */ /* 0x000fec0000002000 */
[----:B------:R-:W-:Y:S05]  /*5260*/  EXIT ;  /* 0x000000000000794d */ /* 0x000fea0003800000 */
.L_x_3825:
        /* <DEDUP_REMOVED lines=57> */
.L_x_3889:
        /* <DEDUP_REMOVED lines=9> */
.L_x_3861:
        /* <DEDUP_REMOVED lines=102> */
.L_x_3872:
[----:B-1----:R-:W-:-:S05]  /*5cf0*/  IMAD.MOV.U32 R10, RZ, RZ, 0x1 ;  /* 0x00000001ff0a7424 */ /* 0x002fca00078e00ff */
[----:B------:R-:W-:-:S04]  /*5d00*/  SHF.L.U32 R10, R10, 0x1f, RZ ;  /* 0x0000001f0a0a7819 */ /* 0x000fc800000006ff */
[----:B------:R-:W1:Y:S02]  /*5d10*/  SYNCS.PHASECHK.TRANS64.TRYWAIT P1, [R0+URZ+0x36438], R10 ;  /* 0x0364380a000075a7 */ /* 0x000e64000802017f */
[----:B-123--:R-:W-:Y:S05]  /*5d20*/  @!P1 BRA `(.L_x_3864) ;  /* 0x0000001800189947 */ /* 0x00efea0003800000 */
.L_x_3890:
[----:B------:R-:W-:Y:S05]  /*5d30*/  @P0 BRA `(.L_x_3865) ;  /* 0x0000000000140947 */ /* 0x000fea0003800000 */
[----:B------:R-:W-:Y:S01]  /*5d40*/  ISETP.NE.AND P1, PT, R16, RZ, PT ;  /* 0x000000ff1000720c */ /* 0x000fe20003f25270 */
[----:B------:R-:W-:-:S04]  /*5d50*/  IMAD.MOV.U32 R3, RZ, RZ, 0x6100 ;  /* 0x00006100ff037424 */ /* 0x000fc800078e00ff */
[----:B------:R2:W-:Y:S08]  /*5d60*/  SYNCS.ARRIVE.TRANS64 RZ, [R0+URZ+0x36430], R3 ;  /* 0x0364300300ff79a7 */ /* 0x0005f0000800003f */
[----:B------:R-:W-:Y:S05]  /*5d70*/  @!P1 BRA `(.L_x_3865) ;  /* 0x0000000000049947 */ /* 0x000fea0003800000 */
[----:B------:R-:W-:Y:S01]  /*5d80*/  BPT.TRAP 0x1 ;  /* 0x000000040000795c */ /* 0x000fe20000300000 */
.L_x_3865:
        /* <DEDUP_REMOVED lines=47> */
.L_x_3891:
[----:B------:R-:W-:Y:S05]  /*6080*/  @P0 BRA `(.L_x_3867) ;  /* 0x0000000000140947 */ /* 0x000fea0003800000 */
[----:B------:R-:W-:Y:S01]  /*6090*/  ISETP.NE.AND P1, PT, R16, RZ, PT ;  /* 0x000000ff1000720c */ /* 0x000fe20003f25270 */
[----:B--2---:R-:W-:-:S04]  /*60a0*/  IMAD.MOV.U32 R3, RZ, RZ, 0x6100 ;  /* 0x00006100ff037424 */ /* 0x004fc800078e00ff */
[----:B------:R3:W-:Y:S08]  /*60b0*/  SYNCS.ARRIVE.TRANS64 RZ, [R0+URZ+0x36418], R3 ;  /* 0x0364180300ff79a7 */ /* 0x0007f0000800003f */
[----:B------:R-:W-:Y:S05]  /*60c0*/  @!P1 BRA `(.L_x_3867) ;  /* 0x0000000000049947 */ /* 0x000fea0003800000 */
[----:B------:R-:W-:Y:S01]  /*60d0*/  BPT.TRAP 0x1 ;  /* 0x000000040000795c */ /* 0x000fe20000300000 */
.L_x_3867:
        /* <DEDUP_REMOVED lines=35> */
.L_x_3892:
        /* <DEDUP_REMOVED lines=9> */
.L_x_3869:
        /* <DEDUP_REMOVED lines=37> */
.L_x_3894:
[----:B------:R-:W-:Y:S05]  /*65f0*/  @P0 BRA `(.L_x_3871) ;  /* 0x0000000000140947 */ /* 0x000fea0003800000 */
[----:B------:R-:W-:Y:S01]  /*6600*/  ISETP.NE.AND P1, PT, R16, RZ, PT ;  /* 0x000000ff1000720c */ /* 0x000fe20003f25270 */
[----:B--2---:R-:W-:-:S04]  /*6610*/  IMAD.MOV.U32 R5, RZ, RZ, 0x6100 ;  /* 0x00006100ff057424 */ /* 0x004fc800078e00ff */
[----:B------:R3:W-:Y:S08]  /*6620*/  SYNCS.ARRIVE.TRANS64 RZ, [R0+URZ+0x36410], R5 ;  /* 0x0364100500ff79a7 */ /* 0x0007f0000800003f */
[----:B------:R-:W-:Y:S05]  /*6630*/  @!P1 BRA `(.L_x_3871) ;  /* 0x0000000000049947 */ /* 0x000fea0003800000 */
[----:B------:R-:W-:Y:S01]  /*6640*/  BPT.TRAP 0x1 ;  /* 0x000000040000795c */ /* 0x000fe20000300000 */
.L_x_3871:
        /* <DEDUP_REMOVED lines=36> */
.L_x_3863:
[----:B------:R-:W-:Y:S01]  /*6890*/  ISETP.NE.AND P1, PT, R21, RZ, PT ;  /* 0x000000ff1500720c */ /* 0x000fe20003f25270 */
[----:B------:R-:W-:-:S12]  /*68a0*/  IMAD.MOV.U32 R4, RZ, RZ, 0x1 ;  /* 0x00000001ff047424 */ /* 0x000fd800078e00ff */
[----:B------:R-:W-:Y:S05]  /*68b0*/  @!P1 BRA `(.L_x_3862) ;  /* 0x0000000400649947 */ /* 0x000fea0003800000 */
[----:B------:R-:W2:Y:S02]  /*68c0*/  SYNCS.PHASECHK.TRANS64.TRYWAIT P1, [R0+URZ+0x36438], R10 ;  /* 0x0364380a000075a7 */ /* 0x000ea4000802017f */
[----:B--2---:R-:W-:Y:S05]  /*68d0*/  @!P1 BRA `(.L_x_3873) ;  /* 0x0000000c00809947 */ /* 0x004fea0003800000 */
.L_x_3895:
[----:B------:R-:W-:Y:S05]  /*68e0*/  @P0 BRA `(.L_x_3874) ;  /* 0x0000000000140947 */ /* 0x000fea0003800000 */
[----:B------:R-:W-:Y:S01]  /*68f0*/  ISETP.NE.AND P1, PT, R16, RZ, PT ;  /* 0x000000ff1000720c */ /* 0x000fe20003f25270 */
[----:B------:R-:W-:-:S04]  /*6900*/  IMAD.MOV.U32 R5, RZ, RZ, 0x6100 ;  /* 0x00006100ff057424 */ /* 0x000fc800078e00ff */
[----:B------:R3:W-:Y:S08]  /*6910*/  SYNCS.ARRIVE.TRANS64 RZ, [R0+URZ+0x36430], R5 ;  /* 0x0364300500ff79a7 */ /* 0x0007f0000800003f */
[----:B------:R-:W-:Y:S05]  /*6920*/  @!P1 BRA `(.L_x_3874) ;  /* 0x0000000000049947 */ /* 0x000fea0003800000 */
[----:B------:R-:W-:Y:S01]  /*6930*/  BPT.TRAP 0x1 ;  /* 0x000000040000795c */ /* 0x000fe20000300000 */
.L_x_3874:
        /* <DEDUP_REMOVED lines=41> */
.L_x_3896:
[----:B------:R-:W-:Y:S01]  /*6bd0*/  IMAD.MOV.U32 R4, RZ, RZ, RZ ;  /* 0x000000ffff047224 */ /* 0x000fe200078e00ff */
[----:B------:R-:W-:Y:S06]  /*6be0*/  @P0 BRA `(.L_x_3876) ;  /* 0x0000000000140947 */ /* 0x000fec0003800000 */
[----:B------:R-:W-:Y:S01]  /*6bf0*/  ISETP.NE.AND P1, PT, R16, RZ, PT ;  /* 0x000000ff1000720c */ /* 0x000fe20003f25270 */
[----:B---3--:R-:W-:-:S04]  /*6c00*/  IMAD.MOV.U32 R5, RZ, RZ, 0x6100 ;  /* 0x00006100ff057424 */ /* 0x008fc800078e00ff */
[----:B------:R4:W-:Y:S08]  /*6c10*/  SYNCS.ARRIVE.TRANS64 RZ, [R0+URZ+0x36418], R5 ;  /* 0x0364180500ff79a7 */ /* 0x0009f0000800003f */
[----:B------:R-:W-:Y:S05]  /*6c20*/  @!P1 BRA `(.L_x_3876) ;  /* 0x0000000000049947 */ /* 0x000fea0003800000 */
[----:B------:R-:W-:Y:S01]  /*6c30*/  BPT.TRAP 0x1 ;  /* 0x000000040000795c */ /* 0x000fe20000300000 */
.L_x_3876:
        /* <DEDUP_REMOVED lines=33> */
.L_x_3862:
[----:B------:R-:W-:-:S04]  /*6e50*/  SHF.L.U32 R3, R4, 0x1f, RZ ;  /* 0x0000001f04037819 */ /* 0x000fc800000006ff */
[----:B------:R-:W3:Y:S02]  /*6e60*/  SYNCS.PHASECHK.TRANS64.TRYWAIT P1, [R0+URZ+0x36438], R3 ;  /* 0x03643803000075a7 */ /* 0x000ee4000802017f */
[----:B---3--:R-:W-:Y:S05]  /*6e70*/  @!P1 BRA `(.L_x_3877) ;  /* 0x0000000800409947 */ /* 0x008fea0003800000 */
.L_x_3897:
[----:B------:R-:W-:Y:S05]  /*6e80*/  @P0 BRA `(.L_x_3878) ;  /* 0x0000000000180947 */ /* 0x000fea0003800000 */
[----:B------:R-:W4:Y:S01]  /*6e90*/  S2R R2, SR_TID.X ;  /* 0x0000000000027919 */ /* 0x000f220000002100 */
[----:B---3--:R-:W-:-:S04]  /*6ea0*/  IMAD.MOV.U32 R3, RZ, RZ, 0x6100 ;  /* 0x00006100ff037424 */ /* 0x008fc800078e00ff */
[----:B------:R5:W-:Y:S01]  /*6eb0*/  SYNCS.ARRIVE.TRANS64 RZ, [R0+URZ+0x36430], R3 ;  /* 0x0364300300ff79a7 */ /* 0x000be2000800003f */
[----:B----4-:R-:W-:-:S13]  /*6ec0*/  LOP3.LUT P0, RZ, R2, 0x1f, RZ, 0xc0, !PT ;  /* 0x0000001f02ff7812 */ /* 0x010fda000780c0ff */
[----:B-----5:R-:W-:Y:S05]  /*6ed0*/  @!P0 BRA `(.L_x_3878) ;  /* 0x0000000000048947 */ /* 0x020fea0003800000 */
[----:B------:R-:W-:Y:S01]  /*6ee0*/  BPT.TRAP 0x1 ;  /* 0x000000040000795c */ /* 0x000fe20000300000 */
.L_x_3878:
        /* <DEDUP_REMOVED lines=43> */
.L_x_3859:
[----:B------:R-:W-:Y:S05]  /*71a0*/  BSYNC B0 ;  /* 0x0000000000007941 */ /* 0x000fea0003800000 */
.L_x_3858:
[----:B------:R-:W-:-:S03]  /*71b0*/  UMOV UR6, 0xffffffff ;  /* 0xffffffff00067882 */ /* 0x000fc60000000000 */
[----:B------:R-:W-:Y:S05]  /*71c0*/  BRA.DIV UR6, `(.L_x_3879) ;  /* 0x0000000606807947 */ /* 0x000fea000b800000 */
[----:B------:R-:W-:-:S13]  /*71d0*/  ELECT P0, URZ, PT ;  /* 0x00000000003f782f */ /* 0x000fda0003800000 */
.L_x_3900:
[----:B------:R-:W-:Y:S04]  /*71e0*/  BSSY B0, `(.L_x_3880) ;  /* 0x000001e000007945 */ /* 0x000fe80003800000 */
[----:B------:R-:W-:Y:S05]  /*71f0*/  @!P0 BRA `(.L_x_3881) ;  /* 0x0000000000708947 */ /* 0x000fea0003800000 */
[----:B------:R-:W-:-:S04]  /*7200*/  LOP3.LUT R17, R17, 0x2, RZ, 0xfc, !PT ;  /* 0x0000000211117812 */ /* 0x000fc800078efcff */
[----:B------:R-:W-:-:S13]  /*7210*/  ISETP.NE.AND P0, PT, R17, 0x3, PT ;  /* 0x000000031100780c */ /* 0x000fda0003f05270 */
[----:B------:R-:W-:Y:S05]  /*7220*/  @!P0 BRA `(.L_x_3882) ;  /* 0x0000000000048947 */ /* 0x000fea0003800000 */
[----:B------:R-:W-:Y:S01]  /*7230*/  BPT.TRAP 0x1 ;  /* 0x000000040000795c */ /* 0x000fe20000300000 */
.L_x_3882:
        /* <DEDUP_REMOVED lines=15> */
.L_x_3901:
[----:B------:R-:W2:Y:S02]  /*7330*/  SYNCS.PHASECHK.TRANS64.TRYWAIT P1, [R3+URZ], R2 ;  /* 0x00000002030075a7 */ /* 0x000ea4000802017f */
[----:B--2---:R-:W-:Y:S05]  /*7340*/  @!P1 BRA `(.L_x_3884) ;  /* 0x0000000400589947 */ /* 0x004fea0003800000 */
.L_x_3902:
[----:B------:R-:W-:Y:S05]  /*7350*/  @!P0 BRA `(.L_x_3885) ;  /* 0x0000000000048947 */ /* 0x000fea0003800000 */
[----:B------:R-:W-:Y:S01]  /*7360*/  BPT.TRAP 0x1 ;  /* 0x000000040000795c */ /* 0x000fe20000300000 */
.L_x_3885:
[----:B------:R-:W-:-:S07]  /*7370*/  SHF.L.U32 R4, R4, 0x1f, RZ ;  /* 0x0000001f04047819 */ /* 0x000fce00000006ff */
.L_x_3886:
[----:B---3--:R3:W4:Y:S02]  /*7380*/  SYNCS.PHASECHK.TRANS64.TRYWAIT P0, [R9+URZ+0x36438], R4 ;  /* 0x03643804090075a7 */ /* 0x008724000800017f */
[----:B----4-:R-:W-:Y:S05]  /*7390*/  @!P0 NANOSLEEP.SYNCS 0x989680 ;  /* 0x009896800000895d */ /* 0x010fea0003900000 */
[----:B------:R-:W4:Y:S02]  /*73a0*/  @!P0 SYNCS.PHASECHK.TRANS64 P0, [R9+URZ+0x36438], R4 ;  /* 0x03643804090085a7 */ /* 0x000f24000800007f */
[----:B----4-:R-:W-:Y:S05]  /*73b0*/  @!P0 BRA `(.L_x_3886) ;  /* 0xfffffffc00f08947 */ /* 0x010fea000383ffff */
.L_x_3881:
[----:B------:R-:W-:Y:S05]  /*73c0*/  BSYNC B0 ;  /* 0x0000000000007941 */ /* 0x000fea0003800000 */
.L_x_3880:
[----:B------:R-:W-:Y:S05]  /*73d0*/  EXIT ;  /* 0x000000000000794d */ /* 0x000fea0003800000 */
.L_x_3804:
[----:B------:R-:W-:Y:S02]  /*73e0*/  IMAD.MOV.U32 R12, RZ, RZ, RZ ;  /* 0x000000ffff0c7224 */ /* 0x000fe400078e00ff */
[----:B------:R-:W-:Y:S02]  /*73f0*/  IMAD.MOV.U32 R11, RZ, RZ, 0x1f ;  /* 0x0000001fff0b7424 */ /* 0x000fe400078e00ff */
[----:B------:R-:W-:-:S07]  /*7400*/  IMAD.MOV.U32 R15, RZ, RZ, -0x1 ;  /* 0xffffffffff0f7424 */ /* 0x000fce00078e00ff */
[----:B------:R-:W-:Y:S05]  /*7410*/  WARPSYNC.COLLECTIVE R15, `(.L_x_3887) ;  /* 0x000000000f087348 */ /* 0x000fea0003c00000 */
[----:B------:R1:W2:Y:S02]  /*7420*/  SHFL.IDX P6, R14, R13, R12, R11 ;  /* 0x0000000c0d0e7389 */ /* 0x0002a400000c000b */
[----:B-12---:R-:W-:Y:S01]  /*7430*/  ENDCOLLECTIVE ;  /* 0x000000000000791b */ /* 0x006fe20003800000 */
.L_x_3887:
[----:B------:R-:W-:Y:S05]  /*7440*/  BRA `(.L_x_3888) ;  /* 0xffffff9400cc7947 */ /* 0x000fea000383ffff */
.L_x_3806:
[----:B--2---:R2:W3:Y:S02]  /*7450*/  SYNCS.PHASECHK.TRANS64.TRYWAIT P0, [R19+URZ+0x36400], R12 ;  /* 0x0364000c130075a7 */ /* 0x0044e4000800017f */
[----:B---3--:R-:W-:Y:S05]  /*7460*/  @!P0 NANOSLEEP.SYNCS 0x989680 ;  /* 0x009896800000895d */ /* 0x008fea0003900000 */
[----:B------:R-:W3:Y:S02]  /*7470*/  @!P0 SYNCS.PHASECHK.TRANS64 P0, [R19+URZ+0x36400], R12 ;  /* 0x0364000c130085a7 */ /* 0x000ee4000800007f */
[----:B---3--:R-:W-:Y:S05]  /*7480*/  @!P0 BRA `(.L_x_3806) ;  /* 0xfffffffc00f08947 */ /* 0x008fea000383ffff */
[----:B------:R-:W-:Y:S05]  /*7490*/  BRA `(.L_x_3805) ;  /* 0xffffff9800307947 */ /* 0x000fea000383ffff */
.L_x_3811:
[----:B--2---:R2:W3:Y:S02]  /*74a0*/  SYNCS.PHASECHK.TRANS64.TRYWAIT P1, [R4+URZ+0x36410], R9 ;  /* 0x03641009040075a7 */ /* 0x0044e4000802017f */
[----:B---3--:R-:W-:Y:S05]  /*74b0*/  @!P1 NANOSLEEP.SYNCS 0x989680 ;  /* 0x009896800000995d */ /* 0x008fea0003900000 */
[----:B------:R-:W3:Y:S02]  /*74c0*/  @!P1 SYNCS.PHASECHK.TRANS64 P1, [R4+URZ+0x36410], R9 ;  /* 0x03641009040095a7 */ /* 0x000ee4000802007f */
[----:B---3--:R-:W-:Y:S05]  /*74d0*/  @!P1 BRA `(.L_x_3811) ;  /* 0xfffffffc00f09947 */ /* 0x008fea000383ffff */
[----:B------:R-:W-:Y:S05]  /*74e0*/  BRA `(.L_x_3810) ;  /* 0xffffff9c00e87947 */ /* 0x000fea000383ffff */
.L_x_3815:
[----:B------:R1:W1:Y:S02]  /*74f0*/  SYNCS.PHASECHK.TRANS64.TRYWAIT P1, [R19+URZ+0x36430], R8 ;  /* 0x03643008130075a7 */ /* 0x000264000802017f */
[----:B-1----:R-:W-:Y:S05]  /*7500*/  @!P1 NANOSLEEP.SYNCS 0x989680 ;  /* 0x009896800000995d */ /* 0x002fea0003900000 */
[----:B------:R-:W1:Y:S02]  /*7510*/  @!P1 SYNCS.PHASECHK.TRANS64 P1, [R19+URZ+0x36430], R8 ;  /* 0x03643008130095a7 */ /* 0x000e64000802007f */
[----:B-1----:R-:W-:Y:S05]  /*7520*/  @!P1 BRA `(.L_x_3815) ;  /* 0xfffffffc00f09947 */ /* 0x002fea000383ffff */
[----:B------:R-:W-:Y:S05]  /*7530*/  BRA `(.L_x_3814) ;  /* 0xffffffa4008c7947 */ /* 0x000fea000383ffff */
.L_x_3860:
[----:B-1----:R1:W2:Y:S02]  /*7540*/  SYNCS.PHASECHK.TRANS64.TRYWAIT P1, [R0+URZ+0x36420], R10 ;  /* 0x0364200a000075a7 */ /* 0x0022a4000802017f */
[----:B--2---:R-:W-:Y:S05]  /*7550*/  @!P1 NANOSLEEP.SYNCS 0x989680 ;  /* 0x009896800000995d */ /* 0x004fea0003900000 */
[----:B------:R-:W2:Y:S02]  /*7560*/  @!P1 SYNCS.PHASECHK.TRANS64 P1, [R0+URZ+0x36420], R10 ;  /* 0x0364200a000095a7 */ /* 0x000ea4000802007f */
[----:B--2---:R-:W-:Y:S05]  /*7570*/  @!P1 BRA `(.L_x_3860) ;  /* 0xfffffffc00f09947 */ /* 0x004fea000383ffff */
[----:B------:R-:W-:Y:S05]  /*7580*/  BRA `(.L_x_3889) ;  /* 0xffffffe0001c7947 */ /* 0x000fea000383ffff */
.L_x_3864:
[----:B-1----:R1:W2:Y:S02]  /*7590*/  SYNCS.PHASECHK.TRANS64.TRYWAIT P1, [R0+URZ+0x36438], R10 ;  /* 0x0364380a000075a7 */ /* 0x0022a4000802017f */
[----:B--2---:R-:W-:Y:S05]  /*75a0*/  @!P1 NANOSLEEP.SYNCS 0x989680 ;  /* 0x009896800000995d */ /* 0x004fea0003900000 */
[----:B------:R-:W2:Y:S02]  /*75b0*/  @!P1 SYNCS.PHASECHK.TRANS64 P1, [R0+URZ+0x36438], R10 ;  /* 0x0364380a000095a7 */ /* 0x000ea4000802007f */
[----:B--2---:R-:W-:Y:S05]  /*75c0*/  @!P1 BRA `(.L_x_3864) ;  /* 0xfffffffc00f09947 */ /* 0x004fea000383ffff */
[----:B------:R-:W-:Y:S05]  /*75d0*/  BRA `(.L_x_3890) ;  /* 0xffffffe400d47947 */ /* 0x000fea000383ffff */
.L_x_3866:
[----:B--2---:R2:W3:Y:S02]  /*75e0*/  SYNCS.PHASECHK.TRANS64.TRYWAIT P1, [R0+URZ+0x36428], R3 ;  /* 0x03642803000075a7 */ /* 0x0044e4000802017f */
[----:B---3--:R-:W-:Y:S05]  /*75f0*/  @!P1 NANOSLEEP.SYNCS 0x989680 ;  /* 0x009896800000995d */ /* 0x008fea0003900000 */
[----:B------:R-:W3:Y:S02]  /*7600*/  @!P1 SYNCS.PHASECHK.TRANS64 P1, [R0+URZ+0x36428], R3 ;  /* 0x03642803000095a7 */ /* 0x000ee4000802007f */
[----:B---3--:R-:W-:Y:S05]  /*7610*/  @!P1 BRA `(.L_x_3866) ;  /* 0xfffffffc00f09947 */ /* 0x008fea000383ffff */
[----:B------:R-:W-:Y:S05]  /*7620*/  BRA `(.L_x_3891) ;  /* 0xffffffe800947947 */ /* 0x000fea000383ffff */
.L_x_3868:
[----:B--2---:R2:W3:Y:S02]  /*7630*/  SYNCS.PHASECHK.TRANS64.TRYWAIT P1, [R0+URZ+0x36438], R29 ;  /* 0x0364381d000075a7 */ /* 0x0044e4000802017f */
[----:B---3--:R-:W-:Y:S05]  /*7640*/  @!P1 NANOSLEEP.SYNCS 0x989680 ;  /* 0x009896800000995d */ /* 0x008fea0003900000 */
[----:B------:R-:W3:Y:S02]  /*7650*/  @!P1 SYNCS.PHASECHK.TRANS64 P1, [R0+URZ+0x36438], R29 ;  /* 0x0364381d000095a7 */ /* 0x000ee4000802007f */
[----:B---3--:R-:W-:Y:S05]  /*7660*/  @!P1 BRA `(.L_x_3868) ;  /* 0xfffffffc00f09947 */ /* 0x008fea000383ffff */
[----:B------:R-:W-:Y:S05]  /*7670*/  BRA `(.L_x_3892) ;  /* 0xffffffec00247947 */ /* 0x000fea000383ffff */
.L_x_3870:
[----:B------:R-:W-:-:S07]  /*7680*/  SHF.L.U32 R5, R12, 0x1f, RZ ;  /* 0x0000001f0c057819 */ /* 0x000fce00000006ff */
.L_x_3893:
[----:B--2---:R2:W3:Y:S02]  /*7690*/  SYNCS.PHASECHK.TRANS64.TRYWAIT P1, [R0+URZ+0x36420], R5 ;  /* 0x03642005000075a7 */ /* 0x0044e4000802017f */
[----:B---3--:R-:W-:Y:S05]  /*76a0*/  @!P1 NANOSLEEP.SYNCS 0x989680 ;  /* 0x009896800000995d */ /* 0x008fea0003900000 */
[----:B------:R-:W3:Y:S02]  /*76b0*/  @!P1 SYNCS.PHASECHK.TRANS64 P1, [R0+URZ+0x36420], R5 ;  /* 0x03642005000095a7 */ /* 0x000ee4000802007f */
[----:B---3--:R-:W-:Y:S05]  /*76c0*/  @!P1 BRA `(.L_x_3893) ;  /* 0xfffffffc00f09947 */ /* 0x008fea000383ffff */
[----:B------:R-:W-:Y:S05]  /*76d0*/  BRA `(.L_x_3894) ;  /* 0xffffffec00c47947 */ /* 0x000fea000383ffff */
.L_x_3873:
[----:B--2---:R2:W3:Y:S02]  /*76e0*/  SYNCS.PHASECHK.TRANS64.TRYWAIT P1, [R0+URZ+0x36438], R10 ;  /* 0x0364380a000075a7 */ /* 0x0044e4000802017f */
[----:B---3--:R-:W-:Y:S05]  /*76f0*/  @!P1 NANOSLEEP.SYNCS 0x989680 ;  /* 0x009896800000995d */ /* 0x008fea0003900000 */
[----:B------:R-:W3:Y:S02]  /*7700*/  @!P1 SYNCS.PHASECHK.TRANS64 P1, [R0+URZ+0x36438], R10 ;  /* 0x0364380a000095a7 */ /* 0x000ee4000802007f */
[----:B---3--:R-:W-:Y:S05]  /*7710*/  @!P1 BRA `(.L_x_3873) ;  /* 0xfffffffc00f09947 */ /* 0x008fea000383ffff */
[----:B------:R-:W-:Y:S05]  /*7720*/  BRA `(.L_x_3895) ;  /* 0xfffffff0006c7947 */ /* 0x000fea000383ffff */
.L_x_3875:
[----:B---3--:R3:W4:Y:S02]  /*7730*/  SYNCS.PHASECHK.TRANS64.TRYWAIT P1, [R0+URZ+0x36428], R5 ;  /* 0x03642805000075a7 */ /* 0x008724000802017f */
[----:B----4-:R-:W-:Y:S05]  /*7740*/  @!P1 NANOSLEEP.SYNCS 0x989680 ;  /* 0x009896800000995d */ /* 0x010fea0003900000 */
[----:B------:R-:W4:Y:S02]  /*7750*/  @!P1 SYNCS.PHASECHK.TRANS64 P1, [R0+URZ+0x36428], R5 ;  /* 0x03642805000095a7 */ /* 0x000f24000802007f */
[----:B----4-:R-:W-:Y:S05]  /*7760*/  @!P1 BRA `(.L_x_3875) ;  /* 0xfffffffc00f09947 */ /* 0x010fea000383ffff */
[----:B------:R-:W-:Y:S05]  /*7770*/  BRA `(.L_x_3896) ;  /* 0xfffffff400147947 */ /* 0x000fea000383ffff */
.L_x_3877:
[----:B---3--:R3:W4:Y:S02]  /*7780*/  SYNCS.PHASECHK.TRANS64.TRYWAIT P1, [R0+URZ+0x36438], R3 ;  /* 0x03643803000075a7 */ /* 0x008724000802017f */
[----:B----4-:R-:W-:Y:S05]  /*7790*/  @!P1 NANOSLEEP.SYNCS 0x989680 ;  /* 0x009896800000995d */ /* 0x010fea0003900000 */
[----:B------:R-:W4:Y:S02]  /*77a0*/  @!P1 SYNCS.PHASECHK.TRANS64 P1, [R0+URZ+0x36438], R3 ;  /* 0x03643803000095a7 */ /* 0x000f24000802007f */
[----:B----4-:R-:W-:Y:S05]  /*77b0*/  @!P1 BRA `(.L_x_3877) ;  /* 0xfffffffc00f09947 */ /* 0x010fea000383ffff */
[----:B------:R-:W-:Y:S05]  /*77c0*/  BRA `(.L_x_3897) ;  /* 0xfffffff400ac7947 */ /* 0x000fea000383ffff */
.L_x_3879:
[----:B------:R-:W-:Y:S01]  /*77d0*/  BSSY B0, `(.L_x_3898) ;  /* 0x0000006000007945 */ /* 0x000fe20003800000 */
[----:B------:R-:W-:-:S07]  /*77e0*/  IMAD.MOV.U32 R15, RZ, RZ, -0x1 ;  /* 0xffffffffff0f7424 */ /* 0x000fce00078e00ff */
[----:B-12---:R-:W-:Y:S05]  /*77f0*/  WARPSYNC.COLLECTIVE R15, `(.L_x_3899) ;  /* 0x000000000f0c7348 */ /* 0x006fea0003c00000 */
[----:B------:R-:W-:Y:S02]  /*7800*/  ELECT P6, UR62, PT ;  /* 0x00000000003e782f */ /* 0x000fe400038c0000 */
[----:B------:R-:W-:Y:S01]  /*7810*/  MOV R14, UR62 ;  /* 0x0000003e000e7c02 */ /* 0x000fe20008000f00 */
[----:B-12---:R-:W-:Y:S10]  /*7820*/  ENDCOLLECTIVE ;  /* 0x000000000000791b */ /* 0x006ff40003800000 */
.L_x_3899:
[----:B------:R-:W-:Y:S05]  /*7830*/  BSYNC B0 ;  /* 0x0000000000007941 */ /* 0x000fea0003800000 */
.L_x_3898:
[----:B------:R-:W-:Y:S01]  /*7840*/  PLOP3.LUT P0, PT, P6, PT, PT, 0x80, 0x0 ;  /* 0x000000000000781c */ /* 0x000fe2000370f070 */
[----:B------:R-:W-:-:S12]  /*7850*/  BRA `(.L_x_3900) ;  /* 0xfffffff800607947 */ /* 0x000fd8000383ffff */
.L_x_3883:
[----:B-1----:R1:W2:Y:S02]  /*7860*/  SYNCS.PHASECHK.TRANS64.TRYWAIT P1, [R7+URZ], R0 ;  /* 0x00000000070075a7 */ /* 0x0022a4000802017f */
[----:B--2---:R-:W-:Y:S05]  /*7870*/  @!P1 NANOSLEEP.SYNCS 0x989680 ;  /* 0x009896800000995d */ /* 0x004fea0003900000 */
[----:B------:R-:W2:Y:S02]  /*7880*/  @!P1 SYNCS.PHASECHK.TRANS64 P1, [R7+URZ], R0 ;  /* 0x00000000070095a7 */ /* 0x000ea4000802007f */
[----:B--2---:R-:W-:Y:S05]  /*7890*/  @!P1 BRA `(.L_x_3883) ;  /* 0xfffffffc00f09947 */ /* 0x004fea000383ffff */
[----:B------:R-:W-:Y:S05]  /*78a0*/  BRA `(.L_x_3901) ;  /* 0xfffffff800a07947 */ /* 0x000fea000383ffff */
.L_x_3884:
[----:B--2---:R2:W3:Y:S02]  /*78b0*/  SYNCS.PHASECHK.TRANS64.TRYWAIT P1, [R3+URZ], R2 ;  /* 0x00000002030075a7 */ /* 0x0044e4000802017f */
[----:B---3--:R-:W-:Y:S05]  /*78c0*/  @!P1 NANOSLEEP.SYNCS 0x989680 ;  /* 0x009896800000995d */ /* 0x008fea0003900000 */
[----:B------:R-:W3:Y:S02]  /*78d0*/  @!P1 SYNCS.PHASECHK.TRANS64 P1, [R3+URZ], R2 ;  /* 0x00000002030095a7 */ /* 0x000ee4000802007f */
[----:B---3--:R-:W-:Y:S05]  /*78e0*/  @!P1 BRA `(.L_x_3884) ;  /* 0xfffffffc00f09947 */ /* 0x008fea000383ffff */
[----:B------:R-:W-:Y:S05]  /*78f0*/  BRA `(.L_x_3902) ;  /* 0xfffffff800947947 */ /* 0x000fea000383ffff */
.L_x_3903:
        /* <DEDUP_REMOVED lines=16> */
.L_x_7673:


//--------------------- .text._ZN7cutlass13device_kernelIN5flash11enable_sm90INS1_16FlashAttnBwdSm90INS1_25CollectiveMainloopBwdSm90ILi2ELi1ELi1EN4cute5tupleIJNS5_1CILi1EEES8_S8_EEENS6_IJNS7_ILi64EEENS7_ILi96EEENS7_ILi192EEEEEENS_10bfloat16_tEfNS_4arch4Sm90ELb0ELb0ELb0ELb0ELb1ELb0ELb1ELb0ELi3ELi1ELi1ELi1ELb0EEENS1_21CollectiveEpilogueBwdISD_SE_SG_Li384ELb0ELb1ELi3EEENS1_19SingleTileSchedulerILb0ELb0ELb0ELi96EEEEEEEEEvNT_6ParamsE --------------------------
	.section	.text._ZN7cutlass13device_kernelIN5flash11enable_sm90INS1_16FlashAttnBwdSm90INS1_25CollectiveMainloopBwdSm90ILi2ELi1ELi1EN4cute5tupleIJNS5_1CILi1EEES8_S8_EEENS6_IJNS7_ILi64EEENS7_ILi96EEENS7_ILi192EEEEEENS_10bfloat16_tEfNS_4arch4Sm90ELb0ELb0ELb0ELb0ELb1ELb0ELb1ELb0ELi3ELi1ELi1ELi1ELb0EEENS1_21CollectiveEpilogueBwdISD_SE_SG_Li384ELb0ELb1ELi3EEENS1_19SingleTileSchedulerILb0ELb0ELb0ELi96EEEEEEEEEvNT_6ParamsE,"ax",@progbits
	.align	128
.text._ZN7cutlass13device_kernelIN5flash11enable_sm90INS1_16FlashAttnBwdSm90INS1_25CollectiveMainloopBwdSm90ILi2ELi1ELi1EN4cute5tupleIJNS5_1CILi1EEES8_S8_EEENS6_IJNS7_ILi64EEENS7_ILi96EEENS7_ILi192EEEEEENS_10bfloat16_tEfNS_4arch4Sm90ELb0ELb0ELb0ELb0ELb1ELb0ELb1ELb0ELi3ELi1ELi1ELi1ELb0EEENS1_21CollectiveEpilogueBwdISD_SE_SG_Li384ELb0ELb1ELi3EEENS1_19SingleTileSchedulerILb0ELb0ELb0ELi96EEEEEEEEEvNT_6ParamsE:
        .type           _ZN7cutlass13device_kernelIN5flash11enable_sm90INS1_16FlashAttnBwdSm90INS1_25CollectiveMainloopBwdSm90ILi2ELi1ELi1EN4cute5tupleIJNS5_1CILi1EEES8_S8_EEENS6_IJNS7_ILi64EEENS7_ILi96EEENS7_ILi192EEEEEENS_10bfloat16_tEfNS_4arch4Sm90ELb0ELb0ELb0ELb0ELb1ELb0ELb1ELb0ELi3ELi1ELi1ELi1ELb0EEENS1_21CollectiveEpilogueBwdISD_SE_SG_Li384ELb0ELb1ELi3EEENS1_19SingleTileSchedulerILb0ELb0ELb0ELi96EEEEEEEEEvNT_6ParamsE,@function
        .size           _ZN7cutlass13device_kernelIN5flash11enable_sm90INS1_16FlashAttnBwdSm90INS1_25CollectiveMainloopBwdSm90ILi2ELi1ELi1EN4cute5tupleIJNS5_1CILi1EEES8_S8_EEENS6_IJNS7_ILi64EEENS7_ILi96EEENS7_ILi192EEEEEENS_10bfloat16_tEfNS_4arch4Sm90ELb0ELb0ELb0ELb0ELb1ELb0ELb1ELb0ELi3ELi1ELi1ELi1ELb0EEENS1_21CollectiveEpilogueBwdISD_SE_SG_Li384ELb0ELb1ELi3EEENS1_19SingleTileSchedulerILb0ELb0ELb0ELi96EEEEEEEEEvNT_6ParamsE,(.L_x_7674 - _ZN7cutlass13device_kernelIN5flash11enable_sm90INS1_16FlashAttnBwdSm90INS1_25CollectiveMainloopBwdSm90ILi2ELi1ELi1EN4cute5tupleIJNS5_1CILi1EEES8_S8_EEENS6_IJNS7_ILi64EEENS7_ILi96EEENS7_ILi192EEEEEENS_10bfloat16_tEfNS_4arch4Sm90ELb0ELb0ELb0ELb0ELb1ELb0ELb1ELb0ELi3ELi1ELi1ELi1ELb0EEENS1_21CollectiveEpilogueBwdISD_SE_SG_Li384ELb0ELb1ELi3EEENS1_19SingleTileSchedulerILb0ELb0ELb0ELi96EEEEEEEEEvNT_6ParamsE)
        .other          _ZN7cutlass13device_kernelIN5flash11enable_sm90INS1_16FlashAttnBwdSm90INS1_25CollectiveMainloopBwdSm90ILi2ELi1ELi1EN4cute5tupleIJNS5_1CILi1EEES8_S8_EEENS6_IJNS7_ILi64EEENS7_ILi96EEENS7_ILi192EEEEEENS_10bfloat16_tEfNS_4arch4Sm90ELb0ELb0ELb0ELb0ELb1ELb0ELb1ELb0ELi3ELi1ELi1ELi1ELb0EEENS1_21CollectiveEpilogueBwdISD_SE_SG_Li384ELb0ELb1ELi3EEENS1_19SingleTileSchedulerILb0ELb0ELb0ELi96EEEEEEEEEvNT_6ParamsE,@"STO_CUDA_ENTRY STV_DEFAULT"
_ZN7cutlass13device_kernelIN5flash11enable_sm90INS1_16FlashAttnBwdSm90INS1_25CollectiveMainloopBwdSm90ILi2ELi1ELi1EN4cute5tupleIJNS5_1CILi1EEES8_S8_EEENS6_IJNS7_ILi64EEENS7_ILi96EEENS7_ILi192EEEEEENS_10bfloat16_tEfNS_4arch4Sm90ELb0ELb0ELb0ELb0ELb1ELb0ELb1ELb0ELi3ELi1ELi1ELi1ELb0EEENS1_21CollectiveEpilogueBwdISD_SE_SG_Li384ELb0ELb1ELi3EEENS1_19SingleTileSchedulerILb0ELb0ELb0ELi96EEEEEEEEEvNT_6ParamsE:
        /* <DEDUP_REMOVED lines=28> */
.L_x_3905:
[----:B------:R-:W-:Y:S05]  /*01c0*/  BSYNC B0 ;  /* 0x0000000000007941 */ /* 0x000fea0003800000 */
.L_x_3904:
        /* <DEDUP_REMOVED lines=34> */
.L_x_3906:
        /* <DEDUP_REMOVED lines=20> */
.L_x_3907:
[----:B---3--:R-:W-:Y:S01]  /*0530*/  ISETP.NE.AND P0, PT, R2, RZ, PT ;  /* 0x000000ff0200720c */ /* 0x008fe20003f05270 */
[----:B------:R-:W-:Y:S01]  /*0540*/  IMAD.MOV.U32 R17, RZ, RZ, 0x1 ;  /* 0x00000001ff117424 */ /* 0x000fe200078e00ff */
[----:B------:R-:W-:-:S04]  /*0550*/  NOP ;  /* 0x0000000000007918 */ /* 0x000fc80000000000 */
[----:B------:R-:W-:Y:S01]  /*0560*/  SEL R17, R17, 0x2, !P0 ;  /* 0x0000000211117807 */ /* 0x000fe20004000000 */
[----:B-12-4-:R-:W-:Y:S06]  /*0570*/  BAR.SYNC.DEFER_BLOCKING 0x0 ;  /* 0x0000000000007b1d */ /* 0x016fec0000010000 */
[----:B------:R-:W-:Y:S05]  /*0580*/  @!P0 BRA `(.L_x_3908) ;  /* 0x0000003c00648947 */ /* 0x000fea0003800000 */
.L_x_3909:
        /* <DEDUP_REMOVED lines=37> */
.L_x_3911:
        /* <DEDUP_REMOVED lines=15> */
.L_x_3910:
        /* <DEDUP_REMOVED lines=20> */
.L_x_3913:
        /* <DEDUP_REMOVED lines=15> */
.L_x_3912:
        /* <DEDUP_REMOVED lines=8> */
.L_x_4016:
        /* <DEDUP_REMOVED lines=30> */
.L_x_3915:
        /* <DEDUP_REMOVED lines=103> */
.L_x_3928:
[----:B------:R-:W-:Y:S01]  /*13d0*/  ISETP.NE.AND P0, PT, R13, 0x3, PT ;  /* 0x000000030d00780c */ /* 0x000fe20003f05270 */
[----:B------:R-:W-:-:S12]  /*13e0*/  YIELD ;  /* 0x0000000000007946 */ /* 0x000fd80003800000 */
[----:B--2---:R-:W-:Y:S05]  /*13f0*/  @!P0 BRA `(.L_x_3918) ;  /* 0x0000000000048947 */ /* 0x004fea0003800000 */
[----:B------:R-:W-:Y:S01]  /*1400*/  BPT.TRAP 0x1 ;  /* 0x000000040000795c */ /* 0x000fe20000300000 */
.L_x_3918:
[----:B------:R-:W-:Y:S02]  /*1410*/  LEA R4, R3, UR37, 0x3 ;  /* 0x0000002503047c11 */ /* 0x000fe4000f8e18ff */
[----:B------:R-:W-:-:S04]  /*1420*/  SHF.L.U32 R9, R12, 0x1f, RZ ;  /* 0x0000001f0c097819 */ /* 0x000fc800000006ff */
[----:B------:R1:W2:Y:S01]  /*1430*/  SYNCS.PHASECHK.TRANS64.TRYWAIT P1, [R4+URZ+0x36410], R9 ;  /* 0x03641009040075a7 */ /* 0x0002a2000802017f */
[----:B------:R-:W-:Y:S05]  /*1440*/  @!P0 BRA `(.L_x_3919) ;  /* 0x0000000000048947 */ /* 0x000fea0003800000 */
[----:B------:R-:W-:Y:S01]  /*1450*/  BPT.TRAP 0x1 ;  /* 0x000000040000795c */ /* 0x000fe20000300000 */
.L_x_3919:
[----:B--2---:R-:W-:Y:S05]  /*1460*/  @P1 BRA `(.L_x_3920) ;  /* 0x0000000000081947 */ /* 0x004fea0003800000 */
[----:B------:R-:W2:Y:S02]  /*1470*/  SYNCS.PHASECHK.TRANS64.TRYWAIT P1, [R4+URZ+0x36410], R9 ;  /* 0x03641009040075a7 */ /* 0x000ea4000802017f */
[----:B--2---:R-:W-:Y:S05]  /*1480*/  @!P1 BRA `(.L_x_3921) ;  /* 0x0000006800089947 */ /* 0x004fea0003800000 */
.L_x_3920:
        /* <DEDUP_REMOVED lines=103> */
.L_x_3922:
[----:B---3--:R-:W-:-:S04]  /*1b00*/  SHF.L.U32 R8, R7, 0x1f, RZ ;  /* 0x0000001f07087819 */ /* 0x008fc800000006ff */
[----:B------:R3:W1:Y:S01]  /*1b10*/  SYNCS.PHASECHK.TRANS64.TRYWAIT P1, [UR37+0x36430], R8 ;  /* 0x03643008ff0075a7 */ /* 0x0006620008020165 */
[----:B------:R-:W-:Y:S05]  /*1b20*/  @!P0 BRA `(.L_x_3923) ;  /* 0x0000000000048947 */ /* 0x000fea0003800000 */
[----:B------:R-:W-:Y:S01]  /*1b30*/  BPT.TRAP 0x1 ;  /* 0x000000040000795c */ /* 0x000fe20000300000 */
.L_x_3923:
[----:B-1----:R-:W-:Y:S05]  /*1b40*/  @P1 BRA `(.L_x_3924) ;  /* 0x0000000000081947 */ /* 0x002fea0003800000 */
[----:B------:R-:W1:Y:S02]  /*1b50*/  SYNCS.PHASECHK.TRANS64.TRYWAIT P1, [UR37+0x36430], R8 ;  /* 0x03643008ff0075a7 */ /* 0x000e640008020165 */
[----:B-1----:R-:W-:Y:S05]  /*1b60*/  @!P1 BRA `(.L_x_3925) ;  /* 0x0000006000649947 */ /* 0x002fea0003800000 */
.L_x_3924:
        /* <DEDUP_REMOVED lines=20> */
[--C-:B------:R-:W-:Y:S01]  /*1cb0*/  FFMA.FTZ R138, R9, UR7, -R20.reuse ;  /* 0x00000007098a7c23 */ /* 0x100fe20008010814 */
        /* <DEDUP_REMOVED lines=283> */
.L_x_3926:
        /* <DEDUP_REMOVED lines=60> */
.L_x_3927:
        /* <DEDUP_REMOVED lines=12> */
.L_x_3917:
        /* <DEDUP_REMOVED lines=68> */
.L_x_3929:
        /* <DEDUP_REMOVED lines=20> */
.L_x_3930:
        /* <DEDUP_REMOVED lines=18> */
.L_x_3931:
        /* <DEDUP_REMOVED lines=18> */
.L_x_3932:
        /* <DEDUP_REMOVED lines=132> */
.L_x_3934:
[----:B------:R-:W-:Y:S05]  /*42f0*/  BSYNC B0 ;  /* 0x0000000000007941 */ /* 0x000fea0003800000 */
.L_x_3933:
[----:B------:R-:W-:-:S04]  /*4300*/  DEPBAR.LE SB0, 0x0 ;  /* 0x000080000000791a */ /* 0x000fc80000000000 */
[----:B------:R-:W-:Y:S05]  /*4310*/  EXIT ;  /* 0x000000000000794d */ /* 0x000fea0003800000 */
.L_x_3908:
        /* <DEDUP_REMOVED lines=56> */
.L_x_3969:
        /* <DEDUP_REMOVED lines=13> */
.L_x_3939:
[----:B------:R-:W2:Y:S04]  /*4770*/  LDG.E.STRONG.GPU R6, desc[UR20][R2.64] ;  /* 0x0000001402067981 */ /* 0x000ea8000c1ef900 */
[----:B--2---:R-:W-:Y:S01]  /*4780*/  CCTL.IVALL ;  /* 0x00000000ff00798f */ /* 0x004fe20002000000 */
[----:B------:R-:W-:Y:S05]  /*4790*/  YIELD ;  /* 0x0000000000007946 */ /* 0x000fea0003800000 */
[----:B------:R-:W-:-:S13]  /*47a0*/  ISETP.NE.AND P3, PT, R6, UR24, PT ;  /* 0x0000001806007c0c */ /* 0x000fda000bf65270 */
[----:B------:R-:W-:Y:S05]  /*47b0*/  @P3 BRA `(.L_x_3939) ;  /* 0xfffffffc00ec3947 */ /* 0x000fea000383ffff */
.L_x_3938:
[----:B------:R-:W-:Y:S05]  /*47c0*/  BSYNC B0 ;  /* 0x0000000000007941 */ /* 0x000fea0003800000 */
.L_x_3937:
[----:B------:R-:W-:-:S03]  /*47d0*/  UMOV UR14, 0xffffffff ;  /* 0xffffffff000e7882 */ /* 0x000fc60000000000 */
[----:B------:R-:W-:Y:S05]  /*47e0*/  BRA.DIV UR14, `(.L_x_3940) ;  /* 0x000000360e587947 */ /* 0x000fea000b800000 */
[----:B------:R-:W-:Y:S01]  /*47f0*/  NOP ;  /* 0x0000000000007918 */ /* 0x000fe20000000000 */
.L_x_4019:
        /* <DEDUP_REMOVED lines=19> */
.L_x_3942:
[----:B------:R-:W-:Y:S05]  /*4930*/  BSYNC B0 ;  /* 0x0000000000007941 */ /* 0x000fea0003800000 */
.L_x_3941:
        /* <DEDUP_REMOVED lines=14> */
.L_x_3944:
[----:B------:R-:W-:Y:S05]  /*4a20*/  BSYNC B0 ;  /* 0x0000000000007941 */ /* 0x000fea0003800000 */
.L_x_3943:
        /* <DEDUP_REMOVED lines=15> */
.L_x_3946:
[----:B------:R-:W-:Y:S05]  /*4b20*/  BSYNC B0 ;  /* 0x0000000000007941 */ /* 0x000fea0003800000 */
.L_x_3945:
[----:B------:R-:W-:Y:S06]  /*4b30*/  BAR.ARV 0xa, 0xa0 ;  /* 0x0282800000007b1d */ /* 0x000fec0000002000 */
[----:B------:R-:W-:Y:S04]  /*4b40*/  BSSY B0, `(.L_x_3947) ;  /* 0x0000003000007945 */ /* 0x000fe80003800000 */
[----:B------:R-:W-:Y:S05]  /*4b50*/  @!P0 BRA `(.L_x_3948) ;  /* 0x0000000000048947 */ /* 0x000fea0003800000 */
[----:B------:R-:W-:-:S04]  /*4b60*/  DEPBAR.LE SB0, 0x1 ;  /* 0x000080400000791a */ /* 0x000fc80000000000 */
.L_x_3948:
[----:B------:R-:W-:Y:S05]  /*4b70*/  BSYNC B0 ;  /* 0x0000000000007941 */ /* 0x000fea0003800000 */
.L_x_3947:
[----:B------:R-:W-:Y:S06]  /*4b80*/  BAR.ARV 0xb, 0xa0 ;  /* 0x02c2800000007b1d */ /* 0x000fec0000002000 */
[----:B------:R-:W-:Y:S04]  /*4b90*/  BSSY B0, `(.L_x_3949) ;  /* 0x0000003000007945 */ /* 0x000fe80003800000 */
[----:B------:R-:W-:Y:S05]  /*4ba0*/  @!P0 BRA `(.L_x_3950) ;  /* 0x0000000000048947 */ /* 0x000fea0003800000 */
[----:B------:R-:W-:-:S04]  /*4bb0*/  DEPBAR.LE SB0, 0x0 ;  /* 0x000080000000791a */ /* 0x000fc80000000000 */
.L_x_3950:
[----:B------:R-:W-:Y:S05]  /*4bc0*/  BSYNC B0 ;  /* 0x0000000000007941 */ /* 0x000fea0003800000 */
.L_x_3949:
        /* <DEDUP_REMOVED lines=19> */
.L_x_3952:
[----:B------:R-:W-:Y:S05]  /*4d00*/  BSYNC B0 ;  /* 0x0000000000007941 */ /* 0x000fea0003800000 */
.L_x_3951:
        /* <DEDUP_REMOVED lines=9> */
.L_x_3955:
[----:B------:R-:W2:Y:S04]  /*4da0*/  LDG.E.STRONG.GPU R6, desc[UR20][R2.64] ;  /* 0x0000001402067981 */ /* 0x000ea8000c1ef900 */
[----:B--2---:R-:W-:Y:S01]  /*4db0*/  CCTL.IVALL ;  /* 0x00000000ff00798f */ /* 0x004fe20002000000 */
[----:B------:R-:W-:Y:S05]  /*4dc0*/  YIELD ;  /* 0x0000000000007946 */ /* 0x000fea0003800000 */
[----:B------:R-:W-:-:S13]  /*4dd0*/  ISETP.NE.AND P3, PT, R6, UR24, PT ;  /* 0x0000001806007c0c */ /* 0x000fda000bf65270 */
[----:B------:R-:W-:Y:S05]  /*4de0*/  @P3 BRA `(.L_x_3955) ;  /* 0xfffffffc00ec3947 */ /* 0x000fea000383ffff */
.L_x_3954:
[----:B------:R-:W-:Y:S05]  /*4df0*/  BSYNC B0 ;  /* 0x0000000000007941 */ /* 0x000fea0003800000 */
.L_x_3953:
[----:B------:R-:W-:-:S03]  /*4e00*/  UMOV UR10, 0xffffffff ;  /* 0xffffffff000a7882 */ /* 0x000fc60000000000 */
[----:B------:R-:W-:Y:S05]  /*4e10*/  BRA.DIV UR10, `(.L_x_3956) ;  /* 0x0000002e0ae87947 */ /* 0x000fea000b800000 */
[----:B------:R-:W-:Y:S01]  /*4e20*/  NOP ;  /* 0x0000000000007918 */ /* 0x000fe20000000000 */
.L_x_4022:
        /* <DEDUP_REMOVED lines=15> */
.L_x_3958:
[----:B------:R-:W-:Y:S05]  /*4f20*/  BSYNC B0 ;  /* 0x0000000000007941 */ /* 0x000fea0003800000 */
.L_x_3957:
        /* <DEDUP_REMOVED lines=14> */
.L_x_3960:
[----:B------:R-:W-:Y:S05]  /*5010*/  BSYNC B0 ;  /* 0x0000000000007941 */ /* 0x000fea0003800000 */
.L_x_3959:
        /* <DEDUP_REMOVED lines=15> */
.L_x_3962:
[----:B------:R-:W-:Y:S05]  /*5110*/  BSYNC B0 ;  /* 0x0000000000007941 */ /* 0x000fea0003800000 */
.L_x_3961:
[----:B------:R-:W-:Y:S06]  /*5120*/  BAR.ARV 0xa, 0xa0 ;  /* 0x0282800000007b1d */ /* 0x000fec0000002000 */
[----:B------:R-:W-:Y:S04]  /*5130*/  BSSY B0, `(.L_x_3963) ;  /* 0x0000003000007945 */ /* 0x000fe80003800000 */
[----:B------:R-:W-:Y:S05]  /*5140*/  @!P0 BRA `(.L_x_3964) ;  /* 0x0000000000048947 */ /* 0x000fea0003800000 */
[----:B------:R-:W-:-:S04]  /*5150*/  DEPBAR.LE SB0, 0x1 ;  /* 0x000080400000791a */ /* 0x000fc80000000000 */
.L_x_3964:
[----:B------:R-:W-:Y:S05]  /*5160*/  BSYNC B0 ;  /* 0x0000000000007941 */ /* 0x000fea0003800000 */
.L_x_3963:
[----:B------:R-:W-:Y:S06]  /*5170*/  BAR.ARV 0xb, 0xa0 ;  /* 0x02c2800000007b1d */ /* 0x000fec0000002000 */
[----:B------:R-:W-:Y:S04]  /*5180*/  BSSY B0, `(.L_x_3965) ;  /* 0x0000003000007945 */ /* 0x000fe80003800000 */
[----:B------:R-:W-:Y:S05]  /*5190*/  @!P0 BRA `(.L_x_3966) ;  /* 0x0000000000048947 */ /* 0x000fea0003800000 */
[----:B------:R-:W-:-:S04]  /*51a0*/  DEPBAR.LE SB0, 0x0 ;  /* 0x000080000000791a */ /* 0x000fc80000000000 */
.L_x_3966:
[----:B------:R-:W-:Y:S05]  /*51b0*/  BSYNC B0 ;  /* 0x0000000000007941 */ /* 0x000fea0003800000 */
.L_x_3965:
        /* <DEDUP_REMOVED lines=19> */
.L_x_3968:
[----:B------:R-:W-:Y:S05]  /*52f0*/  BSYNC B0 ;  /* 0x0000000000007941 */ /* 0x000fea0003800000 */
.L_x_3967:
[----:B------:R-:W-:Y:S02]  /*5300*/  UIADD3 UR4, UR4, 0x2, URZ ;  /* 0x0000000204047890 */ /* 0x000fe4000fffe03f */
[----:B------:R-:W-:Y:S01]  /*5310*/  UIADD3 UR5, UR5, 0x1, URZ ;  /* 0x0000000105057890 */ /* 0x000fe2000fffe03f */
[----:B------:R-:W-:Y:S11]  /*5320*/  @P2 BRA `(.L_x_3969) ;  /* 0xfffffff000dc2947 */ /* 0x000ff6000383ffff */
.L_x_3936:
        /* <DEDUP_REMOVED lines=13> */
.L_x_3972:
[----:B------:R-:W2:Y:S04]  /*5400*/  LDG.E.STRONG.GPU R0, desc[UR20][R2.64] ;  /* 0x0000001402007981 */ /* 0x000ea8000c1ef900 */
[----:B--2---:R-:W-:Y:S01]  /*5410*/  CCTL.IVALL ;  /* 0x00000000ff00798f */ /* 0x004fe20002000000 */
[----:B------:R-:W-:Y:S05]  /*5420*/  YIELD ;  /* 0x0000000000007946 */ /* 0x000fea0003800000 */
[----:B------:R-:W-:-:S13]  /*5430*/  ISETP.NE.AND P1, PT, R0, UR24, PT ;  /* 0x0000001800007c0c */ /* 0x000fda000bf25270 */
[----:B------:R-:W-:Y:S05]  /*5440*/  @P1 BRA `(.L_x_3972) ;  /* 0xfffffffc00ec1947 */ /* 0x000fea000383ffff */
.L_x_3971:
[----:B------:R-:W-:Y:S05]  /*5450*/  BSYNC B0 ;  /* 0x0000000000007941 */ /* 0x000fea0003800000 */
.L_x_3970:
[----:B------:R-:W-:-:S03]  /*5460*/  UMOV UR5, 0xffffffff ;  /* 0xffffffff00057882 */ /* 0x000fc60000000000 */
[----:B------:R-:W-:Y:S05]  /*5470*/  BRA.DIV UR5, `(.L_x_3973) ;  /* 0x0000002a056c7947 */ /* 0x000fea000b800000 */
[----:B------:R-:W-:Y:S01]  /*5480*/  NOP ;  /* 0x0000000000007918 */ /* 0x000fe20000000000 */
.L_x_4025:
        /* <DEDUP_REMOVED lines=22> */
.L_x_3975:
[----:B------:R-:W-:Y:S05]  /*55f0*/  BSYNC B0 ;  /* 0x0000000000007941 */ /* 0x000fea0003800000 */
.L_x_3974:
        /* <DEDUP_REMOVED lines=19> */
.L_x_3977:
[----:B------:R-:W-:Y:S05]  /*5730*/  BSYNC B0 ;  /* 0x0000000000007941 */ /* 0x000fea0003800000 */
.L_x_3976:
        /* <DEDUP_REMOVED lines=20> */
.L_x_3979:
[----:B------:R-:W-:Y:S05]  /*5880*/  BSYNC B0 ;  /* 0x0000000000007941 */ /* 0x000fea0003800000 */
.L_x_3978:
[----:B------:R-:W-:Y:S06]  /*5890*/  BAR.ARV 0xa, 0xa0 ;  /* 0x0282800000007b1d */ /* 0x000fec0000002000 */
[----:B------:R-:W-:Y:S04]  /*58a0*/  BSSY B0, `(.L_x_3980) ;  /* 0x0000003000007945 */ /* 0x000fe80003800000 */
[----:B------:R-:W-:Y:S05]  /*58b0*/  @!P0 BRA `(.L_x_3981) ;  /* 0x0000000000048947 */ /* 0x000fea0003800000 */
[----:B------:R-:W-:-:S04]  /*58c0*/  DEPBAR.LE SB0, 0x1 ;  /* 0x000080400000791a */ /* 0x000fc80000000000 */
.L_x_3981:
[----:B------:R-:W-:Y:S05]  /*58d0*/  BSYNC B0 ;  /* 0x0000000000007941 */ /* 0x000fea0003800000 */
.L_x_3980:
[----:B------:R-:W-:Y:S06]  /*58e0*/  BAR.ARV 0xb, 0xa0 ;  /* 0x02c2800000007b1d */ /* 0x000fec0000002000 */
[----:B------:R-:W-:Y:S04]  /*58f0*/  BSSY B0, `(.L_x_3982) ;  /* 0x0000003000007945 */ /* 0x000fe80003800000 */
[----:B------:R-:W-:Y:S05]  /*5900*/  @!P0 BRA `(.L_x_3983) ;  /* 0x0000000000048947 */ /* 0x000fea0003800000 */
[----:B------:R-:W-:-:S04]  /*5910*/  DEPBAR.LE SB0, 0x0 ;  /* 0x000080000000791a */ /* 0x000fc80000000000 */
.L_x_3983:
[----:B------:R-:W-:Y:S05]  /*5920*/  BSYNC B0 ;  /* 0x0000000000007941 */ /* 0x000fea0003800000 */
.L_x_3982:
        /* <DEDUP_REMOVED lines=19> */
.L_x_3985:
[----:B------:R-:W-:Y:S05]  /*5a60*/  BSYNC B0 ;  /* 0x0000000000007941 */ /* 0x000fea0003800000 */
.L_x_3984:
[----:B------:R-:W-:Y:S05]  /*5a70*/  EXIT ;  /* 0x000000000000794d */ /* 0x000fea0003800000 */
.L_x_3935:
        /* <DEDUP_REMOVED lines=57> */
.L_x_4026:
        /* <DEDUP_REMOVED lines=9> */
.L_x_3989:
        /* <DEDUP_REMOVED lines=102> */
.L_x_4000:
[----:B-1----:R-:W-:-:S05]  /*6500*/  IMAD.MOV.U32 R10, RZ, RZ, 0x1 ;  /* 0x00000001ff0a7424 */ /* 0x002fca00078e00ff */
[----:B------:R-:W-:-:S04]  /*6510*/  SHF.L.U32 R10, R10, 0x1f, RZ ;  /* 0x0000001f0a0a7819 */ /* 0x000fc800000006ff */
[----:B------:R-:W1:Y:S02]  /*6520*/  SYNCS.PHASECHK.TRANS64.TRYWAIT P1, [R0+URZ+0x36438], R10 ;  /* 0x0364380a000075a7 */ /* 0x000e64000802017f */
[----:B-123--:R-:W-:Y:S05]  /*6530*/  @!P1 BRA `(.L_x_3992) ;  /* 0x00000018006c9947 */ /* 0x00efea0003800000 */
.L_x_4027:
[----:B------:R-:W-:Y:S05]  /*6540*/  @P0 BRA `(.L_x_3993) ;  /* 0x0000000000140947 */ /* 0x000fea0003800000 */
[----:B------:R-:W-:Y:S01]  /*6550*/  ISETP.NE.AND P1, PT, R16, RZ, PT ;  /* 0x000000ff1000720c */ /* 0x000fe20003f25270 */
[----:B------:R-:W-:-:S04]  /*6560*/  IMAD.MOV.U32 R3, RZ, RZ, 0x6100 ;  /* 0x00006100ff037424 */ /* 0x000fc800078e00ff */
[----:B------:R2:W-:Y:S08]  /*6570*/  SYNCS.ARRIVE.TRANS64 RZ, [R0+URZ+0x36430], R3 ;  /* 0x0364300300ff79a7 */ /* 0x0005f0000800003f */
[----:B------:R-:W-:Y:S05]  /*6580*/  @!P1 BRA `(.L_x_3993) ;  /* 0x0000000000049947 */ /* 0x000fea0003800000 */
[----:B------:R-:W-:Y:S01]  /*6590*/  BPT.TRAP 0x1 ;  /* 0x000000040000795c */ /* 0x000fe20000300000 */
.L_x_3993:
        /* <DEDUP_REMOVED lines=47> */
.L_x_4028:
[----:B------:R-:W-:Y:S05]  /*6890*/  @P0 BRA `(.L_x_3995) ;  /* 0x0000000000140947 */ /* 0x000fea0003800000 */
[----:B------:R-:W-:Y:S01]  /*68a0*/  ISETP.NE.AND P1, PT, R16, RZ, PT ;  /* 0x000000ff1000720c */ /* 0x000fe20003f25270 */
[----:B--2---:R-:W-:-:S04]  /*68b0*/  IMAD.MOV.U32 R3, RZ, RZ, 0x6100 ;  /* 0x00006100ff037424 */ /* 0x004fc800078e00ff */
[----:B------:R3:W-:Y:S08]  /*68c0*/  SYNCS.ARRIVE.TRANS64 RZ, [R0+URZ+0x36418], R3 ;  /* 0x0364180300ff79a7 */ /* 0x0007f0000800003f */
[----:B------:R-:W-:Y:S05]  /*68d0*/  @!P1 BRA `(.L_x_3995) ;  /* 0x0000000000049947 */ /* 0x000fea0003800000 */
[----:B------:R-:W-:Y:S01]  /*68e0*/  BPT.TRAP 0x1 ;  /* 0x000000040000795c */ /* 0x000fe20000300000 */
.L_x_3995:
        /* <DEDUP_REMOVED lines=35> */
.L_x_4029:
        /* <DEDUP_REMOVED lines=9> */
.L_x_3997:
        /* <DEDUP_REMOVED lines=37> */
.L_x_4031:
[----:B------:R-:W-:Y:S05]  /*6e00*/  @P0 BRA `(.L_x_3999) ;  /* 0x0000000000140947 */ /* 0x000fea0003800000 */
[----:B------:R-:W-:Y:S01]  /*6e10*/  ISETP.NE.AND P1, PT, R16, RZ, PT ;  /* 0x000000ff1000720c */ /* 0x000fe20003f25270 */
[----:B--2---:R-:W-:-:S04]  /*6e20*/  IMAD.MOV.U32 R5, RZ, RZ, 0x6100 ;  /* 0x00006100ff057424 */ /* 0x004fc800078e00ff */
[----:B------:R3:W-:Y:S08]  /*6e30*/  SYNCS.ARRIVE.TRANS64 RZ, [R0+URZ+0x36410], R5 ;  /* 0x0364100500ff79a7 */ /* 0x0007f0000800003f */
[----:B------:R-:W-:Y:S05]  /*6e40*/  @!P1 BRA `(.L_x_3999) ;  /* 0x0000000000049947 */ /* 0x000fea0003800000 */
[----:B------:R-:W-:Y:S01]  /*6e50*/  BPT.TRAP 0x1 ;  /* 0x000000040000795c */ /* 0x000fe20000300000 */
.L_x_3999:
        /* <DEDUP_REMOVED lines=36> */
.L_x_3991:
[----:B------:R-:W-:Y:S01]  /*70a0*/  ISETP.NE.AND P1, PT, R21, RZ, PT ;  /* 0x000000ff1500720c */ /* 0x000fe20003f25270 */
[----:B------:R-:W-:-:S12]  /*70b0*/  IMAD.MOV.U32 R4, RZ, RZ, 0x1 ;  /* 0x00000001ff047424 */ /* 0x000fd800078e00ff */
[----:B------:R-:W-:Y:S05]  /*70c0*/  @!P1 BRA `(.L_x_3990) ;  /* 0x0000000400649947 */ /* 0x000fea0003800000 */
[----:B------:R-:W2:Y:S02]  /*70d0*/  SYNCS.PHASECHK.TRANS64.TRYWAIT P1, [R0+URZ+0x36438], R10 ;  /* 0x0364380a000075a7 */ /* 0x000ea4000802017f */
[----:B--2---:R-:W-:Y:S05]  /*70e0*/  @!P1 BRA `(.L_x_4001) ;  /* 0x0000000c00d49947 */ /* 0x004fea0003800000 */
.L_x_4032:
[----:B------:R-:W-:Y:S05]  /*70f0*/  @P0 BRA `(.L_x_4002) ;  /* 0x0000000000140947 */ /* 0x000fea0003800000 */
[----:B------:R-:W-:Y:S01]  /*7100*/  ISETP.NE.AND P1, PT, R16, RZ, PT ;  /* 0x000000ff1000720c */ /* 0x000fe20003f25270 */
[----:B------:R-:W-:-:S04]  /*7110*/  IMAD.MOV.U32 R5, RZ, RZ, 0x6100 ;  /* 0x00006100ff057424 */ /* 0x000fc800078e00ff */
[----:B------:R3:W-:Y:S08]  /*7120*/  SYNCS.ARRIVE.TRANS64 RZ, [R0+URZ+0x36430], R5 ;  /* 0x0364300500ff79a7 */ /* 0x0007f0000800003f */
[----:B------:R-:W-:Y:S05]  /*7130*/  @!P1 BRA `(.L_x_4002) ;  /* 0x0000000000049947 */ /* 0x000fea0003800000 */
[----:B------:R-:W-:Y:S01]  /*7140*/  BPT.TRAP 0x1 ;  /* 0x000000040000795c */ /* 0x000fe20000300000 */
.L_x_4002:
        /* <DEDUP_REMOVED lines=41> */
.L_x_4033:
[----:B------:R-:W-:Y:S01]  /*73e0*/  IMAD.MOV.U32 R4, RZ, RZ, RZ ;  /* 0x000000ffff047224 */ /* 0x000fe200078e00ff */
[----:B------:R-:W-:Y:S06]  /*73f0*/  @P0 BRA `(.L_x_4004) ;  /* 0x0000000000140947 */ /* 0x000fec0003800000 */
[----:B------:R-:W-:Y:S01]  /*7400*/  ISETP.NE.AND P1, PT, R16, RZ, PT ;  /* 0x000000ff1000720c */ /* 0x000fe20003f25270 */
[----:B---3--:R-:W-:-:S04]  /*7410*/  IMAD.MOV.U32 R5, RZ, RZ, 0x6100 ;  /* 0x00006100ff057424 */ /* 0x008fc800078e00ff */
[----:B------:R4:W-:Y:S08]  /*7420*/  SYNCS.ARRIVE.TRANS64 RZ, [R0+URZ+0x36418], R5 ;  /* 0x0364180500ff79a7 */ /* 0x0009f0000800003f */
[----:B------:R-:W-:Y:S05]  /*7430*/  @!P1 BRA `(.L_x_4004) ;  /* 0x0000000000049947 */ /* 0x000fea0003800000 */
[----:B------:R-:W-:Y:S01]  /*7440*/  BPT.TRAP 0x1 ;  /* 0x000000040000795c */ /* 0x000fe20000300000 */
.L_x_4004:
        /* <DEDUP_REMOVED lines=33> */
.L_x_3990:
[----:B------:R-:W-:-:S04]  /*7660*/  SHF.L.U32 R3, R4, 0x1f, RZ ;  /* 0x0000001f04037819 */ /* 0x000fc800000006ff */
[----:B------:R-:W3:Y:S02]  /*7670*/  SYNCS.PHASECHK.TRANS64.TRYWAIT P1, [R0+URZ+0x36438], R3 ;  /* 0x03643803000075a7 */ /* 0x000ee4000802017f */
[----:B---3--:R-:W-:Y:S05]  /*7680*/  @!P1 BRA `(.L_x_4005) ;  /* 0x0000000800949947 */ /* 0x008fea0003800000 */
.L_x_4034:
[----:B------:R-:W-:Y:S05]  /*7690*/  @P0 BRA `(.L_x_4006) ;  /* 0x0000000000180947 */ /* 0x000fea0003800000 */
[----:B------:R-:W4:Y:S01]  /*76a0*/  S2R R2, SR_TID.X ;  /* 0x0000000000027919 */ /* 0x000f220000002100 */
[----:B---3--:R-:W-:-:S04]  /*76b0*/  IMAD.MOV.U32 R3, RZ, RZ, 0x6100 ;  /* 0x00006100ff037424 */ /* 0x008fc800078e00ff */
[----:B------:R3:W-:Y:S01]  /*76c0*/  SYNCS.ARRIVE.TRANS64 RZ, [R0+URZ+0x36430], R3 ;  /* 0x0364300300ff79a7 */ /* 0x0007e2000800003f */
[----:B----4-:R-:W-:-:S13]  /*76d0*/  LOP3.LUT P0, RZ, R2, 0x1f, RZ, 0xc0, !PT ;  /* 0x0000001f02ff7812 */ /* 0x010fda000780c0ff */
[----:B---3--:R-:W-:Y:S05]  /*76e0*/  @!P0 BRA `(.L_x_4006) ;  /* 0x0000000000048947 */ /* 0x008fea0003800000 */
[----:B------:R-:W-:Y:S01]  /*76f0*/  BPT.TRAP 0x1 ;  /* 0x000000040000795c */ /* 0x000fe20000300000 */
.L_x_4006:
        /* <DEDUP_REMOVED lines=43> */
.L_x_3987:
[----:B------:R-:W-:Y:S05]  /*79b0*/  BSYNC B0 ;  /* 0x0000000000007941 */ /* 0x000fea0003800000 */
.L_x_3986:
[----:B------:R-:W-:-:S03]  /*79c0*/  UMOV UR6, 0xffffffff ;  /* 0xffffffff00067882 */ /* 0x000fc60000000000 */
[----:B------:R-:W-:Y:S05]  /*79d0*/  BRA.DIV UR6, `(.L_x_4007) ;  /* 0x0000000606d47947 */ /* 0x000fea000b800000 */
[----:B------:R-:W-:-:S13]  /*79e0*/  ELECT P0, URZ, PT ;  /* 0x00000000003f782f */ /* 0x000fda0003800000 */
.L_x_4037:
[----:B------:R-:W-:Y:S04]  /*79f0*/  BSSY B0, `(.L_x_4008) ;  /* 0x000001e000007945 */ /* 0x000fe80003800000 */
[----:B------:R-:W-:Y:S05]  /*7a00*/  @!P0 BRA `(.L_x_4009) ;  /* 0x0000000000708947 */ /* 0x000fea0003800000 */
[----:B------:R-:W-:-:S04]  /*7a10*/  LOP3.LUT R17, R17, 0x2, RZ, 0xfc, !PT ;  /* 0x0000000211117812 */ /* 0x000fc800078efcff */
[----:B------:R-:W-:-:S13]  /*7a20*/  ISETP.NE.AND P0, PT, R17, 0x3, PT ;  /* 0x000000031100780c */ /* 0x000fda0003f05270 */
[----:B------:R-:W-:Y:S05]  /*7a30*/  @!P0 BRA `(.L_x_4010) ;  /* 0x0000000000048947 */ /* 0x000fea0003800000 */
[----:B------:R-:W-:Y:S01]  /*7a40*/  BPT.TRAP 0x1 ;  /* 0x000000040000795c */ /* 0x000fe20000300000 */
.L_x_4010:
        /* <DEDUP_REMOVED lines=15> */
.L_x_4038:
[----:B------:R-:W2:Y:S02]  /*7b40*/  SYNCS.PHASECHK.TRANS64.TRYWAIT P1, [R3+URZ], R2 ;  /* 0x00000002030075a7 */ /* 0x000ea4000802017f */
[----:B--2---:R-:W-:Y:S05]  /*7b50*/  @!P1 BRA `(.L_x_4012) ;  /* 0x0000000400ac9947 */ /* 0x004fea0003800000 */
.L_x_4039:
[----:B------:R-:W-:Y:S05]  /*7b60*/  @!P0 BRA `(.L_x_4013) ;  /* 0x0000000000048947 */ /* 0x000fea0003800000 */
[----:B------:R-:W-:Y:S01]  /*7b70*/  BPT.TRAP 0x1 ;  /* 0x000000040000795c */ /* 0x000fe20000300000 */
.L_x_4013:
[----:B------:R-:W-:-:S07]  /*7b80*/  SHF.L.U32 R4, R4, 0x1f, RZ ;  /* 0x0000001f04047819 */ /* 0x000fce00000006ff */
.L_x_4014:
[----:B---3--:R3:W4:Y:S02]  /*7b90*/  SYNCS.PHASECHK.TRANS64.TRYWAIT P0, [R9+URZ+0x36438], R4 ;  /* 0x03643804090075a7 */ /* 0x008724000800017f */
[----:B----4-:R-:W-:Y:S05]  /*7ba0*/  @!P0 NANOSLEEP.SYNCS 0x989680 ;  /* 0x009896800000895d */ /* 0x010fea0003900000 */
[----:B------:R-:W4:Y:S02]  /*7bb0*/  @!P0 SYNCS.PHASECHK.TRANS64 P0, [R9+URZ+0x36438], R4 ;  /* 0x03643804090085a7 */ /* 0x000f24000800007f */
[----:B----4-:R-:W-:Y:S05]  /*7bc0*/  @!P0 BRA `(.L_x_4014) ;  /* 0xfffffffc00f08947 */ /* 0x010fea000383ffff */
.L_x_4009:
[----:B------:R-:W-:Y:S05]  /*7bd0*/  BSYNC B0 ;  /* 0x0000000000007941 */ /* 0x000fea0003800000 */
.L_x_4008:
[----:B------:R-:W-:Y:S05]  /*7be0*/  EXIT ;  /* 0x000000000000794d */ /* 0x000fea0003800000 */
.L_x_3914:
[----:B------:R-:W-:Y:S02]  /*7bf0*/  IMAD.MOV.U32 R12, RZ, RZ, RZ ;  /* 0x000000ffff0c7224 */ /* 0x000fe400078e00ff */
[----:B------:R-:W-:Y:S02]  /*7c00*/  IMAD.MOV.U32 R11, RZ, RZ, 0x1f ;  /* 0x0000001fff0b7424 */ /* 0x000fe400078e00ff */
[----:B------:R-:W-:-:S07]  /*7c10*/  IMAD.MOV.U32 R15, RZ, RZ, -0x1 ;  /* 0xffffffffff0f7424 */ /* 0x000fce00078e00ff */
[----:B------:R-:W-:Y:S05]  /*7c20*/  WARPSYNC.COLLECTIVE R15, `(.L_x_4015) ;  /* 0x000000000f087348 */ /* 0x000fea0003c00000 */
[----:B------:R1:W2:Y:S02]  /*7c30*/  SHFL.IDX P6, R14, R13, R12, R11 ;  /* 0x0000000c0d0e7389 */ /* 0x0002a400000c000b */
[----:B-12---:R-:W-:Y:S01]  /*7c40*/  ENDCOLLECTIVE ;  /* 0x000000000000791b */ /* 0x006fe20003800000 */
.L_x_4015:
[----:B------:R-:W-:Y:S05]  /*7c50*/  BRA `(.L_x_4016) ;  /* 0xffffff8c00c87947 */ /* 0x000fea000383ffff */
.L_x_3916:
[----:B--2---:R2:W3:Y:S02]  /*7c60*/  SYNCS.PHASECHK.TRANS64.TRYWAIT P0, [R19+URZ+0x36400], R12 ;  /* 0x0364000c130075a7 */ /* 0x0044e4000800017f */
[----:B---3--:R-:W-:Y:S05]  /*7c70*/  @!P0 NANOSLEEP.SYNCS 0x989680 ;  /* 0x009896800000895d */ /* 0x008fea0003900000 */
[----:B------:R-:W3:Y:S02]  /*7c80*/  @!P0 SYNCS.PHASECHK.TRANS64 P0, [R19+URZ+0x36400], R12 ;  /* 0x0364000c130085a7 */ /* 0x000ee4000800007f */
[----:B---3--:R-:W-:Y:S05]  /*7c90*/  @!P0 BRA `(.L_x_3916) ;  /* 0xfffffffc00f08947 */ /* 0x008fea000383ffff */
[----:B------:R-:W-:Y:S05]  /*7ca0*/  BRA `(.L_x_3915) ;  /* 0xffffff90002c7947 */ /* 0x000fea000383ffff */
.L_x_3921:
[----:B--2---:R2:W3:Y:S02]  /*7cb0*/  SYNCS.PHASECHK.TRANS64.TRYWAIT P1, [R4+URZ+0x36410], R9 ;  /* 0x03641009040075a7 */ /* 0x0044e4000802017f */
[----:B---3--:R-:W-:Y:S05]  /*7cc0*/  @!P1 NANOSLEEP.SYNCS 0x989680 ;  /* 0x009896800000995d */ /* 0x008fea0003900000 */
[----:B------:R-:W3:Y:S02]  /*7cd0*/  @!P1 SYNCS.PHASECHK.TRANS64 P1, [R4+URZ+0x36410], R9 ;  /* 0x03641009040095a7 */ /* 0x000ee4000802007f */
[----:B---3--:R-:W-:Y:S05]  /*7ce0*/  @!P1 BRA `(.L_x_3921) ;  /* 0xfffffffc00f09947 */ /* 0x008fea000383ffff */
[----:B------:R-:W-:Y:S05]  /*7cf0*/  BRA `(.L_x_3920) ;  /* 0xffffff9400e47947 */ /* 0x000fea000383ffff */
.L_x_3925:
[----:B------:R1:W1:Y:S02]  /*7d00*/  SYNCS.PHASECHK.TRANS64.TRYWAIT P1, [R19+URZ+0x36430], R8 ;  /* 0x03643008130075a7 */ /* 0x000264000802017f */
[----:B-1----:R-:W-:Y:S05]  /*7d10*/  @!P1 NANOSLEEP.SYNCS 0x989680 ;  /* 0x009896800000995d */ /* 0x002fea0003900000 */
[----:B------:R-:W1:Y:S02]  /*7d20*/  @!P1 SYNCS.PHASECHK.TRANS64 P1, [R19+URZ+0x36430], R8 ;  /* 0x03643008130095a7 */ /* 0x000e64000802007f */
[----:B-1----:R-:W-:Y:S05]  /*7d30*/  @!P1 BRA `(.L_x_3925) ;  /* 0xfffffffc00f09947 */ /* 0x002fea000383ffff */
[----:B------:R-:W-:Y:S05]  /*7d40*/  BRA `(.L_x_3924) ;  /* 0xffffff9c00887947 */ /* 0x000fea000383ffff */
.L_x_3940:
[----:B------:R-:W-:Y:S01]  /*7d50*/  BSSY B0, `(.L_x_4017) ;  /* 0x0000005000007945 */ /* 0x000fe20003800000 */
[----:B------:R-:W-:-:S07]  /*7d60*/  IMAD.MOV.U32 R15, RZ, RZ, -0x1 ;  /* 0xffffffffff0f7424 */ /* 0x000fce00078e00ff */
[----:B------:R-:W-:Y:S05]  /*7d70*/  WARPSYNC.COLLECTIVE R15, `(.L_x_4018) ;  /* 0x000000000f087348 */ /* 0x000fea0003c00000 */
[----:B------:R-:W-:Y:S01]  /*7d80*/  NOP ;  /* 0x0000000000007918 */ /* 0x000fe20000000000 */
[----:B------:R-:W-:Y:S01]  /*7d90*/  ENDCOLLECTIVE ;  /* 0x000000000000791b */ /* 0x000fe20003800000 */
.L_x_4018:
[----:B------:R-:W-:Y:S05]  /*7da0*/  BSYNC B0 ;  /* 0x0000000000007941 */ /* 0x000fea0003800000 */
.L_x_4017:
[----:B------:R-:W-:Y:S05]  /*7db0*/  BRA `(.L_x_4019) ;  /* 0xffffffc800907947 */ /* 0x000fea000383ffff */
.L_x_3956:
[----:B------:R-:W-:Y:S01]  /*7dc0*/  BSSY B0, `(.L_x_4020) ;  /* 0x0000005000007945 */ /* 0x000fe20003800000 */
[----:B------:R-:W-:-:S07]  /*7dd0*/  IMAD.MOV.U32 R15, RZ, RZ, -0x1 ;  /* 0xffffffffff0f7424 */ /* 0x000fce00078e00ff */
[----:B------:R-:W-:Y:S05]  /*7de0*/  WARPSYNC.COLLECTIVE R15, `(.L_x_4021) ;  /* 0x000000000f087348 */ /* 0x000fea0003c00000 */
[----:B------:R-:W-:Y:S01]  /*7df0*/  NOP ;  /* 0x0000000000007918 */ /* 0x000fe20000000000 */
[----:B------:R-:W-:Y:S01]  /*7e00*/  ENDCOLLECTIVE ;  /* 0x000000000000791b */ /* 0x000fe20003800000 */
.L_x_4021:
[----:B------:R-:W-:Y:S05]  /*7e10*/  BSYNC B0 ;  /* 0x0000000000007941 */ /* 0x000fea0003800000 */
.L_x_4020:
[----:B------:R-:W-:Y:S05]  /*7e20*/  BRA `(.L_x_4022) ;  /* 0xffffffd000007947 */ /* 0x000fea000383ffff */
.L_x_3973:
[----:B------:R-:W-:Y:S01]  /*7e30*/  BSSY B0, `(.L_x_4023) ;  /* 0x0000005000007945 */ /* 0x000fe20003800000 */
[----:B------:R-:W-:-:S07]  /*7e40*/  IMAD.MOV.U32 R15, RZ, RZ, -0x1 ;  /* 0xffffffffff0f7424 */ /* 0x000fce00078e00ff */
[----:B------:R-:W-:Y:S05]  /*7e50*/  WARPSYNC.COLLECTIVE R15, `(.L_x_4024) ;  /* 0x000000000f087348 */ /* 0x000fea0003c00000 */
[----:B------:R-:W-:Y:S01]  /*7e60*/  NOP ;  /* 0x0000000000007918 */ /* 0x000fe20000000000 */
[----:B------:R-:W-:Y:S01]  /*7e70*/  ENDCOLLECTIVE ;  /* 0x000000000000791b */ /* 0x000fe20003800000 */
.L_x_4024:
[----:B------:R-:W-:Y:S05]  /*7e80*/  BSYNC B0 ;  /* 0x0000000000007941 */ /* 0x000fea0003800000 */
.L_x_4023:
[----:B------:R-:W-:Y:S05]  /*7e90*/  BRA `(.L_x_4025) ;  /* 0xffffffd4007c7947 */ /* 0x000fea000383ffff */
.L_x_3988:
[----:B-1----:R1:W2:Y:S02]  /*7ea0*/  SYNCS.PHASECHK.TRANS64.TRYWAIT P1, [R0+URZ+0x36420], R10 ;  /* 0x0364200a000075a7 */ /* 0x0022a4000802017f */
[----:B--2---:R-:W-:Y:S05]  /*7eb0*/  @!P1 NANOSLEEP.SYNCS 0x989680 ;  /* 0x009896800000995d */ /* 0x004fea0003900000 */
[----:B------:R-:W2:Y:S02]  /*7ec0*/  @!P1 SYNCS.PHASECHK.TRANS64 P1, [R0+URZ+0x36420], R10 ;  /* 0x0364200a000095a7 */ /* 0x000ea4000802007f */
[----:B--2---:R-:W-:Y:S05]  /*7ed0*/  @!P1 BRA `(.L_x_3988) ;  /* 0xfffffffc00f09947 */ /* 0x004fea000383ffff */
[----:B------:R-:W-:Y:S05]  /*7ee0*/  BRA `(.L_x_4026) ;  /* 0xffffffdc00c87947 */ /* 0x000fea000383ffff */
.L_x_3992:
[----:B-1----:R1:W2:Y:S02]  /*7ef0*/  SYNCS.PHASECHK.TRANS64.TRYWAIT P1, [R0+URZ+0x36438], R10 ;  /* 0x0364380a000075a7 */ /* 0x0022a4000802017f */
[----:B--2---:R-:W-:Y:S05]  /*7f00*/  @!P1 NANOSLEEP.SYNCS 0x989680 ;  /* 0x009896800000995d */ /* 0x004fea0003900000 */
[----:B------:R-:W2:Y:S02]  /*7f10*/  @!P1 SYNCS.PHASECHK.TRANS64 P1, [R0+URZ+0x36438], R10 ;  /* 0x0364380a000095a7 */ /* 0x000ea4000802007f */
[----:B--2---:R-:W-:Y:S05]  /*7f20*/  @!P1 BRA `(.L_x_3992) ;  /* 0xfffffffc00f09947 */ /* 0x004fea000383ffff */
[----:B------:R-:W-:Y:S05]  /*7f30*/  BRA `(.L_x_4027) ;  /* 0xffffffe400807947 */ /* 0x000fea000383ffff */
.L_x_3994:
[----:B--2---:R2:W3:Y:S02]  /*7f40*/  SYNCS.PHASECHK.TRANS64.TRYWAIT P1, [R0+URZ+0x36428], R3 ;  /* 0x03642803000075a7 */ /* 0x0044e4000802017f */
[----:B---3--:R-:W-:Y:S05]  /*7f50*/  @!P1 NANOSLEEP.SYNCS 0x989680 ;  /* 0x009896800000995d */ /* 0x008fea0003900000 */
[----:B------:R-:W3:Y:S02]  /*7f60*/  @!P1 SYNCS.PHASECHK.TRANS64 P1, [R0+URZ+0x36428], R3 ;  /* 0x03642803000095a7 */ /* 0x000ee4000802007f */
[----:B---3--:R-:W-:Y:S05]  /*7f70*/  @!P1 BRA `(.L_x_3994) ;  /* 0xfffffffc00f09947 */ /* 0x008fea000383ffff */
[----:B------:R-:W-:Y:S05]  /*7f80*/  BRA `(.L_x_4028) ;  /* 0xffffffe800407947 */ /* 0x000fea000383ffff */
.L_x_3996:
[----:B--2---:R2:W3:Y:S02]  /*7f90*/  SYNCS.PHASECHK.TRANS64.TRYWAIT P1, [R0+URZ+0x36438], R29 ;  /* 0x0364381d000075a7 */ /* 0x0044e4000802017f */
[----:B---3--:R-:W-:Y:S05]  /*7fa0*/  @!P1 NANOSLEEP.SYNCS 0x989680 ;  /* 0x009896800000995d */ /* 0x008fea0003900000 */
[----:B------:R-:W3:Y:S02]  /*7fb0*/  @!P1 SYNCS.PHASECHK.TRANS64 P1, [R0+URZ+0x36438], R29 ;  /* 0x0364381d000095a7 */ /* 0x000ee4000802007f */
[----:B---3--:R-:W-:Y:S05]  /*7fc0*/  @!P1 BRA `(.L_x_3996) ;  /* 0xfffffffc00f09947 */ /* 0x008fea000383ffff */
[----:B------:R-:W-:Y:S05]  /*7fd0*/  BRA `(.L_x_4029) ;  /* 0xffffffe800d07947 */ /* 0x000fea000383ffff */
.L_x_3998:
[----:B------:R-:W-:-:S07]  /*7fe0*/  SHF.L.U32 R5, R12, 0x1f, RZ ;  /* 0x0000001f0c057819 */ /* 0x000fce00000006ff */
.L_x_4030:
[----:B--2---:R2:W3:Y:S02]  /*7ff0*/  SYNCS.PHASECHK.TRANS64.TRYWAIT P1, [R0+URZ+0x36420], R5 ;  /* 0x03642005000075a7 */ /* 0x0044e4000802017f */
[----:B---3--:R-:W-:Y:S05]  /*8000*/  @!P1 NANOSLEEP.SYNCS 0x989680 ;  /* 0x009896800000995d */ /* 0x008fea0003900000 */
[----:B------:R-:W3:Y:S02]  /*8010*/  @!P1 SYNCS.PHASECHK.TRANS64 P1, [R0+URZ+0x36420], R5 ;  /* 0x03642005000095a7 */ /* 0x000ee4000802007f */
[----:B---3--:R-:W-:Y:S05]  /*8020*/  @!P1 BRA `(.L_x_4030) ;  /* 0xfffffffc00f09947 */ /* 0x008fea000383ffff */
[----:B------:R-:W-:Y:S05]  /*8030*/  BRA `(.L_x_4031) ;  /* 0xffffffec00707947 */ /* 0x000fea000383ffff */
.L_x_4001:
[----:B--2---:R2:W3:Y:S02]  /*8040*/  SYNCS.PHASECHK.TRANS64.TRYWAIT P1, [R0+URZ+0x36438], R10 ;  /* 0x0364380a000075a7 */ /* 0x0044e4000802017f */
[----:B---3--:R-:W-:Y:S05]  /*8050*/  @!P1 NANOSLEEP.SYNCS 0x989680 ;  /* 0x009896800000995d */ /* 0x008fea0003900000 */
[----:B------:R-:W3:Y:S02]  /*8060*/  @!P1 SYNCS.PHASECHK.TRANS64 P1, [R0+URZ+0x36438], R10 ;  /* 0x0364380a000095a7 */ /* 0x000ee4000802007f */
[----:B---3--:R-:W-:Y:S05]  /*8070*/  @!P1 BRA `(.L_x_4001) ;  /* 0xfffffffc00f09947 */ /* 0x008fea000383ffff */
[----:B------:R-:W-:Y:S05]  /*8080*/  BRA `(.L_x_4032) ;  /* 0xfffffff000187947 */ /* 0x000fea000383ffff */
.L_x_4003:
[----:B---3--:R3:W4:Y:S02]  /*8090*/  SYNCS.PHASECHK.TRANS64.TRYWAIT P1, [R0+URZ+0x36428], R5 ;  /* 0x03642805000075a7 */ /* 0x008724000802017f */
[----:B----4-:R-:W-:Y:S05]  /*80a0*/  @!P1 NANOSLEEP.SYNCS 0x989680 ;  /* 0x009896800000995d */ /* 0x010fea0003900000 */
[----:B------:R-:W4:Y:S02]  /*80b0*/  @!P1 SYNCS.PHASECHK.TRANS64 P1, [R0+URZ+0x36428], R5 ;  /* 0x03642805000095a7 */ /* 0x000f24000802007f */
[----:B----4-:R-:W-:Y:S05]  /*80c0*/  @!P1 BRA `(.L_x_4003) ;  /* 0xfffffffc00f09947 */ /* 0x010fea000383ffff */
[----:B------:R-:W-:Y:S05]  /*80d0*/  BRA `(.L_x_4033) ;  /* 0xfffffff000c07947 */ /* 0x000fea000383ffff */
.L_x_4005:
[----:B---3--:R3:W4:Y:S02]  /*80e0*/  SYNCS.PHASECHK.TRANS64.TRYWAIT P1, [R0+URZ+0x36438], R3 ;  /* 0x03643803000075a7 */ /* 0x008724000802017f */
[----:B----4-:R-:W-:Y:S05]  /*80f0*/  @!P1 NANOSLEEP.SYNCS 0x989680 ;  /* 0x009896800000995d */ /* 0x010fea0003900000 */
[----:B------:R-:W4:Y:S02]  /*8100*/  @!P1 SYNCS.PHASECHK.TRANS64 P1, [R0+URZ+0x36438], R3 ;  /* 0x03643803000095a7 */ /* 0x000f24000802007f */
[----:B----4-:R-:W-:Y:S05]  /*8110*/  @!P1 BRA `(.L_x_4005) ;  /* 0xfffffffc00f09947 */ /* 0x010fea000383ffff */
[----:B------:R-:W-:Y:S05]  /*8120*/  BRA `(.L_x_4034) ;  /* 0xfffffff400587947 */ /* 0x000fea000383ffff */
.L_x_4007:
[----:B------:R-:W-:Y:S01]  /*8130*/  BSSY B0, `(.L_x_4035) ;  /* 0x0000006000007945 */ /* 0x000fe20003800000 */
[----:B------:R-:W-:-:S07]  /*8140*/  IMAD.MOV.U32 R15, RZ, RZ, -0x1 ;  /* 0xffffffffff0f7424 */ /* 0x000fce00078e00ff */
[----:B-12---:R-:W-:Y:S05]  /*8150*/  WARPSYNC.COLLECTIVE R15, `(.L_x_4036) ;  /* 0x000000000f0c7348 */ /* 0x006fea0003c00000 */
[----:B------:R-:W-:Y:S02]  /*8160*/  ELECT P6, UR62, PT ;  /* 0x00000000003e782f */ /* 0x000fe400038c0000 */
[----:B------:R-:W-:Y:S01]  /*8170*/  MOV R14, UR62 ;  /* 0x0000003e000e7c02 */ /* 0x000fe20008000f00 */
[----:B-12---:R-:W-:Y:S10]  /*8180*/  ENDCOLLECTIVE ;  /* 0x000000000000791b */ /* 0x006ff40003800000 */
.L_x_4036:
[----:B------:R-:W-:Y:S05]  /*8190*/  BSYNC B0 ;  /* 0x0000000000007941 */ /* 0x000fea0003800000 */
.L_x_4035:
[----:B------:R-:W-:Y:S01]  /*81a0*/  PLOP3.LUT P0, PT, P6, PT, PT, 0x80, 0x0 ;  /* 0x000000000000781c */ /* 0x000fe2000370f070 */
[----:B------:R-:W-:-:S12]  /*81b0*/  BRA `(.L_x_4037) ;  /* 0xfffffff8000c7947 */ /* 0x000fd8000383ffff */
.L_x_4011:
[----:B-1----:R1:W2:Y:S02]  /*81c0*/  SYNCS.PHASECHK.TRANS64.TRYWAIT P1, [R7+URZ], R0 ;  /* 0x00000000070075a7 */ /* 0x0022a4000802017f */
[----:B--2---:R-:W-:Y:S05]  /*81d0*/  @!P1 NANOSLEEP.SYNCS 0x989680 ;  /* 0x009896800000995d */ /* 0x004fea0003900000 */
[----:B------:R-:W2:Y:S02]  /*81e0*/  @!P1 SYNCS.PHASECHK.TRANS64 P1, [R7+URZ], R0 ;  /* 0x00000000070095a7 */ /* 0x000ea4000802007f */
[----:B--2---:R-:W-:Y:S05]  /*81f0*/  @!P1 BRA `(.L_x_4011) ;  /* 0xfffffffc00f09947 */ /* 0x004fea000383ffff */
[----:B------:R-:W-:Y:S05]  /*8200*/  BRA `(.L_x_4038) ;  /* 0xfffffff8004c7947 */ /* 0x000fea000383ffff */
.L_x_4012:
[----:B--2---:R2:W3:Y:S02]  /*8210*/  SYNCS.PHASECHK.TRANS64.TRYWAIT P1, [R3+URZ], R2 ;  /* 0x00000002030075a7 */ /* 0x0044e4000802017f */
[----:B---3--:R-:W-:Y:S05]  /*8220*/  @!P1 NANOSLEEP.SYNCS 0x989680 ;  /* 0x009896800000995d */ /* 0x008fea0003900000 */
[----:B------:R-:W3:Y:S02]  /*8230*/  @!P1 SYNCS.PHASECHK.TRANS64 P1, [R3+URZ], R2 ;  /* 0x00000002030095a7 */ /* 0x000ee4000802007f */
[----:B---3--:R-:W-:Y:S05]  /*8240*/  @!P1 BRA `(.L_x_4012) ;  /* 0xfffffffc00f09947 */ /* 0x008fea000383ffff */
[----:B------:R-:W-:Y:S05]  /*8250*/  BRA `(.L_x_4039) ;  /* 0xfffffff800407947 */ /* 0x000fea000383ffff */
.L_x_4040:
        /* <DEDUP_REMOVED lines=10> */
.L_x_7674:


//--------------------- .text._ZN7cutlass13device_kernelIN5flash11enable_sm90INS1_16FlashAttnBwdSm90INS1_25CollectiveMainloopBwdSm90ILi2ELi1ELi1EN4cute5tupleIJNS5_1CILi1EEES8_S8_EEENS6_IJNS7_ILi64EEENS7_ILi96EEENS7_ILi192EEEEEENS_10bfloat16_tEfNS_4arch4Sm90ELb0ELb0ELb0ELb0ELb0ELb0ELb1ELb0ELi3ELi1ELi1ELi1ELb0EEENS1_24CollectiveEpilogueBwdGQAISD_fSG_Li384ELb0ELb0EEENS1_19SingleTileSchedulerILb0ELb0ELb0ELi96EEEEEEEEEvNT_6ParamsE --------------------------
	.section	.text._ZN7cutlass13device_kernelIN5flash11enable_sm90INS1_16FlashAttnBwdSm90INS1_25CollectiveMainloopBwdSm90ILi2ELi1ELi1EN4cute5tupleIJNS5_1CILi1EEES8_S8_EEENS6_IJNS7_ILi64EEENS7_ILi96EEENS7_ILi192EEEEEENS_10bfloat16_tEfNS_4arch4Sm90ELb0ELb0ELb0ELb0ELb0ELb0ELb1ELb0ELi3ELi1ELi1ELi1ELb0EEENS1_24CollectiveEpilogueBwdGQAISD_fSG_Li384ELb0ELb0EEENS1_19SingleTileSchedulerILb0ELb0ELb0ELi96EEEEEEEEEvNT_6ParamsE,"ax",@progbits
	.align	128
.text._ZN7cutlass13device_kernelIN5flash11enable_sm90INS1_16FlashAttnBwdSm90INS1_25CollectiveMainloopBwdSm90ILi2ELi1ELi1EN4cute5tupleIJNS5_1CILi1EEES8_S8_EEENS6_IJNS7_ILi64EEENS7_ILi96EEENS7_ILi192EEEEEENS_10bfloat16_tEfNS_4arch4Sm90ELb0ELb0ELb0ELb0ELb0ELb0ELb1ELb0ELi3ELi1ELi1ELi1ELb0EEENS1_24CollectiveEpilogueBwdGQAISD_fSG_Li384ELb0ELb0EEENS1_19SingleTileSchedulerILb0ELb0ELb0ELi96EEEEEEEEEvNT_6ParamsE:
        .type           _ZN7cutlass13device_kernelIN5flash11enable_sm90INS1_16FlashAttnBwdSm90INS1_25CollectiveMainloopBwdSm90ILi2ELi1ELi1EN4cute5tupleIJNS5_1CILi1EEES8_S8_EEENS6_IJNS7_ILi64EEENS7_ILi96EEENS7_ILi192EEEEEENS_10bfloat16_tEfNS_4arch4Sm90ELb0ELb0ELb0ELb0ELb0ELb0ELb1ELb0ELi3ELi1ELi1ELi1ELb0EEENS1_24CollectiveEpilogueBwdGQAISD_fSG_Li384ELb0ELb0EEENS1_19SingleTileSchedulerILb0ELb0ELb0ELi96EEEEEEEEEvNT_6ParamsE,@function
        .size           _ZN7cutlass13device_kernelIN5flash11enable_sm90INS1_16FlashAttnBwdSm90INS1_25CollectiveMainloopBwdSm90ILi2ELi1ELi1EN4cute5tupleIJNS5_1CILi1EEES8_S8_EEENS6_IJNS7_ILi64EEENS7_ILi96EEENS7_ILi192EEEEEENS_10bfloat16_tEfNS_4arch4Sm90ELb0ELb0ELb0ELb0ELb0ELb0ELb1ELb0ELi3ELi1ELi1ELi1ELb0EEENS1_24CollectiveEpilogueBwdGQAISD_fSG_Li384ELb0ELb0EEENS1_19SingleTileSchedulerILb0ELb0ELb0ELi96EEEEEEEEEvNT_6ParamsE,(.L_x_7675 - _ZN7cutlass13device_kernelIN5flash11enable_sm90INS1_16FlashAttnBwdSm90INS1_25CollectiveMainloopBwdSm90ILi2ELi1ELi1EN4cute5tupleIJNS5_1CILi1EEES8_S8_EEENS6_IJNS7_ILi64EEENS7_ILi96EEENS7_ILi192EEEEEENS_10bfloat16_tEfNS_4arch4Sm90ELb0ELb0ELb0ELb0ELb0ELb0ELb1ELb0ELi3ELi1ELi1ELi1ELb0EEENS1_24CollectiveEpilogueBwdGQAISD_fSG_Li384ELb0ELb0EEENS1_19SingleTileSchedulerILb0ELb0ELb0ELi96EEEEEEEEEvNT_6ParamsE)
        .other          _ZN7cutlass13device_kernelIN5flash11enable_sm90INS1_16FlashAttnBwdSm90INS1_25CollectiveMainloopBwdSm90ILi2ELi1ELi1EN4cute5tupleIJNS5_1CILi1EEES8_S8_EEENS6_IJNS7_ILi64EEENS7_ILi96EEENS7_ILi192EEEEEENS_10bfloat16_tEfNS_4arch4Sm90ELb0ELb0ELb0ELb0ELb0ELb0ELb1ELb0ELi3ELi1ELi1ELi1ELb0EEENS1_24CollectiveEpilogueBwdGQAISD_fSG_Li384ELb0ELb0EEENS1_19SingleTileSchedulerILb0ELb0ELb0ELi96EEEEEEEEEvNT_6ParamsE,@"STO_CUDA_ENTRY STV_DEFAULT"
_ZN7cutlass13device_kernelIN5flash11enable_sm90INS1_16FlashAttnBwdSm90INS1_25CollectiveMainloopBwdSm90ILi2ELi1ELi1EN4cute5tupleIJNS5_1CILi1EEES8_S8_EEENS6_IJNS7_ILi64EEENS7_ILi96EEENS7_ILi192EEEEEENS_10bfloat16_tEfNS_4arch4Sm90ELb0ELb0ELb0ELb0ELb0ELb0ELb1ELb0ELi3ELi1ELi1ELi1ELb0EEENS1_24CollectiveEpilogueBwdGQAISD_fSG_Li384ELb0ELb0EEENS1_19SingleTileSchedulerILb0ELb0ELb0ELi96EEEEEEEEEvNT_6ParamsE:
        /* <DEDUP_REMOVED lines=22> */
.L_x_4042:
[----:B------:R-:W-:Y:S05]  /*0160*/  BSYNC B0 ;  /* 0x0000000000007941 */ /* 0x000fea0003800000 */
.L_x_4041:
        /* <DEDUP_REMOVED lines=34> */
.L_x_4043:
        /* <DEDUP_REMOVED lines=20> */
.L_x_4044:
[----:B------:R-:W-:Y:S01]  /*04d0*/  ISETP.NE.AND P0, PT, R2, RZ, PT ;  /* 0x000000ff0200720c */ /* 0x000fe20003f05270 */
[----:B------:R-:W-:Y:S01]  /*04e0*/  IMAD.MOV.U32 R18, RZ, RZ, 0x1 ;  /* 0x00000001ff127424 */ /* 0x000fe200078e00ff */
[----:B------:R-:W-:Y:S01]  /*04f0*/  NOP ;  /* 0x0000000000007918 */ /* 0x000fe20000000000 */
[----:B------:R-:W-:Y:S03]  /*0500*/  BSSY B6, `(.L_x_4045) ;  /* 0x00006b4000067945 */ /* 0x000fe60003800000 */
[----:B------:R-:W-:Y:S01]  /*0510*/  SEL R18, R18, 0x2, !P0 ;  /* 0x0000000212127807 */ /* 0x000fe20004000000 */
[----:B-12-45:R-:W-:Y:S06]  /*0520*/  BAR.SYNC.DEFER_BLOCKING 0x0 ;  /* 0x0000000000007b1d */ /* 0x036fec0000010000 */
[----:B------:R-:W-:Y:S05]  /*0530*/  @!P0 BRA `(.L_x_4046) ;  /* 0x00000038009c8947 */ /* 0x000fea0003800000 */
.L_x_4047:
[----:B------:R-:W-:-:S08]  /*0540*/  NOP ;  /* 0x0000000000007918 */ /* 0x000fd00000000000 */
[----:B------:R-:W1:Y:S02]  /*0550*/  USETMAXREG.TRY_ALLOC.CTAPOOL UP0, 0xa0 ;  /* 0x000000a0000079c8 */ /* 0x000e640008000600 */
[----:B-1----:R-:W-:-:S13]  /*0560*/  PLOP3.LUT P0, PT, PT, PT, UP0, 0x80, 0x0 ;  /* 0x000000000000781c */ /* 0x002fda0003f0f008 */
[----:B------:R-:W-:Y:S05]  /*0570*/  @!P0 BRA `(.L_x_4047) ;  /* 0xfffffffc00f08947 */ /* 0x000fea000383ffff */
[----:B------:R-:W-:Y:S01]  /*0580*/  LOP3.LUT R0, R0, 0x3, RZ, 0xc0, !PT ;  /* 0x0000000300007812 */ /* 0x000fe200078ec0ff */
[----:B------:R-:W1:Y:S05]  /*0590*/  S2UR UR4, SR_CTAID.Z ;  /* 0x00000000000479c3 */ /* 0x000e6a0000002700 */
[----:B------:R-:W2:Y:S02]  /*05a0*/  SHFL.IDX PT, R0, R0, RZ, 0x1f ;  /* 0x00001fff00007589 */ /* 0x000ea400000e0000 */
[----:B--2---:R-:W-:-:S13]  /*05b0*/  ISETP.NE.AND P0, PT, R0, RZ, PT ;  /* 0x000000ff0000720c */ /* 0x004fda0003f05270 */
[----:B------:R-:W-:-:S05]  /*05c0*/  @!P0 VIADD R2, R19, 0x9 ;  /* 0x0000000913028836 */ /* 0x000fca0000000000 */
[----:B------:R4:W-:Y:S06]  /*05d0*/  @!P0 BAR.ARV R2, 0xa0 ;  /* 0x000280020000851d */ /* 0x0009ec0000002000 */
[----:B-1----:R-:W-:-:S13]  /*05e0*/  ISETP.LE.AND P0, PT, RZ, UR4, PT ;  /* 0x00000004ff007c0c */ /* 0x002fda000bf03270 */
        /* <DEDUP_REMOVED lines=24> */
.L_x_4050:
        /* <DEDUP_REMOVED lines=15> */
.L_x_4049:
        /* <DEDUP_REMOVED lines=20> */
.L_x_4052:
        /* <DEDUP_REMOVED lines=15> */
.L_x_4051:
        /* <DEDUP_REMOVED lines=8> */
.L_x_4133:
        /* <DEDUP_REMOVED lines=19> */
.L_x_4054:
        /* <DEDUP_REMOVED lines=57> */
[----:B------:R-:W-:Y:S01]  /*0fd0*/  LOP3.LUT R5, R2, 0xfffffff0, RZ, 0xc0, !PT ;  /* 0xfffffff002057812 */ /* 0x000fe200078ec0ff */
[----:B------:R-:W-:Y:S01]  /*0fe0*/  IMAD.HI R12, R16, 0x55555556, RZ ;  /* 0x55555556100c7827 */ /* 0x000fe200078e02ff */
[----:B------:R-:W-:Y:S02]  /*0ff0*/  LOP3.LUT R9, R8, 0xfffffffc, RZ, 0xc0, !PT ;  /* 0xfffffffc08097812 */ /* 0x000fe400078ec0ff */
[----:B------:R-:W-:Y:S02]  /*1000*/  CS2R R118, SRZ ;  /* 0x0000000000767805 */ /* 0x000fe4000001ff00 */
[----:B------:R-:W-:Y:S01]  /*1010*/  SHF.R.S32.HI R2, RZ, 0x4, R2 ;  /* 0x00000004ff027819 */ /* 0x000fe20000011402 */
[----:B------:R-:W-:Y:S01]  /*1020*/  IMAD.IADD R5, R0, 0x1, -R5 ;  /* 0x0000000100057824 */ /* 0x000fe200078e0a05 */
[----:B------:R-:W-:Y:S01]  /*1030*/  CS2R R116, SRZ ;  /* 0x0000000000747805 */ /* 0x000fe2000001ff00 */
[----:B------:R-:W-:Y:S01]  /*1040*/  IMAD.IADD R11, R6, 0x1, -R9 ;  /* 0x00000001060b7824 */ /* 0x000fe200078e0a09 */
[----:B------:R-:W-:-:S02]  /*1050*/  SHF.R.S32.HI R6, RZ, 0x5, R7 ;  /* 0x00000005ff067819 */ /* 0x000fc40000011407 */
[----:B------:R-:W-:Y:S02]  /*1060*/  CS2R R114, SRZ ;  /* 0x0000000000727805 */ /* 0x000fe4000001ff00 */
[----:B------:R-:W-:Y:S02]  /*1070*/  LEA.HI R0, R5, R5, RZ, 0x1 ;  /* 0x0000000505007211 */ /* 0x000fe400078f08ff */
[----:B------:R-:W-:Y:S02]  /*1080*/  CS2R R112, SRZ ;  /* 0x0000000000707805 */ /* 0x000fe4000001ff00 */
[----:B--2---:R-:W-:Y:S02]  /*1090*/  SHF.R.S32.HI R10, RZ, 0x1f, R5 ;  /* 0x0000001fff0a7819 */ /* 0x004fe40000011405 */
[----:B------:R-:W-:Y:S02]  /*10a0*/  CS2R R110, SRZ ;  /* 0x00000000006e7805 */ /* 0x000fe4000001ff00 */
[----:B------:R-:W-:-:S02]  /*10b0*/  SHF.R.S32.HI R3, RZ, 0x1, R0 ;  /* 0x00000001ff037819 */ /* 0x000fc40000011400 */
[----:B------:R-:W-:Y:S02]  /*10c0*/  CS2R R108, SRZ ;  /* 0x00000000006c7805 */ /* 0x000fe4000001ff00 */
[----:B------:R-:W-:Y:S02]  /*10d0*/  SHF.R.S32.HI R8, RZ, 0x1f, R0 ;  /* 0x0000001fff087819 */ /* 0x000fe40000011400 */
[----:B------:R-:W-:Y:S02]  /*10e0*/  CS2R R106, SRZ ;  /* 0x00000000006a7805 */ /* 0x000fe4000001ff00 */
[----:B------:R-:W-:Y:S02]  /*10f0*/  LEA.HI R10, R10, R5, RZ, 0x3 ;  /* 0x000000050a0a7211 */ /* 0x000fe400078f18ff */
[----:B------:R-:W-:Y:S02]  /*1100*/  CS2R R104, SRZ ;  /* 0x0000000000687805 */ /* 0x000fe4000001ff00 */
[----:B------:R-:W-:-:S02]  /*1110*/  LEA.HI R8, R8, R3, RZ, 0x2 ;  /* 0x0000000308087211 */ /* 0x000fc400078f10ff */
[----:B------:R-:W-:Y:S02]  /*1120*/  CS2R R102, SRZ ;  /* 0x0000000000667805 */ /* 0x000fe4000001ff00 */
        /* <DEDUP_REMOVED lines=18> */
[----:B------:R-:W-:Y:S01]  /*1250*/  CS2R R96, SRZ ;  /* 0x0000000000607805 */ /* 0x000fe2000001ff00 */
[----:B------:R-:W-:Y:S01]  /*1260*/  IMAD R10, R5, 0x20, R10 ;  /* 0x00000020050a7824 */ /* 0x000fe200078e020a */
[----:B------:R-:W-:Y:S01]  /*1270*/  LOP3.LUT R3, R0, 0x8, R3, 0xf8, !PT ;  /* 0x0000000800037812 */ /* 0x000fe200078ef803 */
[----:B------:R-:W-:Y:S01]  /*1280*/  VIADD R6, R14, 0x3f ;  /* 0x0000003f0e067836 */ /* 0x000fe20000000000 */
[----:B------:R-:W-:Y:S01]  /*1290*/  SHF.R.U32.HI R0, RZ, 0x3, R0 ;  /* 0x00000003ff007819 */ /* 0x000fe20000011600 */
[----:B------:R-:W-:Y:S01]  /*12a0*/  IMAD R7, R7, 0x200, R10 ;  /* 0x0000020007077824 */ /* 0x000fe200078e020a */
[----:B------:R-:W-:Y:S01]  /*12b0*/  LEA.HI R5, R12, R12, RZ, 0x1 ;  /* 0x0000000c0c057211 */ /* 0x000fe200078f08ff */
[----:B------:R-:W-:Y:S01]  /*12c0*/  IMAD.MOV.U32 R14, RZ, RZ, 0x20 ;  /* 0x00000020ff0e7424 */ /* 0x000fe200078e00ff */
[----:B------:R-:W-:-:S02]  /*12d0*/  LOP3.LUT R0, R3, R0, RZ, 0x3c, !PT ;  /* 0x0000000003007212 */ /* 0x000fc400078e3cff */
[----:B------:R-:W-:Y:S02]  /*12e0*/  CS2R R94, SRZ ;  /* 0x00000000005e7805 */ /* 0x000fe4000001ff00 */
[----:B------:R-:W-:Y:S01]  /*12f0*/  SHF.R.S32.HI R9, RZ, 0x1f, R6 ;  /* 0x0000001fff097819 */ /* 0x000fe20000011406 */
[----:B------:R-:W-:Y:S01]  /*1300*/  IMAD R5, R5, -0x3, R16 ;  /* 0xfffffffd05057824 */ /* 0x000fe200078e0210 */
[----:B------:R-:W-:Y:S01]  /*1310*/  SEL R14, R14, 0xffffffe0, !P0 ;  /* 0xffffffe00e0e7807 */ /* 0x000fe20004000000 */
[----:B------:R-:W-:Y:S01]  /*1320*/  IMAD.IADD R13, R0, 0x1, R7 ;  /* 0x00000001000d7824 */ /* 0x000fe200078e0207 */
[----:B------:R-:W-:Y:S01]  /*1330*/  LEA.HI R9, R9, R6, RZ, 0x6 ;  /* 0x0000000609097211 */ /* 0x000fe200078f30ff */
[----:B------:R-:W-:Y:S01]  /*1340*/  IMAD R2, R5, -0x20, R2 ;  /* 0xffffffe005027824 */ /* 0x000fe200078e0202 */
[----:B------:R-:W-:Y:S01]  /*1350*/  LOP3.LUT R12, R18, 0x1, RZ, 0xfc, !PT ;  /* 0x00000001120c7812 */ /* 0x000fe200078efcff */
[----:B------:R-:W-:Y:S01]  /*1360*/  IMAD.MOV.U32 R5, RZ, RZ, RZ ;  /* 0x000000ffff057224 */ /* 0x000fe200078e00ff */
[----:B------:R-:W-:Y:S01]  /*1370*/  LEA R13, R13, UR36, 0x1 ;  /* 0x000000240d0d7c11 */ /* 0x000fe2000f8e08ff */
[----:B------:R-:W-:Y:S01]  /*1380*/  IMAD R0, R11, -0x2, R2 ;  /* 0xfffffffe0b007824 */ /* 0x000fe200078e0202 */
[----:B------:R-:W-:Y:S01]  /*1390*/  CS2R R6, SRZ ;  /* 0x0000000000067805 */ /* 0x000fe2000001ff00 */
[----:B------:R-:W-:Y:S01]  /*13a0*/  IMAD.MOV.U32 R2, RZ, RZ, RZ ;  /* 0x000000ffff027224 */ /* 0x000fe200078e00ff */
        /* <DEDUP_REMOVED lines=35> */
[----:B------:R-:W-:Y:S02]  /*15e0*/  SHF.R.S32.HI R18, RZ, 0x6, R9 ;  /* 0x00000006ff127819 */ /* 0x000fe40000011409 */
[----:B------:R-:W-:-:S07]  /*15f0*/  IADD3 R14, R14, 0x30400, R13 ;  /* 0x000304000e0e7810 */ /* 0x000fce0007ffe00d */
.L_x_4067:
[----:B------:R-:W-:-:S13]  /*1600*/  ISETP.NE.AND P0, PT, R12, 0x3, PT ;  /* 0x000000030c00780c */ /* 0x000fda0003f05270 */
[----:B---3--:R-:W-:Y:S05]  /*1610*/  @!P0 BRA `(.L_x_4057) ;  /* 0x0000000000048947 */ /* 0x008fea0003800000 */
[----:B------:R-:W-:Y:S01]  /*1620*/  BPT.TRAP 0x1 ;  /* 0x000000040000795c */ /* 0x000fe20000300000 */
.L_x_4057:
[----:B------:R-:W-:Y:S02]  /*1630*/  LEA R3, R2, UR36, 0x3 ;  /* 0x0000002402037c11 */ /* 0x000fe4000f8e18ff */
[----:B------:R-:W-:-:S04]  /*1640*/  SHF.L.U32 R8, R7, 0x1f, RZ ;  /* 0x0000001f07087819 */ /* 0x000fc800000006ff */
[----:B------:R2:W3:Y:S01]  /*1650*/  SYNCS.PHASECHK.TRANS64.TRYWAIT P1, [R3+URZ+0x36410], R8 ;  /* 0x03641008030075a7 */ /* 0x0004e2000802017f */
[----:B------:R-:W-:Y:S05]  /*1660*/  @!P0 BRA `(.L_x_4058) ;  /* 0x0000000000048947 */ /* 0x000fea0003800000 */
[----:B------:R-:W-:Y:S01]  /*1670*/  BPT.TRAP 0x1 ;  /* 0x000000040000795c */ /* 0x000fe20000300000 */
.L_x_4058:
[----:B---3--:R-:W-:Y:S05]  /*1680*/  @P1 BRA `(.L_x_4059) ;  /* 0x0000000000081947 */ /* 0x008fea0003800000 */
[----:B------:R-:W3:Y:S02]  /*1690*/  SYNCS.PHASECHK.TRANS64.TRYWAIT P1, [R3+URZ+0x36410], R8 ;  /* 0x03641008030075a7 */ /* 0x000ee4000802017f */
[----:B---3--:R-:W-:Y:S05]  /*16a0*/  @!P1 BRA `(.L_x_4060) ;  /* 0x0000005800a09947 */ /* 0x008fea0003800000 */
.L_x_4059:
        /* <DEDUP_REMOVED lines=103> */
.L_x_4061:
[----:B--2---:R-:W-:-:S04]  /*1d20*/  SHF.L.U32 R8, R6, 0x1f, RZ ;  /* 0x0000001f06087819 */ /* 0x004fc800000006ff */
[----:B------:R2:W5:Y:S01]  /*1d30*/  SYNCS.PHASECHK.TRANS64.TRYWAIT P1, [UR36+0x36430], R8 ;  /* 0x03643008ff0075a7 */ /* 0x0005620008020164 */
[----:B------:R-:W-:Y:S05]  /*1d40*/  @!P0 BRA `(.L_x_4062) ;  /* 0x0000000000048947 */ /* 0x000fea0003800000 */
[----:B------:R-:W-:Y:S01]  /*1d50*/  BPT.TRAP 0x1 ;  /* 0x000000040000795c */ /* 0x000fe20000300000 */
.L_x_4062:
[----:B-----5:R-:W-:Y:S05]  /*1d60*/  @P1 BRA `(.L_x_4063) ;  /* 0x0000000000081947 */ /* 0x020fea0003800000 */
[----:B------:R-:W5:Y:S02]  /*1d70*/  SYNCS.PHASECHK.TRANS64.TRYWAIT P1, [UR36+0x36430], R8 ;  /* 0x03643008ff0075a7 */ /* 0x000f640008020164 */
[----:B-----5:R-:W-:Y:S05]  /*1d80*/  @!P1 BRA `(.L_x_4064) ;  /* 0x0000005000fc9947 */ /* 0x020fea0003800000 */
.L_x_4063:
[----:B------:R-:W-:Y:S01]  /*1d90*/  UIADD3 UR5, UR36, 0x2a000, URZ ;  /* 0x0002a00024057890 */ /* 0x000fe2000fffe03f */
[----:B------:R-:W-:Y:S01]  /*1da0*/  WARPGROUP.ARRIVE ;  /* 0x00000000000079c5 */ /* 0x000fe20000000000 */
[----:B------:R-:W-:Y:S01]  /*1db0*/  UIADD3 UR4, UR4, 0x9000, URZ ;  /* 0x0000900004047890 */ /* 0x000fe2000fffe03f */
[C---:B------:R-:W-:Y:S01]  /*1dc0*/  ISETP.GT.AND P1, PT, R0.reuse, RZ, PT ;  /* 0x000000ff0000720c */ /* 0x040fe20003f24270 */
[----:B------:R-:W-:Y:S01]  /*1dd0*/  USHF.R.U32.HI UR6, URZ, 0x4, UR5 ;  /* 0x000000043f067899 */ /* 0x000fe20008011605 */
[----:B------:R-:W-:Y:S01]  /*1de0*/  ISETP.GT.AND P2, PT, R0, 0x1, PT ;  /* 0x000000010000780c */ /* 0x000fe20003f44270 */
[----:B------:R-:W-:Y:S01]  /*1df0*/  USHF.R.U32.HI UR4, URZ, 0x4, UR4 ;  /* 0x000000043f047899 */ /* 0x000fe20008011604 */
[----:B------:R-:W-:Y:S01]  /*1e00*/  FSEL R9, R138, -INF , P1 ;  /* 0xff8000008a097808 */ /* 0x000fe20000800000 */
[----:B------:R-:W-:Y:S01]  /*1e10*/  ULOP3.LUT UR7, UR6, 0x3fff, URZ, 0xc0, !UPT ;  /* 0x00003fff06077892 */ /* 0x000fe2000f8ec03f */
[----:B--2--5:R-:W-:Y:S01]  /*1e20*/  FSEL R8, R137, -INF , P2 ;  /* 0xff80000089087808 */ /* 0x024fe20001000000 */
        /* <DEDUP_REMOVED lines=10> */
[--C-:B----4-:R-:W-:Y:S01]  /*1ed0*/  FFMA.FTZ R138, R9, UR7, -R20.reuse ;  /* 0x00000007098a7c23 */ /* 0x110fe20008010814 */
        /* <DEDUP_REMOVED lines=10> */
[--C-:B---3--:R-:W-:Y:S01]  /*1f80*/  FFMA.FTZ R23, R8, UR7, -R21.reuse ;  /* 0x0000000708177c23 */ /* 0x108fe20008010815 */
        /* <DEDUP_REMOVED lines=13> */
[----:B------:R-:W2:Y:S01]  /*2060*/  MUFU.EX2 R23, R23 ;  /* 0x0000001700177308 */ /* 0x000ea20000000800 */
        /* <DEDUP_REMOVED lines=9> */
[----:B------:R2:W3:Y:S08]  /*2100*/  MUFU.EX2 R137, R8 ;  /* 0x0000000800897308 */ /* 0x0004f00000000800 */
[----:B------:R-:W-:Y:S01]  /*2110*/  MUFU.EX2 R138, R138 ;  /* 0x0000008a008a7308 */ /* 0x000fe20000000800 */
[----:B--2---:R-:W-:-:S07]  /*2120*/  F2FP.BF16.F32.PACK_AB R8, R23, R22 ;  /* 0x000000161708723e */ /* 0x004fce00000010ff */
[----:B------:R-:W2:Y:S01]  /*2130*/  MUFU.EX2 R139, R139 ;  /* 0x0000008b008b7308 */ /* 0x000ea20000000800 */
[----:B---3--:R-:W-:Y:S01]  /*2140*/  F2FP.BF16.F32.PACK_AB R10, R137, R136 ;  /* 0x00000088890a723e */ /* 0x008fe200000010ff */
        /* <DEDUP_REMOVED lines=8> */
[----:B------:R-:W3:Y:S01]  /*21d0*/  MUFU.EX2 R142, R142 ;  /* 0x0000008e008e7308 */ /* 0x000ee20000000800 */
[----:B--2---:R-:W-:-:S07]  /*21e0*/  F2FP.BF16.F32.PACK_AB R9, R139, R138 ;  /* 0x0000008a8b09723e */ /* 0x004fce00000010ff */
[----:B------:R-:W-:Y:S01]  /*21f0*/  MUFU.EX2 R144, R144 ;  /* 0x0000009000907308 */ /* 0x000fe20000000800 */
[----:B---3--:R-:W-:Y:S01]  /*2200*/  F2FP.BF16.F32.PACK_AB R11, R142, R143 ;  /* 0x0000008f8e0b723e */ /* 0x008fe200000010ff */
        /* <DEDUP_REMOVED lines=83> */
[----:B------:R-:W-:Y:S01]  /*2740*/  FADD.FTZ R125, R128, -R141 ;  /* 0x8000008d807d7221 */ /* 0x000fe20000010000 */
[--C-:B---3--:R-:W-:Y:S01]  /*2750*/  FADD.FTZ R126, R126, -R140.reuse ;  /* 0x8000008c7e7e7221 */ /* 0x108fe20000010000 */
[--C-:B------:R-:W-:Y:S01]  /*2760*/  FADD.FTZ R128, R131, -R140.reuse ;  /* 0x8000008c83807221 */ /* 0x100fe20000010000 */
[--C-:B------:R-:W-:Y:S01]  /*2770*/  FADD.FTZ R127, R127, -R140.reuse ;  /* 0x8000008c7f7f7221 */ /* 0x100fe20000010000 */
[----:B------:R-:W-:Y:S01]  /*2780*/  FADD.FTZ R131, R134, -R140 ;  /* 0x8000008c86837221 */ /* 0x000fe20000010000 */
        /* <DEDUP_REMOVED lines=13> */
[--C-:B------:R-:W-:Y:S01]  /*2860*/  FADD.FTZ R121, R132, -R141.reuse ;  /* 0x8000008d84797221 */ /* 0x100fe20000010000 */
[----:B------:R-:W3:Y:S01]  /*2870*/  MUFU.EX2 R10, R10 ;  /* 0x0000000a000a7308 */ /* 0x000ee20000000800 */
[--C-:B------:R-:W-:Y:S01]  /*2880*/  FADD.FTZ R122, R123, -R140.reuse ;  /* 0x8000008c7b7a7221 */ /* 0x100fe20000010000 */
[----:B------:R-:W-:Y:S01]  /*2890*/  FMUL.FTZ R143, R143, R126 ;  /* 0x0000007e8f8f7220 */ /* 0x000fe20000410000 */
[--C-:B------:R-:W-:Y:S01]  /*28a0*/  FADD.FTZ R149, R124, -R141.reuse ;  /* 0x8000008d7c957221 */ /* 0x100fe20000010000 */
[----:B------:R-:W-:Y:S01]  /*28b0*/  FADD.FTZ R124, R133, -R141 ;  /* 0x8000008d857c7221 */ /* 0x000fe20000010000 */
[----:B------:R-:W-:Y:S01]  /*28c0*/  FMUL.FTZ R139, R139, R122 ;  /* 0x0000007a8b8b7220 */ /* 0x000fe20000410000 */
[--C-:B------:R-:W-:Y:S01]  /*28d0*/  FADD.FTZ R133, R130, -R140.reuse ;  /* 0x8000008c82857221 */ /* 0x100fe20000010000 */
[----:B------:R-:W-:Y:S01]  /*28e0*/  FADD.FTZ R140, R135, -R140 ;  /* 0x8000008c878c7221 */ /* 0x000fe20000010000 */
[----:B------:R-:W4:Y:S01]  /*28f0*/  MUFU.EX2 R21, R21 ;  /* 0x0000001500157308 */ /* 0x000f220000000800 */
[C---:B--2---:R-:W-:Y:S01]  /*2900*/  FMUL.FTZ R126, R9.reuse, R120 ;  /* 0x00000078097e7220 */ /* 0x044fe20000410000 */
[----:B------:R-:W-:Y:S01]  /*2910*/  F2FP.BF16.F32.PACK_AB R120, R9, R144 ;  /* 0x000000900978723e */ /* 0x000fe200000010ff */
[----:B------:R-:W-:Y:S01]  /*2920*/  FMUL.FTZ R22, R22, R147 ;  /* 0x0000009316167220 */ /* 0x000fe20000410000 */
[----:B------:R-:W-:Y:S01]  /*2930*/  FMUL.FTZ R23, R23, R148 ;  /* 0x0000009417177220 */ /* 0x000fe20000410000 */
[----:B------:R-:W-:Y:S01]  /*2940*/  FMUL.FTZ R136, R136, R149 ;  /* 0x0000009588887220 */ /* 0x000fe20000410000 */
[----:B------:R-:W-:Y:S01]  /*2950*/  FMUL.FTZ R137, R137, R150 ;  /* 0x0000009689897220 */ /* 0x000fe20000410000 */
[----:B------:R-:W-:Y:S01]  /*2960*/  FMUL.FTZ R138, R138, R129 ;  /* 0x000000818a8a7220 */ /* 0x000fe20000410000 */
[----:B------:R-:W2:Y:S01]  /*2970*/  MUFU.EX2 R8, R8 ;  /* 0x0000000800087308 */ /* 0x000ea20000000800 */
[----:B---3--:R-:W-:Y:S01]  /*2980*/  FMUL.FTZ R9, R10, R121 ;  /* 0x000000790a097220 */ /* 0x008fe20000410000 */
[----:B------:R-:W-:Y:S01]  /*2990*/  FMUL.FTZ R142, R142, R127 ;  /* 0x0000007f8e8e7220 */ /* 0x000fe20000410000 */
[----:B------:R-:W-:Y:S01]  /*29a0*/  FMUL.FTZ R125, R144, R125 ;  /* 0x0000007d907d7220 */ /* 0x000fe20000410000 */
[----:B------:R-:W-:-:S04]  /*29b0*/  UMOV UR7, 0x80000020 ;  /* 0x8000002000077882 */ /* 0x000fc80000000000 */
[----:B------:R-:W3:Y:S01]  /*29c0*/  MUFU.EX2 R11, R11 ;  /* 0x0000000b000b7308 */ /* 0x000ee20000000800 */
[C---:B----4-:R-:W-:Y:S01]  /*29d0*/  F2FP.BF16.F32.PACK_AB R122, R21.reuse, R10 ;  /* 0x0000000a157a723e */ /* 0x050fe200000010ff */
[----:B------:R-:W-:Y:S01]  /*29e0*/  FMUL.FTZ R124, R21, R124 ;  /* 0x0000007c157c7220 */ /* 0x000fe20000410000 */
[----:B------:R-:W-:-:S05]  /*29f0*/  F2FP.BF16.F32.PACK_AB R10, R137, R136 ;  /* 0x00000088890a723e */ /* 0x000fca00000010ff */
[----:B------:R-:W4:Y:S01]  /*2a00*/  MUFU.EX2 R20, R146 ;  /* 0x0000009200147308 */ /* 0x000f220000000800 */
[----:B--2---:R-:W-:-:S07]  /*2a10*/  FMUL.FTZ R21, R8, R133 ;  /* 0x0000008508157220 */ /* 0x004fce0000410000 */
[----:B------:R-:W2:Y:S01]  /*2a20*/  MUFU.EX2 R145, R145 ;  /* 0x0000009100917308 */ /* 0x000ea20000000800 */
[C---:B---3--:R-:W-:Y:S01]  /*2a30*/  F2FP.BF16.F32.PACK_AB R121, R11.reuse, R8 ;  /* 0x000000080b79723e */ /* 0x048fe200000010ff */
[----:B------:R-:W-:Y:S01]  /*2a40*/  FMUL.FTZ R128, R11, R128 ;  /* 0x000000800b807220 */ /* 0x000fe20000410000 */
[----:B------:R-:W-:Y:S02]  /*2a50*/  F2FP.BF16.F32.PACK_AB R8, R23, R22 ;  /* 0x000000161708723e */ /* 0x000fe400000010ff */
[----:B------:R-:W-:Y:S02]  /*2a60*/  F2FP.BF16.F32.PACK_AB R22, R124, R9 ;  /* 0x000000097c16723e */ /* 0x000fe400000010ff */
[----:B------:R-:W-:Y:S01]  /*2a70*/  F2FP.BF16.F32.PACK_AB R9, R139, R138 ;  /* 0x0000008a8b09723e */ /* 0x000fe200000010ff */
[----:B----4-:R-:W-:Y:S01]  /*2a80*/  FMUL.FTZ R131, R20, R131 ;  /* 0x0000008314837220 */ /* 0x010fe20000410000 */
[----:B------:R-:W-:Y:S02]  /*2a90*/  F2FP.BF16.F32.PACK_AB R11, R142, R143 ;  /* 0x0000008f8e0b723e */ /* 0x000fe400000010ff */
[----:B------:R-:W-:-:S02]  /*2aa0*/  F2FP.BF16.F32.PACK_AB R21, R128, R21 ;  /* 0x000000158015723e */ /* 0x000fc400000010ff */
[C---:B--2---:R-:W-:Y:S01]  /*2ab0*/  F2FP.BF16.F32.PACK_AB R123, R145.reuse, R20 ;  /* 0x00000014917b723e */ /* 0x044fe200000010ff */
        /* <DEDUP_REMOVED lines=9> */
[----:B---3--:R-:W3:Y:S02]  /*2b50*/  FENCE.VIEW.ASYNC.S ;  /* 0x00000000000073c6 */ /* 0x008ee40000000000 */
[----:B---3--:R-:W-:Y:S06]  /*2b60*/  BAR.SYNC.DEFER_BLOCKING 0x9, 0x180 ;  /* 0x0246000000007b1d */ /* 0x008fec0000010000 */
        /* <DEDUP_REMOVED lines=44> */
[----:B----4-:R-:W4:Y:S02]  /*2e30*/  FENCE.VIEW.ASYNC.S ;  /* 0x00000000000073c6 */ /* 0x010f240000000000 */
[----:B----4-:R-:W-:Y:S06]  /*2e40*/  BAR.SYNC.DEFER_BLOCKING 0x9, 0x180 ;  /* 0x0246000000007b1d */ /* 0x010fec0000010000 */
[----:B--2---:R-:W-:-:S06]  /*2e50*/  WARPGROUP.ARRIVE ;  /* 0x00000000000079c5 */ /* 0x004fcc0000000000 */
        /* <DEDUP_REMOVED lines=33> */
[----:B---3--:R-:W-:Y:S05]  /*3070*/  @!P0 BRA `(.L_x_4065) ;  /* 0x0000000000048947 */ /* 0x008fea0003800000 */
[----:B------:R-:W-:Y:S01]  /*3080*/  BPT.TRAP 0x1 ;  /* 0x000000040000795c */ /* 0x000fe20000300000 */
.L_x_4065:
[----:B------:R-:W-:Y:S01]  /*3090*/  LEA R8, R4, UR36, 0xd ;  /* 0x0000002404087c11 */ /* 0x000fe2000f8e68ff */
[----:B------:R-:W-:Y:S01]  /*30a0*/  UIADD3 UR4, UR36, 0x36438, URZ ;  /* 0x0003643824047890 */ /* 0x000fe2000fffe03f */
[----:B------:R-:W-:Y:S01]  /*30b0*/  VIADD R10, R19, 0x9 ;  /* 0x00000009130a7836 */ /* 0x000fe20000000000 */
        /* <DEDUP_REMOVED lines=13> */
[----:B------:R-:W-:Y:S01]  /*3190*/  R2UR UR8, R9 ;  /* 0x00000000090872ca */ /* 0x000fe200000e0000 */
[----:B------:R-:W-:-:S12]  /*31a0*/  VIADD R9, R19, 0xc ;  /* 0x0000000c13097836 */ /* 0x000fd80000000000 */
[----:B------:R-:W-:Y:S02]  /*31b0*/  UMOV UR4, UR8 ;  /* 0x0000000800047c82 */ /* 0x000fe40008000000 */
        /* <DEDUP_REMOVED lines=41> */
.L_x_4066:
        /* <DEDUP_REMOVED lines=12> */
.L_x_4056:
        /* <DEDUP_REMOVED lines=127> */
.L_x_4070:
[----:B------:R-:W-:Y:S01]  /*3d00*/  @P0 ELECT P2, URZ, PT ;  /* 0x00000000003f082f */ /* 0x000fe20003840000 */
[----:B------:R1:W-:-:S12]  /*3d10*/  UBLKRED.G.S.ADD.F32.RN [UR4], [UR36], UR6, desc[UR8] ;  /* 0x00000804240073bb */ /* 0x0003d800080a1406 */
[----:B------:R-:W-:Y:S02]  /*3d20*/  @P2 PLOP3.LUT P0, PT, P2, PT, PT, 0x8, 0x0 ;  /* 0x000000000000281c */ /* 0x000fe4000170e170 */
[----:B------:R-:W-:-:S11]  /*3d30*/  PLOP3.LUT P2, PT, PT, PT, PT, 0x8, 0x0 ;  /* 0x000000000000781c */ /* 0x000fd60003f4e170 */
[----:B-1----:R-:W-:Y:S05]  /*3d40*/  @P0 BRA.U.ANY `(.L_x_4070) ;  /* 0xfffffffd00ec0947 */ /* 0x002fea000393ffff */
[----:B------:R0:W-:Y:S01]  /*3d50*/  UTMACMDFLUSH ;  /* 0x00000000000079b7 */ /* 0x0001e20000000000 */
[----:B------:R-:W-:-:S04]  /*3d60*/  DEPBAR.LE SB0, 0x0 ;  /* 0x000080000000791a */ /* 0x000fc80000000000 */
.L_x_4069:
[----:B------:R-:W-:Y:S05]  /*3d70*/  BSYNC B0 ;  /* 0x0000000000007941 */ /* 0x000fea0003800000 */
.L_x_4068:
        /* <DEDUP_REMOVED lines=27> */
.L_x_4071:
        /* <DEDUP_REMOVED lines=8> */
.L_x_4046:
        /* <DEDUP_REMOVED lines=55> */
.L_x_4094:
        /* <DEDUP_REMOVED lines=23> */
.L_x_4075:
[----:B------:R-:W-:Y:S05]  /*4490*/  BSYNC B0 ;  /* 0x0000000000007941 */ /* 0x000fea0003800000 */
.L_x_4074:
        /* <DEDUP_REMOVED lines=12> */
.L_x_4077:
[----:B------:R-:W-:Y:S05]  /*4560*/  BSYNC B0 ;  /* 0x0000000000007941 */ /* 0x000fea0003800000 */
.L_x_4076:
        /* <DEDUP_REMOVED lines=13> */
.L_x_4079:
[----:B------:R-:W-:Y:S05]  /*4640*/  BSYNC B0 ;  /* 0x0000000000007941 */ /* 0x000fea0003800000 */
.L_x_4078:
[----:B------:R-:W-:Y:S06]  /*4650*/  BAR.ARV 0xa, 0xa0 ;  /* 0x0282800000007b1d */ /* 0x000fec0000002000 */
[----:B------:R-:W-:Y:S04]  /*4660*/  BSSY B0, `(.L_x_4080) ;  /* 0x0000003000007945 */ /* 0x000fe80003800000 */
[----:B------:R-:W-:Y:S05]  /*4670*/  @!P0 BRA `(.L_x_4081) ;  /* 0x0000000000048947 */ /* 0x000fea0003800000 */
[----:B------:R-:W-:-:S04]  /*4680*/  DEPBAR.LE SB0, 0x1 ;  /* 0x000080400000791a */ /* 0x000fc80000000000 */
.L_x_4081:
[----:B------:R-:W-:Y:S05]  /*4690*/  BSYNC B0 ;  /* 0x0000000000007941 */ /* 0x000fea0003800000 */
.L_x_4080:
[----:B------:R-:W-:Y:S06]  /*46a0*/  BAR.ARV 0xb, 0xa0 ;  /* 0x02c2800000007b1d */ /* 0x000fec0000002000 */
[----:B------:R-:W-:Y:S04]  /*46b0*/  BSSY B0, `(.L_x_4082) ;  /* 0x0000003000007945 */ /* 0x000fe80003800000 */
[----:B------:R-:W-:Y:S05]  /*46c0*/  @!P0 BRA `(.L_x_4083) ;  /* 0x0000000000048947 */ /* 0x000fea0003800000 */
[----:B------:R-:W-:-:S04]  /*46d0*/  DEPBAR.LE SB0, 0x0 ;  /* 0x000080000000791a */ /* 0x000fc80000000000 */
.L_x_4083:
[----:B------:R-:W-:Y:S05]  /*46e0*/  BSYNC B0 ;  /* 0x0000000000007941 */ /* 0x000fea0003800000 */
.L_x_4082:
        /* <DEDUP_REMOVED lines=13> */
.L_x_4085:
[----:B------:R-:W-:Y:S05]  /*47c0*/  BSYNC B0 ;  /* 0x0000000000007941 */ /* 0x000fea0003800000 */
.L_x_4084:
        /* <DEDUP_REMOVED lines=12> */
.L_x_4087:
[----:B------:R-:W-:Y:S05]  /*4890*/  BSYNC B0 ;  /* 0x0000000000007941 */ /* 0x000fea0003800000 */
.L_x_4086:
        /* <DEDUP_REMOVED lines=13> */
.L_x_4089:
[----:B------:R-:W-:Y:S05]  /*4970*/  BSYNC B0 ;  /* 0x0000000000007941 */ /* 0x000fea0003800000 */
.L_x_4088:
[----:B------:R-:W-:Y:S06]  /*4980*/  BAR.ARV 0xa, 0xa0 ;  /* 0x0282800000007b1d */ /* 0x000fec0000002000 */
[----:B------:R-:W-:Y:S04]  /*4990*/  BSSY B0, `(.L_x_4090) ;  /* 0x0000003000007945 */ /* 0x000fe80003800000 */
[----:B------:R-:W-:Y:S05]  /*49a0*/  @!P0 BRA `(.L_x_4091) ;  /* 0x0000000000048947 */ /* 0x000fea0003800000 */
[----:B------:R-:W-:-:S04]  /*49b0*/  DEPBAR.LE SB0, 0x1 ;  /* 0x000080400000791a */ /* 0x000fc80000000000 */
.L_x_4091:
[----:B------:R-:W-:Y:S05]  /*49c0*/  BSYNC B0 ;  /* 0x0000000000007941 */ /* 0x000fea0003800000 */
.L_x_4090:
[----:B------:R-:W-:Y:S01]  /*49d0*/  VIADD R0, R0, 0xfffffffe ;  /* 0xfffffffe00007836 */ /* 0x000fe20000000000 */
[----:B------:R-:W-:Y:S06]  /*49e0*/  BAR.ARV 0xb, 0xa0 ;  /* 0x02c2800000007b1d */ /* 0x000fec0000002000 */
[----:B------:R-:W-:Y:S01]  /*49f0*/  BSSY B0, `(.L_x_4092) ;  /* 0x0000004000007945 */ /* 0x000fe20003800000 */
[----:B------:R-:W-:-:S03]  /*4a00*/  ISETP.NE.AND P1, PT, R0, RZ, PT ;  /* 0x000000ff0000720c */ /* 0x000fc60003f25270 */
[----:B------:R-:W-:Y:S10]  /*4a10*/  @!P0 BRA `(.L_x_4093) ;  /* 0x0000000000048947 */ /* 0x000ff40003800000 */
[----:B------:R-:W-:-:S04]  /*4a20*/  DEPBAR.LE SB0, 0x0 ;  /* 0x000080000000791a */ /* 0x000fc80000000000 */
.L_x_4093:
[----:B------:R-:W-:Y:S05]  /*4a30*/  BSYNC B0 ;  /* 0x0000000000007941 */ /* 0x000fea0003800000 */
.L_x_4092:
[----:B------:R-:W-:Y:S06]  /*4a40*/  BAR.ARV 0xc, 0xa0 ;  /* 0x0302800000007b1d */ /* 0x000fec0000002000 */
[----:B------:R-:W-:Y:S02]  /*4a50*/  UIADD3 UR5, UR5, 0x2, URZ ;  /* 0x0000000205057890 */ /* 0x000fe4000fffe03f */
[----:B------:R-:W-:Y:S01]  /*4a60*/  UIADD3 UR4, UR4, 0x1, URZ ;  /* 0x0000000104047890 */ /* 0x000fe2000fffe03f */
[----:B------:R-:W-:Y:S11]  /*4a70*/  @P1 BRA `(.L_x_4094) ;  /* 0xfffffff800281947 */ /* 0x000ff6000383ffff */
[----:B------:R-:W-:-:S12]  /*4a80*/  UIADD3 UR4, UR9, 0x6000, URZ ;  /* 0x0000600009047890 */ /* 0x000fd8000fffe03f */
.L_x_4073:
        /* <DEDUP_REMOVED lines=19> */
.L_x_4096:
[----:B------:R-:W-:Y:S05]  /*4bc0*/  BSYNC B0 ;  /* 0x0000000000007941 */ /* 0x000fea0003800000 */
.L_x_4095:
        /* <DEDUP_REMOVED lines=18> */
.L_x_4098:
[----:B------:R-:W-:Y:S05]  /*4cf0*/  BSYNC B0 ;  /* 0x0000000000007941 */ /* 0x000fea0003800000 */
.L_x_4097:
        /* <DEDUP_REMOVED lines=19> */
.L_x_4100:
[----:B------:R-:W-:Y:S05]  /*4e30*/  BSYNC B0 ;  /* 0x0000000000007941 */ /* 0x000fea0003800000 */
.L_x_4099:
[----:B------:R-:W-:Y:S06]  /*4e40*/  BAR.ARV 0xa, 0xa0 ;  /* 0x0282800000007b1d */ /* 0x000fec0000002000 */
[----:B------:R-:W-:Y:S04]  /*4e50*/  BSSY B0, `(.L_x_4101) ;  /* 0x0000003000007945 */ /* 0x000fe80003800000 */
[----:B------:R-:W-:Y:S05]  /*4e60*/  @!P0 BRA `(.L_x_4102) ;  /* 0x0000000000048947 */ /* 0x000fea0003800000 */
[----:B------:R-:W-:-:S04]  /*4e70*/  DEPBAR.LE SB0, 0x1 ;  /* 0x000080400000791a */ /* 0x000fc80000000000 */
.L_x_4102:
[----:B------:R-:W-:Y:S05]  /*4e80*/  BSYNC B0 ;  /* 0x0000000000007941 */ /* 0x000fea0003800000 */
.L_x_4101:
[----:B------:R-:W-:Y:S06]  /*4e90*/  BAR.ARV 0xb, 0xa0 ;  /* 0x02c2800000007b1d */ /* 0x000fec0000002000 */
[----:B------:R-:W-:Y:S04]  /*4ea0*/  BSSY B0, `(.L_x_4103) ;  /* 0x0000003000007945 */ /* 0x000fe80003800000 */
[----:B------:R-:W-:Y:S05]  /*4eb0*/  @!P0 BRA `(.L_x_4104) ;  /* 0x0000000000048947 */ /* 0x000fea0003800000 */
[----:B------:R-:W-:-:S04]  /*4ec0*/  DEPBAR.LE SB0, 0x0 ;  /* 0x000080000000791a */ /* 0x000fc80000000000 */
.L_x_4104:
[----:B------:R-:W-:Y:S05]  /*4ed0*/  BSYNC B0 ;  /* 0x0000000000007941 */ /* 0x000fea0003800000 */
.L_x_4103:
[----:B------:R-:W-:Y:S06]  /*4ee0*/  BAR.ARV 0xc, 0xa0 ;  /* 0x0302800000007b1d */ /* 0x000fec0000002000 */
[----:B------:R-:W-:Y:S05]  /*4ef0*/  BRA `(.L_x_4048) ;  /* 0x0000002000507947 */ /* 0x000fea0003800000 */
.L_x_4072:
        /* <DEDUP_REMOVED lines=57> */
.L_x_4134:
        /* <DEDUP_REMOVED lines=9> */
.L_x_4108:
        /* <DEDUP_REMOVED lines=102> */
.L_x_4119:
[----:B-1----:R-:W-:-:S05]  /*5980*/  IMAD.MOV.U32 R10, RZ, RZ, 0x1 ;  /* 0x00000001ff0a7424 */ /* 0x002fca00078e00ff */
[----:B------:R-:W-:-:S04]  /*5990*/  SHF.L.U32 R10, R10, 0x1f, RZ ;  /* 0x0000001f0a0a7819 */ /* 0x000fc800000006ff */
[----:B------:R-:W1:Y:S02]  /*59a0*/  SYNCS.PHASECHK.TRANS64.TRYWAIT P1, [R0+URZ+0x36438], R10 ;  /* 0x0364380a000075a7 */ /* 0x000e64000802017f */
[----:B-123--:R-:W-:Y:S05]  /*59b0*/  @!P1 BRA `(.L_x_4111) ;  /* 0x0000001800189947 */ /* 0x00efea0003800000 */
.L_x_4135:
[----:B------:R-:W-:Y:S05]  /*59c0*/  @P0 BRA `(.L_x_4112) ;  /* 0x0000000000140947 */ /* 0x000fea0003800000 */
[----:B------:R-:W-:Y:S01]  /*59d0*/  ISETP.NE.AND P1, PT, R16, RZ, PT ;  /* 0x000000ff1000720c */ /* 0x000fe20003f25270 */
[----:B------:R-:W-:-:S04]  /*59e0*/  IMAD.MOV.U32 R3, RZ, RZ, 0x6100 ;  /* 0x00006100ff037424 */ /* 0x000fc800078e00ff */
[----:B------:R2:W-:Y:S08]  /*59f0*/  SYNCS.ARRIVE.TRANS64 RZ, [R0+URZ+0x36430], R3 ;  /* 0x0364300300ff79a7 */ /* 0x0005f0000800003f */
[----:B------:R-:W-:Y:S05]  /*5a00*/  @!P1 BRA `(.L_x_4112) ;  /* 0x0000000000049947 */ /* 0x000fea0003800000 */
[----:B------:R-:W-:Y:S01]  /*5a10*/  BPT.TRAP 0x1 ;  /* 0x000000040000795c */ /* 0x000fe20000300000 */
.L_x_4112:
        /* <DEDUP_REMOVED lines=47> */
.L_x_4136:
[----:B------:R-:W-:Y:S05]  /*5d10*/  @P0 BRA `(.L_x_4114) ;  /* 0x0000000000140947 */ /* 0x000fea0003800000 */
[----:B------:R-:W-:Y:S01]  /*5d20*/  ISETP.NE.AND P1, PT, R16, RZ, PT ;  /* 0x000000ff1000720c */ /* 0x000fe20003f25270 */
[----:B--2---:R-:W-:-:S04]  /*5d30*/  IMAD.MOV.U32 R3, RZ, RZ, 0x6100 ;  /* 0x00006100ff037424 */ /* 0x004fc800078e00ff */
[----:B------:R3:W-:Y:S08]  /*5d40*/  SYNCS.ARRIVE.TRANS64 RZ, [R0+URZ+0x36418], R3 ;  /* 0x0364180300ff79a7 */ /* 0x0007f0000800003f */
[----:B------:R-:W-:Y:S05]  /*5d50*/  @!P1 BRA `(.L_x_4114) ;  /* 0x0000000000049947 */ /* 0x000fea0003800000 */
[----:B------:R-:W-:Y:S01]  /*5d60*/  BPT.TRAP 0x1 ;  /* 0x000000040000795c */ /* 0x000fe20000300000 */
.L_x_4114:
        /* <DEDUP_REMOVED lines=35> */
.L_x_4137:
        /* <DEDUP_REMOVED lines=9> */
.L_x_4116:
        /* <DEDUP_REMOVED lines=37> */
.L_x_4139:
[----:B------:R-:W-:Y:S05]  /*6280*/  @P0 BRA `(.L_x_4118) ;  /* 0x0000000000140947 */ /* 0x000fea0003800000 */
[----:B------:R-:W-:Y:S01]  /*6290*/  ISETP.NE.AND P1, PT, R16, RZ, PT ;  /* 0x000000ff1000720c */ /* 0x000fe20003f25270 */
[----:B--2---:R-:W-:-:S04]  /*62a0*/  IMAD.MOV.U32 R5, RZ, RZ, 0x6100 ;  /* 0x00006100ff057424 */ /* 0x004fc800078e00ff */
[----:B------:R3:W-:Y:S08]  /*62b0*/  SYNCS.ARRIVE.TRANS64 RZ, [R0+URZ+0x36410], R5 ;  /* 0x0364100500ff79a7 */ /* 0x0007f0000800003f */
[----:B------:R-:W-:Y:S05]  /*62c0*/  @!P1 BRA `(.L_x_4118) ;  /* 0x0000000000049947 */ /* 0x000fea0003800000 */
[----:B------:R-:W-:Y:S01]  /*62d0*/  BPT.TRAP 0x1 ;  /* 0x000000040000795c */ /* 0x000fe20000300000 */
.L_x_4118:
        /* <DEDUP_REMOVED lines=36> */
.L_x_4110:
[----:B------:R-:W-:Y:S01]  /*6520*/  ISETP.NE.AND P1, PT, R19, RZ, PT ;  /* 0x000000ff1300720c */ /* 0x000fe20003f25270 */
[----:B------:R-:W-:-:S12]  /*6530*/  IMAD.MOV.U32 R4, RZ, RZ, 0x1 ;  /* 0x00000001ff047424 */ /* 0x000fd800078e00ff */
[----:B------:R-:W-:Y:S05]  /*6540*/  @!P1 BRA `(.L_x_4109) ;  /* 0x0000000400649947 */ /* 0x000fea0003800000 */
[----:B------:R-:W2:Y:S02]  /*6550*/  SYNCS.PHASECHK.TRANS64.TRYWAIT P1, [R0+URZ+0x36438], R10 ;  /* 0x0364380a000075a7 */ /* 0x000ea4000802017f */
[----:B--2---:R-:W-:Y:S05]  /*6560*/  @!P1 BRA `(.L_x_4120) ;  /* 0x0000000c00809947 */ /* 0x004fea0003800000 */
.L_x_4140:
[----:B------:R-:W-:Y:S05]  /*6570*/  @P0 BRA `(.L_x_4121) ;  /* 0x0000000000140947 */ /* 0x000fea0003800000 */
[----:B------:R-:W-:Y:S01]  /*6580*/  ISETP.NE.AND P1, PT, R16, RZ, PT ;  /* 0x000000ff1000720c */ /* 0x000fe20003f25270 */
[----:B------:R-:W-:-:S04]  /*6590*/  IMAD.MOV.U32 R5, RZ, RZ, 0x6100 ;  /* 0x00006100ff057424 */ /* 0x000fc800078e00ff */
[----:B------:R3:W-:Y:S08]  /*65a0*/  SYNCS.ARRIVE.TRANS64 RZ, [R0+URZ+0x36430], R5 ;  /* 0x0364300500ff79a7 */ /* 0x0007f0000800003f */
[----:B------:R-:W-:Y:S05]  /*65b0*/  @!P1 BRA `(.L_x_4121) ;  /* 0x0000000000049947 */ /* 0x000fea0003800000 */
[----:B------:R-:W-:Y:S01]  /*65c0*/  BPT.TRAP 0x1 ;  /* 0x000000040000795c */ /* 0x000fe20000300000 */
.L_x_4121:
        /* <DEDUP_REMOVED lines=41> */
.L_x_4141:
[----:B------:R-:W-:Y:S01]  /*6860*/  IMAD.MOV.U32 R4, RZ, RZ, RZ ;  /* 0x000000ffff047224 */ /* 0x000fe200078e00ff */
[----:B------:R-:W-:Y:S06]  /*6870*/  @P0 BRA `(.L_x_4123) ;  /* 0x0000000000140947 */ /* 0x000fec0003800000 */
[----:B------:R-:W-:Y:S01]  /*6880*/  ISETP.NE.AND P1, PT, R16, RZ, PT ;  /* 0x000000ff1000720c */ /* 0x000fe20003f25270 */
[----:B---3--:R-:W-:-:S04]  /*6890*/  IMAD.MOV.U32 R5, RZ, RZ, 0x6100 ;  /* 0x00006100ff057424 */ /* 0x008fc800078e00ff */
[----:B------:R4:W-:Y:S08]  /*68a0*/  SYNCS.ARRIVE.TRANS64 RZ, [R0+URZ+0x36418], R5 ;  /* 0x0364180500ff79a7 */ /* 0x0009f0000800003f */
[----:B------:R-:W-:Y:S05]  /*68b0*/  @!P1 BRA `(.L_x_4123) ;  /* 0x0000000000049947 */ /* 0x000fea0003800000 */
[----:B------:R-:W-:Y:S01]  /*68c0*/  BPT.TRAP 0x1 ;  /* 0x000000040000795c */ /* 0x000fe20000300000 */
.L_x_4123:
        /* <DEDUP_REMOVED lines=33> */
.L_x_4109:
[----:B------:R-:W-:-:S04]  /*6ae0*/  SHF.L.U32 R3, R4, 0x1f, RZ ;  /* 0x0000001f04037819 */ /* 0x000fc800000006ff */
[----:B------:R-:W3:Y:S02]  /*6af0*/  SYNCS.PHASECHK.TRANS64.TRYWAIT P1, [R0+URZ+0x36438], R3 ;  /* 0x03643803000075a7 */ /* 0x000ee4000802017f */
[----:B---3--:R-:W-:Y:S05]  /*6b00*/  @!P1 BRA `(.L_x_4124) ;  /* 0x0000000800409947 */ /* 0x008fea0003800000 */
.L_x_4142:
[----:B------:R-:W-:Y:S05]  /*6b10*/  @P0 BRA `(.L_x_4125) ;  /* 0x0000000000180947 */ /* 0x000fea0003800000 */
[----:B------:R-:W4:Y:S01]  /*6b20*/  S2R R2, SR_TID.X ;  /* 0x0000000000027919 */ /* 0x000f220000002100 */
[----:B---3--:R-:W-:-:S04]  /*6b30*/  IMAD.MOV.U32 R3, RZ, RZ, 0x6100 ;  /* 0x00006100ff037424 */ /* 0x008fc800078e00ff */
[----:B------:R5:W-:Y:S01]  /*6b40*/  SYNCS.ARRIVE.TRANS64 RZ, [R0+URZ+0x36430], R3 ;  /* 0x0364300300ff79a7 */ /* 0x000be2000800003f */
[----:B----4-:R-:W-:-:S13]  /*6b50*/  LOP3.LUT P0, RZ, R2, 0x1f, RZ, 0xc0, !PT ;  /* 0x0000001f02ff7812 */ /* 0x010fda000780c0ff */
[----:B-----5:R-:W-:Y:S05]  /*6b60*/  @!P0 BRA `(.L_x_4125) ;  /* 0x0000000000048947 */ /* 0x020fea0003800000 */
[----:B------:R-:W-:Y:S01]  /*6b70*/  BPT.TRAP 0x1 ;  /* 0x000000040000795c */ /* 0x000fe20000300000 */
.L_x_4125:
        /* <DEDUP_REMOVED lines=43> */
.L_x_4106:
[----:B------:R-:W-:Y:S05]  /*6e30*/  BSYNC B0 ;  /* 0x0000000000007941 */ /* 0x000fea0003800000 */
.L_x_4105:
[----:B------:R-:W-:-:S03]  /*6e40*/  UMOV UR6, 0xffffffff ;  /* 0xffffffff00067882 */ /* 0x000fc60000000000 */
[----:B------:R-:W-:Y:S05]  /*6e50*/  BRA.DIV UR6, `(.L_x_4126) ;  /* 0x0000000606807947 */ /* 0x000fea000b800000 */
[----:B------:R-:W-:-:S13]  /*6e60*/  ELECT P0, URZ, PT ;  /* 0x00000000003f782f */ /* 0x000fda0003800000 */
.L_x_4145:
[----:B------:R-:W-:Y:S05]  /*6e70*/  @!P0 BRA `(.L_x_4048) ;  /* 0x0000000000708947 */ /* 0x000fea0003800000 */
[----:B------:R-:W-:-:S04]  /*6e80*/  LOP3.LUT R18, R18, 0x2, RZ, 0xfc, !PT ;  /* 0x0000000212127812 */ /* 0x000fc800078efcff */
[----:B------:R-:W-:-:S13]  /*6e90*/  ISETP.NE.AND P0, PT, R18, 0x3, PT ;  /* 0x000000031200780c */ /* 0x000fda0003f05270 */
[----:B------:R-:W-:Y:S05]  /*6ea0*/  @!P0 BRA `(.L_x_4127) ;  /* 0x0000000000048947 */ /* 0x000fea0003800000 */
[----:B------:R-:W-:Y:S01]  /*6eb0*/  BPT.TRAP 0x1 ;  /* 0x000000040000795c */ /* 0x000fe20000300000 */
.L_x_4127:
        /* <DEDUP_REMOVED lines=15> */
.L_x_4146:
[----:B------:R-:W2:Y:S02]  /*6fb0*/  SYNCS.PHASECHK.TRANS64.TRYWAIT P1, [R3+URZ], R2 ;  /* 0x00000002030075a7 */ /* 0x000ea4000802017f */
[----:B--2---:R-:W-:Y:S05]  /*6fc0*/  @!P1 BRA `(.L_x_4129) ;  /* 0x00000004005c9947 */ /* 0x004fea0003800000 */
.L_x_4147:
[----:B------:R-:W-:Y:S05]  /*6fd0*/  @!P0 BRA `(.L_x_4130) ;  /* 0x0000000000048947 */ /* 0x000fea0003800000 */
[----:B------:R-:W-:Y:S01]  /*6fe0*/  BPT.TRAP 0x1 ;  /* 0x000000040000795c */ /* 0x000fe20000300000 */
.L_x_4130:
[----:B------:R-:W-:-:S07]  /*6ff0*/  SHF.L.U32 R4, R4, 0x1f, RZ ;  /* 0x0000001f04047819 */ /* 0x000fce00000006ff */
.L_x_4131:
[----:B---3--:R3:W4:Y:S02]  /*7000*/  SYNCS.PHASECHK.TRANS64.TRYWAIT P0, [R9+URZ+0x36438], R4 ;  /* 0x03643804090075a7 */ /* 0x008724000800017f */
[----:B----4-:R-:W-:Y:S05]  /*7010*/  @!P0 NANOSLEEP.SYNCS 0x989680 ;  /* 0x009896800000895d */ /* 0x010fea0003900000 */
[----:B------:R-:W4:Y:S02]  /*7020*/  @!P0 SYNCS.PHASECHK.TRANS64 P0, [R9+URZ+0x36438], R4 ;  /* 0x03643804090085a7 */ /* 0x000f24000800007f */
[----:B----4-:R-:W-:Y:S05]  /*7030*/  @!P0 BRA `(.L_x_4131) ;  /* 0xfffffffc00f08947 */ /* 0x010fea000383ffff */
.L_x_4048:
[----:B------:R-:W-:Y:S05]  /*7040*/  BSYNC B6 ;  /* 0x0000000000067941 */ /* 0x000fea0003800000 */
.L_x_4045:
[----:B------:R-:W-:Y:S05]  /*7050*/  EXIT ;  /* 0x000000000000794d */ /* 0x000fea0003800000 */
.L_x_4053:
[----:B------:R-:W-:Y:S02]  /*7060*/  IMAD.MOV.U32 R13, RZ, RZ, R16 ;  /* 0x000000ffff0d7224 */ /* 0x000fe400078e0010 */
[----:B------:R-:W-:Y:S02]  /*7070*/  IMAD.MOV.U32 R12, RZ, RZ, RZ ;  /* 0x000000ffff0c7224 */ /* 0x000fe400078e00ff */
[----:B------:R-:W-:Y:S02]  /*7080*/  IMAD.MOV.U32 R11, RZ, RZ, 0x1f ;  /* 0x0000001fff0b7424 */ /* 0x000fe400078e00ff */
[----:B------:R-:W-:-:S07]  /*7090*/  IMAD.MOV.U32 R15, RZ, RZ, -0x1 ;  /* 0xffffffffff0f7424 */ /* 0x000fce00078e00ff */
[----:B------:R-:W-:Y:S05]  /*70a0*/  WARPSYNC.COLLECTIVE R15, `(.L_x_4132) ;  /* 0x000000000f087348 */ /* 0x000fea0003c00000 */
[----:B------:R1:W2:Y:S02]  /*70b0*/  SHFL.IDX P6, R14, R13, R12, R11 ;  /* 0x0000000c0d0e7389 */ /* 0x0002a400000c000b */
[----:B-12---:R-:W-:Y:S01]  /*70c0*/  ENDCOLLECTIVE ;  /* 0x000000000000791b */ /* 0x006fe20003800000 */
.L_x_4132:
[----:B------:R-:W-:Y:S05]  /*70d0*/  BRA `(.L_x_4133) ;  /* 0xffffff98008c7947 */ /* 0x000fea000383ffff */
.L_x_4055:
[----:B--2---:R2:W3:Y:S02]  /*70e0*/  SYNCS.PHASECHK.TRANS64.TRYWAIT P0, [R153+URZ+0x36400], R10 ;  /* 0x0364000a990075a7 */ /* 0x0044e4000800017f */
[----:B---3--:R-:W-:Y:S05]  /*70f0*/  @!P0 NANOSLEEP.SYNCS 0x989680 ;  /* 0x009896800000895d */ /* 0x008fea0003900000 */
[----:B------:R-:W3:Y:S02]  /*7100*/  @!P0 SYNCS.PHASECHK.TRANS64 P0, [R153+URZ+0x36400], R10 ;  /* 0x0364000a990085a7 */ /* 0x000ee4000800007f */
[----:B---3--:R-:W-:Y:S05]  /*7110*/  @!P0 BRA `(.L_x_4055) ;  /* 0xfffffffc00f08947 */ /* 0x008fea000383ffff */
[----:B------:R-:W-:Y:S05]  /*7120*/  BRA `(.L_x_4054) ;  /* 0xffffff9800c47947 */ /* 0x000fea000383ffff */
.L_x_4060:
[----:B---3--:R3:W4:Y:S02]  /*7130*/  SYNCS.PHASECHK.TRANS64.TRYWAIT P1, [R3+URZ+0x36410], R8 ;  /* 0x03641008030075a7 */ /* 0x008724000802017f */
[----:B----4-:R-:W-:Y:S05]  /*7140*/  @!P1 NANOSLEEP.SYNCS 0x989680 ;  /* 0x009896800000995d */ /* 0x010fea0003900000 */
[----:B------:R-:W4:Y:S02]  /*7150*/  @!P1 SYNCS.PHASECHK.TRANS64 P1, [R3+URZ+0x36410], R8 ;  /* 0x03641008030095a7 */ /* 0x000f24000802007f */
[----:B----4-:R-:W-:Y:S05]  /*7160*/  @!P1 BRA `(.L_x_4060) ;  /* 0xfffffffc00f09947 */ /* 0x010fea000383ffff */
[----:B------:R-:W-:Y:S05]  /*7170*/  BRA `(.L_x_4059) ;  /* 0xffffffa4004c7947 */ /* 0x000fea000383ffff */
.L_x_4064:
[----:B-----5:R5:W1:Y:S02]  /*7180*/  SYNCS.PHASECHK.TRANS64.TRYWAIT P1, [R153+URZ+0x36430], R8 ;  /* 0x03643008990075a7 */ /* 0x020a64000802017f */
[----:B-1----:R-:W-:Y:S05]  /*7190*/  @!P1 NANOSLEEP.SYNCS 0x989680 ;  /* 0x009896800000995d */ /* 0x002fea0003900000 */
[----:B------:R-:W1:Y:S02]  /*71a0*/  @!P1 SYNCS.PHASECHK.TRANS64 P1, [R153+URZ+0x36430], R8 ;  /* 0x03643008990095a7 */ /* 0x000e64000802007f */
[----:B-1----:R-:W-:Y:S05]  /*71b0*/  @!P1 BRA `(.L_x_4064) ;  /* 0xfffffffc00f09947 */ /* 0x002fea000383ffff */
[----:B------:R-:W-:Y:S05]  /*71c0*/  BRA `(.L_x_4063) ;  /* 0xffffffa800f07947 */ /* 0x000fea000383ffff */
.L_x_4107:
[----:B-1----:R1:W2:Y:S02]  /*71d0*/  SYNCS.PHASECHK.TRANS64.TRYWAIT P1, [R0+URZ+0x36420], R10 ;  /* 0x0364200a000075a7 */ /* 0x0022a4000802017f */
[----:B--2---:R-:W-:Y:S05]  /*71e0*/  @!P1 NANOSLEEP.SYNCS 0x989680 ;  /* 0x009896800000995d */ /* 0x004fea0003900000 */
[----:B------:R-:W2:Y:S02]  /*71f0*/  @!P1 SYNCS.PHASECHK.TRANS64 P1, [R0+URZ+0x36420], R10 ;  /* 0x0364200a000095a7 */ /* 0x000ea4000802007f */
[----:B--2---:R-:W-:Y:S05]  /*7200*/  @!P1 BRA `(.L_x_4107) ;  /* 0xfffffffc00f09947 */ /* 0x004fea000383ffff */
[----:B------:R-:W-:Y:S05]  /*7210*/  BRA `(.L_x_4134) ;  /* 0xffffffe0001c7947 */ /* 0x000fea000383ffff */
.L_x_4111:
[----:B-1----:R1:W2:Y:S02]  /*7220*/  SYNCS.PHASECHK.TRANS64.TRYWAIT P1, [R0+URZ+0x36438], R10 ;  /* 0x0364380a000075a7 */ /* 0x0022a4000802017f */
[----:B--2---:R-:W-:Y:S05]  /*7230*/  @!P1 NANOSLEEP.SYNCS 0x989680 ;  /* 0x009896800000995d */ /* 0x004fea0003900000 */
[----:B------:R-:W2:Y:S02]  /*7240*/  @!P1 SYNCS.PHASECHK.TRANS64 P1, [R0+URZ+0x36438], R10 ;  /* 0x0364380a000095a7 */ /* 0x000ea4000802007f */
[----:B--2---:R-:W-:Y:S05]  /*7250*/  @!P1 BRA `(.L_x_4111) ;  /* 0xfffffffc00f09947 */ /* 0x004fea000383ffff */
[----:B------:R-:W-:Y:S05]  /*7260*/  BRA `(.L_x_4135) ;  /* 0xffffffe400d47947 */ /* 0x000fea000383ffff */
.L_x_4113:
[----:B--2---:R2:W3:Y:S02]  /*7270*/  SYNCS.PHASECHK.TRANS64.TRYWAIT P1, [R0+URZ+0x36428], R3 ;  /* 0x03642803000075a7 */ /* 0x0044e4000802017f */
[----:B---3--:R-:W-:Y:S05]  /*7280*/  @!P1 NANOSLEEP.SYNCS 0x989680 ;  /* 0x009896800000995d */ /* 0x008fea0003900000 */
[----:B------:R-:W3:Y:S02]  /*7290*/  @!P1 SYNCS.PHASECHK.TRANS64 P1, [R0+URZ+0x36428], R3 ;  /* 0x03642803000095a7 */ /* 0x000ee4000802007f */
[----:B---3--:R-:W-:Y:S05]  /*72a0*/  @!P1 BRA `(.L_x_4113) ;  /* 0xfffffffc00f09947 */ /* 0x008fea000383ffff */
[----:B------:R-:W-:Y:S05]  /*72b0*/  BRA `(.L_x_4136) ;  /* 0xffffffe800947947 */ /* 0x000fea000383ffff */
.L_x_4115:
[----:B--2---:R2:W3:Y:S02]  /*72c0*/  SYNCS.PHASECHK.TRANS64.TRYWAIT P1, [R0+URZ+0x36438], R29 ;  /* 0x0364381d000075a7 */ /* 0x0044e4000802017f */
[----:B---3--:R-:W-:Y:S05]  /*72d0*/  @!P1 NANOSLEEP.SYNCS 0x989680 ;  /* 0x009896800000995d */ /* 0x008fea0003900000 */
[----:B------:R-:W3:Y:S02]  /*72e0*/  @!P1 SYNCS.PHASECHK.TRANS64 P1, [R0+URZ+0x36438], R29 ;  /* 0x0364381d000095a7 */ /* 0x000ee4000802007f */
[----:B---3--:R-:W-:Y:S05]  /*72f0*/  @!P1 BRA `(.L_x_4115) ;  /* 0xfffffffc00f09947 */ /* 0x008fea000383ffff */
[----:B------:R-:W-:Y:S05]  /*7300*/  BRA `(.L_x_4137) ;  /* 0xffffffec00247947 */ /* 0x000fea000383ffff */
.L_x_4117:
[----:B------:R-:W-:-:S07]  /*7310*/  SHF.L.U32 R5, R12, 0x1f, RZ ;  /* 0x0000001f0c057819 */ /* 0x000fce00000006ff */
.L_x_4138:
[----:B--2---:R2:W3:Y:S02]  /*7320*/  SYNCS.PHASECHK.TRANS64.TRYWAIT P1, [R0+URZ+0x36420], R5 ;  /* 0x03642005000075a7 */ /* 0x0044e4000802017f */
[----:B---3--:R-:W-:Y:S05]  /*7330*/  @!P1 NANOSLEEP.SYNCS 0x989680 ;  /* 0x009896800000995d */ /* 0x008fea0003900000 */
[----:B------:R-:W3:Y:S02]  /*7340*/  @!P1 SYNCS.PHASECHK.TRANS64 P1, [R0+URZ+0x36420], R5 ;  /* 0x03642005000095a7 */ /* 0x000ee4000802007f */
[----:B---3--:R-:W-:Y:S05]  /*7350*/  @!P1 BRA `(.L_x_4138) ;  /* 0xfffffffc00f09947 */ /* 0x008fea000383ffff */
[----:B------:R-:W-:Y:S05]  /*7360*/  BRA `(.L_x_4139) ;  /* 0xffffffec00c47947 */ /* 0x000fea000383ffff */
.L_x_4120:
[----:B--2---:R2:W3:Y:S02]  /*7370*/  SYNCS.PHASECHK.TRANS64.TRYWAIT P1, [R0+URZ+0x36438], R10 ;  /* 0x0364380a000075a7 */ /* 0x0044e4000802017f */
[----:B---3--:R-:W-:Y:S05]  /*7380*/  @!P1 NANOSLEEP.SYNCS 0x989680 ;  /* 0x009896800000995d */ /* 0x008fea0003900000 */
[----:B------:R-:W3:Y:S02]  /*7390*/  @!P1 SYNCS.PHASECHK.TRANS64 P1, [R0+URZ+0x36438], R10 ;  /* 0x0364380a000095a7 */ /* 0x000ee4000802007f */
[----:B---3--:R-:W-:Y:S05]  /*73a0*/  @!P1 BRA `(.L_x_4120) ;  /* 0xfffffffc00f09947 */ /* 0x008fea000383ffff */
[----:B------:R-:W-:Y:S05]  /*73b0*/  BRA `(.L_x_4140) ;  /* 0xfffffff0006c7947 */ /* 0x000fea000383ffff */
.L_x_4122:
[----:B---3--:R3:W4:Y:S02]  /*73c0*/  SYNCS.PHASECHK.TRANS64.TRYWAIT P1, [R0+URZ+0x36428], R5 ;  /* 0x03642805000075a7 */ /* 0x008724000802017f */
[----:B----4-:R-:W-:Y:S05]  /*73d0*/  @!P1 NANOSLEEP.SYNCS 0x989680 ;  /* 0x009896800000995d */ /* 0x010fea0003900000 */
[----:B------:R-:W4:Y:S02]  /*73e0*/  @!P1 SYNCS.PHASECHK.TRANS64 P1, [R0+URZ+0x36428], R5 ;  /* 0x03642805000095a7 */ /* 0x000f24000802007f */
[----:B----4-:R-:W-:Y:S05]  /*73f0*/  @!P1 BRA `(.L_x_4122) ;  /* 0xfffffffc00f09947 */ /* 0x010fea000383ffff */
[----:B------:R-:W-:Y:S05]  /*7400*/  BRA `(.L_x_4141) ;  /* 0xfffffff400147947 */ /* 0x000fea000383ffff */
.L_x_4124:
[----:B---3--:R3:W4:Y:S02]  /*7410*/  SYNCS.PHASECHK.TRANS64.TRYWAIT P1, [R0+URZ+0x36438], R3 ;  /* 0x03643803000075a7 */ /* 0x008724000802017f */
[----:B----4-:R-:W-:Y:S05]  /*7420*/  @!P1 NANOSLEEP.SYNCS 0x989680 ;  /* 0x009896800000995d */ /* 0x010fea0003900000 */
[----:B------:R-:W4:Y:S02]  /*7430*/  @!P1 SYNCS.PHASECHK.TRANS64 P1, [R0+URZ+0x36438], R3 ;  /* 0x03643803000095a7 */ /* 0x000f24000802007f */
[----:B----4-:R-:W-:Y:S05]  /*7440*/  @!P1 BRA `(.L_x_4124) ;  /* 0xfffffffc00f09947 */ /* 0x010fea000383ffff */
[----:B------:R-:W-:Y:S05]  /*7450*/  BRA `(.L_x_4142) ;  /* 0xfffffff400ac7947 */ /* 0x000fea000383ffff */
.L_x_4126:
[----:B------:R-:W-:Y:S01]  /*7460*/  BSSY B0, `(.L_x_4143) ;  /* 0x0000006000007945 */ /* 0x000fe20003800000 */
[----:B------:R-:W-:-:S07]  /*7470*/  IMAD.MOV.U32 R15, RZ, RZ, -0x1 ;  /* 0xffffffffff0f7424 */ /* 0x000fce00078e00ff */
[----:B-12---:R-:W-:Y:S05]  /*7480*/  WARPSYNC.COLLECTIVE R15, `(.L_x_4144) ;  /* 0x000000000f0c7348 */ /* 0x006fea0003c00000 */
[----:B------:R-:W-:Y:S02]  /*7490*/  ELECT P6, UR62, PT ;  /* 0x00000000003e782f */ /* 0x000fe400038c0000 */
[----:B------:R-:W-:Y:S01]  /*74a0*/  MOV R14, UR62 ;  /* 0x0000003e000e7c02 */ /* 0x000fe20008000f00 */
[----:B-12---:R-:W-:Y:S10]  /*74b0*/  ENDCOLLECTIVE ;  /* 0x000000000000791b */ /* 0x006ff40003800000 */
.L_x_4144:
[----:B------:R-:W-:Y:S05]  /*74c0*/  BSYNC B0 ;  /* 0x0000000000007941 */ /* 0x000fea0003800000 */
.L_x_4143:
[----:B------:R-:W-:Y:S01]  /*74d0*/  PLOP3.LUT P0, PT, P6, PT, PT, 0x80, 0x0 ;  /* 0x000000000000781c */ /* 0x000fe2000370f070 */
[----:B------:R-:W-:-:S12]  /*74e0*/  BRA `(.L_x_4145) ;  /* 0xfffffff800607947 */ /* 0x000fd8000383ffff */
.L_x_4128:
[----:B-1----:R1:W2:Y:S02]  /*74f0*/  SYNCS.PHASECHK.TRANS64.TRYWAIT P1, [R7+URZ], R0 ;  /* 0x00000000070075a7 */ /* 0x0022a4000802017f */
[----:B--2---:R-:W-:Y:S05]  /*7500*/  @!P1 NANOSLEEP.SYNCS 0x989680 ;  /* 0x009896800000995d */ /* 0x004fea0003900000 */
[----:B------:R-:W2:Y:S02]  /*7510*/  @!P1 SYNCS.PHASECHK.TRANS64 P1, [R7+URZ], R0 ;  /* 0x00000000070095a7 */ /* 0x000ea4000802007f */
[----:B--2---:R-:W-:Y:S05]  /*7520*/  @!P1 BRA `(.L_x_4128) ;  /* 0xfffffffc00f09947 */ /* 0x004fea000383ffff */
[----:B------:R-:W-:Y:S05]  /*7530*/  BRA `(.L_x_4146) ;  /* 0xfffffff8009c7947 */ /* 0x000fea000383ffff */
.L_x_4129:
[----:B--2---:R2:W3:Y:S02]  /*7540*/  SYNCS.PHASECHK.TRANS64.TRYWAIT P1, [R3+URZ], R2 ;  /* 0x00000002030075a7 */ /* 0x0044e4000802017f */
[----:B---3--:R-:W-:Y:S05]  /*7550*/  @!P1 NANOSLEEP.SYNCS 0x989680 ;  /* 0x009896800000995d */ /* 0x008fea0003900000 */
[----:B------:R-:W3:Y:S02]  /*7560*/  @!P1 SYNCS.PHASECHK.TRANS64 P1, [R3+URZ], R2 ;  /* 0x00000002030095a7 */ /* 0x000ee4000802007f */
[----:B---3--:R-:W-:Y:S05]  /*7570*/  @!P1 BRA `(.L_x_4129) ;  /* 0xfffffffc00f09947 */ /* 0x008fea000383ffff */
[----:B------:R-:W-:Y:S05]  /*7580*/  BRA `(.L_x_4147) ;  /* 0xfffffff800907947 */ /* 0x000fea000383ffff */
.L_x_4148:
        /* <DEDUP_REMOVED lines=15> */
.L_x_7675:


//--------------------- .text._ZN7cutlass13device_kernelIN5flash11enable_sm90INS1_16FlashAttnBwdSm90INS1_25CollectiveMainloopBwdSm90ILi2ELi1ELi1EN4cute5tupleIJNS5_1CILi1EEES8_S8_EEENS6_IJNS7_ILi64EEENS7_ILi96EEENS7_ILi192EEEEEENS_10bfloat16_tEfNS_4arch4Sm90ELb0ELb0ELb0ELb0ELb1ELb0ELb1ELb0ELi3ELi1ELi1ELi1ELb0EEENS1_24CollectiveEpilogueBwdGQAISD_fSG_Li384ELb0ELb1EEENS1_19SingleTileSchedulerILb0ELb0ELb0ELi96EEEEEEEEEvNT_6ParamsE --------------------------
	.section	.text._ZN7cutlass13device_kernelIN5flash11enable_sm90INS1_16FlashAttnBwdSm90INS1_25CollectiveMainloopBwdSm90ILi2ELi1ELi1EN4cute5tupleIJNS5_1CILi1EEES8_S8_EEENS6_IJNS7_ILi64EEENS7_ILi96EEENS7_ILi192EEEEEENS_10bfloat16_tEfNS_4arch4Sm90ELb0ELb0ELb0ELb0ELb1ELb0ELb1ELb0ELi3ELi1ELi1ELi1ELb0EEENS1_24CollectiveEpilogueBwdGQAISD_fSG_Li384ELb0ELb1EEENS1_19SingleTileSchedulerILb0ELb0ELb0ELi96EEEEEEEEEvNT_6ParamsE,"ax",@progbits
	.align	128
.text._ZN7cutlass13device_kernelIN5flash11enable_sm90INS1_16FlashAttnBwdSm90INS1_25CollectiveMainloopBwdSm90ILi2ELi1ELi1EN4cute5tupleIJNS5_1CILi1EEES8_S8_EEENS6_IJNS7_ILi64EEENS7_ILi96EEENS7_ILi192EEEEEENS_10bfloat16_tEfNS_4arch4Sm90ELb0ELb0ELb0ELb0ELb1ELb0ELb1ELb0ELi3ELi1ELi1ELi1ELb0EEENS1_24CollectiveEpilogueBwdGQAISD_fSG_Li384ELb0ELb1EEENS1_19SingleTileSchedulerILb0ELb0ELb0ELi96EEEEEEEEEvNT_6ParamsE:
        .type           _ZN7cutlass13device_kernelIN5flash11enable_sm90INS1_16FlashAttnBwdSm90INS1_25CollectiveMainloopBwdSm90ILi2ELi1ELi1EN4cute5tupleIJNS5_1CILi1EEES8_S8_EEENS6_IJNS7_ILi64EEENS7_ILi96EEENS7_ILi192EEEEEENS_10bfloat16_tEfNS_4arch4Sm90ELb0ELb0ELb0ELb0ELb1ELb0ELb1ELb0ELi3ELi1ELi1ELi1ELb0EEENS1_24CollectiveEpilogueBwdGQAISD_fSG_Li384ELb0ELb1EEENS1_19SingleTileSchedulerILb0ELb0ELb0ELi96EEEEEEEEEvNT_6ParamsE,@function
        .size           _ZN7cutlass13device_kernelIN5flash11enable_sm90INS1_16FlashAttnBwdSm90INS1_25CollectiveMainloopBwdSm90ILi2ELi1ELi1EN4cute5tupleIJNS5_1CILi1EEES8_S8_EEENS6_IJNS7_ILi64EEENS7_ILi96EEENS7_ILi192EEEEEENS_10bfloat16_tEfNS_4arch4Sm90ELb0ELb0ELb0ELb0ELb1ELb0ELb1ELb0ELi3ELi1ELi1ELi1ELb0EEENS1_24CollectiveEpilogueBwdGQAISD_fSG_Li384ELb0ELb1EEENS1_19SingleTileSchedulerILb0ELb0ELb0ELi96EEEEEEEEEvNT_6ParamsE,(.L_x_7676 - _ZN7cutlass13device_kernelIN5flash11enable_sm90INS1_16FlashAttnBwdSm90INS1_25CollectiveMainloopBwdSm90ILi2ELi1ELi1EN4cute5tupleIJNS5_1CILi1EEES8_S8_EEENS6_IJNS7_ILi64EEENS7_ILi96EEENS7_ILi192EEEEEENS_10bfloat16_tEfNS_4arch4Sm90ELb0ELb0ELb0ELb0ELb1ELb0ELb1ELb0ELi3ELi1ELi1ELi1ELb0EEENS1_24CollectiveEpilogueBwdGQAISD_fSG_Li384ELb0ELb1EEENS1_19SingleTileSchedulerILb0ELb0ELb0ELi96EEEEEEEEEvNT_6ParamsE)
        .other          _ZN7cutlass13device_kernelIN5flash11enable_sm90INS1_16FlashAttnBwdSm90INS1_25CollectiveMainloopBwdSm90ILi2ELi1ELi1EN4cute5tupleIJNS5_1CILi1EEES8_S8_EEENS6_IJNS7_ILi64EEENS7_ILi96EEENS7_ILi192EEEEEENS_10bfloat16_tEfNS_4arch4Sm90ELb0ELb0ELb0ELb0ELb1ELb0ELb1ELb0ELi3ELi1ELi1ELi1ELb0EEENS1_24CollectiveEpilogueBwdGQAISD_fSG_Li384ELb0ELb1EEENS1_19SingleTileSchedulerILb0ELb0ELb0ELi96EEEEEEEEEvNT_6ParamsE,@"STO_CUDA_ENTRY STV_DEFAULT"
_ZN7cutlass13device_kernelIN5flash11enable_sm90INS1_16FlashAttnBwdSm90INS1_25CollectiveMainloopBwdSm90ILi2ELi1ELi1EN4cute5tupleIJNS5_1CILi1EEES8_S8_EEENS6_IJNS7_ILi64EEENS7_ILi96EEENS7_ILi192EEEEEENS_10bfloat16_tEfNS_4arch4Sm90ELb0ELb0ELb0ELb0ELb1ELb0ELb1ELb0ELi3ELi1ELi1ELi1ELb0EEENS1_24CollectiveEpilogueBwdGQAISD_fSG_Li384ELb0ELb1EEENS1_19SingleTileSchedulerILb0ELb0ELb0ELi96EEEEEEEEEvNT_6ParamsE:
        /* <DEDUP_REMOVED lines=22> */
.L_x_4150:
[----:B------:R-:W-:Y:S05]  /*0160*/  BSYNC B0 ;  /* 0x0000000000007941 */ /* 0x000fea0003800000 */
.L_x_4149:
        /* <DEDUP_REMOVED lines=34> */
.L_x_4151:
        /* <DEDUP_REMOVED lines=20> */
.L_x_4152:
        /* <DEDUP_REMOVED lines=8> */
.L_x_4155:
        /* <DEDUP_REMOVED lines=37> */
.L_x_4158:
        /* <DEDUP_REMOVED lines=15> */
.L_x_4157:
        /* <DEDUP_REMOVED lines=20> */
.L_x_4160:
        /* <DEDUP_REMOVED lines=15> */
.L_x_4159:
        /* <DEDUP_REMOVED lines=8> */
.L_x_4269:
        /* <DEDUP_REMOVED lines=19> */
.L_x_4162:
        /* <DEDUP_REMOVED lines=64> */
[----:B--2---:R-:W-:Y:S01]  /*1070*/  IMAD.IADD R11, R6, 0x1, -R9 ;  /* 0x00000001060b7824 */ /* 0x004fe200078e0a09 */
[----:B------:R-:W-:-:S02]  /*1080*/  SHF.R.S32.HI R6, RZ, 0x5, R7 ;  /* 0x00000005ff067819 */ /* 0x000fc40000011407 */
[----:B------:R-:W-:Y:S02]  /*1090*/  CS2R R114, SRZ ;  /* 0x0000000000727805 */ /* 0x000fe4000001ff00 */
[----:B------:R-:W-:Y:S02]  /*10a0*/  LEA.HI R0, R5, R5, RZ, 0x1 ;  /* 0x0000000505007211 */ /* 0x000fe400078f08ff */
[----:B------:R-:W-:Y:S02]  /*10b0*/  CS2R R112, SRZ ;  /* 0x0000000000707805 */ /* 0x000fe4000001ff00 */
[----:B------:R-:W-:Y:S02]  /*10c0*/  SHF.R.S32.HI R10, RZ, 0x1f, R5 ;  /* 0x0000001fff0a7819 */ /* 0x000fe40000011405 */
        /* <DEDUP_REMOVED lines=86> */
.L_x_4175:
[----:B------:R-:W-:-:S13]  /*1630*/  ISETP.NE.AND P0, PT, R12, 0x3, PT ;  /* 0x000000030c00780c */ /* 0x000fda0003f05270 */
[----:B---3--:R-:W-:Y:S05]  /*1640*/  @!P0 BRA `(.L_x_4165) ;  /* 0x0000000000048947 */ /* 0x008fea0003800000 */
[----:B------:R-:W-:Y:S01]  /*1650*/  BPT.TRAP 0x1 ;  /* 0x000000040000795c */ /* 0x000fe20000300000 */
.L_x_4165:
[----:B------:R-:W-:Y:S02]  /*1660*/  LEA R3, R2, UR36, 0x3 ;  /* 0x0000002402037c11 */ /* 0x000fe4000f8e18ff */
[----:B------:R-:W-:-:S04]  /*1670*/  SHF.L.U32 R8, R7, 0x1f, RZ ;  /* 0x0000001f07087819 */ /* 0x000fc800000006ff */
[----:B------:R2:W3:Y:S01]  /*1680*/  SYNCS.PHASECHK.TRANS64.TRYWAIT P1, [R3+URZ+0x36410], R8 ;  /* 0x03641008030075a7 */ /* 0x0004e2000802017f */
[----:B------:R-:W-:Y:S05]  /*1690*/  @!P0 BRA `(.L_x_4166) ;  /* 0x0000000000048947 */ /* 0x000fea0003800000 */
[----:B------:R-:W-:Y:S01]  /*16a0*/  BPT.TRAP 0x1 ;  /* 0x000000040000795c */ /* 0x000fe20000300000 */
.L_x_4166:
[----:B---3--:R-:W-:Y:S05]  /*16b0*/  @P1 BRA `(.L_x_4167) ;  /* 0x0000000000081947 */ /* 0x008fea0003800000 */
[----:B------:R-:W3:Y:S02]  /*16c0*/  SYNCS.PHASECHK.TRANS64.TRYWAIT P1, [R3+URZ+0x36410], R8 ;  /* 0x03641008030075a7 */ /* 0x000ee4000802017f */
[----:B---3--:R-:W-:Y:S05]  /*16d0*/  @!P1 BRA `(.L_x_4168) ;  /* 0x0000006400b49947 */ /* 0x008fea0003800000 */
.L_x_4167:
        /* <DEDUP_REMOVED lines=103> */
.L_x_4169:
[----:B------:R-:W-:-:S04]  /*1d50*/  SHF.L.U32 R9, R6, 0x1f, RZ ;  /* 0x0000001f06097819 */ /* 0x000fc800000006ff */
[----:B------:R1:W1:Y:S01]  /*1d60*/  SYNCS.PHASECHK.TRANS64.TRYWAIT P1, [UR36+0x36430], R9 ;  /* 0x03643009ff0075a7 */ /* 0x0002620008020164 */
[----:B------:R-:W-:Y:S05]  /*1d70*/  @!P0 BRA `(.L_x_4170) ;  /* 0x0000000000048947 */ /* 0x000fea0003800000 */
[----:B------:R-:W-:Y:S01]  /*1d80*/  BPT.TRAP 0x1 ;  /* 0x000000040000795c */ /* 0x000fe20000300000 */
.L_x_4170:
[----:B-1----:R-:W-:Y:S05]  /*1d90*/  @P1 BRA `(.L_x_4171) ;  /* 0x0000000000081947 */ /* 0x002fea0003800000 */
[----:B------:R-:W1:Y:S02]  /*1da0*/  SYNCS.PHASECHK.TRANS64.TRYWAIT P1, [UR36+0x36430], R9 ;  /* 0x03643009ff0075a7 */ /* 0x000e640008020164 */
[----:B-1----:R-:W-:Y:S05]  /*1db0*/  @!P1 BRA `(.L_x_4172) ;  /* 0x0000006000109947 */ /* 0x002fea0003800000 */
.L_x_4171:
        /* <DEDUP_REMOVED lines=9> */
[----:B--2---:R-:W-:Y:S01]  /*1e50*/  FSEL R8, R137, -INF , P2 ;  /* 0xff80000089087808 */ /* 0x004fe20001000000 */
        /* <DEDUP_REMOVED lines=60> */
[----:B------:R-:W-:Y:S01]  /*2220*/  MUFU.EX2 R144, R144 ;  /* 0x0000009000907308 */ /* 0x000fe20000000800 */
        /* <DEDUP_REMOVED lines=79> */
[----:B------:R-:W1:Y:S04]  /*2720*/  LDS R141, [R153+0x30200] ;  /* 0x03020000998d7984 */ /* 0x000e680000000800 */
[----:B------:R-:W2:Y:S01]  /*2730*/  LDS R140, [R153+0x30220] ;  /* 0x03022000998c7984 */ /* 0x000ea20000000800 */
[----:B------:R-:W-:Y:S06]  /*2740*/  BAR.SYNC.DEFER_BLOCKING 0x9, 0x180 ;  /* 0x0246000000007b1d */ /* 0x000fec0000010000 */
[----:B------:R3:W-:Y:S01]  /*2750*/  STSM.16.M88.4 [R13+0x30400], R8 ;  /* 0x030400080d007844 */ /* 0x0007e20000000200 */
[--C-:B-1----:R-:W-:Y:S01]  /*2760*/  FADD.FTZ R150, R125, -R141.reuse ;  /* 0x8000008d7d967221 */ /* 0x102fe20000010000 */
[----:B------:R-:W-:Y:S01]  /*2770*/  FADD.FTZ R125, R128, -R141 ;  /* 0x8000008d807d7221 */ /* 0x000fe20000010000 */
[--C-:B--2---:R-:W-:Y:S01]  /*2780*/  FADD.FTZ R126, R126, -R140.reuse ;  /* 0x8000008c7e7e7221 */ /* 0x104fe20000010000 */
[--C-:B------:R-:W-:Y:S01]  /*2790*/  FADD.FTZ R128, R131, -R140.reuse ;  /* 0x8000008c83807221 */ /* 0x100fe20000010000 */
[--C-:B------:R-:W-:Y:S01]  /*27a0*/  FADD.FTZ R127, R127, -R140.reuse ;  /* 0x8000008c7f7f7221 */ /* 0x100fe20000010000 */
[----:B------:R-:W-:Y:S01]  /*27b0*/  FADD.FTZ R131, R134, -R140 ;  /* 0x8000008c86837221 */ /* 0x000fe20000010000 */
[----:B---3--:R-:W-:Y:S01]  /*27c0*/  FSEL R8, R149, -INF , P4 ;  /* 0xff80000095087808 */ /* 0x008fe20002000000 */
[--C-:B------:R-:W-:Y:S01]  /*27d0*/  FFMA.FTZ R10, R148, UR7, -R21.reuse ;  /* 0x00000007940a7c23 */ /* 0x100fe20008010815 */
[----:B------:R-:W-:Y:S01]  /*27e0*/  FSEL R11, R146, -INF , P1 ;  /* 0xff800000920b7808 */ /* 0x000fe20000800000 */
[--C-:B------:R-:W-:Y:S01]  /*27f0*/  FFMA.FTZ R146, R145, UR7, -R20.reuse ;  /* 0x0000000791927c23 */ /* 0x100fe20008010814 */
[--C-:B------:R-:W-:Y:S01]  /*2800*/  FFMA.FTZ R145, R151, UR7, -R20.reuse ;  /* 0x0000000797917c23 */ /* 0x100fe20008010814 */
[----:B------:R-:W-:Y:S01]  /*2810*/  FFMA.FTZ R21, R8, UR7, -R21 ;  /* 0x0000000708157c23 */ /* 0x000fe20008010815 */
[----:B------:R-:W1:Y:S01]  /*2820*/  MUFU.EX2 R9, R154 ;  /* 0x0000009a00097308 */ /* 0x000e620000000800 */
[--C-:B------:R-:W-:Y:S01]  /*2830*/  FFMA.FTZ R8, R11, UR7, -R20.reuse ;  /* 0x000000070b087c23 */ /* 0x100fe20008010814 */
[----:B------:R-:W-:Y:S01]  /*2840*/  FFMA.FTZ R11, R147, UR7, -R20 ;  /* 0x00000007930b7c23 */ /* 0x000fe20008010814 */
[--C-:B------:R-:W-:Y:S01]  /*2850*/  FADD.FTZ R147, R120, -R141.reuse ;  /* 0x8000008d78937221 */ /* 0x100fe20000010000 */
[--C-:B------:R-:W-:Y:S01]  /*2860*/  FADD.FTZ R120, R129, -R141.reuse ;  /* 0x8000008d81787221 */ /* 0x100fe20000010000 */
[--C-:B------:R-:W-:Y:S01]  /*2870*/  FADD.FTZ R148, R121, -R141.reuse ;  /* 0x8000008d79947221 */ /* 0x100fe20000010000 */
[--C-:B------:R-:W-:Y:S01]  /*2880*/  FADD.FTZ R129, R122, -R140.reuse ;  /* 0x8000008c7a817221 */ /* 0x100fe20000010000 */
[--C-:B------:R-:W-:Y:S01]  /*2890*/  FADD.FTZ R121, R132, -R141.reuse ;  /* 0x8000008d84797221 */ /* 0x100fe20000010000 */
[----:B------:R-:W2:Y:S01]  /*28a0*/  MUFU.EX2 R10, R10 ;  /* 0x0000000a000a7308 */ /* 0x000ea20000000800 */
[--C-:B------:R-:W-:Y:S01]  /*28b0*/  FADD.FTZ R122, R123, -R140.reuse ;  /* 0x8000008c7b7a7221 */ /* 0x100fe20000010000 */
[----:B------:R-:W-:Y:S01]  /*28c0*/  FMUL.FTZ R143, R143, R126 ;  /* 0x0000007e8f8f7220 */ /* 0x000fe20000410000 */
[--C-:B------:R-:W-:Y:S01]  /*28d0*/  FADD.FTZ R149, R124, -R141.reuse ;  /* 0x8000008d7c957221 */ /* 0x100fe20000010000 */
[----:B------:R-:W-:Y:S01]  /*28e0*/  FADD.FTZ R124, R133, -R141 ;  /* 0x8000008d857c7221 */ /* 0x000fe20000010000 */
[----:B------:R-:W-:Y:S01]  /*28f0*/  FMUL.FTZ R139, R139, R122 ;  /* 0x0000007a8b8b7220 */ /* 0x000fe20000410000 */
[--C-:B------:R-:W-:Y:S01]  /*2900*/  FADD.FTZ R133, R130, -R140.reuse ;  /* 0x8000008c82857221 */ /* 0x100fe20000010000 */
[----:B------:R-:W-:Y:S01]  /*2910*/  FADD.FTZ R140, R135, -R140 ;  /* 0x8000008c878c7221 */ /* 0x000fe20000010000 */
[----:B------:R-:W3:Y:S01]  /*2920*/  MUFU.EX2 R21, R21 ;  /* 0x0000001500157308 */ /* 0x000ee20000000800 */
[C---:B-1----:R-:W-:Y:S01]  /*2930*/  FMUL.FTZ R126, R9.reuse, R120 ;  /* 0x00000078097e7220 */ /* 0x042fe20000410000 */
[----:B------:R-:W-:Y:S01]  /*2940*/  F2FP.BF16.F32.PACK_AB R120, R9, R144 ;  /* 0x000000900978723e */ /* 0x000fe200000010ff */
[----:B------:R-:W-:Y:S01]  /*2950*/  FMUL.FTZ R22, R22, R147 ;  /* 0x0000009316167220 */ /* 0x000fe20000410000 */
[----:B------:R-:W-:Y:S01]  /*2960*/  FMUL.FTZ R23, R23, R148 ;  /* 0x0000009417177220 */ /* 0x000fe20000410000 */
[----:B------:R-:W-:Y:S01]  /*2970*/  FMUL.FTZ R136, R136, R149 ;  /* 0x0000009588887220 */ /* 0x000fe20000410000 */
[----:B------:R-:W-:Y:S01]  /*2980*/  FMUL.FTZ R137, R137, R150 ;  /* 0x0000009689897220 */ /* 0x000fe20000410000 */
[----:B------:R-:W-:Y:S01]  /*2990*/  FMUL.FTZ R138, R138, R129 ;  /* 0x000000818a8a7220 */ /* 0x000fe20000410000 */
[----:B------:R-:W1:Y:S01]  /*29a0*/  MUFU.EX2 R8, R8 ;  /* 0x0000000800087308 */ /* 0x000e620000000800 */
[----:B--2---:R-:W-:Y:S01]  /*29b0*/  FMUL.FTZ R9, R10, R121 ;  /* 0x000000790a097220 */ /* 0x004fe20000410000 */
[----:B------:R-:W-:Y:S01]  /*29c0*/  FMUL.FTZ R142, R142, R127 ;  /* 0x0000007f8e8e7220 */ /* 0x000fe20000410000 */
[----:B------:R-:W-:Y:S01]  /*29d0*/  FMUL.FTZ R125, R144, R125 ;  /* 0x0000007d907d7220 */ /* 0x000fe20000410000 */
[----:B------:R-:W-:-:S04]  /*29e0*/  UMOV UR7, 0x80000020 ;  /* 0x8000002000077882 */ /* 0x000fc80000000000 */
[----:B------:R-:W2:Y:S01]  /*29f0*/  MUFU.EX2 R11, R11 ;  /* 0x0000000b000b7308 */ /* 0x000ea20000000800 */
[C---:B---3--:R-:W-:Y:S01]  /*2a00*/  F2FP.BF16.F32.PACK_AB R122, R21.reuse, R10 ;  /* 0x0000000a157a723e */ /* 0x048fe200000010ff */
[----:B------:R-:W-:Y:S01]  /*2a10*/  FMUL.FTZ R124, R21, R124 ;  /* 0x0000007c157c7220 */ /* 0x000fe20000410000 */
[----:B------:R-:W-:-:S05]  /*2a20*/  F2FP.BF16.F32.PACK_AB R10, R137, R136 ;  /* 0x00000088890a723e */ /* 0x000fca00000010ff */
        /* <DEDUP_REMOVED lines=10> */
[----:B------:R-:W-:-:S02]  /*2ad0*/  F2FP.BF16.F32.PACK_AB R21, R128, R21 ;  /* 0x000000158015723e */ /* 0x000fc400000010ff */
        /* <DEDUP_REMOVED lines=94> */
.L_x_4173:
        /* <DEDUP_REMOVED lines=62> */
.L_x_4174:
        /* <DEDUP_REMOVED lines=12> */
.L_x_4164:
[----:B------:R-:W4:Y:S01]  /*3560*/  LDC R10, c[0x0][0x850] ;  /* 0x00021400ff0a7b82 */ /* 0x000f220000000800 */
[----:B------:R-:W5:Y:S01]  /*3570*/  S2R R9, SR_CTAID.Y ;  /* 0x0000000000097919 */ /* 0x000f620000002600 */
[----:B------:R-:W-:Y:S01]  /*3580*/  ULDC.64 UR4, c[0x0][0x818] ;  /* 0x0002060000047ab9 */ /* 0x000fe20000000a00 */
[----:B------:R-:W-:Y:S01]  /*3590*/  ULDC.64 UR6, c[0x0][0x840] ;  /* 0x0002100000067ab9 */ /* 0x000fe20000000a00 */
[----:B-1----:R-:W-:Y:S01]  /*35a0*/  IMAD R16, R16, 0x1800, R17 ;  /* 0x0000180010107824 */ /* 0x002fe200078e0211 */
[----:B------:R-:W1:Y:S01]  /*35b0*/  S2R R8, SR_CTAID.X ;  /* 0x0000000000087919 */ /* 0x000e620000002500 */
[----:B------:R-:W2:Y:S03]  /*35c0*/  S2R R7, SR_CTAID.Z ;  /* 0x0000000000077919 */ /* 0x000ea60000002700 */
[----:B------:R-:W-:Y:S02]  /*35d0*/  LEA R16, R16, UR36, 0x2 ;  /* 0x0000002410107c11 */ /* 0x000fe4000f8e10ff */
[----:B----4-:R-:W-:Y:S01]  /*35e0*/  ISETP.NE.AND P0, PT, R10, 0x1, PT ;  /* 0x000000010a00780c */ /* 0x010fe20003f05270 */
[----:B-----5:R-:W-:-:S12]  /*35f0*/  IMAD.MOV.U32 R6, RZ, RZ, R9 ;  /* 0x000000ffff067224 */ /* 0x020fd800078e0009 */
[----:B------:R-:W4:Y:S01]  /*3600*/  @P0 LDC R0, c[0x0][0x854] ;  /* 0x00021500ff000b82 */ /* 0x000f220000000800 */
[----:B-1----:R-:W-:-:S05]  /*3610*/  IMAD R4, R8, 0x4800, RZ ;  /* 0x0000480008047824 */ /* 0x002fca00078e02ff */
[----:B------:R-:W-:Y:S02]  /*3620*/  SHF.R.S32.HI R5, RZ, 0x1f, R4 ;  /* 0x0000001fff057819 */ /* 0x000fe40000011404 */
[----:B---3--:R-:W1:Y:S01]  /*3630*/  @P0 LDC R3, c[0x0][0x858] ;  /* 0x00021600ff030b82 */ /* 0x008e620000000800 */
[----:B----4-:R-:W-:-:S05]  /*3640*/  @P0 IMAD.HI.U32 R0, R9, R0, RZ ;  /* 0x0000000009000227 */ /* 0x010fca00078e00ff */
[----:B-1----:R-:W-:-:S04]  /*3650*/  @P0 SHF.R.U32.HI R6, RZ, R3, R0 ;  /* 0x00000003ff060219 */ /* 0x002fc80000011600 */
[----:B------:R-:W-:Y:S01]  /*3660*/  SHF.R.S32.HI R0, RZ, 0x1f, R6 ;  /* 0x0000001fff007819 */ /* 0x000fe20000011406 */
[----:B------:R-:W-:-:S04]  /*3670*/  IMAD.WIDE.U32 R2, R6, UR4, R4 ;  /* 0x0000000406027c25 */ /* 0x000fc8000f8e0004 */
[C---:B--2---:R-:W-:Y:S02]  /*3680*/  IMAD R11, R0.reuse, UR4, RZ ;  /* 0x00000004000b7c24 */ /* 0x044fe4000f8e02ff */
[----:B------:R-:W-:Y:S02]  /*3690*/  IMAD R15, R0, UR6, RZ ;  /* 0x00000006000f7c24 */ /* 0x000fe4000f8e02ff */
[C---:B------:R-:W-:Y:S01]  /*36a0*/  IMAD R13, R6.reuse, UR5, R11 ;  /* 0x00000005060d7c24 */ /* 0x040fe2000f8e020b */
[----:B------:R-:W-:Y:S01]  /*36b0*/  SHF.R.S32.HI R11, RZ, 0x1f, R7 ;  /* 0x0000001fff0b7819 */ /* 0x000fe20000011407 */
        /* <DEDUP_REMOVED lines=102> */
.L_x_4178:
[----:B------:R-:W2:Y:S04]  /*3d20*/  LDG.E.STRONG.GPU R0, desc[UR38][R12.64] ;  /* 0x000000260c007981 */ /* 0x000ea8000c1ef900 */
[----:B--2---:R-:W-:Y:S01]  /*3d30*/  CCTL.IVALL ;  /* 0x00000000ff00798f */ /* 0x004fe20002000000 */
[----:B------:R-:W-:Y:S05]  /*3d40*/  YIELD ;  /* 0x0000000000007946 */ /* 0x000fea0003800000 */
[----:B------:R-:W-:-:S13]  /*3d50*/  ISETP.NE.AND P0, PT, R0, R9, PT ;  /* 0x000000090000720c */ /* 0x000fda0003f05270 */
[----:B------:R-:W-:Y:S05]  /*3d60*/  @P0 BRA `(.L_x_4178) ;  /* 0xfffffffc00ec0947 */ /* 0x000fea000383ffff */
.L_x_4177:
[----:B------:R-:W-:Y:S05]  /*3d70*/  BSYNC B0 ;  /* 0x0000000000007941 */ /* 0x000fea0003800000 */
.L_x_4176:
[----:B------:R-:W-:Y:S01]  /*3d80*/  UMOV UR4, 0xffffffff ;  /* 0xffffffff00047882 */ /* 0x000fe20000000000 */
[----:B------:R-:W-:Y:S02]  /*3d90*/  LEA.HI.X R19, R4, R19, R15, 0x2, P2 ;  /* 0x0000001304137211 */ /* 0x000fe400010f140f */
[----:B------:R-:W-:Y:S01]  /*3da0*/  LEA.HI.X R14, R2, R21, R14, 0x2, P3 ;  /* 0x00000015020e7211 */ /* 0x000fe200018f140e */
[----:B------:R-:W-:Y:S06]  /*3db0*/  BRA.DIV UR4, `(.L_x_4179) ;  /* 0x0000004204247947 */ /* 0x000fec000b800000 */
[----:B------:R-:W-:Y:S01]  /*3dc0*/  NOP ;  /* 0x0000000000007918 */ /* 0x000fe20000000000 */
.L_x_4272:
        /* <DEDUP_REMOVED lines=16> */
.L_x_4182:
[----:B------:R-:W-:Y:S01]  /*3ed0*/  @P0 ELECT P2, URZ, PT ;  /* 0x00000000003f082f */ /* 0x000fe20003840000 */
[----:B------:R1:W-:-:S12]  /*3ee0*/  UBLKRED.G.S.ADD.F32.RN [UR4], [UR36], UR6, desc[UR8] ;  /* 0x00000804240073bb */ /* 0x0003d800080a1406 */
[----:B------:R-:W-:Y:S02]  /*3ef0*/  @P2 PLOP3.LUT P0, PT, P2, PT, PT, 0x8, 0x0 ;  /* 0x000000000000281c */ /* 0x000fe4000170e170 */
[----:B------:R-:W-:-:S11]  /*3f00*/  PLOP3.LUT P2, PT, PT, PT, PT, 0x8, 0x0 ;  /* 0x000000000000781c */ /* 0x000fd60003f4e170 */
[----:B-1----:R-:W-:Y:S05]  /*3f10*/  @P0 BRA.U.ANY `(.L_x_4182) ;  /* 0xfffffffd00ec0947 */ /* 0x002fea000393ffff */
[----:B------:R0:W-:Y:S01]  /*3f20*/  UTMACMDFLUSH ;  /* 0x00000000000079b7 */ /* 0x0001e20000000000 */
[----:B------:R-:W-:-:S04]  /*3f30*/  DEPBAR.LE SB0, 0x0 ;  /* 0x000080000000791a */ /* 0x000fc80000000000 */
.L_x_4181:
[----:B------:R-:W-:Y:S05]  /*3f40*/  BSYNC B0 ;  /* 0x0000000000007941 */ /* 0x000fea0003800000 */
.L_x_4180:
        /* <DEDUP_REMOVED lines=14> */
.L_x_4184:
[----:B------:R-:W-:Y:S05]  /*4030*/  BSYNC B0 ;  /* 0x0000000000007941 */ /* 0x000fea0003800000 */
.L_x_4183:
        /* <DEDUP_REMOVED lines=18> */
.L_x_4187:
[----:B------:R-:W2:Y:S04]  /*4160*/  LDG.E.STRONG.GPU R0, desc[UR38][R2.64] ;  /* 0x0000002602007981 */ /* 0x000ea8000c1ef900 */
[----:B--2---:R-:W-:Y:S01]  /*4170*/  CCTL.IVALL ;  /* 0x00000000ff00798f */ /* 0x004fe20002000000 */
[----:B------:R-:W-:Y:S05]  /*4180*/  YIELD ;  /* 0x0000000000007946 */ /* 0x000fea0003800000 */
[----:B------:R-:W-:-:S13]  /*4190*/  ISETP.NE.AND P0, PT, R0, R9, PT ;  /* 0x000000090000720c */ /* 0x000fda0003f05270 */
[----:B------:R-:W-:Y:S05]  /*41a0*/  @P0 BRA `(.L_x_4187) ;  /* 0xfffffffc00ec0947 */ /* 0x000fea000383ffff */
.L_x_4186:
[----:B------:R-:W-:Y:S05]  /*41b0*/  BSYNC B0 ;  /* 0x0000000000007941 */ /* 0x000fea0003800000 */
.L_x_4185:
[----:B------:R-:W-:-:S03]  /*41c0*/  UMOV UR4, 0xffffffff ;  /* 0xffffffff00047882 */ /* 0x000fc60000000000 */
[----:B------:R-:W-:Y:S05]  /*41d0*/  BRA.DIV UR4, `(.L_x_4188) ;  /* 0x0000003e04387947 */ /* 0x000fea000b800000 */
[----:B------:R-:W-:Y:S01]  /*41e0*/  NOP ;  /* 0x0000000000007918 */ /* 0x000fe20000000000 */
.L_x_4275:
        /* <DEDUP_REMOVED lines=16> */
.L_x_4191:
[----:B------:R-:W-:Y:S01]  /*42f0*/  @P0 ELECT P2, URZ, PT ;  /* 0x00000000003f082f */ /* 0x000fe20003840000 */
[----:B------:R2:W-:-:S12]  /*4300*/  UBLKRED.G.S.ADD.F32.RN [UR4], [UR36], UR6, desc[UR8] ;  /* 0x00000804240073bb */ /* 0x0005d800080a1406 */
[----:B------:R-:W-:Y:S02]  /*4310*/  @P2 PLOP3.LUT P0, PT, P2, PT, PT, 0x8, 0x0 ;  /* 0x000000000000281c */ /* 0x000fe4000170e170 */
[----:B------:R-:W-:-:S11]  /*4320*/  PLOP3.LUT P2, PT, PT, PT, PT, 0x8, 0x0 ;  /* 0x000000000000781c */ /* 0x000fd60003f4e170 */
[----:B--2---:R-:W-:Y:S05]  /*4330*/  @P0 BRA.U.ANY `(.L_x_4191) ;  /* 0xfffffffd00ec0947 */ /* 0x004fea000393ffff */
[----:B------:R0:W-:Y:S01]  /*4340*/  UTMACMDFLUSH ;  /* 0x00000000000079b7 */ /* 0x0001e20000000000 */
[----:B------:R-:W-:-:S04]  /*4350*/  DEPBAR.LE SB0, 0x0 ;  /* 0x000080000000791a */ /* 0x000fc80000000000 */
.L_x_4190:
[----:B------:R-:W-:Y:S05]  /*4360*/  BSYNC B0 ;  /* 0x0000000000007941 */ /* 0x000fea0003800000 */
.L_x_4189:
        /* <DEDUP_REMOVED lines=14> */
.L_x_4154:
        /* <DEDUP_REMOVED lines=55> */
.L_x_4226:
        /* <DEDUP_REMOVED lines=13> */
.L_x_4196:
[----:B------:R-:W2:Y:S04]  /*4890*/  LDG.E.STRONG.GPU R6, desc[UR38][R2.64] ;  /* 0x0000002602067981 */ /* 0x000ea8000c1ef900 */
[----:B--2---:R-:W-:Y:S01]  /*48a0*/  CCTL.IVALL ;  /* 0x00000000ff00798f */ /* 0x004fe20002000000 */
[----:B------:R-:W-:Y:S05]  /*48b0*/  YIELD ;  /* 0x0000000000007946 */ /* 0x000fea0003800000 */
[----:B------:R-:W-:-:S13]  /*48c0*/  ISETP.NE.AND P3, PT, R6, UR22, PT ;  /* 0x0000001606007c0c */ /* 0x000fda000bf65270 */
[----:B------:R-:W-:Y:S05]  /*48d0*/  @P3 BRA `(.L_x_4196) ;  /* 0xfffffffc00ec3947 */ /* 0x000fea000383ffff */
.L_x_4195:
[----:B------:R-:W-:Y:S05]  /*48e0*/  BSYNC B0 ;  /* 0x0000000000007941 */ /* 0x000fea0003800000 */
.L_x_4194:
[----:B------:R-:W-:-:S03]  /*48f0*/  UMOV UR14, 0xffffffff ;  /* 0xffffffff000e7882 */ /* 0x000fc60000000000 */
[----:B------:R-:W-:Y:S05]  /*4900*/  BRA.DIV UR14, `(.L_x_4197) ;  /* 0x000000360e887947 */ /* 0x000fea000b800000 */
[----:B------:R-:W-:Y:S01]  /*4910*/  NOP ;  /* 0x0000000000007918 */ /* 0x000fe20000000000 */
.L_x_4278:
        /* <DEDUP_REMOVED lines=19> */
.L_x_4199:
[----:B------:R-:W-:Y:S05]  /*4a50*/  BSYNC B0 ;  /* 0x0000000000007941 */ /* 0x000fea0003800000 */
.L_x_4198:
        /* <DEDUP_REMOVED lines=14> */
.L_x_4201:
[----:B------:R-:W-:Y:S05]  /*4b40*/  BSYNC B0 ;  /* 0x0000000000007941 */ /* 0x000fea0003800000 */
.L_x_4200:
        /* <DEDUP_REMOVED lines=15> */
.L_x_4203:
[----:B------:R-:W-:Y:S05]  /*4c40*/  BSYNC B0 ;  /* 0x0000000000007941 */ /* 0x000fea0003800000 */
.L_x_4202:
[----:B------:R-:W-:Y:S06]  /*4c50*/  BAR.ARV 0xa, 0xa0 ;  /* 0x0282800000007b1d */ /* 0x000fec0000002000 */
[----:B------:R-:W-:Y:S04]  /*4c60*/  BSSY B0, `(.L_x_4204) ;  /* 0x0000003000007945 */ /* 0x000fe80003800000 */
[----:B------:R-:W-:Y:S05]  /*4c70*/  @!P0 BRA `(.L_x_4205) ;  /* 0x0000000000048947 */ /* 0x000fea0003800000 */
[----:B------:R-:W-:-:S04]  /*4c80*/  DEPBAR.LE SB0, 0x1 ;  /* 0x000080400000791a */ /* 0x000fc80000000000 */
.L_x_4205:
[----:B------:R-:W-:Y:S05]  /*4c90*/  BSYNC B0 ;  /* 0x0000000000007941 */ /* 0x000fea0003800000 */
.L_x_4204:
[----:B------:R-:W-:Y:S06]  /*4ca0*/  BAR.ARV 0xb, 0xa0 ;  /* 0x02c2800000007b1d */ /* 0x000fec0000002000 */
[----:B------:R-:W-:Y:S04]  /*4cb0*/  BSSY B0, `(.L_x_4206) ;  /* 0x0000003000007945 */ /* 0x000fe80003800000 */
[----:B------:R-:W-:Y:S05]  /*4cc0*/  @!P0 BRA `(.L_x_4207) ;  /* 0x0000000000048947 */ /* 0x000fea0003800000 */
[----:B------:R-:W-:-:S04]  /*4cd0*/  DEPBAR.LE SB0, 0x0 ;  /* 0x000080000000791a */ /* 0x000fc80000000000 */
.L_x_4207:
[----:B------:R-:W-:Y:S05]  /*4ce0*/  BSYNC B0 ;  /* 0x0000000000007941 */ /* 0x000fea0003800000 */
.L_x_4206:
        /* <DEDUP_REMOVED lines=19> */
.L_x_4209:
[----:B------:R-:W-:Y:S05]  /*4e20*/  BSYNC B0 ;  /* 0x0000000000007941 */ /* 0x000fea0003800000 */
.L_x_4208:
        /* <DEDUP_REMOVED lines=9> */
.L_x_4212:
[----:B------:R-:W2:Y:S04]  /*4ec0*/  LDG.E.STRONG.GPU R6, desc[UR38][R2.64] ;  /* 0x0000002602067981 */ /* 0x000ea8000c1ef900 */
[----:B--2---:R-:W-:Y:S01]  /*4ed0*/  CCTL.IVALL ;  /* 0x00000000ff00798f */ /* 0x004fe20002000000 */
[----:B------:R-:W-:Y:S05]  /*4ee0*/  YIELD ;  /* 0x0000000000007946 */ /* 0x000fea0003800000 */
[----:B------:R-:W-:-:S13]  /*4ef0*/  ISETP.NE.AND P3, PT, R6, UR22, PT ;  /* 0x0000001606007c0c */ /* 0x000fda000bf65270 */
[----:B------:R-:W-:Y:S05]  /*4f00*/  @P3 BRA `(.L_x_4212) ;  /* 0xfffffffc00ec3947 */ /* 0x000fea000383ffff */
.L_x_4211:
[----:B------:R-:W-:Y:S05]  /*4f10*/  BSYNC B0 ;  /* 0x0000000000007941 */ /* 0x000fea0003800000 */
.L_x_4210:
[----:B------:R-:W-:-:S03]  /*4f20*/  UMOV UR10, 0xffffffff ;  /* 0xffffffff000a7882 */ /* 0x000fc60000000000 */
[----:B------:R-:W-:Y:S05]  /*4f30*/  BRA.DIV UR10, `(.L_x_4213) ;  /* 0x000000320a187947 */ /* 0x000fea000b800000 */
[----:B------:R-:W-:Y:S01]  /*4f40*/  NOP ;  /* 0x0000000000007918 */ /* 0x000fe20000000000 */
.L_x_4281:
        /* <DEDUP_REMOVED lines=15> */
.L_x_4215:
[----:B------:R-:W-:Y:S05]  /*5040*/  BSYNC B0 ;  /* 0x0000000000007941 */ /* 0x000fea0003800000 */
.L_x_4214:
        /* <DEDUP_REMOVED lines=14> */
.L_x_4217:
[----:B------:R-:W-:Y:S05]  /*5130*/  BSYNC B0 ;  /* 0x0000000000007941 */ /* 0x000fea0003800000 */
.L_x_4216:
        /* <DEDUP_REMOVED lines=15> */
.L_x_4219:
[----:B------:R-:W-:Y:S05]  /*5230*/  BSYNC B0 ;  /* 0x0000000000007941 */ /* 0x000fea0003800000 */
.L_x_4218:
[----:B------:R-:W-:Y:S06]  /*5240*/  BAR.ARV 0xa, 0xa0 ;  /* 0x0282800000007b1d */ /* 0x000fec0000002000 */
[----:B------:R-:W-:Y:S04]  /*5250*/  BSSY B0, `(.L_x_4220) ;  /* 0x0000003000007945 */ /* 0x000fe80003800000 */
[----:B------:R-:W-:Y:S05]  /*5260*/  @!P0 BRA `(.L_x_4221) ;  /* 0x0000000000048947 */ /* 0x000fea0003800000 */
[----:B------:R-:W-:-:S04]  /*5270*/  DEPBAR.LE SB0, 0x1 ;  /* 0x000080400000791a */ /* 0x000fc80000000000 */
.L_x_4221:
[----:B------:R-:W-:Y:S05]  /*5280*/  BSYNC B0 ;  /* 0x0000000000007941 */ /* 0x000fea0003800000 */
.L_x_4220:
[----:B------:R-:W-:Y:S06]  /*5290*/  BAR.ARV 0xb, 0xa0 ;  /* 0x02c2800000007b1d */ /* 0x000fec0000002000 */
[----:B------:R-:W-:Y:S04]  /*52a0*/  BSSY B0, `(.L_x_4222) ;  /* 0x0000003000007945 */ /* 0x000fe80003800000 */
[----:B------:R-:W-:Y:S05]  /*52b0*/  @!P0 BRA `(.L_x_4223) ;  /* 0x0000000000048947 */ /* 0x000fea0003800000 */
[----:B------:R-:W-:-:S04]  /*52c0*/  DEPBAR.LE SB0, 0x0 ;  /* 0x000080000000791a */ /* 0x000fc80000000000 */
.L_x_4223:
[----:B------:R-:W-:Y:S05]  /*52d0*/  BSYNC B0 ;  /* 0x0000000000007941 */ /* 0x000fea0003800000 */
.L_x_4222:
        /* <DEDUP_REMOVED lines=19> */
.L_x_4225:
[----:B------:R-:W-:Y:S05]  /*5410*/  BSYNC B0 ;  /* 0x0000000000007941 */ /* 0x000fea0003800000 */
.L_x_4224:
[----:B------:R-:W-:Y:S02]  /*5420*/  UIADD3 UR4, UR4, 0x2, URZ ;  /* 0x0000000204047890 */ /* 0x000fe4000fffe03f */
[----:B------:R-:W-:Y:S01]  /*5430*/  UIADD3 UR5, UR5, 0x1, URZ ;  /* 0x0000000105057890 */ /* 0x000fe2000fffe03f */
[----:B------:R-:W-:Y:S11]  /*5440*/  @P2 BRA `(.L_x_4226) ;  /* 0xfffffff000dc2947 */ /* 0x000ff6000383ffff */
.L_x_4193:
        /* <DEDUP_REMOVED lines=13> */
.L_x_4229:
[----:B------:R-:W2:Y:S04]  /*5520*/  LDG.E.STRONG.GPU R0, desc[UR38][R2.64] ;  /* 0x0000002602007981 */ /* 0x000ea8000c1ef900 */
[----:B--2---:R-:W-:Y:S01]  /*5530*/  CCTL.IVALL ;  /* 0x00000000ff00798f */ /* 0x004fe20002000000 */
[----:B------:R-:W-:Y:S05]  /*5540*/  YIELD ;  /* 0x0000000000007946 */ /* 0x000fea0003800000 */
[----:B------:R-:W-:-:S13]  /*5550*/  ISETP.NE.AND P1, PT, R0, UR22, PT ;  /* 0x0000001600007c0c */ /* 0x000fda000bf25270 */
[----:B------:R-:W-:Y:S05]  /*5560*/  @P1 BRA `(.L_x_4229) ;  /* 0xfffffffc00ec1947 */ /* 0x000fea000383ffff */
.L_x_4228:
[----:B------:R-:W-:Y:S05]  /*5570*/  BSYNC B0 ;  /* 0x0000000000007941 */ /* 0x000fea0003800000 */
.L_x_4227:
[----:B------:R-:W-:-:S03]  /*5580*/  UMOV UR5, 0xffffffff ;  /* 0xffffffff00057882 */ /* 0x000fc60000000000 */
[----:B------:R-:W-:Y:S05]  /*5590*/  BRA.DIV UR5, `(.L_x_4230) ;  /* 0x0000002a059c7947 */ /* 0x000fea000b800000 */
[----:B------:R-:W-:Y:S01]  /*55a0*/  NOP ;  /* 0x0000000000007918 */ /* 0x000fe20000000000 */
.L_x_4284:
        /* <DEDUP_REMOVED lines=22> */
.L_x_4232:
[----:B------:R-:W-:Y:S05]  /*5710*/  BSYNC B0 ;  /* 0x0000000000007941 */ /* 0x000fea0003800000 */
.L_x_4231:
        /* <DEDUP_REMOVED lines=19> */
.L_x_4234:
[----:B------:R-:W-:Y:S05]  /*5850*/  BSYNC B0 ;  /* 0x0000000000007941 */ /* 0x000fea0003800000 */
.L_x_4233:
        /* <DEDUP_REMOVED lines=20> */
.L_x_4236:
[----:B------:R-:W-:Y:S05]  /*59a0*/  BSYNC B0 ;  /* 0x0000000000007941 */ /* 0x000fea0003800000 */
.L_x_4235:
[----:B------:R-:W-:Y:S06]  /*59b0*/  BAR.ARV 0xa, 0xa0 ;  /* 0x0282800000007b1d */ /* 0x000fec0000002000 */
[----:B------:R-:W-:Y:S04]  /*59c0*/  BSSY B0, `(.L_x_4237) ;  /* 0x0000003000007945 */ /* 0x000fe80003800000 */
[----:B------:R-:W-:Y:S05]  /*59d0*/  @!P0 BRA `(.L_x_4238) ;  /* 0x0000000000048947 */ /* 0x000fea0003800000 */
[----:B------:R-:W-:-:S04]  /*59e0*/  DEPBAR.LE SB0, 0x1 ;  /* 0x000080400000791a */ /* 0x000fc80000000000 */
.L_x_4238:
[----:B------:R-:W-:Y:S05]  /*59f0*/  BSYNC B0 ;  /* 0x0000000000007941 */ /* 0x000fea0003800000 */
.L_x_4237:
[----:B------:R-:W-:Y:S06]  /*5a00*/  BAR.ARV 0xb, 0xa0 ;  /* 0x02c2800000007b1d */ /* 0x000fec0000002000 */
[----:B------:R-:W-:Y:S04]  /*5a10*/  BSSY B0, `(.L_x_4239) ;  /* 0x0000003000007945 */ /* 0x000fe80003800000 */
[----:B------:R-:W-:Y:S05]  /*5a20*/  @!P0 BRA `(.L_x_4240) ;  /* 0x0000000000048947 */ /* 0x000fea0003800000 */
[----:B------:R-:W-:-:S04]  /*5a30*/  DEPBAR.LE SB0, 0x0 ;  /* 0x000080000000791a */ /* 0x000fc80000000000 */
.L_x_4240:
[----:B------:R-:W-:Y:S05]  /*5a40*/  BSYNC B0 ;  /* 0x0000000000007941 */ /* 0x000fea0003800000 */
.L_x_4239:
        /* <DEDUP_REMOVED lines=19> */
.L_x_4192:
        /* <DEDUP_REMOVED lines=57> */
.L_x_4285:
        /* <DEDUP_REMOVED lines=9> */
.L_x_4244:
        /* <DEDUP_REMOVED lines=102> */
.L_x_4255:
[----:B-1----:R-:W-:-:S05]  /*6600*/  IMAD.MOV.U32 R10, RZ, RZ, 0x1 ;  /* 0x00000001ff0a7424 */ /* 0x002fca00078e00ff */
[----:B------:R-:W-:-:S04]  /*6610*/  SHF.L.U32 R10, R10, 0x1f, RZ ;  /* 0x0000001f0a0a7819 */ /* 0x000fc800000006ff */
[----:B------:R-:W1:Y:S02]  /*6620*/  SYNCS.PHASECHK.TRANS64.TRYWAIT P1, [R0+URZ+0x36438], R10 ;  /* 0x0364380a000075a7 */ /* 0x000e64000802017f */
[----:B-123--:R-:W-:Y:S05]  /*6630*/  @!P1 BRA `(.L_x_4247) ;  /* 0x0000001800a49947 */ /* 0x00efea0003800000 */
.L_x_4286:
[----:B------:R-:W-:Y:S05]  /*6640*/  @P0 BRA `(.L_x_4248) ;  /* 0x0000000000140947 */ /* 0x000fea0003800000 */
[----:B------:R-:W-:Y:S01]  /*6650*/  ISETP.NE.AND P1, PT, R16, RZ, PT ;  /* 0x000000ff1000720c */ /* 0x000fe20003f25270 */
[----:B------:R-:W-:-:S04]  /*6660*/  IMAD.MOV.U32 R3, RZ, RZ, 0x6100 ;  /* 0x00006100ff037424 */ /* 0x000fc800078e00ff */
[----:B------:R2:W-:Y:S08]  /*6670*/  SYNCS.ARRIVE.TRANS64 RZ, [R0+URZ+0x36430], R3 ;  /* 0x0364300300ff79a7 */ /* 0x0005f0000800003f */
[----:B------:R-:W-:Y:S05]  /*6680*/  @!P1 BRA `(.L_x_4248) ;  /* 0x0000000000049947 */ /* 0x000fea0003800000 */
[----:B------:R-:W-:Y:S01]  /*6690*/  BPT.TRAP 0x1 ;  /* 0x000000040000795c */ /* 0x000fe20000300000 */
.L_x_4248:
        /* <DEDUP_REMOVED lines=47> */
.L_x_4287:
[----:B------:R-:W-:Y:S05]  /*6990*/  @P0 BRA `(.L_x_4250) ;  /* 0x0000000000140947 */ /* 0x000fea0003800000 */
[----:B------:R-:W-:Y:S01]  /*69a0*/  ISETP.NE.AND P1, PT, R16, RZ, PT ;  /* 0x000000ff1000720c */ /* 0x000fe20003f25270 */
[----:B--2---:R-:W-:-:S04]  /*69b0*/  IMAD.MOV.U32 R3, RZ, RZ, 0x6100 ;  /* 0x00006100ff037424 */ /* 0x004fc800078e00ff */
[----:B------:R3:W-:Y:S08]  /*69c0*/  SYNCS.ARRIVE.TRANS64 RZ, [R0+URZ+0x36418], R3 ;  /* 0x0364180300ff79a7 */ /* 0x0007f0000800003f */
[----:B------:R-:W-:Y:S05]  /*69d0*/  @!P1 BRA `(.L_x_4250) ;  /* 0x0000000000049947 */ /* 0x000fea0003800000 */
[----:B------:R-:W-:Y:S01]  /*69e0*/  BPT.TRAP 0x1 ;  /* 0x000000040000795c */ /* 0x000fe20000300000 */
.L_x_4250:
        /* <DEDUP_REMOVED lines=35> */
.L_x_4288:
        /* <DEDUP_REMOVED lines=9> */
.L_x_4252:
        /* <DEDUP_REMOVED lines=37> */
.L_x_4290:
[----:B------:R-:W-:Y:S05]  /*6f00*/  @P0 BRA `(.L_x_4254) ;  /* 0x0000000000140947 */ /* 0x000fea0003800000 */
[----:B------:R-:W-:Y:S01]  /*6f10*/  ISETP.NE.AND P1, PT, R16, RZ, PT ;  /* 0x000000ff1000720c */ /* 0x000fe20003f25270 */
[----:B--2---:R-:W-:-:S04]  /*6f20*/  IMAD.MOV.U32 R5, RZ, RZ, 0x6100 ;  /* 0x00006100ff057424 */ /* 0x004fc800078e00ff */
[----:B------:R3:W-:Y:S08]  /*6f30*/  SYNCS.ARRIVE.TRANS64 RZ, [R0+URZ+0x36410], R5 ;  /* 0x0364100500ff79a7 */ /* 0x0007f0000800003f */
[----:B------:R-:W-:Y:S05]  /*6f40*/  @!P1 BRA `(.L_x_4254) ;  /* 0x0000000000049947 */ /* 0x000fea0003800000 */
[----:B------:R-:W-:Y:S01]  /*6f50*/  BPT.TRAP 0x1 ;  /* 0x000000040000795c */ /* 0x000fe20000300000 */
.L_x_4254:
        /* <DEDUP_REMOVED lines=36> */
.L_x_4246:
[----:B------:R-:W-:Y:S01]  /*71a0*/  ISETP.NE.AND P1, PT, R19, RZ, PT ;  /* 0x000000ff1300720c */ /* 0x000fe20003f25270 */
[----:B------:R-:W-:-:S12]  /*71b0*/  IMAD.MOV.U32 R4, RZ, RZ, 0x1 ;  /* 0x00000001ff047424 */ /* 0x000fd800078e00ff */
[----:B------:R-:W-:Y:S05]  /*71c0*/  @!P1 BRA `(.L_x_4245) ;  /* 0x0000000400649947 */ /* 0x000fea0003800000 */
[----:B------:R-:W2:Y:S02]  /*71d0*/  SYNCS.PHASECHK.TRANS64.TRYWAIT P1, [R0+URZ+0x36438], R10 ;  /* 0x0364380a000075a7 */ /* 0x000ea4000802017f */
[----:B--2---:R-:W-:Y:S05]  /*71e0*/  @!P1 BRA `(.L_x_4256) ;  /* 0x00000010000c9947 */ /* 0x004fea0003800000 */
.L_x_4291:
[----:B------:R-:W-:Y:S05]  /*71f0*/  @P0 BRA `(.L_x_4257) ;  /* 0x0000000000140947 */ /* 0x000fea0003800000 */
[----:B------:R-:W-:Y:S01]  /*7200*/  ISETP.NE.AND P1, PT, R16, RZ, PT ;  /* 0x000000ff1000720c */ /* 0x000fe20003f25270 */
[----:B------:R-:W-:-:S04]  /*7210*/  IMAD.MOV.U32 R5, RZ, RZ, 0x6100 ;  /* 0x00006100ff057424 */ /* 0x000fc800078e00ff */
[----:B------:R3:W-:Y:S08]  /*7220*/  SYNCS.ARRIVE.TRANS64 RZ, [R0+URZ+0x36430], R5 ;  /* 0x0364300500ff79a7 */ /* 0x0007f0000800003f */
[----:B------:R-:W-:Y:S05]  /*7230*/  @!P1 BRA `(.L_x_4257) ;  /* 0x0000000000049947 */ /* 0x000fea0003800000 */
[----:B------:R-:W-:Y:S01]  /*7240*/  BPT.TRAP 0x1 ;  /* 0x000000040000795c */ /* 0x000fe20000300000 */
.L_x_4257:
        /* <DEDUP_REMOVED lines=41> */
.L_x_4292:
[----:B------:R-:W-:Y:S01]  /*74e0*/  IMAD.MOV.U32 R4, RZ, RZ, RZ ;  /* 0x000000ffff047224 */ /* 0x000fe200078e00ff */
[----:B------:R-:W-:Y:S06]  /*74f0*/  @P0 BRA `(.L_x_4259) ;  /* 0x0000000000140947 */ /* 0x000fec0003800000 */
[----:B------:R-:W-:Y:S01]  /*7500*/  ISETP.NE.AND P1, PT, R16, RZ, PT ;  /* 0x000000ff1000720c */ /* 0x000fe20003f25270 */
[----:B---3--:R-:W-:-:S04]  /*7510*/  IMAD.MOV.U32 R5, RZ, RZ, 0x6100 ;  /* 0x00006100ff057424 */ /* 0x008fc800078e00ff */
[----:B------:R4:W-:Y:S08]  /*7520*/  SYNCS.ARRIVE.TRANS64 RZ, [R0+URZ+0x36418], R5 ;  /* 0x0364180500ff79a7 */ /* 0x0009f0000800003f */
[----:B------:R-:W-:Y:S05]  /*7530*/  @!P1 BRA `(.L_x_4259) ;  /* 0x0000000000049947 */ /* 0x000fea0003800000 */
[----:B------:R-:W-:Y:S01]  /*7540*/  BPT.TRAP 0x1 ;  /* 0x000000040000795c */ /* 0x000fe20000300000 */
.L_x_4259:
        /* <DEDUP_REMOVED lines=33> */
.L_x_4245:
[----:B------:R-:W-:-:S04]  /*7760*/  SHF.L.U32 R3, R4, 0x1f, RZ ;  /* 0x0000001f04037819 */ /* 0x000fc800000006ff */
[----:B------:R-:W3:Y:S02]  /*7770*/  SYNCS.PHASECHK.TRANS64.TRYWAIT P1, [R0+URZ+0x36438], R3 ;  /* 0x03643803000075a7 */ /* 0x000ee4000802017f */
[----:B---3--:R-:W-:Y:S05]  /*7780*/  @!P1 BRA `(.L_x_4260) ;  /* 0x0000000800cc9947 */ /* 0x008fea0003800000 */
.L_x_4293:
[----:B------:R-:W-:Y:S05]  /*7790*/  @P0 BRA `(.L_x_4261) ;  /* 0x0000000000180947 */ /* 0x000fea0003800000 */
[----:B------:R-:W4:Y:S01]  /*77a0*/  S2R R2, SR_TID.X ;  /* 0x0000000000027919 */ /* 0x000f220000002100 */
[----:B---3--:R-:W-:-:S04]  /*77b0*/  IMAD.MOV.U32 R3, RZ, RZ, 0x6100 ;  /* 0x00006100ff037424 */ /* 0x008fc800078e00ff */
[----:B------:R3:W-:Y:S01]  /*77c0*/  SYNCS.ARRIVE.TRANS64 RZ, [R0+URZ+0x36430], R3 ;  /* 0x0364300300ff79a7 */ /* 0x0007e2000800003f */
[----:B----4-:R-:W-:-:S13]  /*77d0*/  LOP3.LUT P0, RZ, R2, 0x1f, RZ, 0xc0, !PT ;  /* 0x0000001f02ff7812 */ /* 0x010fda000780c0ff */
[----:B---3--:R-:W-:Y:S05]  /*77e0*/  @!P0 BRA `(.L_x_4261) ;  /* 0x0000000000048947 */ /* 0x008fea0003800000 */
[----:B------:R-:W-:Y:S01]  /*77f0*/  BPT.TRAP 0x1 ;  /* 0x000000040000795c */ /* 0x000fe20000300000 */
.L_x_4261:
        /* <DEDUP_REMOVED lines=43> */
.L_x_4242:
[----:B------:R-:W-:Y:S05]  /*7ab0*/  BSYNC B0 ;  /* 0x0000000000007941 */ /* 0x000fea0003800000 */
.L_x_4241:
[----:B------:R-:W-:-:S03]  /*7ac0*/  UMOV UR6, 0xffffffff ;  /* 0xffffffff00067882 */ /* 0x000fc60000000000 */
[----:B------:R-:W-:Y:S05]  /*7ad0*/  BRA.DIV UR6, `(.L_x_4262) ;  /* 0x0000000a060c7947 */ /* 0x000fea000b800000 */
[----:B------:R-:W-:-:S13]  /*7ae0*/  ELECT P0, URZ, PT ;  /* 0x00000000003f782f */ /* 0x000fda0003800000 */
.L_x_4296:
[----:B------:R-:W-:Y:S05]  /*7af0*/  @!P0 BRA `(.L_x_4156) ;  /* 0x0000000000708947 */ /* 0x000fea0003800000 */
[----:B------:R-:W-:-:S04]  /*7b00*/  LOP3.LUT R18, R18, 0x2, RZ, 0xfc, !PT ;  /* 0x0000000212127812 */ /* 0x000fc800078efcff */
[----:B------:R-:W-:-:S13]  /*7b10*/  ISETP.NE.AND P0, PT, R18, 0x3, PT ;  /* 0x000000031200780c */ /* 0x000fda0003f05270 */
[----:B------:R-:W-:Y:S05]  /*7b20*/  @!P0 BRA `(.L_x_4263) ;  /* 0x0000000000048947 */ /* 0x000fea0003800000 */
[----:B------:R-:W-:Y:S01]  /*7b30*/  BPT.TRAP 0x1 ;  /* 0x000000040000795c */ /* 0x000fe20000300000 */
.L_x_4263:
        /* <DEDUP_REMOVED lines=15> */
.L_x_4297:
[----:B------:R-:W2:Y:S02]  /*7c30*/  SYNCS.PHASECHK.TRANS64.TRYWAIT P1, [R3+URZ], R2 ;  /* 0x00000002030075a7 */ /* 0x000ea4000802017f */
[----:B--2---:R-:W-:Y:S05]  /*7c40*/  @!P1 BRA `(.L_x_4265) ;  /* 0x0000000400e89947 */ /* 0x004fea0003800000 */
.L_x_4298:
[----:B------:R-:W-:Y:S05]  /*7c50*/  @!P0 BRA `(.L_x_4266) ;  /* 0x0000000000048947 */ /* 0x000fea0003800000 */
[----:B------:R-:W-:Y:S01]  /*7c60*/  BPT.TRAP 0x1 ;  /* 0x000000040000795c */ /* 0x000fe20000300000 */
.L_x_4266:
[----:B------:R-:W-:-:S07]  /*7c70*/  SHF.L.U32 R4, R4, 0x1f, RZ ;  /* 0x0000001f04047819 */ /* 0x000fce00000006ff */
.L_x_4267:
[----:B---3--:R3:W4:Y:S02]  /*7c80*/  SYNCS.PHASECHK.TRANS64.TRYWAIT P0, [R9+URZ+0x36438], R4 ;  /* 0x03643804090075a7 */ /* 0x008724000800017f */
[----:B----4-:R-:W-:Y:S05]  /*7c90*/  @!P0 NANOSLEEP.SYNCS 0x989680 ;  /* 0x009896800000895d */ /* 0x010fea0003900000 */
[----:B------:R-:W4:Y:S02]  /*7ca0*/  @!P0 SYNCS.PHASECHK.TRANS64 P0, [R9+URZ+0x36438], R4 ;  /* 0x03643804090085a7 */ /* 0x000f24000800007f */
[----:B----4-:R-:W-:Y:S05]  /*7cb0*/  @!P0 BRA `(.L_x_4267) ;  /* 0xfffffffc00f08947 */ /* 0x010fea000383ffff */
.L_x_4156:
[----:B------:R-:W-:Y:S05]  /*7cc0*/  BSYNC B6 ;  /* 0x0000000000067941 */ /* 0x000fea0003800000 */
.L_x_4153:
[----:B------:R-:W-:Y:S05]  /*7cd0*/  EXIT ;  /* 0x000000000000794d */ /* 0x000fea0003800000 */
.L_x_4161:
[----:B------:R-:W-:Y:S02]  /*7ce0*/  IMAD.MOV.U32 R13, RZ, RZ, R16 ;  /* 0x000000ffff0d7224 */ /* 0x000fe400078e0010 */
[----:B------:R-:W-:Y:S02]  /*7cf0*/  IMAD.MOV.U32 R12, RZ, RZ, RZ ;  /* 0x000000ffff0c7224 */ /* 0x000fe400078e00ff */
[----:B------:R-:W-:Y:S02]  /*7d00*/  IMAD.MOV.U32 R11, RZ, RZ, 0x1f ;  /* 0x0000001fff0b7424 */ /* 0x000fe400078e00ff */
[----:B------:R-:W-:-:S07]  /*7d10*/  IMAD.MOV.U32 R15, RZ, RZ, -0x1 ;  /* 0xffffffffff0f7424 */ /* 0x000fce00078e00ff */
[----:B------:R-:W-:Y:S05]  /*7d20*/  WARPSYNC.COLLECTIVE R15, `(.L_x_4268) ;  /* 0x000000000f087348 */ /* 0x000fea0003c00000 */
[----:B------:R1:W2:Y:S02]  /*7d30*/  SHFL.IDX P6, R14, R13, R12, R11 ;  /* 0x0000000c0d0e7389 */ /* 0x0002a400000c000b */
[----:B-12---:R-:W-:Y:S01]  /*7d40*/  ENDCOLLECTIVE ;  /* 0x000000000000791b */ /* 0x006fe20003800000 */
.L_x_4268:
[----:B------:R-:W-:Y:S05]  /*7d50*/  BRA `(.L_x_4269) ;  /* 0xffffff8c00787947 */ /* 0x000fea000383ffff */
.L_x_4163:
[----:B--2---:R2:W3:Y:S02]  /*7d60*/  SYNCS.PHASECHK.TRANS64.TRYWAIT P0, [R152+URZ+0x36400], R11 ;  /* 0x0364000b980075a7 */ /* 0x0044e4000800017f */
[----:B---3--:R-:W-:Y:S05]  /*7d70*/  @!P0 NANOSLEEP.SYNCS 0x989680 ;  /* 0x009896800000895d */ /* 0x008fea0003900000 */
[----:B------:R-:W3:Y:S02]  /*7d80*/  @!P0 SYNCS.PHASECHK.TRANS64 P0, [R152+URZ+0x36400], R11 ;  /* 0x0364000b980085a7 */ /* 0x000ee4000800007f */
[----:B---3--:R-:W-:Y:S05]  /*7d90*/  @!P0 BRA `(.L_x_4163) ;  /* 0xfffffffc00f08947 */ /* 0x008fea000383ffff */
[----:B------:R-:W-:Y:S05]  /*7da0*/  BRA `(.L_x_4162) ;  /* 0xffffff8c00b07947 */ /* 0x000fea000383ffff */
.L_x_4168:
[----:B---3--:R3:W4:Y:S02]  /*7db0*/  SYNCS.PHASECHK.TRANS64.TRYWAIT P1, [R3+URZ+0x36410], R8 ;  /* 0x03641008030075a7 */ /* 0x008724000802017f */
[----:B----4-:R-:W-:Y:S05]  /*7dc0*/  @!P1 NANOSLEEP.SYNCS 0x989680 ;  /* 0x009896800000995d */ /* 0x010fea0003900000 */
[----:B------:R-:W4:Y:S02]  /*7dd0*/  @!P1 SYNCS.PHASECHK.TRANS64 P1, [R3+URZ+0x36410], R8 ;  /* 0x03641008030095a7 */ /* 0x000f24000802007f */
[----:B----4-:R-:W-:Y:S05]  /*7de0*/  @!P1 BRA `(.L_x_4168) ;  /* 0xfffffffc00f09947 */ /* 0x010fea000383ffff */
[----:B------:R-:W-:Y:S05]  /*7df0*/  BRA `(.L_x_4167) ;  /* 0xffffff9800387947 */ /* 0x000fea000383ffff */
.L_x_4172:
[----:B------:R1:W1:Y:S02]  /*7e00*/  SYNCS.PHASECHK.TRANS64.TRYWAIT P1, [R152+URZ+0x36430], R9 ;  /* 0x03643009980075a7 */ /* 0x000264000802017f */
[----:B-1----:R-:W-:Y:S05]  /*7e10*/  @!P1 NANOSLEEP.SYNCS 0x989680 ;  /* 0x009896800000995d */ /* 0x002fea0003900000 */
[----:B------:R-:W1:Y:S02]  /*7e20*/  @!P1 SYNCS.PHASECHK.TRANS64 P1, [R152+URZ+0x36430], R9 ;  /* 0x03643009980095a7 */ /* 0x000e64000802007f */
[----:B-1----:R-:W-:Y:S05]  /*7e30*/  @!P1 BRA `(.L_x_4172) ;  /* 0xfffffffc00f09947 */ /* 0x002fea000383ffff */
[----:B------:R-:W-:Y:S05]  /*7e40*/  BRA `(.L_x_4171) ;  /* 0xffffff9c00dc7947 */ /* 0x000fea000383ffff */
.L_x_4179:
[----:B------:R-:W-:Y:S01]  /*7e50*/  BSSY B0, `(.L_x_4270) ;  /* 0x0000005000007945 */ /* 0x000fe20003800000 */
[----:B------:R-:W-:-:S07]  /*7e60*/  IMAD.MOV.U32 R15, RZ, RZ, -0x1 ;  /* 0xffffffffff0f7424 */ /* 0x000fce00078e00ff */
[----:B---3--:R-:W-:Y:S05]  /*7e70*/  WARPSYNC.COLLECTIVE R15, `(.L_x_4271) ;  /* 0x000000000f087348 */ /* 0x008fea0003c00000 */
[----:B------:R-:W-:Y:S01]  /*7e80*/  NOP ;  /* 0x0000000000007918 */ /* 0x000fe20000000000 */
[----:B---3--:R-:W-:Y:S01]  /*7e90*/  ENDCOLLECTIVE ;  /* 0x000000000000791b */ /* 0x008fe20003800000 */
.L_x_4271:
[----:B------:R-:W-:Y:S05]  /*7ea0*/  BSYNC B0 ;  /* 0x0000000000007941 */ /* 0x000fea0003800000 */
.L_x_4270:
[----:B------:R-:W-:Y:S05]  /*7eb0*/  BRA `(.L_x_4272) ;  /* 0xffffffbc00c47947 */ /* 0x000fea000383ffff */
.L_x_4188:
[----:B------:R-:W-:Y:S01]  /*7ec0*/  BSSY B0, `(.L_x_4273) ;  /* 0x0000005000007945 */ /* 0x000fe20003800000 */
[----:B------:R-:W-:-:S07]  /*7ed0*/  IMAD.MOV.U32 R15, RZ, RZ, -0x1 ;  /* 0xffffffffff0f7424 */ /* 0x000fce00078e00ff */
[----:B-1-3--:R-:W-:Y:S05]  /*7ee0*/  WARPSYNC.COLLECTIVE R15, `(.L_x_4274) ;  /* 0x000000000f087348 */ /* 0x00afea0003c00000 */
[----:B------:R-:W-:Y:S01]  /*7ef0*/  NOP ;  /* 0x0000000000007918 */ /* 0x000fe20000000000 */
[----:B-1-3--:R-:W-:Y:S01]  /*7f00*/  ENDCOLLECTIVE ;  /* 0x000000000000791b */ /* 0x00afe20003800000 */
.L_x_4274:
[----:B------:R-:W-:Y:S05]  /*7f10*/  BSYNC B0 ;  /* 0x0000000000007941 */ /* 0x000fea0003800000 */
.L_x_4273:
[----:B------:R-:W-:Y:S05]  /*7f20*/  BRA `(.L_x_4275) ;  /* 0xffffffc000b07947 */ /* 0x000fea000383ffff */
.L_x_4197:
[----:B------:R-:W-:Y:S01]  /*7f30*/  BSSY B0, `(.L_x_4276) ;  /* 0x0000005000007945 */ /* 0x000fe20003800000 */
[----:B------:R-:W-:-:S07]  /*7f40*/  IMAD.MOV.U32 R15, RZ, RZ, -0x1 ;  /* 0xffffffffff0f7424 */ /* 0x000fce00078e00ff */
[----:B------:R-:W-:Y:S05]  /*7f50*/  WARPSYNC.COLLECTIVE R15, `(.L_x_4277) ;  /* 0x000000000f087348 */ /* 0x000fea0003c00000 */
[----:B------:R-:W-:Y:S01]  /*7f60*/  NOP ;  /* 0x0000000000007918 */ /* 0x000fe20000000000 */
[----:B------:R-:W-:Y:S01]  /*7f70*/  ENDCOLLECTIVE ;  /* 0x000000000000791b */ /* 0x000fe20003800000 */
.L_x_4277:
[----:B------:R-:W-:Y:S05]  /*7f80*/  BSYNC B0 ;  /* 0x0000000000007941 */ /* 0x000fea0003800000 */
.L_x_4276:
[----:B------:R-:W-:Y:S05]  /*7f90*/  BRA `(.L_x_4278) ;  /* 0xffffffc800607947 */ /* 0x000fea000383ffff */
.L_x_4213:
[----:B------:R-:W-:Y:S01]  /*7fa0*/  BSSY B0, `(.L_x_4279) ;  /* 0x0000005000007945 */ /* 0x000fe20003800000 */
[----:B------:R-:W-:-:S07]  /*7fb0*/  IMAD.MOV.U32 R15, RZ, RZ, -0x1 ;  /* 0xffffffffff0f7424 */ /* 0x000fce00078e00ff */
[----:B------:R-:W-:Y:S05]  /*7fc0*/  WARPSYNC.COLLECTIVE R15, `(.L_x_4280) ;  /* 0x000000000f087348 */ /* 0x000fea0003c00000 */
[----:B------:R-:W-:Y:S01]  /*7fd0*/  NOP ;  /* 0x0000000000007918 */ /* 0x000fe20000000000 */
[----:B------:R-:W-:Y:S01]  /*7fe0*/  ENDCOLLECTIVE ;  /* 0x000000000000791b */ /* 0x000fe20003800000 */
.L_x_4280:
[----:B------:R-:W-:Y:S05]  /*7ff0*/  BSYNC B0 ;  /* 0x0000000000007941 */ /* 0x000fea0003800000 */
.L_x_4279:
[----:B------:R-:W-:Y:S05]  /*8000*/  BRA `(.L_x_4281) ;  /* 0xffffffcc00d07947 */ /* 0x000fea000383ffff */
.L_x_4230:
[----:B------:R-:W-:Y:S01]  /*8010*/  BSSY B0, `(.L_x_4282) ;  /* 0x0000005000007945 */ /* 0x000fe20003800000 */
[----:B------:R-:W-:-:S07]  /*8020*/  IMAD.MOV.U32 R15, RZ, RZ, -0x1 ;  /* 0xffffffffff0f7424 */ /* 0x000fce00078e00ff */
[----:B------:R-:W-:Y:S05]  /*8030*/  WARPSYNC.COLLECTIVE R15, `(.L_x_4283) ;  /* 0x000000000f087348 */ /* 0x000fea0003c00000 */
[----:B------:R-:W-:Y:S01]  /*8040*/  NOP ;  /* 0x0000000000007918 */ /* 0x000fe20000000000 */
[----:B------:R-:W-:Y:S01]  /*8050*/  ENDCOLLECTIVE ;  /* 0x000000000000791b */ /* 0x000fe20003800000 */
.L_x_4283:
[----:B------:R-:W-:Y:S05]  /*8060*/  BSYNC B0 ;  /* 0x0000000000007941 */ /* 0x000fea0003800000 */
.L_x_4282:
[----:B------:R-:W-:Y:S05]  /*8070*/  BRA `(.L_x_4284) ;  /* 0xffffffd4004c7947 */ /* 0x000fea000383ffff */
.L_x_4243:
[----:B-1----:R1:W2:Y:S02]  /*8080*/  SYNCS.PHASECHK.TRANS64.TRYWAIT P1, [R0+URZ+0x36420], R10 ;  /* 0x0364200a000075a7 */ /* 0x0022a4000802017f */
[----:B--2---:R-:W-:Y:S05]  /*8090*/  @!P1 NANOSLEEP.SYNCS 0x989680 ;  /* 0x009896800000995d */ /* 0x004fea0003900000 */
[----:B------:R-:W2:Y:S02]  /*80a0*/  @!P1 SYNCS.PHASECHK.TRANS64 P1, [R0+URZ+0x36420], R10 ;  /* 0x0364200a000095a7 */ /* 0x000ea4000802007f */
[----:B--2---:R-:W-:Y:S05]  /*80b0*/  @!P1 BRA `(.L_x_4243) ;  /* 0xfffffffc00f09947 */ /* 0x004fea000383ffff */
[----:B------:R-:W-:Y:S05]  /*80c0*/  BRA `(.L_x_4285) ;  /* 0xffffffdc00907947 */ /* 0x000fea000383ffff */
.L_x_4247:
[----:B-1----:R1:W2:Y:S02]  /*80d0*/  SYNCS.PHASECHK.TRANS64.TRYWAIT P1, [R0+URZ+0x36438], R10 ;  /* 0x0364380a000075a7 */ /* 0x0022a4000802017f */
[----:B--2---:R-:W-:Y:S05]  /*80e0*/  @!P1 NANOSLEEP.SYNCS 0x989680 ;  /* 0x009896800000995d */ /* 0x004fea0003900000 */
[----:B------:R-:W2:Y:S02]  /*80f0*/  @!P1 SYNCS.PHASECHK.TRANS64 P1, [R0+URZ+0x36438], R10 ;  /* 0x0364380a000095a7 */ /* 0x000ea4000802007f */
[----:B--2---:R-:W-:Y:S05]  /*8100*/  @!P1 BRA `(.L_x_4247) ;  /* 0xfffffffc00f09947 */ /* 0x004fea000383ffff */
[----:B------:R-:W-:Y:S05]  /*8110*/  BRA `(.L_x_4286) ;  /* 0xffffffe400487947 */ /* 0x000fea000383ffff */
.L_x_4249:
[----:B--2---:R2:W3:Y:S02]  /*8120*/  SYNCS.PHASECHK.TRANS64.TRYWAIT P1, [R0+URZ+0x36428], R3 ;  /* 0x03642803000075a7 */ /* 0x0044e4000802017f */
[----:B---3--:R-:W-:Y:S05]  /*8130*/  @!P1 NANOSLEEP.SYNCS 0x989680 ;  /* 0x009896800000995d */ /* 0x008fea0003900000 */
[----:B------:R-:W3:Y:S02]  /*8140*/  @!P1 SYNCS.PHASECHK.TRANS64 P1, [R0+URZ+0x36428], R3 ;  /* 0x03642803000095a7 */ /* 0x000ee4000802007f */
[----:B---3--:R-:W-:Y:S05]  /*8150*/  @!P1 BRA `(.L_x_4249) ;  /* 0xfffffffc00f09947 */ /* 0x008fea000383ffff */
[----:B------:R-:W-:Y:S05]  /*8160*/  BRA `(.L_x_4287) ;  /* 0xffffffe800087947 */ /* 0x000fea000383ffff */
.L_x_4251:
[----:B--2---:R2:W3:Y:S02]  /*8170*/  SYNCS.PHASECHK.TRANS64.TRYWAIT P1, [R0+URZ+0x36438], R29 ;  /* 0x0364381d000075a7 */ /* 0x0044e4000802017f */
[----:B---3--:R-:W-:Y:S05]  /*8180*/  @!P1 NANOSLEEP.SYNCS 0x989680 ;  /* 0x009896800000995d */ /* 0x008fea0003900000 */
[----:B------:R-:W3:Y:S02]  /*8190*/  @!P1 SYNCS.PHASECHK.TRANS64 P1, [R0+URZ+0x36438], R29 ;  /* 0x0364381d000095a7 */ /* 0x000ee4000802007f */
[----:B---3--:R-:W-:Y:S05]  /*81a0*/  @!P1 BRA `(.L_x_4251) ;  /* 0xfffffffc00f09947 */ /* 0x008fea000383ffff */
[----:B------:R-:W-:Y:S05]  /*81b0*/  BRA `(.L_x_4288) ;  /* 0xffffffe800987947 */ /* 0x000fea000383ffff */
.L_x_4253:
[----:B------:R-:W-:-:S07]  /*81c0*/  SHF.L.U32 R5, R12, 0x1f, RZ ;  /* 0x0000001f0c057819 */ /* 0x000fce00000006ff */
.L_x_4289:
[----:B--2---:R2:W3:Y:S02]  /*81d0*/  SYNCS.PHASECHK.TRANS64.TRYWAIT P1, [R0+URZ+0x36420], R5 ;  /* 0x03642005000075a7 */ /* 0x0044e4000802017f */
[----:B---3--:R-:W-:Y:S05]  /*81e0*/  @!P1 NANOSLEEP.SYNCS 0x989680 ;  /* 0x009896800000995d */ /* 0x008fea0003900000 */
[----:B------:R-:W3:Y:S02]  /*81f0*/  @!P1 SYNCS.PHASECHK.TRANS64 P1, [R0+URZ+0x36420], R5 ;  /* 0x03642005000095a7 */ /* 0x000ee4000802007f */
[----:B---3--:R-:W-:Y:S05]  /*8200*/  @!P1 BRA `(.L_x_4289) ;  /* 0xfffffffc00f09947 */ /* 0x008fea000383ffff */
[----:B------:R-:W-:Y:S05]  /*8210*/  BRA `(.L_x_4290) ;  /* 0xffffffec00387947 */ /* 0x000fea000383ffff */
.L_x_4256:
[----:B--2---:R2:W3:Y:S02]  /*8220*/  SYNCS.PHASECHK.TRANS64.TRYWAIT P1, [R0+URZ+0x36438], R10 ;  /* 0x0364380a000075a7 */ /* 0x0044e4000802017f */
[----:B---3--:R-:W-:Y:S05]  /*8230*/  @!P1 NANOSLEEP.SYNCS 0x989680 ;  /* 0x009896800000995d */ /* 0x008fea0003900000 */
[----:B------:R-:W3:Y:S02]  /*8240*/  @!P1 SYNCS.PHASECHK.TRANS64 P1, [R0+URZ+0x36438], R10 ;  /* 0x0364380a000095a7 */ /* 0x000ee4000802007f */
[----:B---3--:R-:W-:Y:S05]  /*8250*/  @!P1 BRA `(.L_x_4256) ;  /* 0xfffffffc00f09947 */ /* 0x008fea000383ffff */
[----:B------:R-:W-:Y:S05]  /*8260*/  BRA `(.L_x_4291) ;  /* 0xffffffec00e07947 */ /* 0x000fea000383ffff */
.L_x_4258:
[----:B---3--:R3:W4:Y:S02]  /*8270*/  SYNCS.PHASECHK.TRANS64.TRYWAIT P1, [R0+URZ+0x36428], R5 ;  /* 0x03642805000075a7 */ /* 0x008724000802017f */
[----:B----4-:R-:W-:Y:S05]  /*8280*/  @!P1 NANOSLEEP.SYNCS 0x989680 ;  /* 0x009896800000995d */ /* 0x010fea0003900000 */
[----:B------:R-:W4:Y:S02]  /*8290*/  @!P1 SYNCS.PHASECHK.TRANS64 P1, [R0+URZ+0x36428], R5 ;  /* 0x03642805000095a7 */ /* 0x000f24000802007f */
[----:B----4-:R-:W-:Y:S05]  /*82a0*/  @!P1 BRA `(.L_x_4258) ;  /* 0xfffffffc00f09947 */ /* 0x010fea000383ffff */
[----:B------:R-:W-:Y:S05]  /*82b0*/  BRA `(.L_x_4292) ;  /* 0xfffffff000887947 */ /* 0x000fea000383ffff */
.L_x_4260:
[----:B---3--:R3:W4:Y:S02]  /*82c0*/  SYNCS.PHASECHK.TRANS64.TRYWAIT P1, [R0+URZ+0x36438], R3 ;  /* 0x03643803000075a7 */ /* 0x008724000802017f */
[----:B----4-:R-:W-:Y:S05]  /*82d0*/  @!P1 NANOSLEEP.SYNCS 0x989680 ;  /* 0x009896800000995d */ /* 0x010fea0003900000 */
[----:B------:R-:W4:Y:S02]  /*82e0*/  @!P1 SYNCS.PHASECHK.TRANS64 P1, [R0+URZ+0x36438], R3 ;  /* 0x03643803000095a7 */ /* 0x000f24000802007f */
[----:B----4-:R-:W-:Y:S05]  /*82f0*/  @!P1 BRA `(.L_x_4260) ;  /* 0xfffffffc00f09947 */ /* 0x010fea000383ffff */
[----:B------:R-:W-:Y:S05]  /*8300*/  BRA `(.L_x_4293) ;  /* 0xfffffff400207947 */ /* 0x000fea000383ffff */
.L_x_4262:
[----:B------:R-:W-:Y:S01]  /*8310*/  BSSY B0, `(.L_x_4294) ;  /* 0x0000006000007945 */ /* 0x000fe20003800000 */
[----:B------:R-:W-:-:S07]  /*8320*/  IMAD.MOV.U32 R15, RZ, RZ, -0x1 ;  /* 0xffffffffff0f7424 */ /* 0x000fce00078e00ff */
[----:B-12---:R-:W-:Y:S05]  /*8330*/  WARPSYNC.COLLECTIVE R15, `(.L_x_4295) ;  /* 0x000000000f0c7348 */ /* 0x006fea0003c00000 */
[----:B------:R-:W-:Y:S02]  /*8340*/  ELECT P6, UR62, PT ;  /* 0x00000000003e782f */ /* 0x000fe400038c0000 */
[----:B------:R-:W-:Y:S01]  /*8350*/  MOV R14, UR62 ;  /* 0x0000003e000e7c02 */ /* 0x000fe20008000f00 */
[----:B-12---:R-:W-:Y:S10]  /*8360*/  ENDCOLLECTIVE ;  /* 0x000000000000791b */ /* 0x006ff40003800000 */
.L_x_4295:
[----:B------:R-:W-:Y:S05]  /*8370*/  BSYNC B0 ;  /* 0x0000000000007941 */ /* 0x000fea0003800000 */
.L_x_4294:
[----:B------:R-:W-:Y:S01]  /*8380*/  PLOP3.LUT P0, PT, P6, PT, PT, 0x80, 0x0 ;  /* 0x000000000000781c */ /* 0x000fe2000370f070 */
[----:B------:R-:W-:-:S12]  /*8390*/  BRA `(.L_x_4296) ;  /* 0xfffffff400d47947 */ /* 0x000fd8000383ffff */
.L_x_4264:
[----:B-1----:R1:W2:Y:S02]  /*83a0*/  SYNCS.PHASECHK.TRANS64.TRYWAIT P1, [R7+URZ], R0 ;  /* 0x00000000070075a7 */ /* 0x0022a4000802017f */
[----:B--2---:R-:W-:Y:S05]  /*83b0*/  @!P1 NANOSLEEP.SYNCS 0x989680 ;  /* 0x009896800000995d */ /* 0x004fea0003900000 */
[----:B------:R-:W2:Y:S02]  /*83c0*/  @!P1 SYNCS.PHASECHK.TRANS64 P1, [R7+URZ], R0 ;  /* 0x00000000070095a7 */ /* 0x000ea4000802007f */
[----:B--2---:R-:W-:Y:S05]  /*83d0*/  @!P1 BRA `(.L_x_4264) ;  /* 0xfffffffc00f09947 */ /* 0x004fea000383ffff */
[----:B------:R-:W-:Y:S05]  /*83e0*/  BRA `(.L_x_4297) ;  /* 0xfffffff800107947 */ /* 0x000fea000383ffff */
.L_x_4265:
[----:B--2---:R2:W3:Y:S02]  /*83f0*/  SYNCS.PHASECHK.TRANS64.TRYWAIT P1, [R3+URZ], R2 ;  /* 0x00000002030075a7 */ /* 0x0044e4000802017f */
[----:B---3--:R-:W-:Y:S05]  /*8400*/  @!P1 NANOSLEEP.SYNCS 0x989680 ;  /* 0x009896800000995d */ /* 0x008fea0003900000 */
[----:B------:R-:W3:Y:S02]  /*8410*/  @!P1 SYNCS.PHASECHK.TRANS64 P1, [R3+URZ], R2 ;  /* 0x00000002030095a7 */ /* 0x000ee4000802007f */
[----:B---3--:R-:W-:Y:S05]  /*8420*/  @!P1 BRA `(.L_x_4265) ;  /* 0xfffffffc00f09947 */ /* 0x008fea000383ffff */
[----:B------:R-:W-:Y:S05]  /*8430*/  BRA `(.L_x_4298) ;  /* 0xfffffff800047947 */ /* 0x000fea000383ffff */
.L_x_4299:
        /* <DEDUP_REMOVED lines=12> */
.L_x_7676:


//--------------------- .text._ZN7cutlass13device_kernelIN5flash11enable_sm90INS1_16FlashAttnBwdSm90INS1_25CollectiveMainloopBwdSm90ILi2ELi1ELi1EN4cute5tupleIJNS5_1CILi1EEES8_S8_EEENS6_IJNS7_ILi64EEENS7_ILi96EEENS7_ILi192EEEEEENS_10bfloat16_tEfNS_4arch4Sm90ELb0ELb0ELb0ELb1ELb0ELb0ELb1ELb0ELi3ELi1ELi1ELi1ELb0EEENS1_21CollectiveEpilogueBwdISD_SE_SG_Li384ELb1ELb1ELi3EEENS1_19SingleTileSchedulerILb1ELb0ELb0ELi96EEEEEEEEEvNT_6ParamsE --------------------------
	.section	.text._ZN7cutlass13device_kernelIN5flash11enable_sm90INS1_16FlashAttnBwdSm90INS1_25CollectiveMainloopBwdSm90ILi2ELi1ELi1EN4cute5tupleIJNS5_1CILi1EEES8_S8_EEENS6_IJNS7_ILi64EEENS7_ILi96EEENS7_ILi192EEEEEENS_10bfloat16_tEfNS_4arch4Sm90ELb0ELb0ELb0ELb1ELb0ELb0ELb1ELb0ELi3ELi1ELi1ELi1ELb0EEENS1_21CollectiveEpilogueBwdISD_SE_SG_Li384ELb1ELb1ELi3EEENS1_19SingleTileSchedulerILb1ELb0ELb0ELi96EEEEEEEEEvNT_6ParamsE,"ax",@progbits
	.align	128
.text._ZN7cutlass13device_kernelIN5flash11enable_sm90INS1_16FlashAttnBwdSm90INS1_25CollectiveMainloopBwdSm90ILi2ELi1ELi1EN4cute5tupleIJNS5_1CILi1EEES8_S8_EEENS6_IJNS7_ILi64EEENS7_ILi96EEENS7_ILi192EEEEEENS_10bfloat16_tEfNS_4arch4Sm90ELb0ELb0ELb0ELb1ELb0ELb0ELb1ELb0ELi3ELi1ELi1ELi1ELb0EEENS1_21CollectiveEpilogueBwdISD_SE_SG_Li384ELb1ELb1ELi3EEENS1_19SingleTileSchedulerILb1ELb0ELb0ELi96EEEEEEEEEvNT_6ParamsE:
        .type           _ZN7cutlass13device_kernelIN5flash11enable_sm90INS1_16FlashAttnBwdSm90INS1_25CollectiveMainloopBwdSm90ILi2ELi1ELi1EN4cute5tupleIJNS5_1CILi1EEES8_S8_EEENS6_IJNS7_ILi64EEENS7_ILi96EEENS7_ILi192EEEEEENS_10bfloat16_tEfNS_4arch4Sm90ELb0ELb0ELb0ELb1ELb0ELb0ELb1ELb0ELi3ELi1ELi1ELi1ELb0EEENS1_21CollectiveEpilogueBwdISD_SE_SG_Li384ELb1ELb1ELi3EEENS1_19SingleTileSchedulerILb1ELb0ELb0ELi96EEEEEEEEEvNT_6ParamsE,@function
        .size           _ZN7cutlass13device_kernelIN5flash11enable_sm90INS1_16FlashAttnBwdSm90INS1_25CollectiveMainloopBwdSm90ILi2ELi1ELi1EN4cute5tupleIJNS5_1CILi1EEES8_S8_EEENS6_IJNS7_ILi64EEENS7_ILi96EEENS7_ILi192EEEEEENS_10bfloat16_tEfNS_4arch4Sm90ELb0ELb0ELb0ELb1ELb0ELb0ELb1ELb0ELi3ELi1ELi1ELi1ELb0EEENS1_21CollectiveEpilogueBwdISD_SE_SG_Li384ELb1ELb1ELi3EEENS1_19SingleTileSchedulerILb1ELb0ELb0ELi96EEEEEEEEEvNT_6ParamsE,(.L_x_7677 - _ZN7cutlass13device_kernelIN5flash11enable_sm90INS1_16FlashAttnBwdSm90INS1_25CollectiveMainloopBwdSm90ILi2ELi1ELi1EN4cute5tupleIJNS5_1CILi1EEES8_S8_EEENS6_IJNS7_ILi64EEENS7_ILi96EEENS7_ILi192EEEEEENS_10bfloat16_tEfNS_4arch4Sm90ELb0ELb0ELb0ELb1ELb0ELb0ELb1ELb0ELi3ELi1ELi1ELi1ELb0EEENS1_21CollectiveEpilogueBwdISD_SE_SG_Li384ELb1ELb1ELi3EEENS1_19SingleTileSchedulerILb1ELb0ELb0ELi96EEEEEEEEEvNT_6ParamsE)
        .other          _ZN7cutlass13device_kernelIN5flash11enable_sm90INS1_16FlashAttnBwdSm90INS1_25CollectiveMainloopBwdSm90ILi2ELi1ELi1EN4cute5tupleIJNS5_1CILi1EEES8_S8_EEENS6_IJNS7_ILi64EEENS7_ILi96EEENS7_ILi192EEEEEENS_10bfloat16_tEfNS_4arch4Sm90ELb0ELb0ELb0ELb1ELb0ELb0ELb1ELb0ELi3ELi1ELi1ELi1ELb0EEENS1_21CollectiveEpilogueBwdISD_SE_SG_Li384ELb1ELb1ELi3EEENS1_19SingleTileSchedulerILb1ELb0ELb0ELi96EEEEEEEEEvNT_6ParamsE,@"STO_CUDA_ENTRY STV_DEFAULT"
_ZN7cutlass13device_kernelIN5flash11enable_sm90INS1_16FlashAttnBwdSm90INS1_25CollectiveMainloopBwdSm90ILi2ELi1ELi1EN4cute5tupleIJNS5_1CILi1EEES8_S8_EEENS6_IJNS7_ILi64EEENS7_ILi96EEENS7_ILi192EEEEEENS_10bfloat16_tEfNS_4arch4Sm90ELb0ELb0ELb0ELb1ELb0ELb0ELb1ELb0ELi3ELi1ELi1ELi1ELb0EEENS1_21CollectiveEpilogueBwdISD_SE_SG_Li384ELb1ELb1ELi3EEENS1_19SingleTileSchedulerILb1ELb0ELb0ELi96EEEEEEEEEvNT_6ParamsE:
        /* <DEDUP_REMOVED lines=22> */
.L_x_4301:
[----:B------:R-:W-:Y:S05]  /*0160*/  BSYNC B0 ;  /* 0x0000000000007941 */ /* 0x000fea0003800000 */
.L_x_4300:
        /* <DEDUP_REMOVED lines=34> */
.L_x_4302:
        /* <DEDUP_REMOVED lines=20> */
.L_x_4303:
        /* <DEDUP_REMOVED lines=8> */
.L_x_4306:
        /* <DEDUP_REMOVED lines=21> */
.L_x_4307:
        /* <DEDUP_REMOVED lines=10> */
.L_x_4309:
[----:B------:R-:W2:Y:S02]  /*0740*/  LDC R0, c[0x0][0x8bc] ;  /* 0x00022f00ff007b82 */ /* 0x000ea40000000800 */
.L_x_4308:
[----:B-1----:R-:W-:-:S05]  /*0750*/  IMAD R3, R16, 0x60, RZ ;  /* 0x0000006010037824 */ /* 0x002fca00078e02ff */
[----:B--2--5:R-:W-:-:S04]  /*0760*/  ISETP.GE.AND P0, PT, R3, R0, PT ;  /* 0x000000000300720c */ /* 0x024fc80003f06270 */
[----:B------:R-:W-:-:S04]  /*0770*/  SEL R18, R7, 0xffffffff, !P0 ;  /* 0xffffffff07127807 */ /* 0x000fc80004000000 */
[----:B------:R-:W-:-:S13]  /*0780*/  ISETP.GE.AND P0, PT, R18, RZ, PT ;  /* 0x000000ff1200720c */ /* 0x000fda0003f06270 */
[----:B------:R-:W-:Y:S05]  /*0790*/  @!P0 BRA `(.L_x_4310) ;  /* 0x0000009400c48947 */ /* 0x000fea0003800000 */
        /* <DEDUP_REMOVED lines=9> */
.L_x_4311:
        /* <DEDUP_REMOVED lines=10> */
.L_x_4312:
        /* <DEDUP_REMOVED lines=8> */
.L_x_4313:
        /* <DEDUP_REMOVED lines=9> */
.L_x_4314:
        /* <DEDUP_REMOVED lines=75> */
.L_x_4317:
        /* <DEDUP_REMOVED lines=15> */
.L_x_4316:
        /* <DEDUP_REMOVED lines=20> */
.L_x_4319:
        /* <DEDUP_REMOVED lines=15> */
.L_x_4318:
        /* <DEDUP_REMOVED lines=8> */
.L_x_4450:
        /* <DEDUP_REMOVED lines=13> */
[----:B------:R-:W-:Y:S01]  /*1300*/  SHF.R.S32.HI R9, RZ, 0x5, R2 ;  /* 0x00000005ff097819 */ /* 0x000fe20000011402 */
        /* <DEDUP_REMOVED lines=12> */
.L_x_4321:
[----:B------:R-:W-:Y:S01]  /*13d0*/  LOP3.LUT R12, R8, 0x3ffffc, RZ, 0xc0, !PT ;  /* 0x003ffffc080c7812 */ /* 0x000fe200078ec0ff */
[----:B------:R-:W-:Y:S01]  /*13e0*/  IMAD R14, R13, 0x400, R4 ;  /* 0x000004000d0e7824 */ /* 0x000fe200078e0204 */
[--C-:B------:R-:W-:Y:S02]  /*13f0*/  SHF.R.S32.HI R7, RZ, 0x1, R0.reuse ;  /* 0x00000001ff077819 */ /* 0x100fe40000011400 */
[----:B------:R-:W-:Y:S02]  /*1400*/  CS2R R70, SRZ ;  /* 0x0000000000467805 */ /* 0x000fe4000001ff00 */
[----:B------:R-:W-:Y:S01]  /*1410*/  SHF.R.S32.HI R8, RZ, 0x1f, R0 ;  /* 0x0000001fff087819 */ /* 0x000fe20000011400 */
[----:B--2---:R-:W-:Y:S01]  /*1420*/  IMAD.IADD R15, R9, 0x1, -R12 ;  /* 0x00000001090f7824 */ /* 0x004fe200078e0a0c */
[----:B------:R-:W-:Y:S02]  /*1430*/  SHF.R.S32.HI R10, RZ, 0x1f, R3 ;  /* 0x0000001fff0a7819 */ /* 0x000fe40000011403 */
[----:B------:R-:W-:-:S02]  /*1440*/  CS2R R68, SRZ ;  /* 0x0000000000447805 */ /* 0x000fc4000001ff00 */
[----:B------:R-:W-:Y:S02]  /*1450*/  LEA.HI R8, R8, R7, RZ, 0x2 ;  /* 0x0000000708087211 */ /* 0x000fe400078f10ff */
[----:B------:R-:W-:Y:S02]  /*1460*/  CS2R R66, SRZ ;  /* 0x0000000000427805 */ /* 0x000fe4000001ff00 */
[----:B------:R-:W-:Y:S02]  /*1470*/  LEA.HI R10, R10, R3, RZ, 0x3 ;  /* 0x000000030a0a7211 */ /* 0x000fe400078f18ff */
[----:B------:R-:W-:Y:S02]  /*1480*/  CS2R R64, SRZ ;  /* 0x0000000000407805 */ /* 0x000fe4000001ff00 */
[----:B------:R-:W-:Y:S02]  /*1490*/  LOP3.LUT R8, R8, 0xfffffffc, RZ, 0xc0, !PT ;  /* 0xfffffffc08087812 */ /* 0x000fe400078ec0ff */
[----:B------:R-:W-:-:S02]  /*14a0*/  CS2R R62, SRZ ;  /* 0x00000000003e7805 */ /* 0x000fc4000001ff00 */
        /* <DEDUP_REMOVED lines=14> */
[----:B------:R-:W-:Y:S02]  /*1590*/  SHF.R.S32.HI R6, RZ, 0x2, R0 ;  /* 0x00000002ff067819 */ /* 0x000fe40000011400 */
[----:B------:R-:W-:Y:S02]  /*15a0*/  CS2R R56, SRZ ;  /* 0x0000000000387805 */ /* 0x000fe4000001ff00 */
[----:B------:R-:W-:Y:S01]  /*15b0*/  LOP3.LUT R12, R9, 0x8, R12, 0xf8, !PT ;  /* 0x00000008090c7812 */ /* 0x000fe200078ef80c */
[----:B------:R-:W-:Y:S01]  /*15c0*/  IMAD R10, R11, 0x20, R10 ;  /* 0x000000200b0a7824 */ /* 0x000fe200078e020a */
[----:B------:R-:W-:-:S02]  /*15d0*/  SHF.R.S32.HI R7, RZ, 0x1f, R0 ;  /* 0x0000001fff077819 */ /* 0x000fc40000011400 */
[----:B------:R-:W-:Y:S02]  /*15e0*/  CS2R R54, SRZ ;  /* 0x0000000000367805 */ /* 0x000fe4000001ff00 */
[----:B------:R-:W-:Y:S01]  /*15f0*/  SHF.R.U32.HI R9, RZ, 0x3, R9 ;  /* 0x00000003ff097819 */ /* 0x000fe20000011609 */
[----:B------:R-:W-:Y:S01]  /*1600*/  IMAD R10, R15, 0x200, R10 ;  /* 0x000002000f0a7824 */ /* 0x000fe200078e020a */
[----:B------:R-:W-:Y:S01]  /*1610*/  LEA.HI R7, R7, R6, RZ, 0x3 ;  /* 0x0000000607077211 */ /* 0x000fe200078f18ff */
[----:B------:R-:W-:Y:S01]  /*1620*/  IMAD.MOV.U32 R15, RZ, RZ, 0x20 ;  /* 0x00000020ff0f7424 */ /* 0x000fe200078e00ff */
[----:B------:R-:W-:Y:S01]  /*1630*/  LOP3.LUT R9, R12, R9, RZ, 0x3c, !PT ;  /* 0x000000090c097212 */ /* 0x000fe200078e3cff */
[----:B------:R-:W-:Y:S01]  /*1640*/  IMAD.MOV.U32 R12, RZ, RZ, RZ ;  /* 0x000000ffff0c7224 */ /* 0x000fe200078e00ff */
[----:B-1----:R-:W-:Y:S02]  /*1650*/  LOP3.LUT R13, R0, 0xfffffffc, RZ, 0xc0, !PT ;  /* 0xfffffffc000d7812 */ /* 0x002fe400078ec0ff */
[----:B------:R-:W-:-:S02]  /*1660*/  CS2R R52, SRZ ;  /* 0x0000000000347805 */ /* 0x000fc4000001ff00 */
[----:B------:R-:W-:Y:S01]  /*1670*/  LEA.HI R3, R3, R4, RZ, 0x5 ;  /* 0x0000000403037211 */ /* 0x000fe200078f28ff */
[----:B------:R-:W-:Y:S01]  /*1680*/  IMAD.IADD R9, R10, 0x1, R9 ;  /* 0x000000010a097824 */ /* 0x000fe200078e0209 */
[----:B------:R-:W-:Y:S01]  /*1690*/  LOP3.LUT R7, R7, 0xfffffff8, RZ, 0xc0, !PT ;  /* 0xfffffff807077812 */ /* 0x000fe200078ec0ff */
[----:B------:R-:W-:Y:S01]  /*16a0*/  IMAD.IADD R0, R4, 0x1, -R13 ;  /* 0x0000000104007824 */ /* 0x000fe200078e0a0d */
[----:B------:R-:W-:Y:S01]  /*16b0*/  LOP3.LUT P0, RZ, R8, 0x2, RZ, 0xc0, !PT ;  /* 0x0000000208ff7812 */ /* 0x000fe2000780c0ff */
[----:B------:R-:W-:Y:S01]  /*16c0*/  IMAD.SHL.U32 R4, R14, 0x4, RZ ;  /* 0x000000040e047824 */ /* 0x000fe200078e00ff */
[----:B------:R-:W-:Y:S01]  /*16d0*/  SHF.R.S32.HI R3, RZ, 0x5, R3 ;  /* 0x00000005ff037819 */ /* 0x000fe20000011403 */
[----:B------:R-:W-:Y:S01]  /*16e0*/  IMAD.IADD R16, R6, 0x1, -R7 ;  /* 0x0000000106107824 */ /* 0x000fe200078e0a07 */
[----:B------:R-:W-:Y:S01]  /*16f0*/  SEL R15, R15, 0xffffffe0, !P0 ;  /* 0xffffffe00f0f7807 */ /* 0x000fe20004000000 */
[----:B------:R-:W-:Y:S01]  /*1700*/  IMAD R0, R0, -0x2, R21 ;  /* 0xfffffffe00007824 */ /* 0x000fe200078e0215 */
[----:B------:R-:W-:Y:S01]  /*1710*/  LEA R14, R9, UR36, 0x1 ;  /* 0x00000024090e7c11 */ /* 0x000fe2000f8e08ff */
[----:B------:R-:W-:Y:S01]  /*1720*/  IMAD R16, R3, 0x10, R16 ;  /* 0x0000001003107824 */ /* 0x000fe200078e0210 */
[----:B------:R-:W-:-:S02]  /*1730*/  LOP3.LUT R13, R17, 0x1, RZ, 0xfc, !PT ;  /* 0x00000001110d7812 */ /* 0x000fc400078efcff */
[----:B------:R-:W-:Y:S02]  /*1740*/  CS2R R6, SRZ ;  /* 0x0000000000067805 */ /* 0x000fe4000001ff00 */
[----:B------:R-:W-:Y:S01]  /*1750*/  SHF.R.S32.HI R17, RZ, 0x6, R2 ;  /* 0x00000006ff117819 */ /* 0x000fe20000011402 */
[----:B------:R-:W-:Y:S01]  /*1760*/  IMAD.MOV.U32 R3, RZ, RZ, RZ ;  /* 0x000000ffff037224 */ /* 0x000fe200078e00ff */
        /* <DEDUP_REMOVED lines=39> */
[----:B------:R-:W-:-:S07]  /*19e0*/  IADD3 R15, R15, 0x30400, R14 ;  /* 0x000304000f0f7810 */ /* 0x000fce0007ffe00e */
.L_x_4333:
[----:B------:R-:W-:-:S13]  /*19f0*/  ISETP.NE.AND P0, PT, R13, 0x3, PT ;  /* 0x000000030d00780c */ /* 0x000fda0003f05270 */
[----:B-1----:R-:W-:Y:S05]  /*1a00*/  @!P0 BRA `(.L_x_4323) ;  /* 0x0000000000048947 */ /* 0x002fea0003800000 */
[----:B------:R-:W-:Y:S01]  /*1a10*/  BPT.TRAP 0x1 ;  /* 0x000000040000795c */ /* 0x000fe20000300000 */
.L_x_4323:
[----:B------:R-:W-:Y:S02]  /*1a20*/  LEA R4, R3, UR36, 0x3 ;  /* 0x0000002403047c11 */ /* 0x000fe4000f8e18ff */
[----:B------:R-:W-:-:S04]  /*1a30*/  SHF.L.U32 R9, R7, 0x1f, RZ ;  /* 0x0000001f07097819 */ /* 0x000fc800000006ff */
[----:B------:R1:W2:Y:S01]  /*1a40*/  SYNCS.PHASECHK.TRANS64.TRYWAIT P1, [R4+URZ+0x36410], R9 ;  /* 0x03641009040075a7 */ /* 0x0002a2000802017f */
[----:B------:R-:W-:Y:S05]  /*1a50*/  @!P0 BRA `(.L_x_4324) ;  /* 0x0000000000048947 */ /* 0x000fea0003800000 */
[----:B------:R-:W-:Y:S01]  /*1a60*/  BPT.TRAP 0x1 ;  /* 0x000000040000795c */ /* 0x000fe20000300000 */
.L_x_4324:
[----:B--2---:R-:W-:Y:S05]  /*1a70*/  @P1 BRA `(.L_x_4325) ;  /* 0x0000000000081947 */ /* 0x004fea0003800000 */
[----:B------:R-:W2:Y:S02]  /*1a80*/  SYNCS.PHASECHK.TRANS64.TRYWAIT P1, [R4+URZ+0x36410], R9 ;  /* 0x03641009040075a7 */ /* 0x000ea4000802017f */
[----:B--2---:R-:W-:Y:S05]  /*1a90*/  @!P1 BRA `(.L_x_4326) ;  /* 0x00000084003c9947 */ /* 0x004fea0003800000 */
.L_x_4325:
        /* <DEDUP_REMOVED lines=103> */
.L_x_4327:
[----:B-12---:R-:W-:-:S04]  /*2110*/  SHF.L.U32 R9, R6, 0x1f, RZ ;  /* 0x0000001f06097819 */ /* 0x006fc800000006ff */
[----:B------:R1:W2:Y:S01]  /*2120*/  SYNCS.PHASECHK.TRANS64.TRYWAIT P1, [UR36+0x36430], R9 ;  /* 0x03643009ff0075a7 */ /* 0x0002a20008020164 */
[----:B------:R-:W-:Y:S05]  /*2130*/  @!P0 BRA `(.L_x_4328) ;  /* 0x0000000000048947 */ /* 0x000fea0003800000 */
[----:B------:R-:W-:Y:S01]  /*2140*/  BPT.TRAP 0x1 ;  /* 0x000000040000795c */ /* 0x000fe20000300000 */
.L_x_4328:
[----:B--2---:R-:W-:Y:S05]  /*2150*/  @P1 BRA `(.L_x_4329) ;  /* 0x0000000000081947 */ /* 0x004fea0003800000 */
[----:B------:R-:W2:Y:S02]  /*2160*/  SYNCS.PHASECHK.TRANS64.TRYWAIT P1, [UR36+0x36430], R9 ;  /* 0x03643009ff0075a7 */ /* 0x000ea40008020164 */
[----:B--2---:R-:W-:Y:S05]  /*2170*/  @!P1 BRA `(.L_x_4330) ;  /* 0x0000007c00989947 */ /* 0x004fea0003800000 */
.L_x_4329:
[----:B------:R-:W-:Y:S01]  /*2180*/  UIADD3 UR5, UR36, 0x2a000, URZ ;  /* 0x0002a00024057890 */ /* 0x000fe2000fffe03f */
[----:B------:R-:W-:Y:S01]  /*2190*/  WARPGROUP.ARRIVE ;  /* 0x00000000000079c5 */ /* 0x000fe20000000000 */
[----:B------:R-:W-:Y:S01]  /*21a0*/  UIADD3 UR4, UR4, 0x9000, URZ ;  /* 0x0000900004047890 */ /* 0x000fe2000fffe03f */
[C---:B------:R-:W-:Y:S01]  /*21b0*/  ISETP.GT.AND P1, PT, R0.reuse, RZ, PT ;  /* 0x000000ff0000720c */ /* 0x040fe20003f24270 */
[----:B------:R-:W-:Y:S01]  /*21c0*/  USHF.R.U32.HI UR6, URZ, 0x4, UR5 ;  /* 0x000000043f067899 */ /* 0x000fe20008011605 */
[----:B------:R-:W-:Y:S01]  /*21d0*/  ISETP.GT.AND P2, PT, R0, 0x1, PT ;  /* 0x000000010000780c */ /* 0x000fe20003f44270 */
[----:B------:R-:W-:Y:S01]  /*21e0*/  USHF.R.U32.HI UR4, URZ, 0x4, UR4 ;  /* 0x000000043f047899 */ /* 0x000fe20008011604 */
[----:B-12---:R-:W-:Y:S01]  /*21f0*/  FSEL R9, R138, -INF , P1 ;  /* 0xff8000008a097808 */ /* 0x006fe20000800000 */
        /* <DEDUP_REMOVED lines=10> */
[--C-:B------:R-:W-:Y:S01]  /*22a0*/  FFMA.FTZ R138, R9, UR40, -R20.reuse ;  /* 0x00000028098a7c23 */ /* 0x100fe20008010814 */
[----:B------:R-:W-:Y:S01]  /*22b0*/  UMOV UR8, UR4 ;  /* 0x0000000400087c82 */ /* 0x000fe20008000000 */
[----:B------:R-:W-:Y:S01]  /*22c0*/  FSEL R140, R140, -INF , P3 ;  /* 0xff8000008c8c7808 */ /* 0x000fe20001800000 */
        /* <DEDUP_REMOVED lines=19> */
[C---:B------:R-:W-:Y:S01]  /*2400*/  ISETP.GT.AND P1, PT, R0.reuse, 0x10, PT ;  /* 0x000000100000780c */ /* 0x040fe20003f24270 */
[----:B------:R-:W-:Y:S01]  /*2410*/  UMOV UR7, 0x80000020 ;  /* 0x8000002000077882 */ /* 0x000fe20000000000 */
[----:B------:R-:W-:-:S02]  /*2420*/  ISETP.GT.AND P2, PT, R0, 0x11, PT ;  /* 0x000000110000780c */ /* 0x000fc40003f44270 */
        /* <DEDUP_REMOVED lines=22> */
[----:B------:R-:W-:-:S03]  /*2590*/  UIADD3 UR8, UR4, 0x4, URZ ;  /* 0x0000000404087890 */ /* 0x000fc6000fffe03f */
[----:B------:R-:W2:Y:S01]  /*25a0*/  MUFU.EX2 R142, R142 ;  /* 0x0000008e008e7308 */ /* 0x000ea20000000800 */
[----:B------:R-:W-:Y:S01]  /*25b0*/  UMOV UR11, 0x40000040 ;  /* 0x40000040000b7882 */ /* 0x000fe20000000000 */
[----:B------:R-:W-:Y:S01]  /*25c0*/  UMOV UR9, 0x40000040 ;  /* 0x4000004000097882 */ /* 0x000fe20000000000 */
[----:B-1----:R-:W-:-:S05]  /*25d0*/  F2FP.BF16.F32.PACK_AB R9, R139, R138 ;  /* 0x0000008a8b09723e */ /* 0x002fca00000010ff */
        /* <DEDUP_REMOVED lines=123> */
[----:B------:R-:W-:-:S05]  /*2d90*/  FMUL.FTZ R125, R144, R125 ;  /* 0x0000007d907d7220 */ /* 0x000fca0000410000 */
        /* <DEDUP_REMOVED lines=109> */
.L_x_4331:
        /* <DEDUP_REMOVED lines=60> */
.L_x_4332:
[----:B------:R-:W-:Y:S01]  /*3830*/  VIADD R12, R12, 0x1 ;  /* 0x000000010c0c7836 */ /* 0x000fe20000000000 */
[----:B------:R-:W-:Y:S01]  /*3840*/  LOP3.LUT R6, R6, 0x1, RZ, 0x3c, !PT ;  /* 0x0000000106067812 */ /* 0x000fe200078e3cff */
[----:B------:R-:W-:Y:S02]  /*3850*/  VIADD R4, R4, 0x36420 ;  /* 0x0003642004047836 */ /* 0x000fe40000000000 */
[----:B------:R-:W-:Y:S01]  /*3860*/  VIADD R3, R3, 0x1 ;  /* 0x0000000103037836 */ /* 0x000fe20000000000 */
[----:B------:R-:W-:Y:S02]  /*3870*/  ISETP.GE.AND P1, PT, R12, R17, PT ;  /* 0x000000110c00720c */ /* 0x000fe40003f26270 */
[----:B------:R-:W-:Y:S02]  /*3880*/  PRMT R4, RZ, 0x654, R4 ;  /* 0x00000654ff047816 */ /* 0x000fe40000000004 */
[C---:B------:R-:W-:Y:S02]  /*3890*/  ISETP.NE.AND P0, PT, R3.reuse, 0x2, PT ;  /* 0x000000020300780c */ /* 0x040fe40003f05270 */
[----:B------:R2:W-:Y:S02]  /*38a0*/  SYNCS.ARRIVE.TRANS64.RED.A1T0 RZ, [R4+URZ], RZ ;  /* 0x000000ff04ff79a7 */ /* 0x0005e4000810043f */
[----:B------:R-:W-:-:S02]  /*38b0*/  SEL R3, R3, RZ, P0 ;  /* 0x000000ff03037207 */ /* 0x000fc40000000000 */
[----:B--2---:R-:W-:-:S04]  /*38c0*/  SEL R4, RZ, 0x1, P0 ;  /* 0x00000001ff047807 */ /* 0x004fc80000000000 */
[----:B------:R-:W-:Y:S01]  /*38d0*/  LOP3.LUT R7, R7, R4, RZ, 0x3c, !PT ;  /* 0x0000000407077212 */ /* 0x000fe200078e3cff */
[----:B------:R-:W-:Y:S06]  /*38e0*/  @!P1 BRA `(.L_x_4333) ;  /* 0xffffffe000409947 */ /* 0x000fec000383ffff */
        /* <DEDUP_REMOVED lines=50> */
.L_x_4315:
[----:B------:R-:W-:Y:S05]  /*3c10*/  @P0 BRA `(.L_x_4334) ;  /* 0x0000001400f00947 */ /* 0x000fea0003800000 */
[----:B------:R-:W3:Y:S01]  /*3c20*/  S2R R0, SR_TID.X ;  /* 0x0000000000007919 */ /* 0x000ee20000002100 */
[----:B------:R-:W4:Y:S01]  /*3c30*/  S2UR UR5, SR_CgaCtaId ;  /* 0x00000000000579c3 */ /* 0x000f220000008800 */
[----:B------:R-:W-:Y:S01]  /*3c40*/  UMOV UR4, 0x400 ;  /* 0x0000040000047882 */ /* 0x000fe20000000000 */
[----:B------:R-:W-:-:S06]  /*3c50*/  F2FP.BF16.F32.PACK_AB R72, R73, R72 ;  /* 0x000000484948723e */ /* 0x000fcc00000010ff */
[----:B------:R-:W-:Y:S01]  /*3c60*/  BAR.SYNC.DEFER_BLOCKING 0x1, 0x180 ;  /* 0x0046000000007b1d */ /* 0x000fe20000010000 */
        /* <DEDUP_REMOVED lines=10> */
[----:B----4-:R-:W-:Y:S01]  /*3d10*/  ULEA UR4, UR5, UR4, 0x18 ;  /* 0x0000000405047291 */ /* 0x010fe2000f8ec03f */
[----:B------:R-:W-:Y:S02]  /*3d20*/  F2FP.BF16.F32.PACK_AB R90, R93, R92 ;  /* 0x0000005c5d5a723e */ /* 0x000fe400000010ff */
[----:B------:R-:W-:-:S02]  /*3d30*/  F2FP.BF16.F32.PACK_AB R91, R95, R94 ;  /* 0x0000005e5f5b723e */ /* 0x000fc400000010ff */
[----:B------:R-:W-:Y:S01]  /*3d40*/  F2FP.BF16.F32.PACK_AB R97, R99, R98 ;  /* 0x000000626361723e */ /* 0x000fe200000010ff */
[----:B---3--:R-:W-:Y:S01]  /*3d50*/  VIADD R0, R0, 0xffffff80 ;  /* 0xffffff8000007836 */ /* 0x008fe20000000000 */
[----:B------:R-:W-:Y:S02]  /*3d60*/  F2FP.BF16.F32.PACK_AB R104, R105, R104 ;  /* 0x000000686968723e */ /* 0x000fe400000010ff */
[----:B------:R-:W-:Y:S01]  /*3d70*/  F2FP.BF16.F32.PACK_AB R98, R101, R100 ;  /* 0x000000646562723e */ /* 0x000fe200000010ff */
[----:B-12---:R-:W-:Y:S01]  /*3d80*/  IMAD.SHL.U32 R2, R0, 0x40, RZ ;  /* 0x0000004000027824 */ /* 0x006fe200078e00ff */
[----:B------:R-:W-:Y:S02]  /*3d90*/  SHF.R.S32.HI R7, RZ, 0x1f, R0 ;  /* 0x0000001fff077819 */ /* 0x000fe40000011400 */
[----:B------:R-:W-:Y:S02]  /*3da0*/  F2FP.BF16.F32.PACK_AB R99, R103, R102 ;  /* 0x000000666763723e */ /* 0x000fe400000010ff */
[----:B------:R-:W-:-:S02]  /*3db0*/  LEA.HI R4, R7, R0, RZ, 0x4 ;  /* 0x0000000007047211 */ /* 0x000fc400078f20ff */
[CC--:B------:R-:W-:Y:S02]  /*3dc0*/  LEA.HI R5, R7.reuse, R0.reuse, RZ, 0x5 ;  /* 0x0000000007057211 */ /* 0x0c0fe400078f28ff */
[----:B------:R-:W-:Y:S02]  /*3dd0*/  SHF.R.S32.HI R9, RZ, 0x4, R4 ;  /* 0x00000004ff097819 */ /* 0x000fe40000011404 */
[----:B------:R-:W-:Y:S02]  /*3de0*/  LOP3.LUT R2, R2, 0x1c0, RZ, 0xc0, !PT ;  /* 0x000001c002027812 */ /* 0x000fe400078ec0ff */
[----:B------:R-:W-:Y:S02]  /*3df0*/  LEA.HI R4, R4, R9, RZ, 0x1 ;  /* 0x0000000904047211 */ /* 0x000fe400078f08ff */
[----:B------:R-:W-:Y:S02]  /*3e00*/  SHF.R.U32.HI R5, RZ, 0x1, R5 ;  /* 0x00000001ff057819 */ /* 0x000fe40000011605 */
[----:B------:R-:W-:-:S02]  /*3e10*/  LEA.HI R3, R7, R0, RZ, 0x3 ;  /* 0x0000000007037211 */ /* 0x000fc400078f18ff */
[----:B------:R-:W-:Y:S02]  /*3e20*/  LOP3.LUT R6, R4, 0x7ffffe, RZ, 0xc0, !PT ;  /* 0x007ffffe04067812 */ /* 0x000fe400078ec0ff */
[----:B------:R-:W-:Y:S02]  /*3e30*/  LEA.HI R7, R7, R0, RZ, 0x7 ;  /* 0x0000000007077211 */ /* 0x000fe400078f38ff */
[----:B------:R-:W-:Y:S01]  /*3e40*/  LOP3.LUT R4, R2, 0x30, R5, 0xf8, !PT ;  /* 0x0000003002047812 */ /* 0x000fe200078ef805 */
[----:B------:R-:W-:Y:S01]  /*3e50*/  IMAD.IADD R6, R9, 0x1, -R6 ;  /* 0x0000000109067824 */ /* 0x000fe200078e0a06 */
[----:B------:R-:W-:Y:S02]  /*3e60*/  SHF.R.S32.HI R5, RZ, 0x7, R7 ;  /* 0x00000007ff057819 */ /* 0x000fe40000011407 */
[----:B------:R-:W-:Y:S02]  /*3e70*/  LOP3.LUT R3, R4, 0x8, R3, 0xf8, !PT ;  /* 0x0000000804037812 */ /* 0x000fe400078ef803 */
[----:B------:R-:W-:Y:S01]  /*3e80*/  SHF.R.U32.HI R2, RZ, 0x3, R2 ;  /* 0x00000003ff027819 */ /* 0x000fe20000011602 */
[----:B------:R-:W-:Y:S01]  /*3e90*/  IMAD R5, R5, 0xc, R6 ;  /* 0x0000000c05057824 */ /* 0x000fe200078e0206 */
[----:B------:R-:W-:-:S02]  /*3ea0*/  F2FP.BF16.F32.PACK_AB R105, R107, R106 ;  /* 0x0000006a6b69723e */ /* 0x000fc400000010ff */
[----:B------:R-:W-:Y:S02]  /*3eb0*/  LOP3.LUT R2, R3, R2, RZ, 0x3c, !PT ;  /* 0x0000000203027212 */ /* 0x000fe400078e3cff */
[----:B------:R-:W-:Y:S02]  /*3ec0*/  F2FP.BF16.F32.PACK_AB R112, R113, R112 ;  /* 0x000000707170723e */ /* 0x000fe400000010ff */
[----:B------:R-:W-:Y:S01]  /*3ed0*/  F2FP.BF16.F32.PACK_AB R106, R109, R108 ;  /* 0x0000006c6d6a723e */ /* 0x000fe200000010ff */
[----:B------:R-:W-:Y:S01]  /*3ee0*/  IMAD.U32 R4, R5, 0x200, R2 ;  /* 0x0000020005047824 */ /* 0x000fe200078e0002 */
[----:B------:R-:W-:Y:S01]  /*3ef0*/  F2FP.BF16.F32.PACK_AB R107, R111, R110 ;  /* 0x0000006e6f6b723e */ /* 0x000fe200000010ff */
[----:B------:R-:W1:Y:S01]  /*3f00*/  LDC.64 R2, c[0x0][0x870] ;  /* 0x00021c00ff027b82 */ /* 0x000e620000000a00 */
[----:B------:R-:W-:Y:S02]  /*3f10*/  F2FP.BF16.F32.PACK_AB R113, R115, R114 ;  /* 0x000000727371723e */ /* 0x000fe400000010ff */
[----:B------:R-:W-:-:S02]  /*3f20*/  LEA R6, R4, UR4, 0x1 ;  /* 0x0000000404067c11 */ /* 0x000fc4000f8e08ff */
[----:B------:R-:W-:Y:S02]  /*3f30*/  F2FP.BF16.F32.PACK_AB R24, R25, R24 ;  /* 0x000000181918723e */ /* 0x000fe400000010ff */
[----:B------:R-:W-:Y:S01]  /*3f40*/  F2FP.BF16.F32.PACK_AB R114, R117, R116 ;  /* 0x000000747572723e */ /* 0x000fe200000010ff */
[----:B------:R-:W-:Y:S01]  /*3f50*/  STSM.16.MT88.4 [R6+0x9000], R72 ;  /* 0x0090004806007844 */ /* 0x000fe20000004200 */
[----:B------:R-:W-:Y:S01]  /*3f60*/  F2FP.BF16.F32.PACK_AB R115, R119, R118 ;  /* 0x000000767773723e */ /* 0x000fe200000010ff */
[----:B------:R-:W2:Y:S01]  /*3f70*/  LDC.64 R4, c[0x0][0x870] ;  /* 0x00021c00ff047b82 */ /* 0x000ea20000000a00 */
        /* <DEDUP_REMOVED lines=17> */
[----:B------:R-:W-:Y:S01]  /*4090*/  F2FP.BF16.F32.PACK_AB R42, R45, R44 ;  /* 0x0000002c2d2a723e */ /* 0x000fe200000010ff */
[----:B--2---:R-:W-:Y:S01]  /*40a0*/  IMAD.WIDE R4, R18, 0x4, R4 ;  /* 0x0000000412047825 */ /* 0x004fe200078e0204 */
[----:B------:R-:W-:Y:S01]  /*40b0*/  F2FP.BF16.F32.PACK_AB R43, R47, R46 ;  /* 0x0000002e2f2b723e */ /* 0x000fe200000010ff */
[----:B------:R-:W-:Y:S01]  /*40c0*/  STSM.16.MT88.4 [R6+0x800], R32 ;  /* 0x0008002006007844 */ /* 0x000fe20000004200 */
[----:B------:R-:W-:Y:S02]  /*40d0*/  F2FP.BF16.F32.PACK_AB R49, R51, R50 ;  /* 0x000000323331723e */ /* 0x000fe400000010ff */
[----:B------:R-:W-:Y:S01]  /*40e0*/  F2FP.BF16.F32.PACK_AB R64, R65, R64 ;  /* 0x000000404140723e */ /* 0x000fe200000010ff */
[----:B------:R-:W-:Y:S01]  /*40f0*/  STSM.16.MT88.4 [R6+0x1000], R40 ;  /* 0x0010002806007844 */ /* 0x000fe20000004200 */
[----:B------:R-:W-:Y:S01]  /*4100*/  F2FP.BF16.F32.PACK_AB R50, R53, R52 ;  /* 0x000000343532723e */ /* 0x000fe200000010ff */
[----:B------:R-:W-:Y:S01]  /*4110*/  ULDC UR5, c[0x0][0x808] ;  /* 0x0002020000057ab9 */ /* 0x000fe20000000800 */
[----:B------:R-:W-:Y:S01]  /*4120*/  F2FP.BF16.F32.PACK_AB R51, R55, R54 ;  /* 0x000000363733723e */ /* 0x000fe200000010ff */
[----:B------:R-:W2:Y:S01]  /*4130*/  LDC.64 R36, c[0x0][0x850] ;  /* 0x00021400ff247b82 */ /* 0x000ea20000000a00 */
[----:B------:R-:W-:-:S02]  /*4140*/  F2FP.BF16.F32.PACK_AB R57, R59, R58 ;  /* 0x0000003a3b39723e */ /* 0x000fc400000010ff */
[----:B------:R-:W-:Y:S01]  /*4150*/  F2FP.BF16.F32.PACK_AB R58, R61, R60 ;  /* 0x0000003c3d3a723e */ /* 0x000fe200000010ff */
[----:B------:R-:W-:Y:S01]  /*4160*/  STSM.16.MT88.4 [R6+0x1800], R48 ;  /* 0x0018003006007844 */ /* 0x000fe20000004200 */
[----:B------:R-:W-:Y:S02]  /*4170*/  F2FP.BF16.F32.PACK_AB R59, R63, R62 ;  /* 0x0000003e3f3b723e */ /* 0x000fe400000010ff */
[----:B------:R-:W-:Y:S02]  /*4180*/  F2FP.BF16.F32.PACK_AB R65, R67, R66 ;  /* 0x000000424341723e */ /* 0x000fe400000010ff */
[----:B------:R-:W-:Y:S01]  /*4190*/  F2FP.BF16.F32.PACK_AB R66, R69, R68 ;  /* 0x000000444542723e */ /* 0x000fe200000010ff */
[----:B------:R-:W-:Y:S01]  /*41a0*/  STSM.16.MT88.4 [R6+0x2000], R56 ;  /* 0x0020003806007844 */ /* 0x000fe20000004200 */
[----:B------:R-:W-:Y:S02]  /*41b0*/  F2FP.BF16.F32.PACK_AB R67, R71, R70 ;  /* 0x000000464743723e */ /* 0x000fe400000010ff */
[----:B-1----:R-:W-:-:S03]  /*41c0*/  ISETP.NE.U32.AND P0, PT, R2, RZ, PT ;  /* 0x000000ff0200720c */ /* 0x002fc60003f05070 */
[----:B------:R1:W-:Y:S01]  /*41d0*/  STSM.16.MT88.4 [R6+0x2800], R64 ;  /* 0x0028004006007844 */ /* 0x0003e20000004200 */
[----:B------:R-:W-:Y:S01]  /*41e0*/  BAR.SYNC.DEFER_BLOCKING 0x1, 0x180 ;  /* 0x0046000000007b1d */ /* 0x000fe20000010000 */
[----:B------:R-:W-:-:S07]  /*41f0*/  ISETP.NE.AND.EX P0, PT, R3, RZ, PT, P0 ;  /* 0x000000ff0300720c */ /* 0x000fce0003f05300 */
[----:B------:R-:W3:Y:S06]  /*4200*/  LDC.64 R2, c[0x0][0x878] ;  /* 0x00021e00ff027b82 */ /* 0x000eec0000000a00 */
[----:B------:R-:W4:Y:S01]  /*4210*/  @P0 LDG.E R8, desc[UR38][R4.64] ;  /* 0x0000002604080981 */ /* 0x000f22000c1e1900 */
[----:B------:R-:W-:Y:S01]  /*4220*/  IMAD.U32 R7, RZ, RZ, UR5 ;  /* 0x00000005ff077e24 */ /* 0x000fe2000f8e00ff */
[----:B---3--:R-:W-:-:S04]  /*4230*/  ISETP.NE.U32.AND P1, PT, R2, RZ, PT ;  /* 0x000000ff0200720c */ /* 0x008fc80003f25070 */
[----:B------:R-:W-:Y:S01]  /*4240*/  ISETP.NE.AND.EX P1, PT, R3, RZ, PT, P1 ;  /* 0x000000ff0300720c */ /* 0x000fe20003f25310 */
[----:B-1----:R-:W-:-:S12]  /*4250*/  IMAD.HI R6, R0, 0x2aaaaaab, RZ ;  /* 0x2aaaaaab00067827 */ /* 0x002fd800078e02ff */
[----:B------:R-:W1:Y:S01]  /*4260*/  @P1 LDC.64 R2, c[0x0][0x878] ;  /* 0x00021e00ff021b82 */ /* 0x000e620000000a00 */
[----:B------:R-:W-:-:S04]  /*4270*/  SHF.R.U32.HI R9, RZ, 0x1f, R6 ;  /* 0x0000001fff097819 */ /* 0x000fc80000011606 */
[----:B------:R-:W-:-:S05]  /*4280*/  LEA.HI.SX32 R45, R6, R9, 0x1e ;  /* 0x00000009062d7211 */ /* 0x000fca00078ff2ff */
[C---:B------:R-:W-:Y:S01]  /*4290*/  IMAD R0, R45.reuse, -0x18, R0 ;  /* 0xffffffe82d007824 */ /* 0x040fe200078e0200 */
[----:B------:R-:W3:Y:S01]  /*42a0*/  S2R R38, SR_CTAID.X ;  /* 0x0000000000267919 */ /* 0x000ee20000002500 */
        /* <DEDUP_REMOVED lines=16> */
[----:B----4-:R-:W-:Y:S01]  /*43b0*/  @P0 SHF.R.S32.HI R9, RZ, 0x1f, R8 ;  /* 0x0000001fff090819 */ /* 0x010fe20000011408 */
[----:B--23--:R-:W-:Y:S06]  /*43c0*/  @P1 BRA `(.L_x_4335) ;  /* 0x0000000000101947 */ /* 0x00cfec0003800000 */
[----:B------:R-:W-:Y:S05]  /*43d0*/  @!P0 BRA `(.L_x_4335) ;  /* 0x00000000000c8947 */ /* 0x000fea0003800000 */
[----:B------:R-:W2:Y:S04]  /*43e0*/  LDG.E R6, desc[UR38][R4.64] ;  /* 0x0000002604067981 */ /* 0x000ea8000c1e1900 */
[----:B-----5:R-:W2:Y:S02]  /*43f0*/  LDG.E R7, desc[UR38][R4.64+0x4] ;  /* 0x0000042604077981 */ /* 0x020ea4000c1e1900 */
[----:B--2---:R-:W-:-:S07]  /*4400*/  IMAD.IADD R7, R7, 0x1, -R6 ;  /* 0x0000000107077824 */ /* 0x004fce00078e0a06 */
.L_x_4335:
        /* <DEDUP_REMOVED lines=8> */
[----:B------:R-:W-:Y:S01]  /*4490*/  ULDC UR8, c[0x0][0x83c] ;  /* 0x00020f0000087ab9 */ /* 0x000fe20000000800 */
[----:B------:R-:W-:Y:S01]  /*44a0*/  VIADD R32, R45, 0x30 ;  /* 0x000000302d207836 */ /* 0x000fe20000000000 */
[----:B------:R1:W3:Y:S01]  /*44b0*/  LDS.128 R4, [R0+0x800] ;  /* 0x0008000000047984 */ /* 0x0002e20000000c00 */
[----:B------:R-:W-:Y:S01]  /*44c0*/  IMAD R34, R36, UR4, RZ ;  /* 0x0000000424227c24 */ /* 0x000fe2000f8e02ff */
[-C--:B------:R-:W-:Y:S01]  /*44d0*/  ISETP.GE.AND P4, PT, R3, R46.reuse, PT ;  /* 0x0000002e0300720c */ /* 0x080fe20003f86270 */
[----:B------:R-:W-:Y:S01]  /*44e0*/  VIADD R19, R45, 0x20 ;  /* 0x000000202d137836 */ /* 0x000fe20000000000 */
[----:B------:R1:W4:Y:S01]  /*44f0*/  LDS.128 R8, [R0+0x1000] ;  /* 0x0010000000087984 */ /* 0x0003220000000c00 */
[----:B------:R-:W-:Y:S01]  /*4500*/  SHF.R.S32.HI R3, RZ, 0x1f, R2 ;  /* 0x0000001fff037819 */ /* 0x000fe20000011402 */
[----:B------:R-:W-:Y:S01]  /*4510*/  IMAD R37, R37, UR5, R34 ;  /* 0x0000000525257c24 */ /* 0x000fe2000f8e0222 */
[-C--:B------:R-:W-:Y:S01]  /*4520*/  ISETP.GE.AND P2, PT, R32, R46.reuse, PT ;  /* 0x0000002e2000720c */ /* 0x080fe20003f46270 */
[----:B------:R1:W1:Y:S01]  /*4530*/  LDS.128 R12, [R0+0x1800] ;  /* 0x00180000000c7984 */ /* 0x0002620000000c00 */
[----:B------:R-:W1:Y:S01]  /*4540*/  LDC.64 R32, c[0x0][0x820] ;  /* 0x00020800ff207b82 */ /* 0x000e620000000a00 */
[----:B------:R-:W-:Y:S01]  /*4550*/  IMAD.WIDE.U32 R34, R36, UR5, R2 ;  /* 0x0000000524227c25 */ /* 0x000fe2000f8e0002 */
[-C--:B------:R-:W-:Y:S01]  /*4560*/  ISETP.GE.AND P3, PT, R45, R46.reuse, PT ;  /* 0x0000002e2d00720c */ /* 0x080fe20003f66270 */
[----:B------:R1:W1:Y:S01]  /*4570*/  LDS.128 R20, [R0+0x2000] ;  /* 0x0020000000147984 */ /* 0x0002620000000c00 */
[----:B------:R-:W-:Y:S01]  /*4580*/  SHF.R.S32.HI R36, RZ, 0x1f, R18 ;  /* 0x0000001fff247819 */ /* 0x000fe20000011412 */
[----:B------:R-:W-:Y:S01]  /*4590*/  ULDC.64 UR6, c[0x0][0x858] ;  /* 0x0002160000067ab9 */ /* 0x000fe20000000a00 */
[----:B------:R-:W-:Y:S01]  /*45a0*/  ISETP.GE.OR P6, PT, R2, UR8, P3 ;  /* 0x0000000802007c0c */ /* 0x000fe20009fc6670 */
[----:B------:R1:W1:Y:S01]  /*45b0*/  LDS.128 R24, [R0+0x2800] ;  /* 0x0028000000187984 */ /* 0x0002620000000c00 */
[----:B------:R-:W-:Y:S01]  /*45c0*/  SEL R44, R36, RZ, !P0 ;  /* 0x000000ff242c7207 */ /* 0x000fe20004000000 */
[----:B------:R-:W-:Y:S01]  /*45d0*/  IMAD.IADD R35, R35, 0x1, R37 ;  /* 0x0000000123237824 */ /* 0x000fe200078e0225 */
[----:B------:R-:W-:Y:S01]  /*45e0*/  ISETP.GE.AND P5, PT, R19, R46, PT ;  /* 0x0000002e1300720c */ /* 0x000fe20003fa6270 */
[C---:B------:R-:W-:Y:S01]  /*45f0*/  VIADD R19, R45.reuse, 0x40 ;  /* 0x000000402d137836 */ /* 0x040fe20000000000 */
[C---:B------:R-:W-:Y:S01]  /*4600*/  IADD3 R16, P1, R45.reuse, R16, RZ ;  /* 0x000000102d107210 */ /* 0x040fe20007f3e0ff */
[----:B------:R-:W-:Y:S01]  /*4610*/  BSSY B0, `(.L_x_4336) ;  /* 0x0000016000007945 */ /* 0x000fe20003800000 */
[----:B------:R-:W-:Y:S01]  /*4620*/  SEL R47, R18, RZ, !P0 ;  /* 0x000000ff122f7207 */ /* 0x000fe20004000000 */
[----:B------:R-:W-:Y:S01]  /*4630*/  IMAD R18, R44, UR6, RZ ;  /* 0x000000062c127c24 */ /* 0x000fe2000f8e02ff */
[----:B------:R-:W-:-:S02]  /*4640*/  LEA.HI.X.SX32 R17, R45, R17, 0x1, P1 ;  /* 0x000000112d117211 */ /* 0x000fc400008f0eff */
[----:B------:R-:W-:Y:S01]  /*4650*/  ISETP.GE.AND P1, PT, R19, R46, PT ;  /* 0x0000002e1300720c */ /* 0x000fe20003f26270 */
[C---:B------:R-:W-:Y:S01]  /*4660*/  IMAD R41, R47.reuse, UR7, R18 ;  /* 0x000000072f297c24 */ /* 0x040fe2000f8e0212 */
[----:B------:R-:W-:Y:S01]  /*4670*/  ISETP.GE.OR P0, PT, R2, UR8, P4 ;  /* 0x0000000802007c0c */ /* 0x000fe2000a706670 */
[----:B------:R-:W-:-:S04]  /*4680*/  IMAD.WIDE.U32 R18, R47, UR6, R34 ;  /* 0x000000062f127c25 */ /* 0x000fc8000f8e0022 */
[----:B------:R-:W-:-:S04]  /*4690*/  IMAD.WIDE R16, R38, 0x60, R16 ;  /* 0x0000006026107825 */ /* 0x000fc800078e0210 */
        /* <DEDUP_REMOVED lines=13> */
.L_x_4337:
[----:B------:R-:W-:Y:S05]  /*4770*/  BSYNC B0 ;  /* 0x0000000000007941 */ /* 0x000fea0003800000 */
.L_x_4336:
        /* <DEDUP_REMOVED lines=15> */
.L_x_4339:
[----:B------:R-:W-:Y:S05]  /*4870*/  BSYNC B0 ;  /* 0x0000000000007941 */ /* 0x000fea0003800000 */
.L_x_4338:
        /* <DEDUP_REMOVED lines=18> */
.L_x_4341:
[----:B------:R-:W-:Y:S05]  /*49a0*/  BSYNC B0 ;  /* 0x0000000000007941 */ /* 0x000fea0003800000 */
.L_x_4340:
        /* <DEDUP_REMOVED lines=17> */
.L_x_4343:
[----:B------:R-:W-:Y:S05]  /*4ac0*/  BSYNC B0 ;  /* 0x0000000000007941 */ /* 0x000fea0003800000 */
.L_x_4342:
        /* <DEDUP_REMOVED lines=18> */
.L_x_4345:
[----:B------:R-:W-:Y:S05]  /*4bf0*/  BSYNC B0 ;  /* 0x0000000000007941 */ /* 0x000fea0003800000 */
.L_x_4344:
        /* <DEDUP_REMOVED lines=8> */
[----:B------:R-:W-:-:S04]  /*4c80*/  ULDC.64 UR6, c[0x0][0x848] ;  /* 0x0002120000067ab9 */ /* 0x000fc80000000a00 */
[----:B------:R-:W-:-:S04]  /*4c90*/  IMAD.X R19, RZ, RZ, R17, P6 ;  /* 0x000000ffff137224 */ /* 0x000fc800030e0611 */
[----:B------:R-:W-:Y:S02]  /*4ca0*/  IMAD R32, R19, UR6, RZ ;  /* 0x0000000613207c24 */ /* 0x000fe4000f8e02ff */
[----:B------:R-:W-:Y:S02]  /*4cb0*/  IMAD.MOV.U32 R19, RZ, RZ, R41 ;  /* 0x000000ffff137224 */ /* 0x000fe400078e0029 */
[----:B------:R-:W-:-:S04]  /*4cc0*/  IMAD.WIDE.U32 R18, R33, UR6, R18 ;  /* 0x0000000621127c25 */ /* 0x000fc8000f8e0012 */
[----:B------:R-:W-:Y:S01]  /*4cd0*/  IMAD R33, R33, UR7, R32 ;  /* 0x0000000721217c24 */ /* 0x000fe2000f8e0220 */
[----:B------:R-:W-:Y:S02]  /*4ce0*/  ULDC.64 UR6, c[0x0][0x830] ;  /* 0x00020c0000067ab9 */ /* 0x000fe40000000a00 */
[----:B------:R-:W-:Y:S01]  /*4cf0*/  LEA R32, P6, R18, UR6, 0x1 ;  /* 0x0000000612207c11 */ /* 0x000fe2000f8c08ff */
[----:B------:R-:W-:-:S05]  /*4d00*/  IMAD.IADD R19, R19, 0x1, R33 ;  /* 0x0000000113137824 */ /* 0x000fca00078e0221 */
[----:B------:R-:W-:-:S05]  /*4d10*/  LEA.HI.X R33, R18, UR7, R19, 0x1, P6 ;  /* 0x0000000712217c11 */ /* 0x000fca000b0f0c13 */
[----:B-1----:R1:W-:Y:S02]  /*4d20*/  STG.E.128 desc[UR38][R32.64], R28 ;  /* 0x0000001c20007986 */ /* 0x0023e4000c101d26 */
.L_x_4347:
[----:B------:R-:W-:Y:S05]  /*4d30*/  BSYNC B0 ;  /* 0x0000000000007941 */ /* 0x000fea0003800000 */
.L_x_4346:
        /* <DEDUP_REMOVED lines=26> */
.L_x_4349:
[----:B------:R-:W-:Y:S05]  /*4ee0*/  BSYNC B0 ;  /* 0x0000000000007941 */ /* 0x000fea0003800000 */
.L_x_4348:
        /* <DEDUP_REMOVED lines=15> */
.L_x_4351:
[----:B------:R-:W-:Y:S05]  /*4fe0*/  BSYNC B0 ;  /* 0x0000000000007941 */ /* 0x000fea0003800000 */
.L_x_4350:
        /* <DEDUP_REMOVED lines=15> */
.L_x_4353:
[----:B------:R-:W-:Y:S05]  /*50e0*/  BSYNC B0 ;  /* 0x0000000000007941 */ /* 0x000fea0003800000 */
.L_x_4352:
        /* <DEDUP_REMOVED lines=15> */
.L_x_4355:
[----:B------:R-:W-:Y:S05]  /*51e0*/  BSYNC B0 ;  /* 0x0000000000007941 */ /* 0x000fea0003800000 */
.L_x_4354:
        /* <DEDUP_REMOVED lines=15> */
.L_x_4357:
[----:B------:R-:W-:Y:S05]  /*52e0*/  BSYNC B0 ;  /* 0x0000000000007941 */ /* 0x000fea0003800000 */
.L_x_4356:
        /* <DEDUP_REMOVED lines=15> */
.L_x_4334:
[----:B------:R-:W3:Y:S08]  /*53e0*/  LDC.64 R4, c[0x0][0x870] ;  /* 0x00021c00ff047b82 */ /* 0x000ef00000000a00 */
[----:B-12---:R-:W1:Y:S01]  /*53f0*/  LDC.64 R2, c[0x0][0x870] ;  /* 0x00021c00ff027b82 */ /* 0x006e620000000a00 */
[----:B------:R-:W-:Y:S01]  /*5400*/  ULDC UR4, c[0x0][0x808] ;  /* 0x0002020000047ab9 */ /* 0x000fe20000000800 */
[----:B------:R-:W2:Y:S06]  /*5410*/  S2R R13, SR_CTAID.X ;  /* 0x00000000000d7919 */ /* 0x000eac0000002500 */
[----:B------:R-:W4:Y:S01]  /*5420*/  LDC.64 R14, c[0x0][0x820] ;  /* 0x00020800ff0e7b82 */ /* 0x000f220000000a00 */
[----:B---3--:R-:W-:-:S04]  /*5430*/  ISETP.NE.U32.AND P0, PT, R4, RZ, PT ;  /* 0x000000ff0400720c */ /* 0x008fc80003f05070 */
[----:B------:R-:W-:Y:S01]  /*5440*/  ISETP.NE.AND.EX P0, PT, R5, RZ, PT, P0 ;  /* 0x000000ff0500720c */ /* 0x000fe20003f05300 */
[----:B-1----:R-:W-:Y:S02]  /*5450*/  IMAD.WIDE R4, R18, 0x4, R2 ;  /* 0x0000000412047825 */ /* 0x002fe400078e0202 */
[----:B------:R-:W1:Y:S02]  /*5460*/  LDC.64 R2, c[0x0][0x878] ;  /* 0x00021e00ff027b82 */ /* 0x000e640000000a00 */
[----:B------:R-:W-:-:S08]  /*5470*/  IMAD.U32 R0, RZ, RZ, UR4 ;  /* 0x00000004ff007e24 */ /* 0x000fd0000f8e00ff */
        /* <DEDUP_REMOVED lines=20> */
.L_x_4358:
        /* <DEDUP_REMOVED lines=45> */
.L_x_4360:
[----:B------:R-:W-:Y:S05]  /*5890*/  BSYNC B0 ;  /* 0x0000000000007941 */ /* 0x000fea0003800000 */
.L_x_4359:
        /* <DEDUP_REMOVED lines=16> */
.L_x_4362:
[----:B------:R-:W-:Y:S05]  /*59a0*/  BSYNC B0 ;  /* 0x0000000000007941 */ /* 0x000fea0003800000 */
.L_x_4361:
        /* <DEDUP_REMOVED lines=16> */
.L_x_4364:
[----:B------:R-:W-:Y:S05]  /*5ab0*/  BSYNC B0 ;  /* 0x0000000000007941 */ /* 0x000fea0003800000 */
.L_x_4363:
        /* <DEDUP_REMOVED lines=17> */
.L_x_4366:
[----:B------:R-:W-:Y:S05]  /*5bd0*/  BSYNC B0 ;  /* 0x0000000000007941 */ /* 0x000fea0003800000 */
.L_x_4365:
        /* <DEDUP_REMOVED lines=16> */
.L_x_4368:
[----:B------:R-:W-:Y:S05]  /*5ce0*/  BSYNC B0 ;  /* 0x0000000000007941 */ /* 0x000fea0003800000 */
.L_x_4367:
        /* <DEDUP_REMOVED lines=20> */
.L_x_4370:
[----:B------:R-:W-:Y:S05]  /*5e30*/  BSYNC B0 ;  /* 0x0000000000007941 */ /* 0x000fea0003800000 */
.L_x_4369:
        /* <DEDUP_REMOVED lines=24> */
.L_x_4372:
[----:B------:R-:W-:Y:S05]  /*5fc0*/  BSYNC B0 ;  /* 0x0000000000007941 */ /* 0x000fea0003800000 */
.L_x_4371:
        /* <DEDUP_REMOVED lines=15> */
.L_x_4374:
[----:B------:R-:W-:Y:S05]  /*60c0*/  BSYNC B0 ;  /* 0x0000000000007941 */ /* 0x000fea0003800000 */
.L_x_4373:
        /* <DEDUP_REMOVED lines=15> */
.L_x_4376:
[----:B------:R-:W-:Y:S05]  /*61c0*/  BSYNC B0 ;  /* 0x0000000000007941 */ /* 0x000fea0003800000 */
.L_x_4375:
        /* <DEDUP_REMOVED lines=15> */
.L_x_4378:
[----:B------:R-:W-:Y:S05]  /*62c0*/  BSYNC B0 ;  /* 0x0000000000007941 */ /* 0x000fea0003800000 */
.L_x_4377:
        /* <DEDUP_REMOVED lines=15> */
.L_x_4380:
[----:B------:R-:W-:Y:S05]  /*63c0*/  BSYNC B0 ;  /* 0x0000000000007941 */ /* 0x000fea0003800000 */
.L_x_4379:
        /* <DEDUP_REMOVED lines=15> */
.L_x_4305:
        /* <DEDUP_REMOVED lines=20> */
.L_x_4382:
        /* <DEDUP_REMOVED lines=13> */
.L_x_4384:
[----:B------:R-:W-:-:S05]  /*66d0*/  ULDC UR5, c[0x0][0x8bc] ;  /* 0x00022f0000057ab9 */ /* 0x000fca0000000800 */
.L_x_4383:
        /* <DEDUP_REMOVED lines=40> */
.L_x_4385:
        /* <DEDUP_REMOVED lines=53> */
.L_x_4407:
        /* <DEDUP_REMOVED lines=23> */
.L_x_4388:
[----:B------:R-:W-:Y:S05]  /*6e20*/  BSYNC B0 ;  /* 0x0000000000007941 */ /* 0x000fea0003800000 */
.L_x_4387:
        /* <DEDUP_REMOVED lines=12> */
.L_x_4390:
[----:B------:R-:W-:Y:S05]  /*6ef0*/  BSYNC B0 ;  /* 0x0000000000007941 */ /* 0x000fea0003800000 */
.L_x_4389:
        /* <DEDUP_REMOVED lines=13> */
.L_x_4392:
[----:B------:R-:W-:Y:S05]  /*6fd0*/  BSYNC B0 ;  /* 0x0000000000007941 */ /* 0x000fea0003800000 */
.L_x_4391:
[----:B------:R-:W-:Y:S06]  /*6fe0*/  BAR.ARV 0xa, 0xa0 ;  /* 0x0282800000007b1d */ /* 0x000fec0000002000 */
[----:B------:R-:W-:Y:S04]  /*6ff0*/  BSSY B0, `(.L_x_4393) ;  /* 0x0000003000007945 */ /* 0x000fe80003800000 */
[----:B------:R-:W-:Y:S05]  /*7000*/  @!P0 BRA `(.L_x_4394) ;  /* 0x0000000000048947 */ /* 0x000fea0003800000 */
[----:B------:R-:W-:-:S04]  /*7010*/  DEPBAR.LE SB0, 0x1 ;  /* 0x000080400000791a */ /* 0x000fc80000000000 */
.L_x_4394:
[----:B------:R-:W-:Y:S05]  /*7020*/  BSYNC B0 ;  /* 0x0000000000007941 */ /* 0x000fea0003800000 */
.L_x_4393:
[----:B------:R-:W-:Y:S06]  /*7030*/  BAR.ARV 0xb, 0xa0 ;  /* 0x02c2800000007b1d */ /* 0x000fec0000002000 */
[----:B------:R-:W-:Y:S04]  /*7040*/  BSSY B0, `(.L_x_4395) ;  /* 0x0000003000007945 */ /* 0x000fe80003800000 */
[----:B------:R-:W-:Y:S05]  /*7050*/  @!P0 BRA `(.L_x_4396) ;  /* 0x0000000000048947 */ /* 0x000fea0003800000 */
[----:B------:R-:W-:-:S04]  /*7060*/  DEPBAR.LE SB0, 0x0 ;  /* 0x000080000000791a */ /* 0x000fc80000000000 */
.L_x_4396:
[----:B------:R-:W-:Y:S05]  /*7070*/  BSYNC B0 ;  /* 0x0000000000007941 */ /* 0x000fea0003800000 */
.L_x_4395:
        /* <DEDUP_REMOVED lines=13> */
.L_x_4398:
[----:B------:R-:W-:Y:S05]  /*7150*/  BSYNC B0 ;  /* 0x0000000000007941 */ /* 0x000fea0003800000 */
.L_x_4397:
        /* <DEDUP_REMOVED lines=12> */
.L_x_4400:
[----:B------:R-:W-:Y:S05]  /*7220*/  BSYNC B0 ;  /* 0x0000000000007941 */ /* 0x000fea0003800000 */
.L_x_4399:
        /* <DEDUP_REMOVED lines=13> */
.L_x_4402:
[----:B------:R-:W-:Y:S05]  /*7300*/  BSYNC B0 ;  /* 0x0000000000007941 */ /* 0x000fea0003800000 */
.L_x_4401:
[----:B------:R-:W-:Y:S06]  /*7310*/  BAR.ARV 0xa, 0xa0 ;  /* 0x0282800000007b1d */ /* 0x000fec0000002000 */
[----:B------:R-:W-:Y:S04]  /*7320*/  BSSY B0, `(.L_x_4403) ;  /* 0x0000003000007945 */ /* 0x000fe80003800000 */
[----:B------:R-:W-:Y:S05]  /*7330*/  @!P0 BRA `(.L_x_4404) ;  /* 0x0000000000048947 */ /* 0x000fea0003800000 */
[----:B------:R-:W-:-:S04]  /*7340*/  DEPBAR.LE SB0, 0x1 ;  /* 0x000080400000791a */ /* 0x000fc80000000000 */
.L_x_4404:
[----:B------:R-:W-:Y:S05]  /*7350*/  BSYNC B0 ;  /* 0x0000000000007941 */ /* 0x000fea0003800000 */
.L_x_4403:
[----:B------:R-:W-:Y:S01]  /*7360*/  VIADD R0, R0, 0xfffffffe ;  /* 0xfffffffe00007836 */ /* 0x000fe20000000000 */
[----:B------:R-:W-:Y:S06]  /*7370*/  BAR.ARV 0xb, 0xa0 ;  /* 0x02c2800000007b1d */ /* 0x000fec0000002000 */
[----:B------:R-:W-:Y:S01]  /*7380*/  BSSY B0, `(.L_x_4405) ;  /* 0x0000004000007945 */ /* 0x000fe20003800000 */
[----:B------:R-:W-:-:S03]  /*7390*/  ISETP.NE.AND P1, PT, R0, RZ, PT ;  /* 0x000000ff0000720c */ /* 0x000fc60003f25270 */
[----:B------:R-:W-:Y:S10]  /*73a0*/  @!P0 BRA `(.L_x_4406) ;  /* 0x0000000000048947 */ /* 0x000ff40003800000 */
[----:B------:R-:W-:-:S04]  /*73b0*/  DEPBAR.LE SB0, 0x0 ;  /* 0x000080000000791a */ /* 0x000fc80000000000 */
.L_x_4406:
[----:B------:R-:W-:Y:S05]  /*73c0*/  BSYNC B0 ;  /* 0x0000000000007941 */ /* 0x000fea0003800000 */
.L_x_4405:
[----:B------:R-:W-:Y:S06]  /*73d0*/  BAR.ARV 0xc, 0xa0 ;  /* 0x0302800000007b1d */ /* 0x000fec0000002000 */
[----:B------:R-:W-:Y:S02]  /*73e0*/  UIADD3 UR5, UR5, 0x2, URZ ;  /* 0x0000000205057890 */ /* 0x000fe4000fffe03f */
[----:B------:R-:W-:Y:S01]  /*73f0*/  UIADD3 UR4, UR4, 0x1, URZ ;  /* 0x0000000104047890 */ /* 0x000fe2000fffe03f */
[----:B------:R-:W-:Y:S11]  /*7400*/  @P1 BRA `(.L_x_4407) ;  /* 0xfffffff800281947 */ /* 0x000ff6000383ffff */
[----:B------:R-:W-:-:S12]  /*7410*/  UIADD3 UR6, UR20, 0x6000, URZ ;  /* 0x0000600014067890 */ /* 0x000fd8000fffe03f */
.L_x_4386:
        /* <DEDUP_REMOVED lines=19> */
.L_x_4409:
[----:B------:R-:W-:Y:S05]  /*7550*/  BSYNC B0 ;  /* 0x0000000000007941 */ /* 0x000fea0003800000 */
.L_x_4408:
        /* <DEDUP_REMOVED lines=18> */
.L_x_4411:
[----:B------:R-:W-:Y:S05]  /*7680*/  BSYNC B0 ;  /* 0x0000000000007941 */ /* 0x000fea0003800000 */
.L_x_4410:
        /* <DEDUP_REMOVED lines=19> */
.L_x_4413:
[----:B------:R-:W-:Y:S05]  /*77c0*/  BSYNC B0 ;  /* 0x0000000000007941 */ /* 0x000fea0003800000 */
.L_x_4412:
[----:B------:R-:W-:Y:S06]  /*77d0*/  BAR.ARV 0xa, 0xa0 ;  /* 0x0282800000007b1d */ /* 0x000fec0000002000 */
[----:B------:R-:W-:Y:S04]  /*77e0*/  BSSY B0, `(.L_x_4414) ;  /* 0x0000003000007945 */ /* 0x000fe80003800000 */
[----:B------:R-:W-:Y:S05]  /*77f0*/  @!P0 BRA `(.L_x_4415) ;  /* 0x0000000000048947 */ /* 0x000fea0003800000 */
[----:B------:R-:W-:-:S04]  /*7800*/  DEPBAR.LE SB0, 0x1 ;  /* 0x000080400000791a */ /* 0x000fc80000000000 */
.L_x_4415:
[----:B------:R-:W-:Y:S05]  /*7810*/  BSYNC B0 ;  /* 0x0000000000007941 */ /* 0x000fea0003800000 */
.L_x_4414:
[----:B------:R-:W-:Y:S06]  /*7820*/  BAR.ARV 0xb, 0xa0 ;  /* 0x02c2800000007b1d */ /* 0x000fec0000002000 */
[----:B------:R-:W-:Y:S04]  /*7830*/  BSSY B0, `(.L_x_4416) ;  /* 0x0000003000007945 */ /* 0x000fe80003800000 */
[----:B------:R-:W-:Y:S05]  /*7840*/  @!P0 BRA `(.L_x_4417) ;  /* 0x0000000000048947 */ /* 0x000fea0003800000 */
[----:B------:R-:W-:-:S04]  /*7850*/  DEPBAR.LE SB0, 0x0 ;  /* 0x000080000000791a */ /* 0x000fc80000000000 */
.L_x_4417:
[----:B------:R-:W-:Y:S05]  /*7860*/  BSYNC B0 ;  /* 0x0000000000007941 */ /* 0x000fea0003800000 */
.L_x_4416:
[----:B------:R-:W-:Y:S06]  /*7870*/  BAR.ARV 0xc, 0xa0 ;  /* 0x0302800000007b1d */ /* 0x000fec0000002000 */
[----:B------:R-:W-:Y:S05]  /*7880*/  BRA `(.L_x_4310) ;  /* 0x0000002400887947 */ /* 0x000fea0003800000 */
.L_x_4381:
        /* <DEDUP_REMOVED lines=10> */
.L_x_4418:
        /* <DEDUP_REMOVED lines=10> */
.L_x_4420:
[----:B------:R-:W3:Y:S02]  /*79d0*/  LDC R0, c[0x0][0x8bc] ;  /* 0x00022f00ff007b82 */ /* 0x000ee40000000800 */
.L_x_4419:
        /* <DEDUP_REMOVED lines=42> */
.L_x_4422:
        /* <DEDUP_REMOVED lines=36> */
[----:B--2---:R-:W-:-:S03]  /*7ec0*/  IMAD R6, R15, R18, RZ ;  /* 0x000000120f067224 */ /* 0x004fc600078e02ff */
[----:B------:R-:W-:Y:S01]  /*7ed0*/  @UP0 USHF.R.U32.HI UR36, URZ, UR8, UR7 ;  /* 0x000000083f240299 */ /* 0x000fe20008011607 */
[----:B------:R-:W-:Y:S02]  /*7ee0*/  IMAD R19, R19, UR28, R6 ;  /* 0x0000001c13137c24 */ /* 0x000fe4000f8e0206 */
[----:B------:R-:W-:-:S04]  /*7ef0*/  IMAD.MOV.U32 R6, RZ, RZ, R2 ;  /* 0x000000ffff067224 */ /* 0x000fc800078e0002 */
[----:B------:R-:W-:-:S04]  /*7f00*/  IMAD.WIDE.U32 R2, R18, UR28, R6 ;  /* 0x0000001c12027c25 */ /* 0x000fc8000f8e0006 */
[----:B------:R-:W-:Y:S02]  /*7f10*/  IMAD.IADD R3, R3, 0x1, R19 ;  /* 0x0000000103037824 */ /* 0x000fe400078e0213 */
[----:B------:R-:W-:Y:S02]  /*7f20*/  IMAD R19, R5, UR29, R14 ;  /* 0x0000001d05137c24 */ /* 0x000fe4000f8e020e */
        /* <DEDUP_REMOVED lines=27> */
.L_x_4451:
        /* <DEDUP_REMOVED lines=9> */
.L_x_4425:
        /* <DEDUP_REMOVED lines=98> */
.L_x_4436:
[----:B-1----:R-:W-:-:S05]  /*8790*/  IMAD.MOV.U32 R11, RZ, RZ, 0x1 ;  /* 0x00000001ff0b7424 */ /* 0x002fca00078e00ff */
[----:B------:R-:W-:-:S04]  /*87a0*/  SHF.L.U32 R11, R11, 0x1f, RZ ;  /* 0x0000001f0b0b7819 */ /* 0x000fc800000006ff */
[----:B------:R-:W1:Y:S02]  /*87b0*/  SYNCS.PHASECHK.TRANS64.TRYWAIT P1, [R12+URZ+0x36438], R11 ;  /* 0x0364380b0c0075a7 */ /* 0x000e64000802017f */
[----:B-1234-:R-:W-:Y:S05]  /*87c0*/  @!P1 BRA `(.L_x_4428) ;  /* 0x00000018002c9947 */ /* 0x01efea0003800000 */
.L_x_4452:
[----:B------:R-:W-:Y:S05]  /*87d0*/  @P0 BRA `(.L_x_4429) ;  /* 0x0000000000140947 */ /* 0x000fea0003800000 */
[----:B------:R-:W-:Y:S01]  /*87e0*/  ISETP.NE.AND P1, PT, R8, RZ, PT ;  /* 0x000000ff0800720c */ /* 0x000fe20003f25270 */
[----:B------:R-:W-:-:S04]  /*87f0*/  IMAD.MOV.U32 R3, RZ, RZ, 0x6100 ;  /* 0x00006100ff037424 */ /* 0x000fc800078e00ff */
[----:B------:R2:W-:Y:S08]  /*8800*/  SYNCS.ARRIVE.TRANS64 RZ, [R12+URZ+0x36430], R3 ;  /* 0x036430030cff79a7 */ /* 0x0005f0000800003f */
[----:B------:R-:W-:Y:S05]  /*8810*/  @!P1 BRA `(.L_x_4429) ;  /* 0x0000000000049947 */ /* 0x000fea0003800000 */
[----:B------:R-:W-:Y:S01]  /*8820*/  BPT.TRAP 0x1 ;  /* 0x000000040000795c */ /* 0x000fe20000300000 */
.L_x_4429:
        /* <DEDUP_REMOVED lines=49> */
.L_x_4453:
[----:B------:R-:W-:Y:S05]  /*8b40*/  @P0 BRA `(.L_x_4431) ;  /* 0x0000000000140947 */ /* 0x000fea0003800000 */
[----:B------:R-:W-:Y:S01]  /*8b50*/  ISETP.NE.AND P1, PT, R8, RZ, PT ;  /* 0x000000ff0800720c */ /* 0x000fe20003f25270 */
[----:B--2---:R-:W-:-:S04]  /*8b60*/  IMAD.MOV.U32 R27, RZ, RZ, 0x6100 ;  /* 0x00006100ff1b7424 */ /* 0x004fc800078e00ff */
[----:B------:R3:W-:Y:S08]  /*8b70*/  SYNCS.ARRIVE.TRANS64 RZ, [R12+URZ+0x36418], R27 ;  /* 0x0364181b0cff79a7 */ /* 0x0007f0000800003f */
[----:B------:R-:W-:Y:S05]  /*8b80*/  @!P1 BRA `(.L_x_4431) ;  /* 0x0000000000049947 */ /* 0x000fea0003800000 */
[----:B------:R-:W-:Y:S01]  /*8b90*/  BPT.TRAP 0x1 ;  /* 0x000000040000795c */ /* 0x000fe20000300000 */
.L_x_4431:
        /* <DEDUP_REMOVED lines=37> */
.L_x_4454:
[----:B--2---:R-:W-:Y:S01]  /*8df0*/  SHF.R.S32.HI R28, RZ, 0x1f, R26 ;  /* 0x0000001fff1c7819 */ /* 0x004fe2000001141a */
[----:B------:R-:W-:Y:S06]  /*8e00*/  @P0 BRA `(.L_x_4433) ;  /* 0x0000000000140947 */ /* 0x000fec0003800000 */
[----:B------:R-:W-:Y:S01]  /*8e10*/  ISETP.NE.AND P1, PT, R8, RZ, PT ;  /* 0x000000ff0800720c */ /* 0x000fe20003f25270 */
[----:B------:R-:W-:-:S04]  /*8e20*/  IMAD.MOV.U32 R29, RZ, RZ, 0x6100 ;  /* 0x00006100ff1d7424 */ /* 0x000fc800078e00ff */
[----:B------:R2:W-:Y:S08]  /*8e30*/  SYNCS.ARRIVE.TRANS64 RZ, [R12+URZ+0x36430], R29 ;  /* 0x0364301d0cff79a7 */ /* 0x0005f0000800003f */
[----:B------:R-:W-:Y:S05]  /*8e40*/  @!P1 BRA `(.L_x_4433) ;  /* 0x0000000000049947 */ /* 0x000fea0003800000 */
[----:B------:R-:W-:Y:S01]  /*8e50*/  BPT.TRAP 0x1 ;  /* 0x000000040000795c */ /* 0x000fe20000300000 */
.L_x_4433:
        /* <DEDUP_REMOVED lines=37> */
.L_x_4456:
[----:B------:R-:W-:Y:S05]  /*90b0*/  @P0 BRA `(.L_x_4435) ;  /* 0x0000000000140947 */ /* 0x000fea0003800000 */
[----:B------:R-:W-:Y:S01]  /*90c0*/  ISETP.NE.AND P1, PT, R8, RZ, PT ;  /* 0x000000ff0800720c */ /* 0x000fe20003f25270 */
[----:B---3--:R-:W-:-:S04]  /*90d0*/  IMAD.MOV.U32 R5, RZ, RZ, 0x6100 ;  /* 0x00006100ff057424 */ /* 0x008fc800078e00ff */
[----:B------:R4:W-:Y:S08]  /*90e0*/  SYNCS.ARRIVE.TRANS64 RZ, [R12+URZ+0x36410], R5 ;  /* 0x036410050cff79a7 */ /* 0x0009f0000800003f */
[----:B------:R-:W-:Y:S05]  /*90f0*/  @!P1 BRA `(.L_x_4435) ;  /* 0x0000000000049947 */ /* 0x000fea0003800000 */
[----:B------:R-:W-:Y:S01]  /*9100*/  BPT.TRAP 0x1 ;  /* 0x000000040000795c */ /* 0x000fe20000300000 */
.L_x_4435:
        /* <DEDUP_REMOVED lines=37> */
.L_x_4427:
[----:B------:R-:W-:Y:S01]  /*9360*/  ISETP.NE.AND P1, PT, R16, RZ, PT ;  /* 0x000000ff1000720c */ /* 0x000fe20003f25270 */
[----:B------:R-:W-:-:S12]  /*9370*/  IMAD.MOV.U32 R4, RZ, RZ, 0x1 ;  /* 0x00000001ff047424 */ /* 0x000fd800078e00ff */
[----:B------:R-:W-:Y:S05]  /*9380*/  @!P1 BRA `(.L_x_4426) ;  /* 0x00000004006c9947 */ /* 0x000fea0003800000 */
[----:B------:R-:W3:Y:S02]  /*9390*/  SYNCS.PHASECHK.TRANS64.TRYWAIT P1, [R12+URZ+0x36438], R11 ;  /* 0x0364380b0c0075a7 */ /* 0x000ee4000802017f */
[----:B---3--:R-:W-:Y:S05]  /*93a0*/  @!P1 BRA `(.L_x_4437) ;  /* 0x0000000c00889947 */ /* 0x008fea0003800000 */
.L_x_4457:
[----:B------:R-:W-:Y:S05]  /*93b0*/  @P0 BRA `(.L_x_4438) ;  /* 0x0000000000140947 */ /* 0x000fea0003800000 */
[----:B------:R-:W-:Y:S01]  /*93c0*/  ISETP.NE.AND P1, PT, R8, RZ, PT ;  /* 0x000000ff0800720c */ /* 0x000fe20003f25270 */
[----:B------:R-:W-:-:S04]  /*93d0*/  IMAD.MOV.U32 R5, RZ, RZ, 0x6100 ;  /* 0x00006100ff057424 */ /* 0x000fc800078e00ff */
[----:B------:R4:W-:Y:S08]  /*93e0*/  SYNCS.ARRIVE.TRANS64 RZ, [R12+URZ+0x36430], R5 ;  /* 0x036430050cff79a7 */ /* 0x0009f0000800003f */
[----:B------:R-:W-:Y:S05]  /*93f0*/  @!P1 BRA `(.L_x_4438) ;  /* 0x0000000000049947 */ /* 0x000fea0003800000 */
[----:B------:R-:W-:Y:S01]  /*9400*/  BPT.TRAP 0x1 ;  /* 0x000000040000795c */ /* 0x000fe20000300000 */
.L_x_4438:
        /* <DEDUP_REMOVED lines=42> */
.L_x_4458:
[----:B------:R-:W-:Y:S01]  /*96b0*/  IMAD.MOV.U32 R4, RZ, RZ, RZ ;  /* 0x000000ffff047224 */ /* 0x000fe200078e00ff */
[----:B------:R-:W-:Y:S06]  /*96c0*/  @P0 BRA `(.L_x_4440) ;  /* 0x0000000000140947 */ /* 0x000fec0003800000 */
[----:B------:R-:W-:Y:S01]  /*96d0*/  ISETP.NE.AND P1, PT, R8, RZ, PT ;  /* 0x000000ff0800720c */ /* 0x000fe20003f25270 */
[----:B----4-:R-:W-:-:S04]  /*96e0*/  IMAD.MOV.U32 R5, RZ, RZ, 0x6100 ;  /* 0x00006100ff057424 */ /* 0x010fc800078e00ff */
[----:B------:R4:W-:Y:S08]  /*96f0*/  SYNCS.ARRIVE.TRANS64 RZ, [R12+URZ+0x36418], R5 ;  /* 0x036418050cff79a7 */ /* 0x0009f0000800003f */
[----:B------:R-:W-:Y:S05]  /*9700*/  @!P1 BRA `(.L_x_4440) ;  /* 0x0000000000049947 */ /* 0x000fea0003800000 */
[----:B------:R-:W-:Y:S01]  /*9710*/  BPT.TRAP 0x1 ;  /* 0x000000040000795c */ /* 0x000fe20000300000 */
.L_x_4440:
        /* <DEDUP_REMOVED lines=34> */
.L_x_4426:
[----:B------:R-:W-:-:S04]  /*9940*/  SHF.L.U32 R3, R4, 0x1f, RZ ;  /* 0x0000001f04037819 */ /* 0x000fc800000006ff */
[----:B------:R-:W4:Y:S02]  /*9950*/  SYNCS.PHASECHK.TRANS64.TRYWAIT P1, [R12+URZ+0x36438], R3 ;  /* 0x036438030c0075a7 */ /* 0x000f24000802017f */
[----:B----4-:R-:W-:Y:S05]  /*9960*/  @!P1 BRA `(.L_x_4441) ;  /* 0x0000000800409947 */ /* 0x010fea0003800000 */
.L_x_4459:
[----:B------:R-:W-:Y:S05]  /*9970*/  @P0 BRA `(.L_x_4442) ;  /* 0x0000000000180947 */ /* 0x000fea0003800000 */
[----:B------:R-:W5:Y:S01]  /*9980*/  S2R R2, SR_TID.X ;  /* 0x0000000000027919 */ /* 0x000f620000002100 */
[----:B----4-:R-:W-:-:S04]  /*9990*/  IMAD.MOV.U32 R3, RZ, RZ, 0x6100 ;  /* 0x00006100ff037424 */ /* 0x010fc800078e00ff */
[----:B------:R4:W-:Y:S01]  /*99a0*/  SYNCS.ARRIVE.TRANS64 RZ, [R12+URZ+0x36430], R3 ;  /* 0x036430030cff79a7 */ /* 0x0009e2000800003f */
[----:B-----5:R-:W-:-:S13]  /*99b0*/  LOP3.LUT P0, RZ, R2, 0x1f, RZ, 0xc0, !PT ;  /* 0x0000001f02ff7812 */ /* 0x020fda000780c0ff */
[----:B----4-:R-:W-:Y:S05]  /*99c0*/  @!P0 BRA `(.L_x_4442) ;  /* 0x0000000000048947 */ /* 0x010fea0003800000 */
[----:B------:R-:W-:Y:S01]  /*99d0*/  BPT.TRAP 0x1 ;  /* 0x000000040000795c */ /* 0x000fe20000300000 */
.L_x_4442:
        /* <DEDUP_REMOVED lines=44> */
.L_x_4423:
[----:B------:R-:W-:Y:S05]  /*9ca0*/  BSYNC B0 ;  /* 0x0000000000007941 */ /* 0x000fea0003800000 */
.L_x_4421:
[----:B------:R-:W-:-:S03]  /*9cb0*/  UMOV UR6, 0xffffffff ;  /* 0xffffffff00067882 */ /* 0x000fc60000000000 */
[----:B------:R-:W-:Y:S05]  /*9cc0*/  BRA.DIV UR6, `(.L_x_4443) ;  /* 0x00000006067c7947 */ /* 0x000fea000b800000 */
[----:B------:R-:W-:-:S13]  /*9cd0*/  ELECT P6, URZ, PT ;  /* 0x00000000003f782f */ /* 0x000fda00038c0000 */
.L_x_4462:
[----:B------:R-:W-:Y:S05]  /*9ce0*/  @!P6 BRA `(.L_x_4310) ;  /* 0x000000000070e947 */ /* 0x000fea0003800000 */
[----:B------:R-:W-:-:S04]  /*9cf0*/  LOP3.LUT R17, R17, 0x2, RZ, 0xfc, !PT ;  /* 0x0000000211117812 */ /* 0x000fc800078efcff */
[----:B------:R-:W-:-:S13]  /*9d00*/  ISETP.NE.AND P2, PT, R17, 0x3, PT ;  /* 0x000000031100780c */ /* 0x000fda0003f45270 */
[----:B------:R-:W-:Y:S05]  /*9d10*/  @!P2 BRA `(.L_x_4444) ;  /* 0x000000000004a947 */ /* 0x000fea0003800000 */
[----:B--2---:R-:W-:Y:S01]  /*9d20*/  BPT.TRAP 0x1 ;  /* 0x000000040000795c */ /* 0x004fe20000300000 */
.L_x_4444:
        /* <DEDUP_REMOVED lines=15> */
.L_x_4463:
[----:B------:R-:W5:Y:S02]  /*9e20*/  SYNCS.PHASECHK.TRANS64.TRYWAIT P0, [R5+URZ], R0 ;  /* 0x00000000050075a7 */ /* 0x000f64000800017f */
[----:B-----5:R-:W-:Y:S05]  /*9e30*/  @!P0 BRA `(.L_x_4446) ;  /* 0x0000000400548947 */ /* 0x020fea0003800000 */
.L_x_4464:
[----:B------:R-:W-:Y:S05]  /*9e40*/  @!P2 BRA `(.L_x_4447) ;  /* 0x000000000004a947 */ /* 0x000fea0003800000 */
[----:B--2---:R-:W-:Y:S01]  /*9e50*/  BPT.TRAP 0x1 ;  /* 0x000000040000795c */ /* 0x004fe20000300000 */
.L_x_4447:
[----:B------:R-:W-:-:S07]  /*9e60*/  SHF.L.U32 R4, R4, 0x1f, RZ ;  /* 0x0000001f04047819 */ /* 0x000fce00000006ff */
.L_x_4448:
[----:B------:R1:W1:Y:S02]  /*9e70*/  SYNCS.PHASECHK.TRANS64.TRYWAIT P0, [R9+URZ+0x36438], R4 ;  /* 0x03643804090075a7 */ /* 0x000264000800017f */
[----:B-1----:R-:W-:Y:S05]  /*9e80*/  @!P0 NANOSLEEP.SYNCS 0x989680 ;  /* 0x009896800000895d */ /* 0x002fea0003900000 */
[----:B------:R-:W1:Y:S02]  /*9e90*/  @!P0 SYNCS.PHASECHK.TRANS64 P0, [R9+URZ+0x36438], R4 ;  /* 0x03643804090085a7 */ /* 0x000e64000800007f */
[----:B-1----:R-:W-:Y:S05]  /*9ea0*/  @!P0 BRA `(.L_x_4448) ;  /* 0xfffffffc00f08947 */ /* 0x002fea000383ffff */
.L_x_4310:
[----:B--2---:R-:W-:Y:S05]  /*9eb0*/  BSYNC B6 ;  /* 0x0000000000067941 */ /* 0x004fea0003800000 */
.L_x_4304:
[----:B------:R-:W-:Y:S05]  /*9ec0*/  EXIT ;  /* 0x000000000000794d */ /* 0x000fea0003800000 */
.L_x_4320:
[----:B------:R-:W-:Y:S02]  /*9ed0*/  IMAD.MOV.U32 R12, RZ, RZ, RZ ;  /* 0x000000ffff0c7224 */ /* 0x000fe400078e00ff */
[----:B------:R-:W-:Y:S02]  /*9ee0*/  IMAD.MOV.U32 R11, RZ, RZ, 0x1f ;  /* 0x0000001fff0b7424 */ /* 0x000fe400078e00ff */
[----:B------:R-:W-:-:S07]  /*9ef0*/  IMAD.MOV.U32 R15, RZ, RZ, -0x1 ;  /* 0xffffffffff0f7424 */ /* 0x000fce00078e00ff */
[----:B------:R-:W-:Y:S05]  /*9f00*/  WARPSYNC.COLLECTIVE R15, `(.L_x_4449) ;  /* 0x000000000f087348 */ /* 0x000fea0003c00000 */
[----:B------:R1:W2:Y:S02]  /*9f10*/  SHFL.IDX P6, R14, R13, R12, R11 ;  /* 0x0000000c0d0e7389 */ /* 0x0002a400000c000b */
[----:B-12---:R-:W-:Y:S01]  /*9f20*/  ENDCOLLECTIVE ;  /* 0x000000000000791b */ /* 0x006fe20003800000 */
.L_x_4449:
[----:B------:R-:W-:Y:S05]  /*9f30*/  BRA `(.L_x_4450) ;  /* 0xffffff7000bc7947 */ /* 0x000fea000383ffff */
.L_x_4322:
[----:B--2---:R2:W3:Y:S02]  /*9f40*/  SYNCS.PHASECHK.TRANS64.TRYWAIT P0, [R152+URZ+0x36400], R15 ;  /* 0x0364000f980075a7 */ /* 0x0044e4000800017f */
[----:B---3--:R-:W-:Y:S05]  /*9f50*/  @!P0 NANOSLEEP.SYNCS 0x989680 ;  /* 0x009896800000895d */ /* 0x008fea0003900000 */
[----:B------:R-:W3:Y:S02]  /*9f60*/  @!P0 SYNCS.PHASECHK.TRANS64 P0, [R152+URZ+0x36400], R15 ;  /* 0x0364000f980085a7 */ /* 0x000ee4000800007f */
[----:B---3--:R-:W-:Y:S05]  /*9f70*/  @!P0 BRA `(.L_x_4322) ;  /* 0xfffffffc00f08947 */ /* 0x008fea000383ffff */
[----:B------:R-:W-:Y:S05]  /*9f80*/  BRA `(.L_x_4321) ;  /* 0xffffff7400107947 */ /* 0x000fea000383ffff */
.L_x_4326:
[----:B--2---:R2:W3:Y:S02]  /*9f90*/  SYNCS.PHASECHK.TRANS64.TRYWAIT P1, [R4+URZ+0x36410], R9 ;  /* 0x03641009040075a7 */ /* 0x0044e4000802017f */
[----:B---3--:R-:W-:Y:S05]  /*9fa0*/  @!P1 NANOSLEEP.SYNCS 0x989680 ;  /* 0x009896800000995d */ /* 0x008fea0003900000 */
[----:B------:R-:W3:Y:S02]  /*9fb0*/  @!P1 SYNCS.PHASECHK.TRANS64 P1, [R4+URZ+0x36410], R9 ;  /* 0x03641009040095a7 */ /* 0x000ee4000802007f */
[----:B---3--:R-:W-:Y:S05]  /*9fc0*/  @!P1 BRA `(.L_x_4326) ;  /* 0xfffffffc00f09947 */ /* 0x008fea000383ffff */
[----:B------:R-:W-:Y:S05]  /*9fd0*/  BRA `(.L_x_4325) ;  /* 0xffffff7800b07947 */ /* 0x000fea000383ffff */
.L_x_4330:
[----:B--2---:R2:W1:Y:S02]  /*9fe0*/  SYNCS.PHASECHK.TRANS64.TRYWAIT P1, [R152+URZ+0x36430], R9 ;  /* 0x03643009980075a7 */ /* 0x004464000802017f */
[----:B-1----:R-:W-:Y:S05]  /*9ff0*/  @!P1 NANOSLEEP.SYNCS 0x989680 ;  /* 0x009896800000995d */ /* 0x002fea0003900000 */
[----:B------:R-:W1:Y:S02]  /*a000*/  @!P1 SYNCS.PHASECHK.TRANS64 P1, [R152+URZ+0x36430], R9 ;  /* 0x03643009980095a7 */ /* 0x000e64000802007f */
[----:B-1----:R-:W-:Y:S05]  /*a010*/  @!P1 BRA `(.L_x_4330) ;  /* 0xfffffffc00f09947 */ /* 0x002fea000383ffff */
[----:B------:R-:W-:Y:S05]  /*a020*/  BRA `(.L_x_4329) ;  /* 0xffffff8000547947 */ /* 0x000fea000383ffff */
.L_x_4424:
[----:B-1----:R1:W2:Y:S02]  /*a030*/  SYNCS.PHASECHK.TRANS64.TRYWAIT P1, [R12+URZ+0x36420], R11 ;  /* 0x0364200b0c0075a7 */ /* 0x0022a4000802017f */
[----:B--2---:R-:W-:Y:S05]  /*a040*/  @!P1 NANOSLEEP.SYNCS 0x989680 ;  /* 0x009896800000995d */ /* 0x004fea0003900000 */
[----:B------:R-:W2:Y:S02]  /*a050*/  @!P1 SYNCS.PHASECHK.TRANS64 P1, [R12+URZ+0x36420], R11 ;  /* 0x0364200b0c0095a7 */ /* 0x000ea4000802007f */
[----:B--2---:R-:W-:Y:S05]  /*a060*/  @!P1 BRA `(.L_x_4424) ;  /* 0xfffffffc00f09947 */ /* 0x004fea000383ffff */
[----:B------:R-:W-:Y:S05]  /*a070*/  BRA `(.L_x_4451) ;  /* 0xffffffe000187947 */ /* 0x000fea000383ffff */
.L_x_4428:
[----:B-1----:R1:W2:Y:S02]  /*a080*/  SYNCS.PHASECHK.TRANS64.TRYWAIT P1, [R12+URZ+0x36438], R11 ;  /* 0x0364380b0c0075a7 */ /* 0x0022a4000802017f */
[----:B--2---:R-:W-:Y:S05]  /*a090*/  @!P1 NANOSLEEP.SYNCS 0x989680 ;  /* 0x009896800000995d */ /* 0x004fea0003900000 */
[----:B------:R-:W2:Y:S02]  /*a0a0*/  @!P1 SYNCS.PHASECHK.TRANS64 P1, [R12+URZ+0x36438], R11 ;  /* 0x0364380b0c0095a7 */ /* 0x000ea4000802007f */
[----:B--2---:R-:W-:Y:S05]  /*a0b0*/  @!P1 BRA `(.L_x_4428) ;  /* 0xfffffffc00f09947 */ /* 0x004fea000383ffff */
[----:B------:R-:W-:Y:S05]  /*a0c0*/  BRA `(.L_x_4452) ;  /* 0xffffffe400c07947 */ /* 0x000fea000383ffff */
.L_x_4430:
[----:B--2---:R2:W3:Y:S02]  /*a0d0*/  SYNCS.PHASECHK.TRANS64.TRYWAIT P1, [R12+URZ+0x36428], R27 ;  /* 0x0364281b0c0075a7 */ /* 0x0044e4000802017f */
[----:B---3--:R-:W-:Y:S05]  /*a0e0*/  @!P1 NANOSLEEP.SYNCS 0x989680 ;  /* 0x009896800000995d */ /* 0x008fea0003900000 */
[----:B------:R-:W3:Y:S02]  /*a0f0*/  @!P1 SYNCS.PHASECHK.TRANS64 P1, [R12+URZ+0x36428], R27 ;  /* 0x0364281b0c0095a7 */ /* 0x000ee4000802007f */
[----:B---3--:R-:W-:Y:S05]  /*a100*/  @!P1 BRA `(.L_x_4430) ;  /* 0xfffffffc00f09947 */ /* 0x008fea000383ffff */
[----:B------:R-:W-:Y:S05]  /*a110*/  BRA `(.L_x_4453) ;  /* 0xffffffe800887947 */ /* 0x000fea000383ffff */
.L_x_4432:
[----:B--2---:R2:W3:Y:S02]  /*a120*/  SYNCS.PHASECHK.TRANS64.TRYWAIT P1, [R12+URZ+0x36438], R28 ;  /* 0x0364381c0c0075a7 */ /* 0x0044e4000802017f */
[----:B---3--:R-:W-:Y:S05]  /*a130*/  @!P1 NANOSLEEP.SYNCS 0x989680 ;  /* 0x009896800000995d */ /* 0x008fea0003900000 */
[----:B------:R-:W3:Y:S02]  /*a140*/  @!P1 SYNCS.PHASECHK.TRANS64 P1, [R12+URZ+0x36438], R28 ;  /* 0x0364381c0c0095a7 */ /* 0x000ee4000802007f */
[----:B---3--:R-:W-:Y:S05]  /*a150*/  @!P1 BRA `(.L_x_4432) ;  /* 0xfffffffc00f09947 */ /* 0x008fea000383ffff */
[----:B------:R-:W-:Y:S05]  /*a160*/  BRA `(.L_x_4454) ;  /* 0xffffffec00207947 */ /* 0x000fea000383ffff */
.L_x_4434:
[----:B------:R-:W-:-:S07]  /*a170*/  SHF.L.U32 R5, R0, 0x1f, RZ ;  /* 0x0000001f00057819 */ /* 0x000fce00000006ff */
.L_x_4455:
[----:B---3--:R3:W4:Y:S02]  /*a180*/  SYNCS.PHASECHK.TRANS64.TRYWAIT P1, [R12+URZ+0x36420], R5 ;  /* 0x036420050c0075a7 */ /* 0x008724000802017f */
[----:B----4-:R-:W-:Y:S05]  /*a190*/  @!P1 NANOSLEEP.SYNCS 0x989680 ;  /* 0x009896800000995d */ /* 0x010fea0003900000 */
[----:B------:R-:W4:Y:S02]  /*a1a0*/  @!P1 SYNCS.PHASECHK.TRANS64 P1, [R12+URZ+0x36420], R5 ;  /* 0x036420050c0095a7 */ /* 0x000f24000802007f */
[----:B----4-:R-:W-:Y:S05]  /*a1b0*/  @!P1 BRA `(.L_x_4455) ;  /* 0xfffffffc00f09947 */ /* 0x010fea000383ffff */
[----:B------:R-:W-:Y:S05]  /*a1c0*/  BRA `(.L_x_4456) ;  /* 0xffffffec00b87947 */ /* 0x000fea000383ffff */
.L_x_4437:
[----:B---3--:R3:W4:Y:S02]  /*a1d0*/  SYNCS.PHASECHK.TRANS64.TRYWAIT P1, [R12+URZ+0x36438], R11 ;  /* 0x0364380b0c0075a7 */ /* 0x008724000802017f */
[----:B----4-:R-:W-:Y:S05]  /*a1e0*/  @!P1 NANOSLEEP.SYNCS 0x989680 ;  /* 0x009896800000995d */ /* 0x010fea0003900000 */
[----:B------:R-:W4:Y:S02]  /*a1f0*/  @!P1 SYNCS.PHASECHK.TRANS64 P1, [R12+URZ+0x36438], R11 ;  /* 0x0364380b0c0095a7 */ /* 0x000f24000802007f */
[----:B----4-:R-:W-:Y:S05]  /*a200*/  @!P1 BRA `(.L_x_4437) ;  /* 0xfffffffc00f09947 */ /* 0x010fea000383ffff */
[----:B------:R-:W-:Y:S05]  /*a210*/  BRA `(.L_x_4457) ;  /* 0xfffffff000647947 */ /* 0x000fea000383ffff */
.L_x_4439:
[----:B----4-:R4:W1:Y:S02]  /*a220*/  SYNCS.PHASECHK.TRANS64.TRYWAIT P1, [R12+URZ+0x36428], R5 ;  /* 0x036428050c0075a7 */ /* 0x010864000802017f */
[----:B-1----:R-:W-:Y:S05]  /*a230*/  @!P1 NANOSLEEP.SYNCS 0x989680 ;  /* 0x009896800000995d */ /* 0x002fea0003900000 */
[----:B------:R-:W1:Y:S02]  /*a240*/  @!P1 SYNCS.PHASECHK.TRANS64 P1, [R12+URZ+0x36428], R5 ;  /* 0x036428050c0095a7 */ /* 0x000e64000802007f */
[----:B-1----:R-:W-:Y:S05]  /*a250*/  @!P1 BRA `(.L_x_4439) ;  /* 0xfffffffc00f09947 */ /* 0x002fea000383ffff */
[----:B------:R-:W-:Y:S05]  /*a260*/  BRA `(.L_x_4458) ;  /* 0xfffffff400107947 */ /* 0x000fea000383ffff */
.L_x_4441:
[----:B----4-:R4:W1:Y:S02]  /*a270*/  SYNCS.PHASECHK.TRANS64.TRYWAIT P1, [R12+URZ+0x36438], R3 ;  /* 0x036438030c0075a7 */ /* 0x010864000802017f */
[----:B-1----:R-:W-:Y:S05]  /*a280*/  @!P1 NANOSLEEP.SYNCS 0x989680 ;  /* 0x009896800000995d */ /* 0x002fea0003900000 */
[----:B------:R-:W1:Y:S02]  /*a290*/  @!P1 SYNCS.PHASECHK.TRANS64 P1, [R12+URZ+0x36438], R3 ;  /* 0x036438030c0095a7 */ /* 0x000e64000802007f */
[----:B-1----:R-:W-:Y:S05]  /*a2a0*/  @!P1 BRA `(.L_x_4441) ;  /* 0xfffffffc00f09947 */ /* 0x002fea000383ffff */
[----:B------:R-:W-:Y:S05]  /*a2b0*/  BRA `(.L_x_4459) ;  /* 0xfffffff400ac7947 */ /* 0x000fea000383ffff */
.L_x_4443:
[----:B------:R-:W-:Y:S01]  /*a2c0*/  BSSY B0, `(.L_x_4460) ;  /* 0x0000006000007945 */ /* 0x000fe20003800000 */
[----:B------:R-:W-:-:S07]  /*a2d0*/  IMAD.MOV.U32 R15, RZ, RZ, -0x1 ;  /* 0xffffffffff0f7424 */ /* 0x000fce00078e00ff */
[----:B-123--:R-:W-:Y:S05]  /*a2e0*/  WARPSYNC.COLLECTIVE R15, `(.L_x_4461) ;  /* 0x000000000f0c7348 */ /* 0x00efea0003c00000 */
[----:B------:R-:W-:Y:S02]  /*a2f0*/  ELECT P6, UR62, PT ;  /* 0x00000000003e782f */ /* 0x000fe400038c0000 */
[----:B------:R-:W-:Y:S01]  /*a300*/  MOV R14, UR62 ;  /* 0x0000003e000e7c02 */ /* 0x000fe20008000f00 */
[----:B-123--:R-:W-:Y:S10]  /*a310*/  ENDCOLLECTIVE ;  /* 0x000000000000791b */ /* 0x00eff40003800000 */
.L_x_4461:
[----:B------:R-:W-:Y:S05]  /*a320*/  BSYNC B0 ;  /* 0x0000000000007941 */ /* 0x000fea0003800000 */
.L_x_4460:
[----:B------:R-:W-:Y:S05]  /*a330*/  BRA `(.L_x_4462) ;  /* 0xfffffff800687947 */ /* 0x000fea000383ffff */
.L_x_4445:
[----:B----4-:R4:W1:Y:S02]  /*a340*/  SYNCS.PHASECHK.TRANS64.TRYWAIT P0, [R7+URZ], R6 ;  /* 0x00000006070075a7 */ /* 0x010864000800017f */
[----:B-1----:R-:W-:Y:S05]  /*a350*/  @!P0 NANOSLEEP.SYNCS 0x989680 ;  /* 0x009896800000895d */ /* 0x002fea0003900000 */
[----:B------:R-:W1:Y:S02]  /*a360*/  @!P0 SYNCS.PHASECHK.TRANS64 P0, [R7+URZ], R6 ;  /* 0x00000006070085a7 */ /* 0x000e64000800007f */
[----:B-1----:R-:W-:Y:S05]  /*a370*/  @!P0 BRA `(.L_x_4445) ;  /* 0xfffffffc00f08947 */ /* 0x002fea000383ffff */
[----:B------:R-:W-:Y:S05]  /*a380*/  BRA `(.L_x_4463) ;  /* 0xfffffff800a47947 */ /* 0x000fea000383ffff */
.L_x_4446:
[----:B------:R1:W1:Y:S02]  /*a390*/  SYNCS.PHASECHK.TRANS64.TRYWAIT P0, [R5+URZ], R0 ;  /* 0x00000000050075a7 */ /* 0x000264000800017f */
[----:B-1----:R-:W-:Y:S05]  /*a3a0*/  @!P0 NANOSLEEP.SYNCS 0x989680 ;  /* 0x009896800000895d */ /* 0x002fea0003900000 */
[----:B------:R-:W1:Y:S02]  /*a3b0*/  @!P0 SYNCS.PHASECHK.TRANS64 P0, [R5+URZ], R0 ;  /* 0x00000000050085a7 */ /* 0x000e64000800007f */
[----:B-1----:R-:W-:Y:S05]  /*a3c0*/  @!P0 BRA `(.L_x_4446) ;  /* 0xfffffffc00f08947 */ /* 0x002fea000383ffff */
[----:B------:R-:W-:Y:S05]  /*a3d0*/  BRA `(.L_x_4464) ;  /* 0xfffffff800987947 */ /* 0x000fea000383ffff */
.L_x_4465:
        /* <DEDUP_REMOVED lines=10> */
.L_x_7677:


//--------------------- .text._ZN7cutlass13device_kernelIN5flash11enable_sm90INS1_16FlashAttnBwdSm90INS1_25CollectiveMainloopBwdSm90ILi2ELi1ELi1EN4cute5tupleIJNS5_1CILi1EEES8_S8_EEENS6_IJNS7_ILi64EEENS7_ILi96EEENS7_ILi192EEEEEENS_10bfloat16_tEfNS_4arch4Sm90ELb0ELb0ELb0ELb1ELb1ELb0ELb1ELb0ELi3ELi1ELi1ELi1ELb0EEENS1_21CollectiveEpilogueBwdISD_SE_SG_Li384ELb1ELb1ELi3EEENS1_19SingleTileSchedulerILb1ELb0ELb0ELi96EEEEEEEEEvNT_6ParamsE --------------------------
	.section	.text._ZN7cutlass13device_kernelIN5flash11enable_sm90INS1_16FlashAttnBwdSm90INS1_25CollectiveMainloopBwdSm90ILi2ELi1ELi1EN4cute5tupleIJNS5_1CILi1EEES8_S8_EEENS6_IJNS7_ILi64EEENS7_ILi96EEENS7_ILi192EEEEEENS_10bfloat16_tEfNS_4arch4Sm90ELb0ELb0ELb0ELb1ELb1ELb0ELb1ELb0ELi3ELi1ELi1ELi1ELb0EEENS1_21CollectiveEpilogueBwdISD_SE_SG_Li384ELb1ELb1ELi3EEENS1_19SingleTileSchedulerILb1ELb0ELb0ELi96EEEEEEEEEvNT_6ParamsE,"ax",@progbits
	.align	128
.text._ZN7cutlass13device_kernelIN5flash11enable_sm90INS1_16FlashAttnBwdSm90INS1_25CollectiveMainloopBwdSm90ILi2ELi1ELi1EN4cute5tupleIJNS5_1CILi1EEES8_S8_EEENS6_IJNS7_ILi64EEENS7_ILi96EEENS7_ILi192EEEEEENS_10bfloat16_tEfNS_4arch4Sm90ELb0ELb0ELb0ELb1ELb1ELb0ELb1ELb0ELi3ELi1ELi1ELi1ELb0EEENS1_21CollectiveEpilogueBwdISD_SE_SG_Li384ELb1ELb1ELi3EEENS1_19SingleTileSchedulerILb1ELb0ELb0ELi96EEEEEEEEEvNT_6ParamsE:
        .type           _ZN7cutlass13device_kernelIN5flash11enable_sm90INS1_16FlashAttnBwdSm90INS1_25CollectiveMainloopBwdSm90ILi2ELi1ELi1EN4cute5tupleIJNS5_1CILi1EEES8_S8_EEENS6_IJNS7_ILi64EEENS7_ILi96EEENS7_ILi192EEEEEENS_10bfloat16_tEfNS_4arch4Sm90ELb0ELb0ELb0ELb1ELb1ELb0ELb1ELb0ELi3ELi1ELi1ELi1ELb0EEENS1_21CollectiveEpilogueBwdISD_SE_SG_Li384ELb1ELb1ELi3EEENS1_19SingleTileSchedulerILb1ELb0ELb0ELi96EEEEEEEEEvNT_6ParamsE,@function
        .size           _ZN7cutlass13device_kernelIN5flash11enable_sm90INS1_16FlashAttnBwdSm90INS1_25CollectiveMainloopBwdSm90ILi2ELi1ELi1EN4cute5tupleIJNS5_1CILi1EEES8_S8_EEENS6_IJNS7_ILi64EEENS7_ILi96EEENS7_ILi192EEEEEENS_10bfloat16_tEfNS_4arch4Sm90ELb0ELb0ELb0ELb1ELb1ELb0ELb1ELb0ELi3ELi1ELi1ELi1ELb0EEENS1_21CollectiveEpilogueBwdISD_SE_SG_Li384ELb1ELb1ELi3EEENS1_19SingleTileSchedulerILb1ELb0ELb0ELi96EEEEEEEEEvNT_6ParamsE,(.L_x_7678 - _ZN7cutlass13device_kernelIN5flash11enable_sm90INS1_16FlashAttnBwdSm90INS1_25CollectiveMainloopBwdSm90ILi2ELi1ELi1EN4cute5tupleIJNS5_1CILi1EEES8_S8_EEENS6_IJNS7_ILi64EEENS7_ILi96EEENS7_ILi192EEEEEENS_10bfloat16_tEfNS_4arch4Sm90ELb0ELb0ELb0ELb1ELb1ELb0ELb1ELb0ELi3ELi1ELi1ELi1ELb0EEENS1_21CollectiveEpilogueBwdISD_SE_SG_Li384ELb1ELb1ELi3EEENS1_19SingleTileSchedulerILb1ELb0ELb0ELi96EEEEEEEEEvNT_6ParamsE)
        .other          _ZN7cutlass13device_kernelIN5flash11enable_sm90INS1_16FlashAttnBwdSm90INS1_25CollectiveMainloopBwdSm90ILi2ELi1ELi1EN4cute5tupleIJNS5_1CILi1EEES8_S8_EEENS6_IJNS7_ILi64EEENS7_ILi96EEENS7_ILi192EEEEEENS_10bfloat16_tEfNS_4arch4Sm90ELb0ELb0ELb0ELb1ELb1ELb0ELb1ELb0ELi3ELi1ELi1ELi1ELb0EEENS1_21CollectiveEpilogueBwdISD_SE_SG_Li384ELb1ELb1ELi3EEENS1_19SingleTileSchedulerILb1ELb0ELb0ELi96EEEEEEEEEvNT_6ParamsE,@"STO_CUDA_ENTRY STV_DEFAULT"
_ZN7cutlass13device_kernelIN5flash11enable_sm90INS1_16FlashAttnBwdSm90INS1_25CollectiveMainloopBwdSm90ILi2ELi1ELi1EN4cute5tupleIJNS5_1CILi1EEES8_S8_EEENS6_IJNS7_ILi64EEENS7_ILi96EEENS7_ILi192EEEEEENS_10bfloat16_tEfNS_4arch4Sm90ELb0ELb0ELb0ELb1ELb1ELb0ELb1ELb0ELi3ELi1ELi1ELi1ELb0EEENS1_21CollectiveEpilogueBwdISD_SE_SG_Li384ELb1ELb1ELi3EEENS1_19SingleTileSchedulerILb1ELb0ELb0ELi96EEEEEEEEEvNT_6ParamsE:
        /* <DEDUP_REMOVED lines=22> */
.L_x_4467:
[----:B------:R-:W-:Y:S05]  /*0160*/  BSYNC B0 ;  /* 0x0000000000007941 */ /* 0x000fea0003800000 */
.L_x_4466:
        /* <DEDUP_REMOVED lines=34> */
.L_x_4468:
        /* <DEDUP_REMOVED lines=20> */
.L_x_4469:
        /* <DEDUP_REMOVED lines=8> */
.L_x_4472:
        /* <DEDUP_REMOVED lines=21> */
.L_x_4473:
        /* <DEDUP_REMOVED lines=10> */
.L_x_4475:
[----:B------:R-:W2:Y:S02]  /*0740*/  LDC R0, c[0x0][0x8bc] ;  /* 0x00022f00ff007b82 */ /* 0x000ea40000000800 */
.L_x_4474:
        /* <DEDUP_REMOVED lines=14> */
.L_x_4477:
        /* <DEDUP_REMOVED lines=10> */
.L_x_4478:
        /* <DEDUP_REMOVED lines=8> */
.L_x_4479:
        /* <DEDUP_REMOVED lines=9> */
.L_x_4480:
        /* <DEDUP_REMOVED lines=75> */
.L_x_4483:
        /* <DEDUP_REMOVED lines=15> */
.L_x_4482:
        /* <DEDUP_REMOVED lines=20> */
.L_x_4485:
        /* <DEDUP_REMOVED lines=15> */
.L_x_4484:
        /* <DEDUP_REMOVED lines=8> */
.L_x_4632:
        /* <DEDUP_REMOVED lines=26> */
.L_x_4487:
        /* <DEDUP_REMOVED lines=98> */
.L_x_4499:
[----:B------:R-:W-:-:S13]  /*19f0*/  ISETP.NE.AND P0, PT, R13, 0x3, PT ;  /* 0x000000030d00780c */ /* 0x000fda0003f05270 */
[----:B-1----:R-:W-:Y:S05]  /*1a00*/  @!P0 BRA `(.L_x_4489) ;  /* 0x0000000000048947 */ /* 0x002fea0003800000 */
[----:B------:R-:W-:Y:S01]  /*1a10*/  BPT.TRAP 0x1 ;  /* 0x000000040000795c */ /* 0x000fe20000300000 */
.L_x_4489:
[----:B------:R-:W-:Y:S02]  /*1a20*/  LEA R4, R3, UR36, 0x3 ;  /* 0x0000002403047c11 */ /* 0x000fe4000f8e18ff */
[----:B------:R-:W-:-:S04]  /*1a30*/  SHF.L.U32 R9, R7, 0x1f, RZ ;  /* 0x0000001f07097819 */ /* 0x000fc800000006ff */
[----:B------:R1:W2:Y:S01]  /*1a40*/  SYNCS.PHASECHK.TRANS64.TRYWAIT P1, [R4+URZ+0x36410], R9 ;  /* 0x03641009040075a7 */ /* 0x0002a2000802017f */
[----:B------:R-:W-:Y:S05]  /*1a50*/  @!P0 BRA `(.L_x_4490) ;  /* 0x0000000000048947 */ /* 0x000fea0003800000 */
[----:B------:R-:W-:Y:S01]  /*1a60*/  BPT.TRAP 0x1 ;  /* 0x000000040000795c */ /* 0x000fe20000300000 */
.L_x_4490:
[----:B--2---:R-:W-:Y:S05]  /*1a70*/  @P1 BRA `(.L_x_4491) ;  /* 0x0000000000081947 */ /* 0x004fea0003800000 */
[----:B------:R-:W2:Y:S02]  /*1a80*/  SYNCS.PHASECHK.TRANS64.TRYWAIT P1, [R4+URZ+0x36410], R9 ;  /* 0x03641009040075a7 */ /* 0x000ea4000802017f */
[----:B--2---:R-:W-:Y:S05]  /*1a90*/  @!P1 BRA `(.L_x_4492) ;  /* 0x0000008c00309947 */ /* 0x004fea0003800000 */
.L_x_4491:
        /* <DEDUP_REMOVED lines=103> */
.L_x_4493:
[----:B-12---:R-:W-:-:S04]  /*2110*/  SHF.L.U32 R9, R6, 0x1f, RZ ;  /* 0x0000001f06097819 */ /* 0x006fc800000006ff */
[----:B------:R1:W2:Y:S01]  /*2120*/  SYNCS.PHASECHK.TRANS64.TRYWAIT P1, [UR36+0x36430], R9 ;  /* 0x03643009ff0075a7 */ /* 0x0002a20008020164 */
[----:B------:R-:W-:Y:S05]  /*2130*/  @!P0 BRA `(.L_x_4494) ;  /* 0x0000000000048947 */ /* 0x000fea0003800000 */
[----:B------:R-:W-:Y:S01]  /*2140*/  BPT.TRAP 0x1 ;  /* 0x000000040000795c */ /* 0x000fe20000300000 */
.L_x_4494:
[----:B--2---:R-:W-:Y:S05]  /*2150*/  @P1 BRA `(.L_x_4495) ;  /* 0x0000000000081947 */ /* 0x004fea0003800000 */
[----:B------:R-:W2:Y:S02]  /*2160*/  SYNCS.PHASECHK.TRANS64.TRYWAIT P1, [UR36+0x36430], R9 ;  /* 0x03643009ff0075a7 */ /* 0x000ea40008020164 */
[----:B--2---:R-:W-:Y:S05]  /*2170*/  @!P1 BRA `(.L_x_4496) ;  /* 0x00000084008c9947 */ /* 0x004fea0003800000 */
.L_x_4495:
        /* <DEDUP_REMOVED lines=303> */
.L_x_4497:
        /* <DEDUP_REMOVED lines=60> */
.L_x_4498:
        /* <DEDUP_REMOVED lines=62> */
.L_x_4481:
        /* <DEDUP_REMOVED lines=128> */
.L_x_4501:
        /* <DEDUP_REMOVED lines=54> */
.L_x_4503:
[----:B------:R-:W-:Y:S05]  /*4770*/  BSYNC B0 ;  /* 0x0000000000007941 */ /* 0x000fea0003800000 */
.L_x_4502:
        /* <DEDUP_REMOVED lines=15> */
.L_x_4505:
[----:B------:R-:W-:Y:S05]  /*4870*/  BSYNC B0 ;  /* 0x0000000000007941 */ /* 0x000fea0003800000 */
.L_x_4504:
        /* <DEDUP_REMOVED lines=18> */
.L_x_4507:
[----:B------:R-:W-:Y:S05]  /*49a0*/  BSYNC B0 ;  /* 0x0000000000007941 */ /* 0x000fea0003800000 */
.L_x_4506:
        /* <DEDUP_REMOVED lines=17> */
.L_x_4509:
[----:B------:R-:W-:Y:S05]  /*4ac0*/  BSYNC B0 ;  /* 0x0000000000007941 */ /* 0x000fea0003800000 */
.L_x_4508:
        /* <DEDUP_REMOVED lines=18> */
.L_x_4511:
[----:B------:R-:W-:Y:S05]  /*4bf0*/  BSYNC B0 ;  /* 0x0000000000007941 */ /* 0x000fea0003800000 */
.L_x_4510:
        /* <DEDUP_REMOVED lines=19> */
.L_x_4513:
[----:B------:R-:W-:Y:S05]  /*4d30*/  BSYNC B0 ;  /* 0x0000000000007941 */ /* 0x000fea0003800000 */
.L_x_4512:
        /* <DEDUP_REMOVED lines=26> */
.L_x_4515:
[----:B------:R-:W-:Y:S05]  /*4ee0*/  BSYNC B0 ;  /* 0x0000000000007941 */ /* 0x000fea0003800000 */
.L_x_4514:
        /* <DEDUP_REMOVED lines=15> */
.L_x_4517:
[----:B------:R-:W-:Y:S05]  /*4fe0*/  BSYNC B0 ;  /* 0x0000000000007941 */ /* 0x000fea0003800000 */
.L_x_4516:
        /* <DEDUP_REMOVED lines=15> */
.L_x_4519:
[----:B------:R-:W-:Y:S05]  /*50e0*/  BSYNC B0 ;  /* 0x0000000000007941 */ /* 0x000fea0003800000 */
.L_x_4518:
        /* <DEDUP_REMOVED lines=15> */
.L_x_4521:
[----:B------:R-:W-:Y:S05]  /*51e0*/  BSYNC B0 ;  /* 0x0000000000007941 */ /* 0x000fea0003800000 */
.L_x_4520:
        /* <DEDUP_REMOVED lines=15> */
.L_x_4523:
[----:B------:R-:W-:Y:S05]  /*52e0*/  BSYNC B0 ;  /* 0x0000000000007941 */ /* 0x000fea0003800000 */
.L_x_4522:
        /* <DEDUP_REMOVED lines=15> */
.L_x_4500:
        /* <DEDUP_REMOVED lines=30> */
.L_x_4524:
        /* <DEDUP_REMOVED lines=45> */
.L_x_4526:
[----:B------:R-:W-:Y:S05]  /*5890*/  BSYNC B0 ;  /* 0x0000000000007941 */ /* 0x000fea0003800000 */
.L_x_4525:
        /* <DEDUP_REMOVED lines=16> */
.L_x_4528:
[----:B------:R-:W-:Y:S05]  /*59a0*/  BSYNC B0 ;  /* 0x0000000000007941 */ /* 0x000fea0003800000 */
.L_x_4527:
        /* <DEDUP_REMOVED lines=16> */
.L_x_4530:
[----:B------:R-:W-:Y:S05]  /*5ab0*/  BSYNC B0 ;  /* 0x0000000000007941 */ /* 0x000fea0003800000 */
.L_x_4529:
        /* <DEDUP_REMOVED lines=17> */
.L_x_4532:
[----:B------:R-:W-:Y:S05]  /*5bd0*/  BSYNC B0 ;  /* 0x0000000000007941 */ /* 0x000fea0003800000 */
.L_x_4531:
        /* <DEDUP_REMOVED lines=16> */
.L_x_4534:
[----:B------:R-:W-:Y:S05]  /*5ce0*/  BSYNC B0 ;  /* 0x0000000000007941 */ /* 0x000fea0003800000 */
.L_x_4533:
        /* <DEDUP_REMOVED lines=20> */
.L_x_4536:
[----:B------:R-:W-:Y:S05]  /*5e30*/  BSYNC B0 ;  /* 0x0000000000007941 */ /* 0x000fea0003800000 */
.L_x_4535:
        /* <DEDUP_REMOVED lines=24> */
.L_x_4538:
[----:B------:R-:W-:Y:S05]  /*5fc0*/  BSYNC B0 ;  /* 0x0000000000007941 */ /* 0x000fea0003800000 */
.L_x_4537:
        /* <DEDUP_REMOVED lines=15> */
.L_x_4540:
[----:B------:R-:W-:Y:S05]  /*60c0*/  BSYNC B0 ;  /* 0x0000000000007941 */ /* 0x000fea0003800000 */
.L_x_4539:
        /* <DEDUP_REMOVED lines=15> */
.L_x_4542:
[----:B------:R-:W-:Y:S05]  /*61c0*/  BSYNC B0 ;  /* 0x0000000000007941 */ /* 0x000fea0003800000 */
.L_x_4541:
        /* <DEDUP_REMOVED lines=15> */
.L_x_4544:
[----:B------:R-:W-:Y:S05]  /*62c0*/  BSYNC B0 ;  /* 0x0000000000007941 */ /* 0x000fea0003800000 */
.L_x_4543:
        /* <DEDUP_REMOVED lines=15> */
.L_x_4546:
[----:B------:R-:W-:Y:S05]  /*63c0*/  BSYNC B0 ;  /* 0x0000000000007941 */ /* 0x000fea0003800000 */
.L_x_4545:
        /* <DEDUP_REMOVED lines=15> */
.L_x_4471:
        /* <DEDUP_REMOVED lines=21> */
.L_x_4548:
        /* <DEDUP_REMOVED lines=13> */
.L_x_4550:
[----:B------:R-:W-:-:S05]  /*66e0*/  ULDC UR4, c[0x0][0x8bc] ;  /* 0x00022f0000047ab9 */ /* 0x000fca0000000800 */
.L_x_4549:
        /* <DEDUP_REMOVED lines=39> */
.L_x_4551:
        /* <DEDUP_REMOVED lines=52> */
.L_x_4585:
        /* <DEDUP_REMOVED lines=13> */
.L_x_4555:
[----:B------:R-:W2:Y:S04]  /*6d70*/  LDG.E.STRONG.GPU R5, desc[UR38][R2.64] ;  /* 0x0000002602057981 */ /* 0x000ea8000c1ef900 */
[----:B--2---:R-:W-:Y:S01]  /*6d80*/  CCTL.IVALL ;  /* 0x00000000ff00798f */ /* 0x004fe20002000000 */
[----:B------:R-:W-:Y:S05]  /*6d90*/  YIELD ;  /* 0x0000000000007946 */ /* 0x000fea0003800000 */
[----:B------:R-:W-:-:S13]  /*6da0*/  ISETP.NE.AND P1, PT, R5, UR18, PT ;  /* 0x0000001205007c0c */ /* 0x000fda000bf25270 */
[----:B------:R-:W-:Y:S05]  /*6db0*/  @P1 BRA `(.L_x_4555) ;  /* 0xfffffffc00ec1947 */ /* 0x000fea000383ffff */
.L_x_4554:
[----:B------:R-:W-:Y:S05]  /*6dc0*/  BSYNC B0 ;  /* 0x0000000000007941 */ /* 0x000fea0003800000 */
.L_x_4553:
[----:B------:R-:W-:-:S03]  /*6dd0*/  UMOV UR5, 0xffffffff ;  /* 0xffffffff00057882 */ /* 0x000fc60000000000 */
[----:B------:R-:W-:Y:S05]  /*6de0*/  BRA.DIV UR5, `(.L_x_4556) ;  /* 0x0000003a05847947 */ /* 0x000fea000b800000 */
[----:B------:R-:W-:Y:S01]  /*6df0*/  NOP ;  /* 0x0000000000007918 */ /* 0x000fe20000000000 */
.L_x_4635:
        /* <DEDUP_REMOVED lines=19> */
.L_x_4558:
[----:B------:R-:W-:Y:S05]  /*6f30*/  BSYNC B0 ;  /* 0x0000000000007941 */ /* 0x000fea0003800000 */
.L_x_4557:
        /* <DEDUP_REMOVED lines=14> */
.L_x_4560:
[----:B------:R-:W-:Y:S05]  /*7020*/  BSYNC B0 ;  /* 0x0000000000007941 */ /* 0x000fea0003800000 */
.L_x_4559:
        /* <DEDUP_REMOVED lines=15> */
.L_x_4562:
[----:B------:R-:W-:Y:S05]  /*7120*/  BSYNC B0 ;  /* 0x0000000000007941 */ /* 0x000fea0003800000 */
.L_x_4561:
[----:B------:R-:W-:Y:S06]  /*7130*/  BAR.ARV 0xa, 0xa0 ;  /* 0x0282800000007b1d */ /* 0x000fec0000002000 */
[----:B------:R-:W-:Y:S04]  /*7140*/  BSSY B0, `(.L_x_4563) ;  /* 0x0000003000007945 */ /* 0x000fe80003800000 */
[----:B------:R-:W-:Y:S05]  /*7150*/  @!P0 BRA `(.L_x_4564) ;  /* 0x0000000000048947 */ /* 0x000fea0003800000 */
[----:B------:R-:W-:-:S04]  /*7160*/  DEPBAR.LE SB0, 0x1 ;  /* 0x000080400000791a */ /* 0x000fc80000000000 */
.L_x_4564:
[----:B------:R-:W-:Y:S05]  /*7170*/  BSYNC B0 ;  /* 0x0000000000007941 */ /* 0x000fea0003800000 */
.L_x_4563:
[----:B------:R-:W-:Y:S06]  /*7180*/  BAR.ARV 0xb, 0xa0 ;  /* 0x02c2800000007b1d */ /* 0x000fec0000002000 */
[----:B------:R-:W-:Y:S04]  /*7190*/  BSSY B0, `(.L_x_4565) ;  /* 0x0000003000007945 */ /* 0x000fe80003800000 */
[----:B------:R-:W-:Y:S05]  /*71a0*/  @!P0 BRA `(.L_x_4566) ;  /* 0x0000000000048947 */ /* 0x000fea0003800000 */
[----:B------:R-:W-:-:S04]  /*71b0*/  DEPBAR.LE SB0, 0x0 ;  /* 0x000080000000791a */ /* 0x000fc80000000000 */
.L_x_4566:
[----:B------:R-:W-:Y:S05]  /*71c0*/  BSYNC B0 ;  /* 0x0000000000007941 */ /* 0x000fea0003800000 */
.L_x_4565:
        /* <DEDUP_REMOVED lines=19> */
.L_x_4568:
[----:B------:R-:W-:Y:S05]  /*7300*/  BSYNC B0 ;  /* 0x0000000000007941 */ /* 0x000fea0003800000 */
.L_x_4567:
        /* <DEDUP_REMOVED lines=9> */
.L_x_4571:
[----:B------:R-:W2:Y:S04]  /*73a0*/  LDG.E.STRONG.GPU R5, desc[UR38][R2.64] ;  /* 0x0000002602057981 */ /* 0x000ea8000c1ef900 */
[----:B--2---:R-:W-:Y:S01]  /*73b0*/  CCTL.IVALL ;  /* 0x00000000ff00798f */ /* 0x004fe20002000000 */
[----:B------:R-:W-:Y:S05]  /*73c0*/  YIELD ;  /* 0x0000000000007946 */ /* 0x000fea0003800000 */
[----:B------:R-:W-:-:S13]  /*73d0*/  ISETP.NE.AND P1, PT, R5, UR18, PT ;  /* 0x0000001205007c0c */ /* 0x000fda000bf25270 */
[----:B------:R-:W-:Y:S05]  /*73e0*/  @P1 BRA `(.L_x_4571) ;  /* 0xfffffffc00ec1947 */ /* 0x000fea000383ffff */
.L_x_4570:
[----:B------:R-:W-:Y:S05]  /*73f0*/  BSYNC B0 ;  /* 0x0000000000007941 */ /* 0x000fea0003800000 */
.L_x_4569:
[----:B------:R-:W-:-:S03]  /*7400*/  UMOV UR5, 0xffffffff ;  /* 0xffffffff00057882 */ /* 0x000fc60000000000 */
[----:B------:R-:W-:Y:S05]  /*7410*/  BRA.DIV UR5, `(.L_x_4572) ;  /* 0x0000003605147947 */ /* 0x000fea000b800000 */
[----:B------:R-:W-:Y:S01]  /*7420*/  NOP ;  /* 0x0000000000007918 */ /* 0x000fe20000000000 */
.L_x_4638:
        /* <DEDUP_REMOVED lines=15> */
.L_x_4574:
[----:B------:R-:W-:Y:S05]  /*7520*/  BSYNC B0 ;  /* 0x0000000000007941 */ /* 0x000fea0003800000 */
.L_x_4573:
        /* <DEDUP_REMOVED lines=14> */
.L_x_4576:
[----:B------:R-:W-:Y:S05]  /*7610*/  BSYNC B0 ;  /* 0x0000000000007941 */ /* 0x000fea0003800000 */
.L_x_4575:
        /* <DEDUP_REMOVED lines=15> */
.L_x_4578:
[----:B------:R-:W-:Y:S05]  /*7710*/  BSYNC B0 ;  /* 0x0000000000007941 */ /* 0x000fea0003800000 */
.L_x_4577:
[----:B------:R-:W-:Y:S06]  /*7720*/  BAR.ARV 0xa, 0xa0 ;  /* 0x0282800000007b1d */ /* 0x000fec0000002000 */
[----:B------:R-:W-:Y:S04]  /*7730*/  BSSY B0, `(.L_x_4579) ;  /* 0x0000003000007945 */ /* 0x000fe80003800000 */
[----:B------:R-:W-:Y:S05]  /*7740*/  @!P0 BRA `(.L_x_4580) ;  /* 0x0000000000048947 */ /* 0x000fea0003800000 */
[----:B------:R-:W-:-:S04]  /*7750*/  DEPBAR.LE SB0, 0x1 ;  /* 0x000080400000791a */ /* 0x000fc80000000000 */
.L_x_4580:
[----:B------:R-:W-:Y:S05]  /*7760*/  BSYNC B0 ;  /* 0x0000000000007941 */ /* 0x000fea0003800000 */
.L_x_4579:
[----:B------:R-:W-:Y:S06]  /*7770*/  BAR.ARV 0xb, 0xa0 ;  /* 0x02c2800000007b1d */ /* 0x000fec0000002000 */
[----:B------:R-:W-:Y:S04]  /*7780*/  BSSY B0, `(.L_x_4581) ;  /* 0x0000003000007945 */ /* 0x000fe80003800000 */
[----:B------:R-:W-:Y:S05]  /*7790*/  @!P0 BRA `(.L_x_4582) ;  /* 0x0000000000048947 */ /* 0x000fea0003800000 */
[----:B------:R-:W-:-:S04]  /*77a0*/  DEPBAR.LE SB0, 0x0 ;  /* 0x000080000000791a */ /* 0x000fc80000000000 */
.L_x_4582:
[----:B------:R-:W-:Y:S05]  /*77b0*/  BSYNC B0 ;  /* 0x0000000000007941 */ /* 0x000fea0003800000 */
.L_x_4581:
        /* <DEDUP_REMOVED lines=19> */
.L_x_4584:
[----:B------:R-:W-:Y:S05]  /*78f0*/  BSYNC B0 ;  /* 0x0000000000007941 */ /* 0x000fea0003800000 */
.L_x_4583:
[----:B------:R-:W-:Y:S02]  /*7900*/  UIADD3 UR6, UR6, 0x2, URZ ;  /* 0x0000000206067890 */ /* 0x000fe4000fffe03f */
[----:B------:R-:W-:Y:S01]  /*7910*/  UIADD3 UR4, UR4, 0x1, URZ ;  /* 0x0000000104047890 */ /* 0x000fe2000fffe03f */
[----:B------:R-:W-:Y:S11]  /*7920*/  @P3 BRA `(.L_x_4585) ;  /* 0xfffffff000dc3947 */ /* 0x000ff6000383ffff */
.L_x_4552:
        /* <DEDUP_REMOVED lines=13> */
.L_x_4588:
[----:B------:R-:W2:Y:S04]  /*7a00*/  LDG.E.STRONG.GPU R0, desc[UR38][R2.64] ;  /* 0x0000002602007981 */ /* 0x000ea8000c1ef900 */
[----:B--2---:R-:W-:Y:S01]  /*7a10*/  CCTL.IVALL ;  /* 0x00000000ff00798f */ /* 0x004fe20002000000 */
[----:B------:R-:W-:Y:S05]  /*7a20*/  YIELD ;  /* 0x0000000000007946 */ /* 0x000fea0003800000 */
[----:B------:R-:W-:-:S13]  /*7a30*/  ISETP.NE.AND P1, PT, R0, UR18, PT ;  /* 0x0000001200007c0c */ /* 0x000fda000bf25270 */
[----:B------:R-:W-:Y:S05]  /*7a40*/  @P1 BRA `(.L_x_4588) ;  /* 0xfffffffc00ec1947 */ /* 0x000fea000383ffff */
.L_x_4587:
[----:B------:R-:W-:Y:S05]  /*7a50*/  BSYNC B0 ;  /* 0x0000000000007941 */ /* 0x000fea0003800000 */
.L_x_4586:
[----:B------:R-:W-:-:S03]  /*7a60*/  UMOV UR4, 0xffffffff ;  /* 0xffffffff00047882 */ /* 0x000fc60000000000 */
[----:B------:R-:W-:Y:S05]  /*7a70*/  BRA.DIV UR4, `(.L_x_4589) ;  /* 0x0000002e04987947 */ /* 0x000fea000b800000 */
[----:B------:R-:W-:Y:S01]  /*7a80*/  NOP ;  /* 0x0000000000007918 */ /* 0x000fe20000000000 */
.L_x_4641:
        /* <DEDUP_REMOVED lines=22> */
.L_x_4591:
[----:B------:R-:W-:Y:S05]  /*7bf0*/  BSYNC B0 ;  /* 0x0000000000007941 */ /* 0x000fea0003800000 */
.L_x_4590:
        /* <DEDUP_REMOVED lines=19> */
.L_x_4593:
[----:B------:R-:W-:Y:S05]  /*7d30*/  BSYNC B0 ;  /* 0x0000000000007941 */ /* 0x000fea0003800000 */
.L_x_4592:
        /* <DEDUP_REMOVED lines=20> */
.L_x_4595:
[----:B------:R-:W-:Y:S05]  /*7e80*/  BSYNC B0 ;  /* 0x0000000000007941 */ /* 0x000fea0003800000 */
.L_x_4594:
[----:B------:R-:W-:Y:S06]  /*7e90*/  BAR.ARV 0xa, 0xa0 ;  /* 0x0282800000007b1d */ /* 0x000fec0000002000 */
[----:B------:R-:W-:Y:S04]  /*7ea0*/  BSSY B0, `(.L_x_4596) ;  /* 0x0000003000007945 */ /* 0x000fe80003800000 */
[----:B------:R-:W-:Y:S05]  /*7eb0*/  @!P0 BRA `(.L_x_4597) ;  /* 0x0000000000048947 */ /* 0x000fea0003800000 */
[----:B------:R-:W-:-:S04]  /*7ec0*/  DEPBAR.LE SB0, 0x1 ;  /* 0x000080400000791a */ /* 0x000fc80000000000 */
.L_x_4597:
[----:B------:R-:W-:Y:S05]  /*7ed0*/  BSYNC B0 ;  /* 0x0000000000007941 */ /* 0x000fea0003800000 */
.L_x_4596:
[----:B------:R-:W-:Y:S06]  /*7ee0*/  BAR.ARV 0xb, 0xa0 ;  /* 0x02c2800000007b1d */ /* 0x000fec0000002000 */
[----:B------:R-:W-:Y:S04]  /*7ef0*/  BSSY B0, `(.L_x_4598) ;  /* 0x0000003000007945 */ /* 0x000fe80003800000 */
[----:B------:R-:W-:Y:S05]  /*7f00*/  @!P0 BRA `(.L_x_4599) ;  /* 0x0000000000048947 */ /* 0x000fea0003800000 */
[----:B------:R-:W-:-:S04]  /*7f10*/  DEPBAR.LE SB0, 0x0 ;  /* 0x000080000000791a */ /* 0x000fc80000000000 */
.L_x_4599:
[----:B------:R-:W-:Y:S05]  /*7f20*/  BSYNC B0 ;  /* 0x0000000000007941 */ /* 0x000fea0003800000 */
.L_x_4598:
        /* <DEDUP_REMOVED lines=19> */
.L_x_4547:
        /* <DEDUP_REMOVED lines=10> */
.L_x_4600:
        /* <DEDUP_REMOVED lines=10> */
.L_x_4602:
[----:B------:R-:W3:Y:S02]  /*81a0*/  LDC R0, c[0x0][0x8bc] ;  /* 0x00022f00ff007b82 */ /* 0x000ee40000000800 */
.L_x_4601:
        /* <DEDUP_REMOVED lines=42> */
.L_x_4604:
        /* <DEDUP_REMOVED lines=70> */
.L_x_4642:
        /* <DEDUP_REMOVED lines=9> */
.L_x_4607:
        /* <DEDUP_REMOVED lines=98> */
.L_x_4618:
[----:B-1----:R-:W-:-:S05]  /*8f60*/  IMAD.MOV.U32 R11, RZ, RZ, 0x1 ;  /* 0x00000001ff0b7424 */ /* 0x002fca00078e00ff */
[----:B------:R-:W-:-:S04]  /*8f70*/  SHF.L.U32 R11, R11, 0x1f, RZ ;  /* 0x0000001f0b0b7819 */ /* 0x000fc800000006ff */
[----:B------:R-:W1:Y:S02]  /*8f80*/  SYNCS.PHASECHK.TRANS64.TRYWAIT P1, [R12+URZ+0x36438], R11 ;  /* 0x0364380b0c0075a7 */ /* 0x000e64000802017f */
[----:B-1234-:R-:W-:Y:S05]  /*8f90*/  @!P1 BRA `(.L_x_4610) ;  /* 0x0000001800809947 */ /* 0x01efea0003800000 */
.L_x_4643:
[----:B------:R-:W-:Y:S05]  /*8fa0*/  @P0 BRA `(.L_x_4611) ;  /* 0x0000000000140947 */ /* 0x000fea0003800000 */
[----:B------:R-:W-:Y:S01]  /*8fb0*/  ISETP.NE.AND P1, PT, R8, RZ, PT ;  /* 0x000000ff0800720c */ /* 0x000fe20003f25270 */
[----:B------:R-:W-:-:S04]  /*8fc0*/  IMAD.MOV.U32 R3, RZ, RZ, 0x6100 ;  /* 0x00006100ff037424 */ /* 0x000fc800078e00ff */
[----:B------:R2:W-:Y:S08]  /*8fd0*/  SYNCS.ARRIVE.TRANS64 RZ, [R12+URZ+0x36430], R3 ;  /* 0x036430030cff79a7 */ /* 0x0005f0000800003f */
[----:B------:R-:W-:Y:S05]  /*8fe0*/  @!P1 BRA `(.L_x_4611) ;  /* 0x0000000000049947 */ /* 0x000fea0003800000 */
[----:B------:R-:W-:Y:S01]  /*8ff0*/  BPT.TRAP 0x1 ;  /* 0x000000040000795c */ /* 0x000fe20000300000 */
.L_x_4611:
        /* <DEDUP_REMOVED lines=49> */
.L_x_4644:
[----:B------:R-:W-:Y:S05]  /*9310*/  @P0 BRA `(.L_x_4613) ;  /* 0x0000000000140947 */ /* 0x000fea0003800000 */
[----:B------:R-:W-:Y:S01]  /*9320*/  ISETP.NE.AND P1, PT, R8, RZ, PT ;  /* 0x000000ff0800720c */ /* 0x000fe20003f25270 */
[----:B--2---:R-:W-:-:S04]  /*9330*/  IMAD.MOV.U32 R27, RZ, RZ, 0x6100 ;  /* 0x00006100ff1b7424 */ /* 0x004fc800078e00ff */
[----:B------:R3:W-:Y:S08]  /*9340*/  SYNCS.ARRIVE.TRANS64 RZ, [R12+URZ+0x36418], R27 ;  /* 0x0364181b0cff79a7 */ /* 0x0007f0000800003f */
[----:B------:R-:W-:Y:S05]  /*9350*/  @!P1 BRA `(.L_x_4613) ;  /* 0x0000000000049947 */ /* 0x000fea0003800000 */
[----:B------:R-:W-:Y:S01]  /*9360*/  BPT.TRAP 0x1 ;  /* 0x000000040000795c */ /* 0x000fe20000300000 */
.L_x_4613:
        /* <DEDUP_REMOVED lines=37> */
.L_x_4645:
[----:B--2---:R-:W-:Y:S01]  /*95c0*/  SHF.R.S32.HI R28, RZ, 0x1f, R26 ;  /* 0x0000001fff1c7819 */ /* 0x004fe2000001141a */
[----:B------:R-:W-:Y:S06]  /*95d0*/  @P0 BRA `(.L_x_4615) ;  /* 0x0000000000140947 */ /* 0x000fec0003800000 */
[----:B------:R-:W-:Y:S01]  /*95e0*/  ISETP.NE.AND P1, PT, R8, RZ, PT ;  /* 0x000000ff0800720c */ /* 0x000fe20003f25270 */
[----:B------:R-:W-:-:S04]  /*95f0*/  IMAD.MOV.U32 R29, RZ, RZ, 0x6100 ;  /* 0x00006100ff1d7424 */ /* 0x000fc800078e00ff */
[----:B------:R2:W-:Y:S08]  /*9600*/  SYNCS.ARRIVE.TRANS64 RZ, [R12+URZ+0x36430], R29 ;  /* 0x0364301d0cff79a7 */ /* 0x0005f0000800003f */
[----:B------:R-:W-:Y:S05]  /*9610*/  @!P1 BRA `(.L_x_4615) ;  /* 0x0000000000049947 */ /* 0x000fea0003800000 */
[----:B------:R-:W-:Y:S01]  /*9620*/  BPT.TRAP 0x1 ;  /* 0x000000040000795c */ /* 0x000fe20000300000 */
.L_x_4615:
        /* <DEDUP_REMOVED lines=37> */
.L_x_4647:
[----:B------:R-:W-:Y:S05]  /*9880*/  @P0 BRA `(.L_x_4617) ;  /* 0x0000000000140947 */ /* 0x000fea0003800000 */
[----:B------:R-:W-:Y:S01]  /*9890*/  ISETP.NE.AND P1, PT, R8, RZ, PT ;  /* 0x000000ff0800720c */ /* 0x000fe20003f25270 */
[----:B---3--:R-:W-:-:S04]  /*98a0*/  IMAD.MOV.U32 R5, RZ, RZ, 0x6100 ;  /* 0x00006100ff057424 */ /* 0x008fc800078e00ff */
[----:B------:R4:W-:Y:S08]  /*98b0*/  SYNCS.ARRIVE.TRANS64 RZ, [R12+URZ+0x36410], R5 ;  /* 0x036410050cff79a7 */ /* 0x0009f0000800003f */
[----:B------:R-:W-:Y:S05]  /*98c0*/  @!P1 BRA `(.L_x_4617) ;  /* 0x0000000000049947 */ /* 0x000fea0003800000 */
[----:B------:R-:W-:Y:S01]  /*98d0*/  BPT.TRAP 0x1 ;  /* 0x000000040000795c */ /* 0x000fe20000300000 */
.L_x_4617:
        /* <DEDUP_REMOVED lines=37> */
.L_x_4609:
[----:B------:R-:W-:Y:S01]  /*9b30*/  ISETP.NE.AND P1, PT, R16, RZ, PT ;  /* 0x000000ff1000720c */ /* 0x000fe20003f25270 */
[----:B------:R-:W-:-:S12]  /*9b40*/  IMAD.MOV.U32 R4, RZ, RZ, 0x1 ;  /* 0x00000001ff047424 */ /* 0x000fd800078e00ff */
[----:B------:R-:W-:Y:S05]  /*9b50*/  @!P1 BRA `(.L_x_4608) ;  /* 0x00000004006c9947 */ /* 0x000fea0003800000 */
[----:B------:R-:W3:Y:S02]  /*9b60*/  SYNCS.PHASECHK.TRANS64.TRYWAIT P1, [R12+URZ+0x36438], R11 ;  /* 0x0364380b0c0075a7 */ /* 0x000ee4000802017f */
[----:B---3--:R-:W-:Y:S05]  /*9b70*/  @!P1 BRA `(.L_x_4619) ;  /* 0x0000000c00dc9947 */ /* 0x008fea0003800000 */
.L_x_4648:
[----:B------:R-:W-:Y:S05]  /*9b80*/  @P0 BRA `(.L_x_4620) ;  /* 0x0000000000140947 */ /* 0x000fea0003800000 */
[----:B------:R-:W-:Y:S01]  /*9b90*/  ISETP.NE.AND P1, PT, R8, RZ, PT ;  /* 0x000000ff0800720c */ /* 0x000fe20003f25270 */
[----:B------:R-:W-:-:S04]  /*9ba0*/  IMAD.MOV.U32 R5, RZ, RZ, 0x6100 ;  /* 0x00006100ff057424 */ /* 0x000fc800078e00ff */
[----:B------:R4:W-:Y:S08]  /*9bb0*/  SYNCS.ARRIVE.TRANS64 RZ, [R12+URZ+0x36430], R5 ;  /* 0x036430050cff79a7 */ /* 0x0009f0000800003f */
[----:B------:R-:W-:Y:S05]  /*9bc0*/  @!P1 BRA `(.L_x_4620) ;  /* 0x0000000000049947 */ /* 0x000fea0003800000 */
[----:B------:R-:W-:Y:S01]  /*9bd0*/  BPT.TRAP 0x1 ;  /* 0x000000040000795c */ /* 0x000fe20000300000 */
.L_x_4620:
        /* <DEDUP_REMOVED lines=42> */
.L_x_4649:
[----:B------:R-:W-:Y:S01]  /*9e80*/  IMAD.MOV.U32 R4, RZ, RZ, RZ ;  /* 0x000000ffff047224 */ /* 0x000fe200078e00ff */
[----:B------:R-:W-:Y:S06]  /*9e90*/  @P0 BRA `(.L_x_4622) ;  /* 0x0000000000140947 */ /* 0x000fec0003800000 */
[----:B------:R-:W-:Y:S01]  /*9ea0*/  ISETP.NE.AND P1, PT, R8, RZ, PT ;  /* 0x000000ff0800720c */ /* 0x000fe20003f25270 */
[----:B----4-:R-:W-:-:S04]  /*9eb0*/  IMAD.MOV.U32 R5, RZ, RZ, 0x6100 ;  /* 0x00006100ff057424 */ /* 0x010fc800078e00ff */
[----:B------:R4:W-:Y:S08]  /*9ec0*/  SYNCS.ARRIVE.TRANS64 RZ, [R12+URZ+0x36418], R5 ;  /* 0x036418050cff79a7 */ /* 0x0009f0000800003f */
[----:B------:R-:W-:Y:S05]  /*9ed0*/  @!P1 BRA `(.L_x_4622) ;  /* 0x0000000000049947 */ /* 0x000fea0003800000 */
[----:B------:R-:W-:Y:S01]  /*9ee0*/  BPT.TRAP 0x1 ;  /* 0x000000040000795c */ /* 0x000fe20000300000 */
.L_x_4622:
        /* <DEDUP_REMOVED lines=34> */
.L_x_4608:
[----:B------:R-:W-:-:S04]  /*a110*/  SHF.L.U32 R3, R4, 0x1f, RZ ;  /* 0x0000001f04037819 */ /* 0x000fc800000006ff */
[----:B------:R-:W4:Y:S02]  /*a120*/  SYNCS.PHASECHK.TRANS64.TRYWAIT P1, [R12+URZ+0x36438], R3 ;  /* 0x036438030c0075a7 */ /* 0x000f24000802017f */
[----:B----4-:R-:W-:Y:S05]  /*a130*/  @!P1 BRA `(.L_x_4623) ;  /* 0x0000000800949947 */ /* 0x010fea0003800000 */
.L_x_4650:
[----:B------:R-:W-:Y:S05]  /*a140*/  @P0 BRA `(.L_x_4624) ;  /* 0x0000000000180947 */ /* 0x000fea0003800000 */
[----:B------:R-:W5:Y:S01]  /*a150*/  S2R R2, SR_TID.X ;  /* 0x0000000000027919 */ /* 0x000f620000002100 */
[----:B----4-:R-:W-:-:S04]  /*a160*/  IMAD.MOV.U32 R3, RZ, RZ, 0x6100 ;  /* 0x00006100ff037424 */ /* 0x010fc800078e00ff */
[----:B------:R4:W-:Y:S01]  /*a170*/  SYNCS.ARRIVE.TRANS64 RZ, [R12+URZ+0x36430], R3 ;  /* 0x036430030cff79a7 */ /* 0x0009e2000800003f */
[----:B-----5:R-:W-:-:S13]  /*a180*/  LOP3.LUT P0, RZ, R2, 0x1f, RZ, 0xc0, !PT ;  /* 0x0000001f02ff7812 */ /* 0x020fda000780c0ff */
[----:B----4-:R-:W-:Y:S05]  /*a190*/  @!P0 BRA `(.L_x_4624) ;  /* 0x0000000000048947 */ /* 0x010fea0003800000 */
[----:B------:R-:W-:Y:S01]  /*a1a0*/  BPT.TRAP 0x1 ;  /* 0x000000040000795c */ /* 0x000fe20000300000 */
.L_x_4624:
        /* <DEDUP_REMOVED lines=44> */
.L_x_4605:
[----:B------:R-:W-:Y:S05]  /*a470*/  BSYNC B0 ;  /* 0x0000000000007941 */ /* 0x000fea0003800000 */
.L_x_4603:
[----:B------:R-:W-:-:S03]  /*a480*/  UMOV UR6, 0xffffffff ;  /* 0xffffffff00067882 */ /* 0x000fc60000000000 */
[----:B------:R-:W-:Y:S05]  /*a490*/  BRA.DIV UR6, `(.L_x_4625) ;  /* 0x0000000606d07947 */ /* 0x000fea000b800000 */
[----:B------:R-:W-:-:S13]  /*a4a0*/  ELECT P6, URZ, PT ;  /* 0x00000000003f782f */ /* 0x000fda00038c0000 */
.L_x_4653:
[----:B------:R-:W-:Y:S05]  /*a4b0*/  @!P6 BRA `(.L_x_4476) ;  /* 0x000000000070e947 */ /* 0x000fea0003800000 */
[----:B------:R-:W-:-:S04]  /*a4c0*/  LOP3.LUT R17, R17, 0x2, RZ, 0xfc, !PT ;  /* 0x0000000211117812 */ /* 0x000fc800078efcff */
[----:B------:R-:W-:-:S13]  /*a4d0*/  ISETP.NE.AND P2, PT, R17, 0x3, PT ;  /* 0x000000031100780c */ /* 0x000fda0003f45270 */
[----:B------:R-:W-:Y:S05]  /*a4e0*/  @!P2 BRA `(.L_x_4626) ;  /* 0x000000000004a947 */ /* 0x000fea0003800000 */
[----:B--2---:R-:W-:Y:S01]  /*a4f0*/  BPT.TRAP 0x1 ;  /* 0x000000040000795c */ /* 0x004fe20000300000 */
.L_x_4626:
        /* <DEDUP_REMOVED lines=15> */
.L_x_4654:
[----:B------:R-:W5:Y:S02]  /*a5f0*/  SYNCS.PHASECHK.TRANS64.TRYWAIT P0, [R5+URZ], R0 ;  /* 0x00000000050075a7 */ /* 0x000f64000800017f */
[----:B-----5:R-:W-:Y:S05]  /*a600*/  @!P0 BRA `(.L_x_4628) ;  /* 0x0000000400a88947 */ /* 0x020fea0003800000 */
.L_x_4655:
[----:B------:R-:W-:Y:S05]  /*a610*/  @!P2 BRA `(.L_x_4629) ;  /* 0x000000000004a947 */ /* 0x000fea0003800000 */
[----:B--2---:R-:W-:Y:S01]  /*a620*/  BPT.TRAP 0x1 ;  /* 0x000000040000795c */ /* 0x004fe20000300000 */
.L_x_4629:
[----:B------:R-:W-:-:S07]  /*a630*/  SHF.L.U32 R4, R4, 0x1f, RZ ;  /* 0x0000001f04047819 */ /* 0x000fce00000006ff */
.L_x_4630:
[----:B------:R1:W1:Y:S02]  /*a640*/  SYNCS.PHASECHK.TRANS64.TRYWAIT P0, [R9+URZ+0x36438], R4 ;  /* 0x03643804090075a7 */ /* 0x000264000800017f */
[----:B-1----:R-:W-:Y:S05]  /*a650*/  @!P0 NANOSLEEP.SYNCS 0x989680 ;  /* 0x009896800000895d */ /* 0x002fea0003900000 */
[----:B------:R-:W1:Y:S02]  /*a660*/  @!P0 SYNCS.PHASECHK.TRANS64 P0, [R9+URZ+0x36438], R4 ;  /* 0x03643804090085a7 */ /* 0x000e64000800007f */
[----:B-1----:R-:W-:Y:S05]  /*a670*/  @!P0 BRA `(.L_x_4630) ;  /* 0xfffffffc00f08947 */ /* 0x002fea000383ffff */
.L_x_4476:
[----:B--2---:R-:W-:Y:S05]  /*a680*/  BSYNC B6 ;  /* 0x0000000000067941 */ /* 0x004fea0003800000 */
.L_x_4470:
[----:B------:R-:W-:Y:S05]  /*a690*/  EXIT ;  /* 0x000000000000794d */ /* 0x000fea0003800000 */
.L_x_4486:
[----:B------:R-:W-:Y:S02]  /*a6a0*/  IMAD.MOV.U32 R12, RZ, RZ, RZ ;  /* 0x000000ffff0c7224 */ /* 0x000fe400078e00ff */
[----:B------:R-:W-:Y:S02]  /*a6b0*/  IMAD.MOV.U32 R11, RZ, RZ, 0x1f ;  /* 0x0000001fff0b7424 */ /* 0x000fe400078e00ff */
[----:B------:R-:W-:-:S07]  /*a6c0*/  IMAD.MOV.U32 R15, RZ, RZ, -0x1 ;  /* 0xffffffffff0f7424 */ /* 0x000fce00078e00ff */
[----:B------:R-:W-:Y:S05]  /*a6d0*/  WARPSYNC.COLLECTIVE R15, `(.L_x_4631) ;  /* 0x000000000f087348 */ /* 0x000fea0003c00000 */
[----:B------:R1:W2:Y:S02]  /*a6e0*/  SHFL.IDX P6, R14, R13, R12, R11 ;  /* 0x0000000c0d0e7389 */ /* 0x0002a400000c000b */
[----:B-12---:R-:W-:Y:S01]  /*a6f0*/  ENDCOLLECTIVE ;  /* 0x000000000000791b */ /* 0x006fe20003800000 */
.L_x_4631:
[----:B------:R-:W-:Y:S05]  /*a700*/  BRA `(.L_x_4632) ;  /* 0xffffff6800c87947 */ /* 0x000fea000383ffff */
.L_x_4488:
[----:B--2---:R2:W3:Y:S02]  /*a710*/  SYNCS.PHASECHK.TRANS64.TRYWAIT P0, [R152+URZ+0x36400], R15 ;  /* 0x0364000f980075a7 */ /* 0x0044e4000800017f */
[----:B---3--:R-:W-:Y:S05]  /*a720*/  @!P0 NANOSLEEP.SYNCS 0x989680 ;  /* 0x009896800000895d */ /* 0x008fea0003900000 */
[----:B------:R-:W3:Y:S02]  /*a730*/  @!P0 SYNCS.PHASECHK.TRANS64 P0, [R152+URZ+0x36400], R15 ;  /* 0x0364000f980085a7 */ /* 0x000ee4000800007f */
[----:B---3--:R-:W-:Y:S05]  /*a740*/  @!P0 BRA `(.L_x_4488) ;  /* 0xfffffffc00f08947 */ /* 0x008fea000383ffff */
[----:B------:R-:W-:Y:S05]  /*a750*/  BRA `(.L_x_4487) ;  /* 0xffffff6c001c7947 */ /* 0x000fea000383ffff */
.L_x_4492:
[----:B--2---:R2:W3:Y:S02]  /*a760*/  SYNCS.PHASECHK.TRANS64.TRYWAIT P1, [R4+URZ+0x36410], R9 ;  /* 0x03641009040075a7 */ /* 0x0044e4000802017f */
[----:B---3--:R-:W-:Y:S05]  /*a770*/  @!P1 NANOSLEEP.SYNCS 0x989680 ;  /* 0x009896800000995d */ /* 0x008fea0003900000 */
[----:B------:R-:W3:Y:S02]  /*a780*/  @!P1 SYNCS.PHASECHK.TRANS64 P1, [R4+URZ+0x36410], R9 ;  /* 0x03641009040095a7 */ /* 0x000ee4000802007f */
[----:B---3--:R-:W-:Y:S05]  /*a790*/  @!P1 BRA `(.L_x_4492) ;  /* 0xfffffffc00f09947 */ /* 0x008fea000383ffff */
[----:B------:R-:W-:Y:S05]  /*a7a0*/  BRA `(.L_x_4491) ;  /* 0xffffff7000bc7947 */ /* 0x000fea000383ffff */
.L_x_4496:
[----:B--2---:R2:W1:Y:S02]  /*a7b0*/  SYNCS.PHASECHK.TRANS64.TRYWAIT P1, [R152+URZ+0x36430], R9 ;  /* 0x03643009980075a7 */ /* 0x004464000802017f */
[----:B-1----:R-:W-:Y:S05]  /*a7c0*/  @!P1 NANOSLEEP.SYNCS 0x989680 ;  /* 0x009896800000995d */ /* 0x002fea0003900000 */
[----:B------:R-:W1:Y:S02]  /*a7d0*/  @!P1 SYNCS.PHASECHK.TRANS64 P1, [R152+URZ+0x36430], R9 ;  /* 0x03643009980095a7 */ /* 0x000e64000802007f */
[----:B-1----:R-:W-:Y:S05]  /*a7e0*/  @!P1 BRA `(.L_x_4496) ;  /* 0xfffffffc00f09947 */ /* 0x002fea000383ffff */
[----:B------:R-:W-:Y:S05]  /*a7f0*/  BRA `(.L_x_4495) ;  /* 0xffffff7800607947 */ /* 0x000fea000383ffff */
.L_x_4556:
[----:B------:R-:W-:Y:S01]  /*a800*/  BSSY B0, `(.L_x_4633) ;  /* 0x0000005000007945 */ /* 0x000fe20003800000 */
[----:B------:R-:W-:-:S07]  /*a810*/  IMAD.MOV.U32 R15, RZ, RZ, -0x1 ;  /* 0xffffffffff0f7424 */ /* 0x000fce00078e00ff */
[----:B------:R-:W-:Y:S05]  /*a820*/  WARPSYNC.COLLECTIVE R15, `(.L_x_4634) ;  /* 0x000000000f087348 */ /* 0x000fea0003c00000 */
[----:B------:R-:W-:Y:S01]  /*a830*/  NOP ;  /* 0x0000000000007918 */ /* 0x000fe20000000000 */
[----:B------:R-:W-:Y:S01]  /*a840*/  ENDCOLLECTIVE ;  /* 0x000000000000791b */ /* 0x000fe20003800000 */
.L_x_4634:
[----:B------:R-:W-:Y:S05]  /*a850*/  BSYNC B0 ;  /* 0x0000000000007941 */ /* 0x000fea0003800000 */
.L_x_4633:
[----:B------:R-:W-:Y:S05]  /*a860*/  BRA `(.L_x_4635) ;  /* 0xffffffc400647947 */ /* 0x000fea000383ffff */
.L_x_4572:
[----:B------:R-:W-:Y:S01]  /*a870*/  BSSY B0, `(.L_x_4636) ;  /* 0x0000005000007945 */ /* 0x000fe20003800000 */
[----:B------:R-:W-:-:S07]  /*a880*/  IMAD.MOV.U32 R15, RZ, RZ, -0x1 ;  /* 0xffffffffff0f7424 */ /* 0x000fce00078e00ff */
[----:B------:R-:W-:Y:S05]  /*a890*/  WARPSYNC.COLLECTIVE R15, `(.L_x_4637) ;  /* 0x000000000f087348 */ /* 0x000fea0003c00000 */
[----:B------:R-:W-:Y:S01]  /*a8a0*/  NOP ;  /* 0x0000000000007918 */ /* 0x000fe20000000000 */
[----:B------:R-:W-:Y:S01]  /*a8b0*/  ENDCOLLECTIVE ;  /* 0x000000000000791b */ /* 0x000fe20003800000 */
.L_x_4637:
[----:B------:R-:W-:Y:S05]  /*a8c0*/  BSYNC B0 ;  /* 0x0000000000007941 */ /* 0x000fea0003800000 */
.L_x_4636:
[----:B------:R-:W-:Y:S05]  /*a8d0*/  BRA `(.L_x_4638) ;  /* 0xffffffc800d47947 */ /* 0x000fea000383ffff */
.L_x_4589:
[----:B------:R-:W-:Y:S01]  /*a8e0*/  BSSY B0, `(.L_x_4639) ;  /* 0x0000005000007945 */ /* 0x000fe20003800000 */
[----:B------:R-:W-:-:S07]  /*a8f0*/  IMAD.MOV.U32 R15, RZ, RZ, -0x1 ;  /* 0xffffffffff0f7424 */ /* 0x000fce00078e00ff */
[----:B------:R-:W-:Y:S05]  /*a900*/  WARPSYNC.COLLECTIVE R15, `(.L_x_4640) ;  /* 0x000000000f087348 */ /* 0x000fea0003c00000 */
[----:B------:R-:W-:Y:S01]  /*a910*/  NOP ;  /* 0x0000000000007918 */ /* 0x000fe20000000000 */
[----:B------:R-:W-:Y:S01]  /*a920*/  ENDCOLLECTIVE ;  /* 0x000000000000791b */ /* 0x000fe20003800000 */
.L_x_4640:
[----:B------:R-:W-:Y:S05]  /*a930*/  BSYNC B0 ;  /* 0x0000000000007941 */ /* 0x000fea0003800000 */
.L_x_4639:
[----:B------:R-:W-:Y:S05]  /*a940*/  BRA `(.L_x_4641) ;  /* 0xffffffd000507947 */ /* 0x000fea000383ffff */
.L_x_4606:
[----:B-1----:R1:W2:Y:S02]  /*a950*/  SYNCS.PHASECHK.TRANS64.TRYWAIT P1, [R12+URZ+0x36420], R11 ;  /* 0x0364200b0c0075a7 */ /* 0x0022a4000802017f */
[----:B--2---:R-:W-:Y:S05]  /*a960*/  @!P1 NANOSLEEP.SYNCS 0x989680 ;  /* 0x009896800000995d */ /* 0x004fea0003900000 */
[----:B------:R-:W2:Y:S02]  /*a970*/  @!P1 SYNCS.PHASECHK.TRANS64 P1, [R12+URZ+0x36420], R11 ;  /* 0x0364200b0c0095a7 */ /* 0x000ea4000802007f */
[----:B--2---:R-:W-:Y:S05]  /*a980*/  @!P1 BRA `(.L_x_4606) ;  /* 0xfffffffc00f09947 */ /* 0x004fea000383ffff */
[----:B------:R-:W-:Y:S05]  /*a990*/  BRA `(.L_x_4642) ;  /* 0xffffffdc00c47947 */ /* 0x000fea000383ffff */
.L_x_4610:
[----:B-1----:R1:W2:Y:S02]  /*a9a0*/  SYNCS.PHASECHK.TRANS64.TRYWAIT P1, [R12+URZ+0x36438], R11 ;  /* 0x0364380b0c0075a7 */ /* 0x0022a4000802017f */
[----:B--2---:R-:W-:Y:S05]  /*a9b0*/  @!P1 NANOSLEEP.SYNCS 0x989680 ;  /* 0x009896800000995d */ /* 0x004fea0003900000 */
[----:B------:R-:W2:Y:S02]  /*a9c0*/  @!P1 SYNCS.PHASECHK.TRANS64 P1, [R12+URZ+0x36438], R11 ;  /* 0x0364380b0c0095a7 */ /* 0x000ea4000802007f */
[----:B--2---:R-:W-:Y:S05]  /*a9d0*/  @!P1 BRA `(.L_x_4610) ;  /* 0xfffffffc00f09947 */ /* 0x004fea000383ffff */
[----:B------:R-:W-:Y:S05]  /*a9e0*/  BRA `(.L_x_4643) ;  /* 0xffffffe4006c7947 */ /* 0x000fea000383ffff */
.L_x_4612:
[----:B--2---:R2:W3:Y:S02]  /*a9f0*/  SYNCS.PHASECHK.TRANS64.TRYWAIT P1, [R12+URZ+0x36428], R27 ;  /* 0x0364281b0c0075a7 */ /* 0x0044e4000802017f */
[----:B---3--:R-:W-:Y:S05]  /*aa00*/  @!P1 NANOSLEEP.SYNCS 0x989680 ;  /* 0x009896800000995d */ /* 0x008fea0003900000 */
[----:B------:R-:W3:Y:S02]  /*aa10*/  @!P1 SYNCS.PHASECHK.TRANS64 P1, [R12+URZ+0x36428], R27 ;  /* 0x0364281b0c0095a7 */ /* 0x000ee4000802007f */
[----:B---3--:R-:W-:Y:S05]  /*aa20*/  @!P1 BRA `(.L_x_4612) ;  /* 0xfffffffc00f09947 */ /* 0x008fea000383ffff */
[----:B------:R-:W-:Y:S05]  /*aa30*/  BRA `(.L_x_4644) ;  /* 0xffffffe800347947 */ /* 0x000fea000383ffff */
.L_x_4614:
[----:B--2---:R2:W3:Y:S02]  /*aa40*/  SYNCS.PHASECHK.TRANS64.TRYWAIT P1, [R12+URZ+0x36438], R28 ;  /* 0x0364381c0c0075a7 */ /* 0x0044e4000802017f */
[----:B---3--:R-:W-:Y:S05]  /*aa50*/  @!P1 NANOSLEEP.SYNCS 0x989680 ;  /* 0x009896800000995d */ /* 0x008fea0003900000 */
[----:B------:R-:W3:Y:S02]  /*aa60*/  @!P1 SYNCS.PHASECHK.TRANS64 P1, [R12+URZ+0x36438], R28 ;  /* 0x0364381c0c0095a7 */ /* 0x000ee4000802007f */
[----:B---3--:R-:W-:Y:S05]  /*aa70*/  @!P1 BRA `(.L_x_4614) ;  /* 0xfffffffc00f09947 */ /* 0x008fea000383ffff */
[----:B------:R-:W-:Y:S05]  /*aa80*/  BRA `(.L_x_4645) ;  /* 0xffffffe800cc7947 */ /* 0x000fea000383ffff */
.L_x_4616:
[----:B------:R-:W-:-:S07]  /*aa90*/  SHF.L.U32 R5, R0, 0x1f, RZ ;  /* 0x0000001f00057819 */ /* 0x000fce00000006ff */
.L_x_4646:
[----:B---3--:R3:W4:Y:S02]  /*aaa0*/  SYNCS.PHASECHK.TRANS64.TRYWAIT P1, [R12+URZ+0x36420], R5 ;  /* 0x036420050c0075a7 */ /* 0x008724000802017f */
[----:B----4-:R-:W-:Y:S05]  /*aab0*/  @!P1 NANOSLEEP.SYNCS 0x989680 ;  /* 0x009896800000995d */ /* 0x010fea0003900000 */
[----:B------:R-:W4:Y:S02]  /*aac0*/  @!P1 SYNCS.PHASECHK.TRANS64 P1, [R12+URZ+0x36420], R5 ;  /* 0x036420050c0095a7 */ /* 0x000f24000802007f */
[----:B----4-:R-:W-:Y:S05]  /*aad0*/  @!P1 BRA `(.L_x_4646) ;  /* 0xfffffffc00f09947 */ /* 0x010fea000383ffff */
[----:B------:R-:W-:Y:S05]  /*aae0*/  BRA `(.L_x_4647) ;  /* 0xffffffec00647947 */ /* 0x000fea000383ffff */
.L_x_4619:
[----:B---3--:R3:W4:Y:S02]  /*aaf0*/  SYNCS.PHASECHK.TRANS64.TRYWAIT P1, [R12+URZ+0x36438], R11 ;  /* 0x0364380b0c0075a7 */ /* 0x008724000802017f */
[----:B----4-:R-:W-:Y:S05]  /*ab00*/  @!P1 NANOSLEEP.SYNCS 0x989680 ;  /* 0x009896800000995d */ /* 0x010fea0003900000 */
[----:B------:R-:W4:Y:S02]  /*ab10*/  @!P1 SYNCS.PHASECHK.TRANS64 P1, [R12+URZ+0x36438], R11 ;  /* 0x0364380b0c0095a7 */ /* 0x000f24000802007f */
[----:B----4-:R-:W-:Y:S05]  /*ab20*/  @!P1 BRA `(.L_x_4619) ;  /* 0xfffffffc00f09947 */ /* 0x010fea000383ffff */
[----:B------:R-:W-:Y:S05]  /*ab30*/  BRA `(.L_x_4648) ;  /* 0xfffffff000107947 */ /* 0x000fea000383ffff */
.L_x_4621:
[----:B----4-:R4:W1:Y:S02]  /*ab40*/  SYNCS.PHASECHK.TRANS64.TRYWAIT P1, [R12+URZ+0x36428], R5 ;  /* 0x036428050c0075a7 */ /* 0x010864000802017f */
[----:B-1----:R-:W-:Y:S05]  /*ab50*/  @!P1 NANOSLEEP.SYNCS 0x989680 ;  /* 0x009896800000995d */ /* 0x002fea0003900000 */
[----:B------:R-:W1:Y:S02]  /*ab60*/  @!P1 SYNCS.PHASECHK.TRANS64 P1, [R12+URZ+0x36428], R5 ;  /* 0x036428050c0095a7 */ /* 0x000e64000802007f */
[----:B-1----:R-:W-:Y:S05]  /*ab70*/  @!P1 BRA `(.L_x_4621) ;  /* 0xfffffffc00f09947 */ /* 0x002fea000383ffff */
[----:B------:R-:W-:Y:S05]  /*ab80*/  BRA `(.L_x_4649) ;  /* 0xfffffff000bc7947 */ /* 0x000fea000383ffff */
.L_x_4623:
[----:B----4-:R4:W1:Y:S02]  /*ab90*/  SYNCS.PHASECHK.TRANS64.TRYWAIT P1, [R12+URZ+0x36438], R3 ;  /* 0x036438030c0075a7 */ /* 0x010864000802017f */
[----:B-1----:R-:W-:Y:S05]  /*aba0*/  @!P1 NANOSLEEP.SYNCS 0x989680 ;  /* 0x009896800000995d */ /* 0x002fea0003900000 */
[----:B------:R-:W1:Y:S02]  /*abb0*/  @!P1 SYNCS.PHASECHK.TRANS64 P1, [R12+URZ+0x36438], R3 ;  /* 0x036438030c0095a7 */ /* 0x000e64000802007f */
[----:B-1----:R-:W-:Y:S05]  /*abc0*/  @!P1 BRA `(.L_x_4623) ;  /* 0xfffffffc00f09947 */ /* 0x002fea000383ffff */
[----:B------:R-:W-:Y:S05]  /*abd0*/  BRA `(.L_x_4650) ;  /* 0xfffffff400587947 */ /* 0x000fea000383ffff */
.L_x_4625:
[----:B------:R-:W-:Y:S01]  /*abe0*/  BSSY B0, `(.L_x_4651) ;  /* 0x0000006000007945 */ /* 0x000fe20003800000 */
[----:B------:R-:W-:-:S07]  /*abf0*/  IMAD.MOV.U32 R15, RZ, RZ, -0x1 ;  /* 0xffffffffff0f7424 */ /* 0x000fce00078e00ff */
[----:B-1234-:R-:W-:Y:S05]  /*ac00*/  WARPSYNC.COLLECTIVE R15, `(.L_x_4652) ;  /* 0x000000000f0c7348 */ /* 0x01efea0003c00000 */
[----:B------:R-:W-:Y:S02]  /*ac10*/  ELECT P6, UR62, PT ;  /* 0x00000000003e782f */ /* 0x000fe400038c0000 */
[----:B------:R-:W-:Y:S01]  /*ac20*/  MOV R14, UR62 ;  /* 0x0000003e000e7c02 */ /* 0x000fe20008000f00 */
[----:B-1234-:R-:W-:Y:S10]  /*ac30*/  ENDCOLLECTIVE ;  /* 0x000000000000791b */ /* 0x01eff40003800000 */
.L_x_4652:
[----:B------:R-:W-:Y:S05]  /*ac40*/  BSYNC B0 ;  /* 0x0000000000007941 */ /* 0x000fea0003800000 */
.L_x_4651:
[----:B------:R-:W-:Y:S05]  /*ac50*/  BRA `(.L_x_4653) ;  /* 0xfffffff800147947 */ /* 0x000fea000383ffff */
.L_x_4627:
[----:B----4-:R4:W1:Y:S02]  /*ac60*/  SYNCS.PHASECHK.TRANS64.TRYWAIT P0, [R7+URZ], R6 ;  /* 0x00000006070075a7 */ /* 0x010864000800017f */
[----:B-1----:R-:W-:Y:S05]  /*ac70*/  @!P0 NANOSLEEP.SYNCS 0x989680 ;  /* 0x009896800000895d */ /* 0x002fea0003900000 */
[----:B------:R-:W1:Y:S02]  /*ac80*/  @!P0 SYNCS.PHASECHK.TRANS64 P0, [R7+URZ], R6 ;  /* 0x00000006070085a7 */ /* 0x000e64000800007f */
[----:B-1----:R-:W-:Y:S05]  /*ac90*/  @!P0 BRA `(.L_x_4627) ;  /* 0xfffffffc00f08947 */ /* 0x002fea000383ffff */
[----:B------:R-:W-:Y:S05]  /*aca0*/  BRA `(.L_x_4654) ;  /* 0xfffffff800507947 */ /* 0x000fea000383ffff */
.L_x_4628:
[----:B------:R1:W1:Y:S02]  /*acb0*/  SYNCS.PHASECHK.TRANS64.TRYWAIT P0, [R5+URZ], R0 ;  /* 0x00000000050075a7 */ /* 0x000264000800017f */
[----:B-1----:R-:W-:Y:S05]  /*acc0*/  @!P0 NANOSLEEP.SYNCS 0x989680 ;  /* 0x009896800000895d */ /* 0x002fea0003900000 */
[----:B------:R-:W1:Y:S02]  /*acd0*/  @!P0 SYNCS.PHASECHK.TRANS64 P0, [R5+URZ], R0 ;  /* 0x00000000050085a7 */ /* 0x000e64000800007f */
[----:B-1----:R-:W-:Y:S05]  /*ace0*/  @!P0 BRA `(.L_x_4628) ;  /* 0xfffffffc00f08947 */ /* 0x002fea000383ffff */
[----:B------:R-:W-:Y:S05]  /*acf0*/  BRA `(.L_x_4655) ;  /* 0xfffffff800447947 */ /* 0x000fea000383ffff */
.L_x_4656:
        /* <DEDUP_REMOVED lines=16> */
.L_x_7678:


//--------------------- .text._ZN7cutlass13device_kernelIN5flash11enable_sm90INS1_16FlashAttnBwdSm90INS1_25CollectiveMainloopBwdSm90ILi2ELi1ELi1EN4cute5tupleIJNS5_1CILi1EEES8_S8_EEENS6_IJNS7_ILi64EEENS7_ILi96EEENS7_ILi192EEEEEENS_10bfloat16_tEfNS_4arch4Sm90ELb0ELb0ELb0ELb1ELb0ELb0ELb1ELb0ELi3ELi1ELi1ELi1ELb0EEENS1_24CollectiveEpilogueBwdGQAISD_fSG_Li384ELb1ELb0EEENS1_19SingleTileSchedulerILb1ELb0ELb0ELi96EEEEEEEEEvNT_6ParamsE --------------------------
	.section	.text._ZN7cutlass13device_kernelIN5flash11enable_sm90INS1_16FlashAttnBwdSm90INS1_25CollectiveMainloopBwdSm90ILi2ELi1ELi1EN4cute5tupleIJNS5_1CILi1EEES8_S8_EEENS6_IJNS7_ILi64EEENS7_ILi96EEENS7_ILi192EEEEEENS_10bfloat16_tEfNS_4arch4Sm90ELb0ELb0ELb0ELb1ELb0ELb0ELb1ELb0ELi3ELi1ELi1ELi1ELb0EEENS1_24CollectiveEpilogueBwdGQAISD_fSG_Li384ELb1ELb0EEENS1_19SingleTileSchedulerILb1ELb0ELb0ELi96EEEEEEEEEvNT_6ParamsE,"ax",@progbits
	.align	128
.text._ZN7cutlass13device_kernelIN5flash11enable_sm90INS1_16FlashAttnBwdSm90INS1_25CollectiveMainloopBwdSm90ILi2ELi1ELi1EN4cute5tupleIJNS5_1CILi1EEES8_S8_EEENS6_IJNS7_ILi64EEENS7_ILi96EEENS7_ILi192EEEEEENS_10bfloat16_tEfNS_4arch4Sm90ELb0ELb0ELb0ELb1ELb0ELb0ELb1ELb0ELi3ELi1ELi1ELi1ELb0EEENS1_24CollectiveEpilogueBwdGQAISD_fSG_Li384ELb1ELb0EEENS1_19SingleTileSchedulerILb1ELb0ELb0ELi96EEEEEEEEEvNT_6ParamsE:
        .type           _ZN7cutlass13device_kernelIN5flash11enable_sm90INS1_16FlashAttnBwdSm90INS1_25CollectiveMainloopBwdSm90ILi2ELi1ELi1EN4cute5tupleIJNS5_1CILi1EEES8_S8_EEENS6_IJNS7_ILi64EEENS7_ILi96EEENS7_ILi192EEEEEENS_10bfloat16_tEfNS_4arch4Sm90ELb0ELb0ELb0ELb1ELb0ELb0ELb1ELb0ELi3ELi1ELi1ELi1ELb0EEENS1_24CollectiveEpilogueBwdGQAISD_fSG_Li384ELb1ELb0EEENS1_19SingleTileSchedulerILb1ELb0ELb0ELi96EEEEEEEEEvNT_6ParamsE,@function
        .size           _ZN7cutlass13device_kernelIN5flash11enable_sm90INS1_16FlashAttnBwdSm90INS1_25CollectiveMainloopBwdSm90ILi2ELi1ELi1EN4cute5tupleIJNS5_1CILi1EEES8_S8_EEENS6_IJNS7_ILi64EEENS7_ILi96EEENS7_ILi192EEEEEENS_10bfloat16_tEfNS_4arch4Sm90ELb0ELb0ELb0ELb1ELb0ELb0ELb1ELb0ELi3ELi1ELi1ELi1ELb0EEENS1_24CollectiveEpilogueBwdGQAISD_fSG_Li384ELb1ELb0EEENS1_19SingleTileSchedulerILb1ELb0ELb0ELi96EEEEEEEEEvNT_6ParamsE,(.L_x_7679 - _ZN7cutlass13device_kernelIN5flash11enable_sm90INS1_16FlashAttnBwdSm90INS1_25CollectiveMainloopBwdSm90ILi2ELi1ELi1EN4cute5tupleIJNS5_1CILi1EEES8_S8_EEENS6_IJNS7_ILi64EEENS7_ILi96EEENS7_ILi192EEEEEENS_10bfloat16_tEfNS_4arch4Sm90ELb0ELb0ELb0ELb1ELb0ELb0ELb1ELb0ELi3ELi1ELi1ELi1ELb0EEENS1_24CollectiveEpilogueBwdGQAISD_fSG_Li384ELb1ELb0EEENS1_19SingleTileSchedulerILb1ELb0ELb0ELi96EEEEEEEEEvNT_6ParamsE)
        .other          _ZN7cutlass13device_kernelIN5flash11enable_sm90INS1_16FlashAttnBwdSm90INS1_25CollectiveMainloopBwdSm90ILi2ELi1ELi1EN4cute5tupleIJNS5_1CILi1EEES8_S8_EEENS6_IJNS7_ILi64EEENS7_ILi96EEENS7_ILi192EEEEEENS_10bfloat16_tEfNS_4arch4Sm90ELb0ELb0ELb0ELb1ELb0ELb0ELb1ELb0ELi3ELi1ELi1ELi1ELb0EEENS1_24CollectiveEpilogueBwdGQAISD_fSG_Li384ELb1ELb0EEENS1_19SingleTileSchedulerILb1ELb0ELb0ELi96EEEEEEEEEvNT_6ParamsE,@"STO_CUDA_ENTRY STV_DEFAULT"
_ZN7cutlass13device_kernelIN5flash11enable_sm90INS1_16FlashAttnBwdSm90INS1_25CollectiveMainloopBwdSm90ILi2ELi1ELi1EN4cute5tupleIJNS5_1CILi1EEES8_S8_EEENS6_IJNS7_ILi64EEENS7_ILi96EEENS7_ILi192EEEEEENS_10bfloat16_tEfNS_4arch4Sm90ELb0ELb0ELb0ELb1ELb0ELb0ELb1ELb0ELi3ELi1ELi1ELi1ELb0EEENS1_24CollectiveEpilogueBwdGQAISD_fSG_Li384ELb1ELb0EEENS1_19SingleTileSchedulerILb1ELb0ELb0ELi96EEEEEEEEEvNT_6ParamsE:
        /* <DEDUP_REMOVED lines=22> */
.L_x_4658:
[----:B------:R-:W-:Y:S05]  /*0160*/  BSYNC B0 ;  /* 0x0000000000007941 */ /* 0x000fea0003800000 */
.L_x_4657:
        /* <DEDUP_REMOVED lines=34> */
.L_x_4659:
        /* <DEDUP_REMOVED lines=20> */
.L_x_4660:
        /* <DEDUP_REMOVED lines=8> */
.L_x_4663:
        /* <DEDUP_REMOVED lines=21> */
.L_x_4664:
        /* <DEDUP_REMOVED lines=10> */
.L_x_4666:
[----:B------:R-:W2:Y:S02]  /*0740*/  LDC R0, c[0x0][0x8c4] ;  /* 0x00023100ff007b82 */ /* 0x000ea40000000800 */
.L_x_4665:
        /* <DEDUP_REMOVED lines=14> */
.L_x_4668:
        /* <DEDUP_REMOVED lines=10> */
.L_x_4669:
        /* <DEDUP_REMOVED lines=8> */
.L_x_4670:
        /* <DEDUP_REMOVED lines=9> */
.L_x_4671:
        /* <DEDUP_REMOVED lines=75> */
.L_x_4674:
        /* <DEDUP_REMOVED lines=15> */
.L_x_4673:
        /* <DEDUP_REMOVED lines=20> */
.L_x_4676:
        /* <DEDUP_REMOVED lines=15> */
.L_x_4675:
        /* <DEDUP_REMOVED lines=8> */
.L_x_4764:
        /* <DEDUP_REMOVED lines=26> */
.L_x_4678:
        /* <DEDUP_REMOVED lines=98> */
.L_x_4690:
[----:B------:R-:W-:-:S13]  /*19f0*/  ISETP.NE.AND P0, PT, R13, 0x3, PT ;  /* 0x000000030d00780c */ /* 0x000fda0003f05270 */
[----:B-1----:R-:W-:Y:S05]  /*1a00*/  @!P0 BRA `(.L_x_4680) ;  /* 0x0000000000048947 */ /* 0x002fea0003800000 */
[----:B------:R-:W-:Y:S01]  /*1a10*/  BPT.TRAP 0x1 ;  /* 0x000000040000795c */ /* 0x000fe20000300000 */
.L_x_4680:
[----:B------:R-:W-:Y:S02]  /*1a20*/  LEA R4, R3, UR36, 0x3 ;  /* 0x0000002403047c11 */ /* 0x000fe4000f8e18ff */
[----:B------:R-:W-:-:S04]  /*1a30*/  SHF.L.U32 R9, R7, 0x1f, RZ ;  /* 0x0000001f07097819 */ /* 0x000fc800000006ff */
[----:B------:R1:W2:Y:S01]  /*1a40*/  SYNCS.PHASECHK.TRANS64.TRYWAIT P1, [R4+URZ+0x36410], R9 ;  /* 0x03641009040075a7 */ /* 0x0002a2000802017f */
[----:B------:R-:W-:Y:S05]  /*1a50*/  @!P0 BRA `(.L_x_4681) ;  /* 0x0000000000048947 */ /* 0x000fea0003800000 */
[----:B------:R-:W-:Y:S01]  /*1a60*/  BPT.TRAP 0x1 ;  /* 0x000000040000795c */ /* 0x000fe20000300000 */
.L_x_4681:
[----:B--2---:R-:W-:Y:S05]  /*1a70*/  @P1 BRA `(.L_x_4682) ;  /* 0x0000000000081947 */ /* 0x004fea0003800000 */
[----:B------:R-:W2:Y:S02]  /*1a80*/  SYNCS.PHASECHK.TRANS64.TRYWAIT P1, [R4+URZ+0x36410], R9 ;  /* 0x03641009040075a7 */ /* 0x000ea4000802017f */
[----:B--2---:R-:W-:Y:S05]  /*1a90*/  @!P1 BRA `(.L_x_4683) ;  /* 0x0000006400489947 */ /* 0x004fea0003800000 */
.L_x_4682:
        /* <DEDUP_REMOVED lines=103> */
.L_x_4684:
[----:B-12---:R-:W-:-:S04]  /*2110*/  SHF.L.U32 R9, R6, 0x1f, RZ ;  /* 0x0000001f06097819 */ /* 0x006fc800000006ff */
[----:B------:R1:W2:Y:S01]  /*2120*/  SYNCS.PHASECHK.TRANS64.TRYWAIT P1, [UR36+0x36430], R9 ;  /* 0x03643009ff0075a7 */ /* 0x0002a20008020164 */
[----:B------:R-:W-:Y:S05]  /*2130*/  @!P0 BRA `(.L_x_4685) ;  /* 0x0000000000048947 */ /* 0x000fea0003800000 */
[----:B------:R-:W-:Y:S01]  /*2140*/  BPT.TRAP 0x1 ;  /* 0x000000040000795c */ /* 0x000fe20000300000 */
.L_x_4685:
[----:B--2---:R-:W-:Y:S05]  /*2150*/  @P1 BRA `(.L_x_4686) ;  /* 0x0000000000081947 */ /* 0x004fea0003800000 */
[----:B------:R-:W2:Y:S02]  /*2160*/  SYNCS.PHASECHK.TRANS64.TRYWAIT P1, [UR36+0x36430], R9 ;  /* 0x03643009ff0075a7 */ /* 0x000ea40008020164 */
[----:B--2---:R-:W-:Y:S05]  /*2170*/  @!P1 BRA `(.L_x_4687) ;  /* 0x0000005c00a49947 */ /* 0x004fea0003800000 */
.L_x_4686:
        /* <DEDUP_REMOVED lines=303> */
.L_x_4688:
        /* <DEDUP_REMOVED lines=60> */
.L_x_4689:
        /* <DEDUP_REMOVED lines=62> */
.L_x_4672:
[----:B------:R-:W-:Y:S05]  /*3c10*/  @P0 BRA `(.L_x_4667) ;  /* 0x0000004000b00947 */ /* 0x000fea0003800000 */
[----:B-12---:R-:W1:Y:S01]  /*3c20*/  LDC.64 R2, c[0x0][0x878] ;  /* 0x00021e00ff027b82 */ /* 0x006e620000000a00 */
[----:B------:R-:W2:Y:S01]  /*3c30*/  S2R R0, SR_TID.X ;  /* 0x0000000000007919 */ /* 0x000ea20000002100 */
[----:B------:R-:W3:Y:S06]  /*3c40*/  S2R R6, SR_CTAID.Y ;  /* 0x0000000000067919 */ /* 0x000eec0000002600 */
[----:B------:R-:W4:Y:S01]  /*3c50*/  S2UR UR5, SR_CgaCtaId ;  /* 0x00000000000579c3 */ /* 0x000f220000008800 */
[----:B------:R-:W5:Y:S01]  /*3c60*/  S2R R10, SR_CTAID.X ;  /* 0x00000000000a7919 */ /* 0x000f620000002500 */
[----:B------:R-:W-:-:S06]  /*3c70*/  UMOV UR4, 0x400 ;  /* 0x0000040000047882 */ /* 0x000fcc0000000000 */
[----:B------:R-:W5:Y:S01]  /*3c80*/  LDC.64 R12, c[0x0][0x818] ;  /* 0x00020600ff0c7b82 */ /* 0x000f620000000a00 */
[----:B-1----:R-:W-:-:S07]  /*3c90*/  ISETP.NE.U32.AND P0, PT, R2, RZ, PT ;  /* 0x000000ff0200720c */ /* 0x002fce0003f05070 */
[----:B------:R-:W1:Y:S01]  /*3ca0*/  LDC.64 R16, c[0x0][0x840] ;  /* 0x00021000ff107b82 */ /* 0x000e620000000a00 */
[----:B------:R-:W-:-:S07]  /*3cb0*/  ISETP.NE.AND.EX P0, PT, R3, RZ, PT, P0 ;  /* 0x000000ff0300720c */ /* 0x000fce0003f05300 */
[----:B------:R-:W4:Y:S08]  /*3cc0*/  LDC R2, c[0x0][0x850] ;  /* 0x00021400ff027b82 */ /* 0x000f300000000800 */
[----:B------:R-:W2:Y:S08]  /*3cd0*/  @P0 LDC.64 R4, c[0x0][0x878] ;  /* 0x00021e00ff040b82 */ /* 0x000eb00000000a00 */
[----:B------:R-:W1:Y:S08]  /*3ce0*/  LDC.64 R14, c[0x0][0x820] ;  /* 0x00020800ff0e7b82 */ /* 0x000e700000000a00 */
[----:B------:R-:W1:Y:S01]  /*3cf0*/  LDC.64 R20, c[0x0][0x848] ;  /* 0x00021200ff147b82 */ /* 0x000e620000000a00 */
[----:B--2---:R-:W-:-:S07]  /*3d00*/  @P0 IMAD.WIDE R4, R18, 0x4, R4 ;  /* 0x0000000412040825 */ /* 0x004fce00078e0204 */
[----:B------:R-:W2:Y:S01]  /*3d10*/  LDC.64 R22, c[0x0][0x800] ;  /* 0x00020000ff167b82 */ /* 0x000ea20000000a00 */
[----:B------:R3:W2:Y:S07]  /*3d20*/  @P0 LDG.E R5, desc[UR38][R4.64] ;  /* 0x0000002604050981 */ /* 0x0006ae000c1e1900 */
        /* <DEDUP_REMOVED lines=9> */
[----:B---3--:R-:W-:-:S03]  /*3dc0*/  SHF.R.S32.HI R4, RZ, 0x7, R7 ;  /* 0x00000007ff047819 */ /* 0x008fc60000011407 */
[----:B------:R-:W-:Y:S02]  /*3dd0*/  IMAD.IADD R3, R2, 0x1, -R3 ;  /* 0x0000000102037824 */ /* 0x000fe400078e0a03 */
[----:B------:R-:W3:Y:S02]  /*3de0*/  @P1 LDC R11, c[0x0][0x858] ;  /* 0x00021600ff0b1b82 */ /* 0x000ee40000000800 */
[----:B------:R-:W-:Y:S02]  /*3df0*/  IMAD R7, R4, 0x600, R3 ;  /* 0x0000060004077824 */ /* 0x000fe400078e0203 */
[----:B------:R-:W-:Y:S02]  /*3e00*/  IMAD.MOV.U32 R3, RZ, RZ, R6 ;  /* 0x000000ffff037224 */ /* 0x000fe400078e0006 */
[----:B------:R-:W-:-:S05]  /*3e10*/  IMAD.SHL.U32 R7, R7, 0x4, RZ ;  /* 0x0000000407077824 */ /* 0x000fca00078e00ff */
[----:B------:R-:W-:Y:S01]  /*3e20*/  LEA R8, R7, UR4, 0x2 ;  /* 0x0000000407087c11 */ /* 0x000fe2000f8e10ff */
[----:B-----5:R-:W-:Y:S02]  /*3e30*/  IMAD R7, R10, 0x4800, RZ ;  /* 0x000048000a077824 */ /* 0x020fe400078e02ff */
[----:B----4-:R-:W-:Y:S02]  /*3e40*/  @P1 IMAD.HI.U32 R4, R6, R9, RZ ;  /* 0x0000000906041227 */ /* 0x010fe400078e00ff */
[----:B------:R4:W-:Y:S04]  /*3e50*/  STS.128 [R8], R24 ;  /* 0x0000001808007388 */ /* 0x0009e80000000c00 */
[----:B------:R2:W-:Y:S01]  /*3e60*/  STS.128 [R8+0x800], R28 ;  /* 0x0008001c08007388 */ /* 0x0005e20000000c00 */
[----:B---3--:R-:W-:-:S03]  /*3e70*/  @P1 SHF.R.U32.HI R3, RZ, R11, R4 ;  /* 0x0000000bff031219 */ /* 0x008fc60000011604 */
[----:B------:R3:W-:Y:S01]  /*3e80*/  STS.128 [R8+0x1000], R32 ;  /* 0x0010002008007388 */ /* 0x0007e20000000c00 */
[----:B------:R-:W-:-:S03]  /*3e90*/  SHF.R.S32.HI R9, RZ, 0x1f, R3 ;  /* 0x0000001fff097819 */ /* 0x000fc60000011403 */
[----:B------:R3:W-:Y:S04]  /*3ea0*/  STS.128 [R8+0x1800], R36 ;  /* 0x0018002408007388 */ /* 0x0007e80000000c00 */
[----:B------:R3:W-:Y:S01]  /*3eb0*/  STS.128 [R8+0x2000], R40 ;  /* 0x0020002808007388 */ /* 0x0007e20000000c00 */
[----:B-1----:R-:W-:Y:S01]  /*3ec0*/  IMAD R10, R9, R16, RZ ;  /* 0x00000010090a7224 */ /* 0x002fe200078e02ff */
[----:B----4-:R-:W1:Y:S02]  /*3ed0*/  LDC.64 R24, c[0x0][0x828] ;  /* 0x00020a00ff187b82 */ /* 0x010e640000000a00 */
        /* <DEDUP_REMOVED lines=12> */
[----:B----4-:R-:W4:Y:S01]  /*3fa0*/  FENCE.VIEW.ASYNC.S ;  /* 0x00000000000073c6 */ /* 0x010f220000000000 */
[----:B--2---:R-:W-:-:S04]  /*3fb0*/  @P0 IMAD R5, R18, 0x60, R5 ;  /* 0x0000006012050824 */ /* 0x004fc800078e0205 */
[----:B------:R-:W-:-:S05]  /*3fc0*/  @P0 IMAD.HI R5, R5, 0x2aaaaaab, RZ ;  /* 0x2aaaaaab05050827 */ /* 0x000fca00078e02ff */
[----:B------:R-:W-:-:S04]  /*3fd0*/  @P0 SHF.R.U32.HI R6, RZ, 0x1f, R5 ;  /* 0x0000001fff060819 */ /* 0x000fc80000011605 */
[----:B------:R-:W-:-:S05]  /*3fe0*/  @P0 LEA.HI.SX32 R6, R5, R6, 0x1c ;  /* 0x0000000605060211 */ /* 0x000fca00078fe2ff */
[----:B------:R-:W-:-:S05]  /*3ff0*/  @P0 IMAD R4, R6, 0x4800, RZ ;  /* 0x0000480006040824 */ /* 0x000fca00078e02ff */
[----:B------:R-:W-:Y:S02]  /*4000*/  @P0 SHF.R.S32.HI R5, RZ, 0x1f, R4 ;  /* 0x0000001fff050819 */ /* 0x000fe40000011404 */
[----:B------:R-:W-:Y:S01]  /*4010*/  @!P0 CS2R R4, SRZ ;  /* 0x0000000000048805 */ /* 0x000fe2000001ff00 */
[----:B----4-:R-:W-:Y:S05]  /*4020*/  BAR.SYNC.DEFER_BLOCKING 0x1, 0x180 ;  /* 0x0046000000007b1d */ /* 0x010fea0000010000 */
        /* <DEDUP_REMOVED lines=19> */
[----:B-1----:R-:W-:Y:S01]  /*4160*/  LEA R24, P2, R6, R24, 0x2 ;  /* 0x0000001806187211 */ /* 0x002fe200078410ff */
[----:B------:R-:W-:Y:S02]  /*4170*/  IMAD R9, R9, R21, R12 ;  /* 0x0000001509097224 */ /* 0x000fe400078e020c */
[----:B------:R-:W-:Y:S02]  /*4180*/  IMAD.IADD R3, R5, 0x1, R3 ;  /* 0x0000000105037824 */ /* 0x000fe400078e0203 */
[----:B------:R-:W-:-:S03]  /*4190*/  IMAD.IADD R2, R7, 0x1, R9 ;  /* 0x0000000107027824 */ /* 0x000fc600078e0209 */
[----:B------:R-:W-:Y:S02]  /*41a0*/  LEA.HI.X R3, R4, R23, R3, 0x2, P1 ;  /* 0x0000001704037211 */ /* 0x000fe400008f1403 */
[----:B------:R-:W-:Y:S01]  /*41b0*/  LEA.HI.X R2, R6, R25, R2, 0x2, P2 ;  /* 0x0000001906027211 */ /* 0x000fe200010f1402 */
[----:B---3--:R-:W-:Y:S06]  /*41c0*/  @P0 BRA `(.L_x_4692) ;  /* 0x0000000000340947 */ /* 0x008fec0003800000 */
[----:B------:R-:W-:Y:S01]  /*41d0*/  R2UR UR6, R24 ;  /* 0x00000000180672ca */ /* 0x000fe200000e0000 */
[----:B------:R-:W-:Y:S01]  /*41e0*/  UMOV UR5, 0x1200 ;  /* 0x0000120000057882 */ /* 0x000fe20000000000 */
[----:B------:R-:W-:Y:S01]  /*41f0*/  R2UR UR7, R2 ;  /* 0x00000000020772ca */ /* 0x000fe200000e0000 */
[----:B------:R-:W-:Y:S01]  /*4200*/  UMOV UR8, 0x0 ;  /* 0x0000000000087882 */ /* 0x000fe20000000000 */
[----:B------:R-:W-:Y:S01]  /*4210*/  PLOP3.LUT P0, PT, PT, PT, PT, 0x80, 0x0 ;  /* 0x000000000000781c */ /* 0x000fe20003f0f070 */
[----:B------:R-:W-:-:S12]  /*4220*/  UMOV UR9, 0x14f00000 ;  /* 0x14f0000000097882 */ /* 0x000fd80000000000 */
.L_x_4693:
[----:B------:R-:W-:Y:S01]  /*4230*/  @P0 ELECT P1, URZ, PT ;  /* 0x00000000003f082f */ /* 0x000fe20003820000 */
[----:B------:R1:W-:-:S12]  /*4240*/  UBLKRED.G.S.ADD.F32.RN [UR6], [UR4], UR5, desc[UR8] ;  /* 0x00000806040073bb */ /* 0x0003d800080a1405 */
[----:B------:R-:W-:Y:S02]  /*4250*/  @P1 PLOP3.LUT P0, PT, P1, PT, PT, 0x8, 0x0 ;  /* 0x000000000000181c */ /* 0x000fe40000f0e170 */
[----:B------:R-:W-:-:S11]  /*4260*/  PLOP3.LUT P1, PT, PT, PT, PT, 0x8, 0x0 ;  /* 0x000000000000781c */ /* 0x000fd60003f2e170 */
[----:B-1----:R-:W-:Y:S05]  /*4270*/  @P0 BRA.U.ANY `(.L_x_4693) ;  /* 0xfffffffd00ec0947 */ /* 0x002fea000393ffff */
[----:B------:R0:W-:Y:S01]  /*4280*/  UTMACMDFLUSH ;  /* 0x00000000000079b7 */ /* 0x0001e20000000000 */
[----:B------:R-:W-:-:S04]  /*4290*/  DEPBAR.LE SB0, 0x0 ;  /* 0x000080000000791a */ /* 0x000fc80000000000 */
.L_x_4692:
[----:B------:R-:W-:Y:S05]  /*42a0*/  BSYNC B0 ;  /* 0x0000000000007941 */ /* 0x000fea0003800000 */
.L_x_4691:
        /* <DEDUP_REMOVED lines=28> */
.L_x_4694:
        /* <DEDUP_REMOVED lines=8> */
.L_x_4662:
        /* <DEDUP_REMOVED lines=20> */
.L_x_4696:
        /* <DEDUP_REMOVED lines=13> */
.L_x_4698:
[----:B------:R-:W-:-:S05]  /*4700*/  ULDC UR5, c[0x0][0x8c4] ;  /* 0x0002310000057ab9 */ /* 0x000fca0000000800 */
.L_x_4697:
        /* <DEDUP_REMOVED lines=40> */
.L_x_4699:
        /* <DEDUP_REMOVED lines=53> */
.L_x_4721:
        /* <DEDUP_REMOVED lines=23> */
.L_x_4702:
[----:B------:R-:W-:Y:S05]  /*4e50*/  BSYNC B0 ;  /* 0x0000000000007941 */ /* 0x000fea0003800000 */
.L_x_4701:
        /* <DEDUP_REMOVED lines=12> */
.L_x_4704:
[----:B------:R-:W-:Y:S05]  /*4f20*/  BSYNC B0 ;  /* 0x0000000000007941 */ /* 0x000fea0003800000 */
.L_x_4703:
        /* <DEDUP_REMOVED lines=13> */
.L_x_4706:
[----:B------:R-:W-:Y:S05]  /*5000*/  BSYNC B0 ;  /* 0x0000000000007941 */ /* 0x000fea0003800000 */
.L_x_4705:
[----:B------:R-:W-:Y:S06]  /*5010*/  BAR.ARV 0xa, 0xa0 ;  /* 0x0282800000007b1d */ /* 0x000fec0000002000 */
[----:B------:R-:W-:Y:S04]  /*5020*/  BSSY B0, `(.L_x_4707) ;  /* 0x0000003000007945 */ /* 0x000fe80003800000 */
[----:B------:R-:W-:Y:S05]  /*5030*/  @!P0 BRA `(.L_x_4708) ;  /* 0x0000000000048947 */ /* 0x000fea0003800000 */
[----:B------:R-:W-:-:S04]  /*5040*/  DEPBAR.LE SB0, 0x1 ;  /* 0x000080400000791a */ /* 0x000fc80000000000 */
.L_x_4708:
[----:B------:R-:W-:Y:S05]  /*5050*/  BSYNC B0 ;  /* 0x0000000000007941 */ /* 0x000fea0003800000 */
.L_x_4707:
[----:B------:R-:W-:Y:S06]  /*5060*/  BAR.ARV 0xb, 0xa0 ;  /* 0x02c2800000007b1d */ /* 0x000fec0000002000 */
[----:B------:R-:W-:Y:S04]  /*5070*/  BSSY B0, `(.L_x_4709) ;  /* 0x0000003000007945 */ /* 0x000fe80003800000 */
[----:B------:R-:W-:Y:S05]  /*5080*/  @!P0 BRA `(.L_x_4710) ;  /* 0x0000000000048947 */ /* 0x000fea0003800000 */
[----:B------:R-:W-:-:S04]  /*5090*/  DEPBAR.LE SB0, 0x0 ;  /* 0x000080000000791a */ /* 0x000fc80000000000 */
.L_x_4710:
[----:B------:R-:W-:Y:S05]  /*50a0*/  BSYNC B0 ;  /* 0x0000000000007941 */ /* 0x000fea0003800000 */
.L_x_4709:
        /* <DEDUP_REMOVED lines=13> */
.L_x_4712:
[----:B------:R-:W-:Y:S05]  /*5180*/  BSYNC B0 ;  /* 0x0000000000007941 */ /* 0x000fea0003800000 */
.L_x_4711:
        /* <DEDUP_REMOVED lines=12> */
.L_x_4714:
[----:B------:R-:W-:Y:S05]  /*5250*/  BSYNC B0 ;  /* 0x0000000000007941 */ /* 0x000fea0003800000 */
.L_x_4713:
        /* <DEDUP_REMOVED lines=13> */
.L_x_4716:
[----:B------:R-:W-:Y:S05]  /*5330*/  BSYNC B0 ;  /* 0x0000000000007941 */ /* 0x000fea0003800000 */
.L_x_4715:
[----:B------:R-:W-:Y:S06]  /*5340*/  BAR.ARV 0xa, 0xa0 ;  /* 0x0282800000007b1d */ /* 0x000fec0000002000 */
[----:B------:R-:W-:Y:S04]  /*5350*/  BSSY B0, `(.L_x_4717) ;  /* 0x0000003000007945 */ /* 0x000fe80003800000 */
[----:B------:R-:W-:Y:S05]  /*5360*/  @!P0 BRA `(.L_x_4718) ;  /* 0x0000000000048947 */ /* 0x000fea0003800000 */
[----:B------:R-:W-:-:S04]  /*5370*/  DEPBAR.LE SB0, 0x1 ;  /* 0x000080400000791a */ /* 0x000fc80000000000 */
.L_x_4718:
[----:B------:R-:W-:Y:S05]  /*5380*/  BSYNC B0 ;  /* 0x0000000000007941 */ /* 0x000fea0003800000 */
.L_x_4717:
[----:B------:R-:W-:Y:S01]  /*5390*/  VIADD R0, R0, 0xfffffffe ;  /* 0xfffffffe00007836 */ /* 0x000fe20000000000 */
[----:B------:R-:W-:Y:S06]  /*53a0*/  BAR.ARV 0xb, 0xa0 ;  /* 0x02c2800000007b1d */ /* 0x000fec0000002000 */
[----:B------:R-:W-:Y:S01]  /*53b0*/  BSSY B0, `(.L_x_4719) ;  /* 0x0000004000007945 */ /* 0x000fe20003800000 */
[----:B------:R-:W-:-:S03]  /*53c0*/  ISETP.NE.AND P1, PT, R0, RZ, PT ;  /* 0x000000ff0000720c */ /* 0x000fc60003f25270 */
[----:B------:R-:W-:Y:S10]  /*53d0*/  @!P0 BRA `(.L_x_4720) ;  /* 0x0000000000048947 */ /* 0x000ff40003800000 */
[----:B------:R-:W-:-:S04]  /*53e0*/  DEPBAR.LE SB0, 0x0 ;  /* 0x000080000000791a */ /* 0x000fc80000000000 */
.L_x_4720:
[----:B------:R-:W-:Y:S05]  /*53f0*/  BSYNC B0 ;  /* 0x0000000000007941 */ /* 0x000fea0003800000 */
.L_x_4719:
[----:B------:R-:W-:Y:S06]  /*5400*/  BAR.ARV 0xc, 0xa0 ;  /* 0x0302800000007b1d */ /* 0x000fec0000002000 */
[----:B------:R-:W-:Y:S02]  /*5410*/  UIADD3 UR5, UR5, 0x2, URZ ;  /* 0x0000000205057890 */ /* 0x000fe4000fffe03f */
[----:B------:R-:W-:Y:S01]  /*5420*/  UIADD3 UR4, UR4, 0x1, URZ ;  /* 0x0000000104047890 */ /* 0x000fe2000fffe03f */
[----:B------:R-:W-:Y:S11]  /*5430*/  @P1 BRA `(.L_x_4721) ;  /* 0xfffffff800281947 */ /* 0x000ff6000383ffff */
[----:B------:R-:W-:-:S12]  /*5440*/  UIADD3 UR6, UR20, 0x6000, URZ ;  /* 0x0000600014067890 */ /* 0x000fd8000fffe03f */
.L_x_4700:
        /* <DEDUP_REMOVED lines=19> */
.L_x_4723:
[----:B------:R-:W-:Y:S05]  /*5580*/  BSYNC B0 ;  /* 0x0000000000007941 */ /* 0x000fea0003800000 */
.L_x_4722:
        /* <DEDUP_REMOVED lines=18> */
.L_x_4725:
[----:B------:R-:W-:Y:S05]  /*56b0*/  BSYNC B0 ;  /* 0x0000000000007941 */ /* 0x000fea0003800000 */
.L_x_4724:
        /* <DEDUP_REMOVED lines=19> */
.L_x_4727:
[----:B------:R-:W-:Y:S05]  /*57f0*/  BSYNC B0 ;  /* 0x0000000000007941 */ /* 0x000fea0003800000 */
.L_x_4726:
[----:B------:R-:W-:Y:S06]  /*5800*/  BAR.ARV 0xa, 0xa0 ;  /* 0x0282800000007b1d */ /* 0x000fec0000002000 */
[----:B------:R-:W-:Y:S04]  /*5810*/  BSSY B0, `(.L_x_4728) ;  /* 0x0000003000007945 */ /* 0x000fe80003800000 */
[----:B------:R-:W-:Y:S05]  /*5820*/  @!P0 BRA `(.L_x_4729) ;  /* 0x0000000000048947 */ /* 0x000fea0003800000 */
[----:B------:R-:W-:-:S04]  /*5830*/  DEPBAR.LE SB0, 0x1 ;  /* 0x000080400000791a */ /* 0x000fc80000000000 */
.L_x_4729:
[----:B------:R-:W-:Y:S05]  /*5840*/  BSYNC B0 ;  /* 0x0000000000007941 */ /* 0x000fea0003800000 */
.L_x_4728:
[----:B------:R-:W-:Y:S06]  /*5850*/  BAR.ARV 0xb, 0xa0 ;  /* 0x02c2800000007b1d */ /* 0x000fec0000002000 */
[----:B------:R-:W-:Y:S04]  /*5860*/  BSSY B0, `(.L_x_4730) ;  /* 0x0000003000007945 */ /* 0x000fe80003800000 */
[----:B------:R-:W-:Y:S05]  /*5870*/  @!P0 BRA `(.L_x_4731) ;  /* 0x0000000000048947 */ /* 0x000fea0003800000 */
[----:B------:R-:W-:-:S04]  /*5880*/  DEPBAR.LE SB0, 0x0 ;  /* 0x000080000000791a */ /* 0x000fc80000000000 */
.L_x_4731:
[----:B------:R-:W-:Y:S05]  /*5890*/  BSYNC B0 ;  /* 0x0000000000007941 */ /* 0x000fea0003800000 */
.L_x_4730:
[----:B------:R-:W-:Y:S06]  /*58a0*/  BAR.ARV 0xc, 0xa0 ;  /* 0x0302800000007b1d */ /* 0x000fec0000002000 */
[----:B------:R-:W-:Y:S05]  /*58b0*/  BRA `(.L_x_4667) ;  /* 0x0000002400887947 */ /* 0x000fea0003800000 */
.L_x_4695:
        /* <DEDUP_REMOVED lines=10> */
.L_x_4732:
        /* <DEDUP_REMOVED lines=10> */
.L_x_4734:
[----:B------:R-:W3:Y:S02]  /*5a00*/  LDC R0, c[0x0][0x8c4] ;  /* 0x00023100ff007b82 */ /* 0x000ee40000000800 */
.L_x_4733:
        /* <DEDUP_REMOVED lines=42> */
.L_x_4736:
        /* <DEDUP_REMOVED lines=70> */
.L_x_4765:
        /* <DEDUP_REMOVED lines=9> */
.L_x_4739:
        /* <DEDUP_REMOVED lines=98> */
.L_x_4750:
[----:B-1----:R-:W-:-:S05]  /*67c0*/  IMAD.MOV.U32 R11, RZ, RZ, 0x1 ;  /* 0x00000001ff0b7424 */ /* 0x002fca00078e00ff */
[----:B------:R-:W-:-:S04]  /*67d0*/  SHF.L.U32 R11, R11, 0x1f, RZ ;  /* 0x0000001f0b0b7819 */ /* 0x000fc800000006ff */
[----:B------:R-:W1:Y:S02]  /*67e0*/  SYNCS.PHASECHK.TRANS64.TRYWAIT P1, [R12+URZ+0x36438], R11 ;  /* 0x0364380b0c0075a7 */ /* 0x000e64000802017f */
[----:B-1234-:R-:W-:Y:S05]  /*67f0*/  @!P1 BRA `(.L_x_4742) ;  /* 0x00000018002c9947 */ /* 0x01efea0003800000 */
.L_x_4766:
[----:B------:R-:W-:Y:S05]  /*6800*/  @P0 BRA `(.L_x_4743) ;  /* 0x0000000000140947 */ /* 0x000fea0003800000 */
[----:B------:R-:W-:Y:S01]  /*6810*/  ISETP.NE.AND P1, PT, R8, RZ, PT ;  /* 0x000000ff0800720c */ /* 0x000fe20003f25270 */
[----:B------:R-:W-:-:S04]  /*6820*/  IMAD.MOV.U32 R3, RZ, RZ, 0x6100 ;  /* 0x00006100ff037424 */ /* 0x000fc800078e00ff */
[----:B------:R2:W-:Y:S08]  /*6830*/  SYNCS.ARRIVE.TRANS64 RZ, [R12+URZ+0x36430], R3 ;  /* 0x036430030cff79a7 */ /* 0x0005f0000800003f */
[----:B------:R-:W-:Y:S05]  /*6840*/  @!P1 BRA `(.L_x_4743) ;  /* 0x0000000000049947 */ /* 0x000fea0003800000 */
[----:B------:R-:W-:Y:S01]  /*6850*/  BPT.TRAP 0x1 ;  /* 0x000000040000795c */ /* 0x000fe20000300000 */
.L_x_4743:
        /* <DEDUP_REMOVED lines=49> */
.L_x_4767:
[----:B------:R-:W-:Y:S05]  /*6b70*/  @P0 BRA `(.L_x_4745) ;  /* 0x0000000000140947 */ /* 0x000fea0003800000 */
[----:B------:R-:W-:Y:S01]  /*6b80*/  ISETP.NE.AND P1, PT, R8, RZ, PT ;  /* 0x000000ff0800720c */ /* 0x000fe20003f25270 */
[----:B--2---:R-:W-:-:S04]  /*6b90*/  IMAD.MOV.U32 R27, RZ, RZ, 0x6100 ;  /* 0x00006100ff1b7424 */ /* 0x004fc800078e00ff */
[----:B------:R3:W-:Y:S08]  /*6ba0*/  SYNCS.ARRIVE.TRANS64 RZ, [R12+URZ+0x36418], R27 ;  /* 0x0364181b0cff79a7 */ /* 0x0007f0000800003f */
[----:B------:R-:W-:Y:S05]  /*6bb0*/  @!P1 BRA `(.L_x_4745) ;  /* 0x0000000000049947 */ /* 0x000fea0003800000 */
[----:B------:R-:W-:Y:S01]  /*6bc0*/  BPT.TRAP 0x1 ;  /* 0x000000040000795c */ /* 0x000fe20000300000 */
.L_x_4745:
        /* <DEDUP_REMOVED lines=37> */
.L_x_4768:
[----:B--2---:R-:W-:Y:S01]  /*6e20*/  SHF.R.S32.HI R28, RZ, 0x1f, R26 ;  /* 0x0000001fff1c7819 */ /* 0x004fe2000001141a */
[----:B------:R-:W-:Y:S06]  /*6e30*/  @P0 BRA `(.L_x_4747) ;  /* 0x0000000000140947 */ /* 0x000fec0003800000 */
[----:B------:R-:W-:Y:S01]  /*6e40*/  ISETP.NE.AND P1, PT, R8, RZ, PT ;  /* 0x000000ff0800720c */ /* 0x000fe20003f25270 */
[----:B------:R-:W-:-:S04]  /*6e50*/  IMAD.MOV.U32 R29, RZ, RZ, 0x6100 ;  /* 0x00006100ff1d7424 */ /* 0x000fc800078e00ff */
[----:B------:R2:W-:Y:S08]  /*6e60*/  SYNCS.ARRIVE.TRANS64 RZ, [R12+URZ+0x36430], R29 ;  /* 0x0364301d0cff79a7 */ /* 0x0005f0000800003f */
[----:B------:R-:W-:Y:S05]  /*6e70*/  @!P1 BRA `(.L_x_4747) ;  /* 0x0000000000049947 */ /* 0x000fea0003800000 */
[----:B------:R-:W-:Y:S01]  /*6e80*/  BPT.TRAP 0x1 ;  /* 0x000000040000795c */ /* 0x000fe20000300000 */
.L_x_4747:
        /* <DEDUP_REMOVED lines=37> */
.L_x_4770:
[----:B------:R-:W-:Y:S05]  /*70e0*/  @P0 BRA `(.L_x_4749) ;  /* 0x0000000000140947 */ /* 0x000fea0003800000 */
[----:B------:R-:W-:Y:S01]  /*70f0*/  ISETP.NE.AND P1, PT, R8, RZ, PT ;  /* 0x000000ff0800720c */ /* 0x000fe20003f25270 */
[----:B---3--:R-:W-:-:S04]  /*7100*/  IMAD.MOV.U32 R5, RZ, RZ, 0x6100 ;  /* 0x00006100ff057424 */ /* 0x008fc800078e00ff */
[----:B------:R4:W-:Y:S08]  /*7110*/  SYNCS.ARRIVE.TRANS64 RZ, [R12+URZ+0x36410], R5 ;  /* 0x036410050cff79a7 */ /* 0x0009f0000800003f */
[----:B------:R-:W-:Y:S05]  /*7120*/  @!P1 BRA `(.L_x_4749) ;  /* 0x0000000000049947 */ /* 0x000fea0003800000 */
[----:B------:R-:W-:Y:S01]  /*7130*/  BPT.TRAP 0x1 ;  /* 0x000000040000795c */ /* 0x000fe20000300000 */
.L_x_4749:
        /* <DEDUP_REMOVED lines=37> */
.L_x_4741:
[----:B------:R-:W-:Y:S01]  /*7390*/  ISETP.NE.AND P1, PT, R16, RZ, PT ;  /* 0x000000ff1000720c */ /* 0x000fe20003f25270 */
[----:B------:R-:W-:-:S12]  /*73a0*/  IMAD.MOV.U32 R4, RZ, RZ, 0x1 ;  /* 0x00000001ff047424 */ /* 0x000fd800078e00ff */
[----:B------:R-:W-:Y:S05]  /*73b0*/  @!P1 BRA `(.L_x_4740) ;  /* 0x00000004006c9947 */ /* 0x000fea0003800000 */
[----:B------:R-:W3:Y:S02]  /*73c0*/  SYNCS.PHASECHK.TRANS64.TRYWAIT P1, [R12+URZ+0x36438], R11 ;  /* 0x0364380b0c0075a7 */ /* 0x000ee4000802017f */
[----:B---3--:R-:W-:Y:S05]  /*73d0*/  @!P1 BRA `(.L_x_4751) ;  /* 0x0000000c00889947 */ /* 0x008fea0003800000 */
.L_x_4771:
[----:B------:R-:W-:Y:S05]  /*73e0*/  @P0 BRA `(.L_x_4752) ;  /* 0x0000000000140947 */ /* 0x000fea0003800000 */
[----:B------:R-:W-:Y:S01]  /*73f0*/  ISETP.NE.AND P1, PT, R8, RZ, PT ;  /* 0x000000ff0800720c */ /* 0x000fe20003f25270 */
[----:B------:R-:W-:-:S04]  /*7400*/  IMAD.MOV.U32 R5, RZ, RZ, 0x6100 ;  /* 0x00006100ff057424 */ /* 0x000fc800078e00ff */
[----:B------:R4:W-:Y:S08]  /*7410*/  SYNCS.ARRIVE.TRANS64 RZ, [R12+URZ+0x36430], R5 ;  /* 0x036430050cff79a7 */ /* 0x0009f0000800003f */
[----:B------:R-:W-:Y:S05]  /*7420*/  @!P1 BRA `(.L_x_4752) ;  /* 0x0000000000049947 */ /* 0x000fea0003800000 */
[----:B------:R-:W-:Y:S01]  /*7430*/  BPT.TRAP 0x1 ;  /* 0x000000040000795c */ /* 0x000fe20000300000 */
.L_x_4752:
        /* <DEDUP_REMOVED lines=42> */
.L_x_4772:
[----:B------:R-:W-:Y:S01]  /*76e0*/  IMAD.MOV.U32 R4, RZ, RZ, RZ ;  /* 0x000000ffff047224 */ /* 0x000fe200078e00ff */
[----:B------:R-:W-:Y:S06]  /*76f0*/  @P0 BRA `(.L_x_4754) ;  /* 0x0000000000140947 */ /* 0x000fec0003800000 */
[----:B------:R-:W-:Y:S01]  /*7700*/  ISETP.NE.AND P1, PT, R8, RZ, PT ;  /* 0x000000ff0800720c */ /* 0x000fe20003f25270 */
[----:B----4-:R-:W-:-:S04]  /*7710*/  IMAD.MOV.U32 R5, RZ, RZ, 0x6100 ;  /* 0x00006100ff057424 */ /* 0x010fc800078e00ff */
[----:B------:R4:W-:Y:S08]  /*7720*/  SYNCS.ARRIVE.TRANS64 RZ, [R12+URZ+0x36418], R5 ;  /* 0x036418050cff79a7 */ /* 0x0009f0000800003f */
[----:B------:R-:W-:Y:S05]  /*7730*/  @!P1 BRA `(.L_x_4754) ;  /* 0x0000000000049947 */ /* 0x000fea0003800000 */
[----:B------:R-:W-:Y:S01]  /*7740*/  BPT.TRAP 0x1 ;  /* 0x000000040000795c */ /* 0x000fe20000300000 */
.L_x_4754:
        /* <DEDUP_REMOVED lines=34> */
.L_x_4740:
[----:B------:R-:W-:-:S04]  /*7970*/  SHF.L.U32 R3, R4, 0x1f, RZ ;  /* 0x0000001f04037819 */ /* 0x000fc800000006ff */
[----:B------:R-:W4:Y:S02]  /*7980*/  SYNCS.PHASECHK.TRANS64.TRYWAIT P1, [R12+URZ+0x36438], R3 ;  /* 0x036438030c0075a7 */ /* 0x000f24000802017f */
[----:B----4-:R-:W-:Y:S05]  /*7990*/  @!P1 BRA `(.L_x_4755) ;  /* 0x0000000800409947 */ /* 0x010fea0003800000 */
.L_x_4773:
[----:B------:R-:W-:Y:S05]  /*79a0*/  @P0 BRA `(.L_x_4756) ;  /* 0x0000000000180947 */ /* 0x000fea0003800000 */
[----:B------:R-:W5:Y:S01]  /*79b0*/  S2R R2, SR_TID.X ;  /* 0x0000000000027919 */ /* 0x000f620000002100 */
[----:B----4-:R-:W-:-:S04]  /*79c0*/  IMAD.MOV.U32 R3, RZ, RZ, 0x6100 ;  /* 0x00006100ff037424 */ /* 0x010fc800078e00ff */
[----:B------:R4:W-:Y:S01]  /*79d0*/  SYNCS.ARRIVE.TRANS64 RZ, [R12+URZ+0x36430], R3 ;  /* 0x036430030cff79a7 */ /* 0x0009e2000800003f */
[----:B-----5:R-:W-:-:S13]  /*79e0*/  LOP3.LUT P0, RZ, R2, 0x1f, RZ, 0xc0, !PT ;  /* 0x0000001f02ff7812 */ /* 0x020fda000780c0ff */
[----:B----4-:R-:W-:Y:S05]  /*79f0*/  @!P0 BRA `(.L_x_4756) ;  /* 0x0000000000048947 */ /* 0x010fea0003800000 */
[----:B------:R-:W-:Y:S01]  /*7a00*/  BPT.TRAP 0x1 ;  /* 0x000000040000795c */ /* 0x000fe20000300000 */
.L_x_4756:
        /* <DEDUP_REMOVED lines=44> */
.L_x_4737:
[----:B------:R-:W-:Y:S05]  /*7cd0*/  BSYNC B0 ;  /* 0x0000000000007941 */ /* 0x000fea0003800000 */
.L_x_4735:
[----:B------:R-:W-:-:S03]  /*7ce0*/  UMOV UR6, 0xffffffff ;  /* 0xffffffff00067882 */ /* 0x000fc60000000000 */
[----:B------:R-:W-:Y:S05]  /*7cf0*/  BRA.DIV UR6, `(.L_x_4757) ;  /* 0x00000006067c7947 */ /* 0x000fea000b800000 */
[----:B------:R-:W-:-:S13]  /*7d00*/  ELECT P0, URZ, PT ;  /* 0x00000000003f782f */ /* 0x000fda0003800000 */
.L_x_4776:
[----:B------:R-:W-:Y:S05]  /*7d10*/  @!P0 BRA `(.L_x_4667) ;  /* 0x0000000000708947 */ /* 0x000fea0003800000 */
[----:B------:R-:W-:-:S04]  /*7d20*/  LOP3.LUT R17, R17, 0x2, RZ, 0xfc, !PT ;  /* 0x0000000211117812 */ /* 0x000fc800078efcff */
[----:B------:R-:W-:-:S13]  /*7d30*/  ISETP.NE.AND P0, PT, R17, 0x3, PT ;  /* 0x000000031100780c */ /* 0x000fda0003f05270 */
[----:B------:R-:W-:Y:S05]  /*7d40*/  @!P0 BRA `(.L_x_4758) ;  /* 0x0000000000048947 */ /* 0x000fea0003800000 */
[----:B--2---:R-:W-:Y:S01]  /*7d50*/  BPT.TRAP 0x1 ;  /* 0x000000040000795c */ /* 0x004fe20000300000 */
.L_x_4758:
        /* <DEDUP_REMOVED lines=15> */
.L_x_4777:
[----:B------:R-:W5:Y:S02]  /*7e50*/  SYNCS.PHASECHK.TRANS64.TRYWAIT P1, [R5+URZ], R0 ;  /* 0x00000000050075a7 */ /* 0x000f64000802017f */
[----:B-----5:R-:W-:Y:S05]  /*7e60*/  @!P1 BRA `(.L_x_4760) ;  /* 0x0000000400589947 */ /* 0x020fea0003800000 */
.L_x_4778:
[----:B------:R-:W-:Y:S05]  /*7e70*/  @!P0 BRA `(.L_x_4761) ;  /* 0x0000000000048947 */ /* 0x000fea0003800000 */
[----:B--2---:R-:W-:Y:S01]  /*7e80*/  BPT.TRAP 0x1 ;  /* 0x000000040000795c */ /* 0x004fe20000300000 */
.L_x_4761:
[----:B------:R-:W-:-:S07]  /*7e90*/  SHF.L.U32 R4, R4, 0x1f, RZ ;  /* 0x0000001f04047819 */ /* 0x000fce00000006ff */
.L_x_4762:
[----:B------:R1:W1:Y:S02]  /*7ea0*/  SYNCS.PHASECHK.TRANS64.TRYWAIT P0, [R9+URZ+0x36438], R4 ;  /* 0x03643804090075a7 */ /* 0x000264000800017f */
[----:B-1----:R-:W-:Y:S05]  /*7eb0*/  @!P0 NANOSLEEP.SYNCS 0x989680 ;  /* 0x009896800000895d */ /* 0x002fea0003900000 */
[----:B------:R-:W1:Y:S02]  /*7ec0*/  @!P0 SYNCS.PHASECHK.TRANS64 P0, [R9+URZ+0x36438], R4 ;  /* 0x03643804090085a7 */ /* 0x000e64000800007f */
[----:B-1----:R-:W-:Y:S05]  /*7ed0*/  @!P0 BRA `(.L_x_4762) ;  /* 0xfffffffc00f08947 */ /* 0x002fea000383ffff */
.L_x_4667:
[----:B--2---:R-:W-:Y:S05]  /*7ee0*/  BSYNC B6 ;  /* 0x0000000000067941 */ /* 0x004fea0003800000 */
.L_x_4661:
[----:B------:R-:W-:Y:S05]  /*7ef0*/  EXIT ;  /* 0x000000000000794d */ /* 0x000fea0003800000 */
.L_x_4677:
[----:B------:R-:W-:Y:S02]  /*7f00*/  IMAD.MOV.U32 R12, RZ, RZ, RZ ;  /* 0x000000ffff0c7224 */ /* 0x000fe400078e00ff */
[----:B------:R-:W-:Y:S02]  /*7f10*/  IMAD.MOV.U32 R11, RZ, RZ, 0x1f ;  /* 0x0000001fff0b7424 */ /* 0x000fe400078e00ff */
[----:B------:R-:W-:-:S07]  /*7f20*/  IMAD.MOV.U32 R15, RZ, RZ, -0x1 ;  /* 0xffffffffff0f7424 */ /* 0x000fce00078e00ff */
[----:B------:R-:W-:Y:S05]  /*7f30*/  WARPSYNC.COLLECTIVE R15, `(.L_x_4763) ;  /* 0x000000000f087348 */ /* 0x000fea0003c00000 */
[----:B------:R1:W2:Y:S02]  /*7f40*/  SHFL.IDX P6, R14, R13, R12, R11 ;  /* 0x0000000c0d0e7389 */ /* 0x0002a400000c000b */
[----:B-12---:R-:W-:Y:S01]  /*7f50*/  ENDCOLLECTIVE ;  /* 0x000000000000791b */ /* 0x006fe20003800000 */
.L_x_4763:
[----:B------:R-:W-:Y:S05]  /*7f60*/  BRA `(.L_x_4764) ;  /* 0xffffff9000b07947 */ /* 0x000fea000383ffff */
.L_x_4679:
[----:B--2---:R2:W3:Y:S02]  /*7f70*/  SYNCS.PHASECHK.TRANS64.TRYWAIT P0, [R152+URZ+0x36400], R15 ;  /* 0x0364000f980075a7 */ /* 0x0044e4000800017f */
[----:B---3--:R-:W-:Y:S05]  /*7f80*/  @!P0 NANOSLEEP.SYNCS 0x989680 ;  /* 0x009896800000895d */ /* 0x008fea0003900000 */
[----:B------:R-:W3:Y:S02]  /*7f90*/  @!P0 SYNCS.PHASECHK.TRANS64 P0, [R152+URZ+0x36400], R15 ;  /* 0x0364000f980085a7 */ /* 0x000ee4000800007f */
[----:B---3--:R-:W-:Y:S05]  /*7fa0*/  @!P0 BRA `(.L_x_4679) ;  /* 0xfffffffc00f08947 */ /* 0x008fea000383ffff */
[----:B------:R-:W-:Y:S05]  /*7fb0*/  BRA `(.L_x_4678) ;  /* 0xffffff9400047947 */ /* 0x000fea000383ffff */
.L_x_4683:
[----:B--2---:R2:W3:Y:S02]  /*7fc0*/  SYNCS.PHASECHK.TRANS64.TRYWAIT P1, [R4+URZ+0x36410], R9 ;  /* 0x03641009040075a7 */ /* 0x0044e4000802017f */
[----:B---3--:R-:W-:Y:S05]  /*7fd0*/  @!P1 NANOSLEEP.SYNCS 0x989680 ;  /* 0x009896800000995d */ /* 0x008fea0003900000 */
[----:B------:R-:W3:Y:S02]  /*7fe0*/  @!P1 SYNCS.PHASECHK.TRANS64 P1, [R4+URZ+0x36410], R9 ;  /* 0x03641009040095a7 */ /* 0x000ee4000802007f */
[----:B---3--:R-:W-:Y:S05]  /*7ff0*/  @!P1 BRA `(.L_x_4683) ;  /* 0xfffffffc00f09947 */ /* 0x008fea000383ffff */
[----:B------:R-:W-:Y:S05]  /*8000*/  BRA `(.L_x_4682) ;  /* 0xffffff9800a47947 */ /* 0x000fea000383ffff */
.L_x_4687:
[----:B--2---:R2:W1:Y:S02]  /*8010*/  SYNCS.PHASECHK.TRANS64.TRYWAIT P1, [R152+URZ+0x36430], R9 ;  /* 0x03643009980075a7 */ /* 0x004464000802017f */
[----:B-1----:R-:W-:Y:S05]  /*8020*/  @!P1 NANOSLEEP.SYNCS 0x989680 ;  /* 0x009896800000995d */ /* 0x002fea0003900000 */
[----:B------:R-:W1:Y:S02]  /*8030*/  @!P1 SYNCS.PHASECHK.TRANS64 P1, [R152+URZ+0x36430], R9 ;  /* 0x03643009980095a7 */ /* 0x000e64000802007f */
[----:B-1----:R-:W-:Y:S05]  /*8040*/  @!P1 BRA `(.L_x_4687) ;  /* 0xfffffffc00f09947 */ /* 0x002fea000383ffff */
[----:B------:R-:W-:Y:S05]  /*8050*/  BRA `(.L_x_4686) ;  /* 0xffffffa000487947 */ /* 0x000fea000383ffff */
.L_x_4738:
[----:B-1----:R1:W2:Y:S02]  /*8060*/  SYNCS.PHASECHK.TRANS64.TRYWAIT P1, [R12+URZ+0x36420], R11 ;  /* 0x0364200b0c0075a7 */ /* 0x0022a4000802017f */
[----:B--2---:R-:W-:Y:S05]  /*8070*/  @!P1 NANOSLEEP.SYNCS 0x989680 ;  /* 0x009896800000995d */ /* 0x004fea0003900000 */
[----:B------:R-:W2:Y:S02]  /*8080*/  @!P1 SYNCS.PHASECHK.TRANS64 P1, [R12+URZ+0x36420], R11 ;  /* 0x0364200b0c0095a7 */ /* 0x000ea4000802007f */
[----:B--2---:R-:W-:Y:S05]  /*8090*/  @!P1 BRA `(.L_x_4738) ;  /* 0xfffffffc00f09947 */ /* 0x004fea000383ffff */
[----:B------:R-:W-:Y:S05]  /*80a0*/  BRA `(.L_x_4765) ;  /* 0xffffffe000187947 */ /* 0x000fea000383ffff */
.L_x_4742:
[----:B-1----:R1:W2:Y:S02]  /*80b0*/  SYNCS.PHASECHK.TRANS64.TRYWAIT P1, [R12+URZ+0x36438], R11 ;  /* 0x0364380b0c0075a7 */ /* 0x0022a4000802017f */
[----:B--2---:R-:W-:Y:S05]  /*80c0*/  @!P1 NANOSLEEP.SYNCS 0x989680 ;  /* 0x009896800000995d */ /* 0x004fea0003900000 */
[----:B------:R-:W2:Y:S02]  /*80d0*/  @!P1 SYNCS.PHASECHK.TRANS64 P1, [R12+URZ+0x36438], R11 ;  /* 0x0364380b0c0095a7 */ /* 0x000ea4000802007f */
[----:B--2---:R-:W-:Y:S05]  /*80e0*/  @!P1 BRA `(.L_x_4742) ;  /* 0xfffffffc00f09947 */ /* 0x004fea000383ffff */
[----:B------:R-:W-:Y:S05]  /*80f0*/  BRA `(.L_x_4766) ;  /* 0xffffffe400c07947 */ /* 0x000fea000383ffff */
.L_x_4744:
[----:B--2---:R2:W3:Y:S02]  /*8100*/  SYNCS.PHASECHK.TRANS64.TRYWAIT P1, [R12+URZ+0x36428], R27 ;  /* 0x0364281b0c0075a7 */ /* 0x0044e4000802017f */
[----:B---3--:R-:W-:Y:S05]  /*8110*/  @!P1 NANOSLEEP.SYNCS 0x989680 ;  /* 0x009896800000995d */ /* 0x008fea0003900000 */
[----:B------:R-:W3:Y:S02]  /*8120*/  @!P1 SYNCS.PHASECHK.TRANS64 P1, [R12+URZ+0x36428], R27 ;  /* 0x0364281b0c0095a7 */ /* 0x000ee4000802007f */
[----:B---3--:R-:W-:Y:S05]  /*8130*/  @!P1 BRA `(.L_x_4744) ;  /* 0xfffffffc00f09947 */ /* 0x008fea000383ffff */
[----:B------:R-:W-:Y:S05]  /*8140*/  BRA `(.L_x_4767) ;  /* 0xffffffe800887947 */ /* 0x000fea000383ffff */
.L_x_4746:
[----:B--2---:R2:W3:Y:S02]  /*8150*/  SYNCS.PHASECHK.TRANS64.TRYWAIT P1, [R12+URZ+0x36438], R28 ;  /* 0x0364381c0c0075a7 */ /* 0x0044e4000802017f */
[----:B---3--:R-:W-:Y:S05]  /*8160*/  @!P1 NANOSLEEP.SYNCS 0x989680 ;  /* 0x009896800000995d */ /* 0x008fea0003900000 */
[----:B------:R-:W3:Y:S02]  /*8170*/  @!P1 SYNCS.PHASECHK.TRANS64 P1, [R12+URZ+0x36438], R28 ;  /* 0x0364381c0c0095a7 */ /* 0x000ee4000802007f */
[----:B---3--:R-:W-:Y:S05]  /*8180*/  @!P1 BRA `(.L_x_4746) ;  /* 0xfffffffc00f09947 */ /* 0x008fea000383ffff */
[----:B------:R-:W-:Y:S05]  /*8190*/  BRA `(.L_x_4768) ;  /* 0xffffffec00207947 */ /* 0x000fea000383ffff */
.L_x_4748:
[----:B------:R-:W-:-:S07]  /*81a0*/  SHF.L.U32 R5, R0, 0x1f, RZ ;  /* 0x0000001f00057819 */ /* 0x000fce00000006ff */
.L_x_4769:
[----:B---3--:R3:W4:Y:S02]  /*81b0*/  SYNCS.PHASECHK.TRANS64.TRYWAIT P1, [R12+URZ+0x36420], R5 ;  /* 0x036420050c0075a7 */ /* 0x008724000802017f */
[----:B----4-:R-:W-:Y:S05]  /*81c0*/  @!P1 NANOSLEEP.SYNCS 0x989680 ;  /* 0x009896800000995d */ /* 0x010fea0003900000 */
[----:B------:R-:W4:Y:S02]  /*81d0*/  @!P1 SYNCS.PHASECHK.TRANS64 P1, [R12+URZ+0x36420], R5 ;  /* 0x036420050c0095a7 */ /* 0x000f24000802007f */
[----:B----4-:R-:W-:Y:S05]  /*81e0*/  @!P1 BRA `(.L_x_4769) ;  /* 0xfffffffc00f09947 */ /* 0x010fea000383ffff */
[----:B------:R-:W-:Y:S05]  /*81f0*/  BRA `(.L_x_4770) ;  /* 0xffffffec00b87947 */ /* 0x000fea000383ffff */
.L_x_4751:
[----:B---3--:R3:W4:Y:S02]  /*8200*/  SYNCS.PHASECHK.TRANS64.TRYWAIT P1, [R12+URZ+0x36438], R11 ;  /* 0x0364380b0c0075a7 */ /* 0x008724000802017f */
[----:B----4-:R-:W-:Y:S05]  /*8210*/  @!P1 NANOSLEEP.SYNCS 0x989680 ;  /* 0x009896800000995d */ /* 0x010fea0003900000 */
[----:B------:R-:W4:Y:S02]  /*8220*/  @!P1 SYNCS.PHASECHK.TRANS64 P1, [R12+URZ+0x36438], R11 ;  /* 0x0364380b0c0095a7 */ /* 0x000f24000802007f */
[----:B----4-:R-:W-:Y:S05]  /*8230*/  @!P1 BRA `(.L_x_4751) ;  /* 0xfffffffc00f09947 */ /* 0x010fea000383ffff */
[----:B------:R-:W-:Y:S05]  /*8240*/  BRA `(.L_x_4771) ;  /* 0xfffffff000647947 */ /* 0x000fea000383ffff */
.L_x_4753:
[----:B----4-:R4:W1:Y:S02]  /*8250*/  SYNCS.PHASECHK.TRANS64.TRYWAIT P1, [R12+URZ+0x36428], R5 ;  /* 0x036428050c0075a7 */ /* 0x010864000802017f */
[----:B-1----:R-:W-:Y:S05]  /*8260*/  @!P1 NANOSLEEP.SYNCS 0x989680 ;  /* 0x009896800000995d */ /* 0x002fea0003900000 */
[----:B------:R-:W1:Y:S02]  /*8270*/  @!P1 SYNCS.PHASECHK.TRANS64 P1, [R12+URZ+0x36428], R5 ;  /* 0x036428050c0095a7 */ /* 0x000e64000802007f */
[----:B-1----:R-:W-:Y:S05]  /*8280*/  @!P1 BRA `(.L_x_4753) ;  /* 0xfffffffc00f09947 */ /* 0x002fea000383ffff */
[----:B------:R-:W-:Y:S05]  /*8290*/  BRA `(.L_x_4772) ;  /* 0xfffffff400107947 */ /* 0x000fea000383ffff */
.L_x_4755:
[----:B----4-:R4:W1:Y:S02]  /*82a0*/  SYNCS.PHASECHK.TRANS64.TRYWAIT P1, [R12+URZ+0x36438], R3 ;  /* 0x036438030c0075a7 */ /* 0x010864000802017f */
[----:B-1----:R-:W-:Y:S05]  /*82b0*/  @!P1 NANOSLEEP.SYNCS 0x989680 ;  /* 0x009896800000995d */ /* 0x002fea0003900000 */
[----:B------:R-:W1:Y:S02]  /*82c0*/  @!P1 SYNCS.PHASECHK.TRANS64 P1, [R12+URZ+0x36438], R3 ;  /* 0x036438030c0095a7 */ /* 0x000e64000802007f */
[----:B-1----:R-:W-:Y:S05]  /*82d0*/  @!P1 BRA `(.L_x_4755) ;  /* 0xfffffffc00f09947 */ /* 0x002fea000383ffff */
[----:B------:R-:W-:Y:S05]  /*82e0*/  BRA `(.L_x_4773) ;  /* 0xfffffff400ac7947 */ /* 0x000fea000383ffff */
.L_x_4757:
[----:B------:R-:W-:Y:S01]  /*82f0*/  BSSY B0, `(.L_x_4774) ;  /* 0x0000006000007945 */ /* 0x000fe20003800000 */
[----:B------:R-:W-:-:S07]  /*8300*/  IMAD.MOV.U32 R15, RZ, RZ, -0x1 ;  /* 0xffffffffff0f7424 */ /* 0x000fce00078e00ff */
[----:B-1234-:R-:W-:Y:S05]  /*8310*/  WARPSYNC.COLLECTIVE R15, `(.L_x_4775) ;  /* 0x000000000f0c7348 */ /* 0x01efea0003c00000 */
[----:B------:R-:W-:Y:S02]  /*8320*/  ELECT P6, UR62, PT ;  /* 0x00000000003e782f */ /* 0x000fe400038c0000 */
[----:B------:R-:W-:Y:S01]  /*8330*/  MOV R14, UR62 ;  /* 0x0000003e000e7c02 */ /* 0x000fe20008000f00 */
[----:B-1234-:R-:W-:Y:S10]  /*8340*/  ENDCOLLECTIVE ;  /* 0x000000000000791b */ /* 0x01eff40003800000 */
.L_x_4775:
[----:B------:R-:W-:Y:S05]  /*8350*/  BSYNC B0 ;  /* 0x0000000000007941 */ /* 0x000fea0003800000 */
.L_x_4774:
[----:B------:R-:W-:Y:S01]  /*8360*/  PLOP3.LUT P0, PT, P6, PT, PT, 0x80, 0x0 ;  /* 0x000000000000781c */ /* 0x000fe2000370f070 */
[----:B------:R-:W-:-:S12]  /*8370*/  BRA `(.L_x_4776) ;  /* 0xfffffff800647947 */ /* 0x000fd8000383ffff */
.L_x_4759:
[----:B----4-:R4:W1:Y:S02]  /*8380*/  SYNCS.PHASECHK.TRANS64.TRYWAIT P1, [R7+URZ], R6 ;  /* 0x00000006070075a7 */ /* 0x010864000802017f */
[----:B-1----:R-:W-:Y:S05]  /*8390*/  @!P1 NANOSLEEP.SYNCS 0x989680 ;  /* 0x009896800000995d */ /* 0x002fea0003900000 */
[----:B------:R-:W1:Y:S02]  /*83a0*/  @!P1 SYNCS.PHASECHK.TRANS64 P1, [R7+URZ], R6 ;  /* 0x00000006070095a7 */ /* 0x000e64000802007f */
[----:B-1----:R-:W-:Y:S05]  /*83b0*/  @!P1 BRA `(.L_x_4759) ;  /* 0xfffffffc00f09947 */ /* 0x002fea000383ffff */
[----:B------:R-:W-:Y:S05]  /*83c0*/  BRA `(.L_x_4777) ;  /* 0xfffffff800a07947 */ /* 0x000fea000383ffff */
.L_x_4760:
[----:B------:R1:W1:Y:S02]  /*83d0*/  SYNCS.PHASECHK.TRANS64.TRYWAIT P1, [R5+URZ], R0 ;  /* 0x00000000050075a7 */ /* 0x000264000802017f */
[----:B-1----:R-:W-:Y:S05]  /*83e0*/  @!P1 NANOSLEEP.SYNCS 0x989680 ;  /* 0x009896800000995d */ /* 0x002fea0003900000 */
[----:B------:R-:W1:Y:S02]  /*83f0*/  @!P1 SYNCS.PHASECHK.TRANS64 P1, [R5+URZ], R0 ;  /* 0x00000000050095a7 */ /* 0x000e64000802007f */
[----:B-1----:R-:W-:Y:S05]  /*8400*/  @!P1 BRA `(.L_x_4760) ;  /* 0xfffffffc00f09947 */ /* 0x002fea000383ffff */
[----:B------:R-:W-:Y:S05]  /*8410*/  BRA `(.L_x_4778) ;  /* 0xfffffff800947947 */ /* 0x000fea000383ffff */
.L_x_4779:
        /* <DEDUP_REMOVED lines=14> */
.L_x_7679:


//--------------------- .text._ZN7cutlass13device_kernelIN5flash11enable_sm90INS1_16FlashAttnBwdSm90INS1_25CollectiveMainloopBwdSm90ILi2ELi1ELi1EN4cute5tupleIJNS5_1CILi1EEES8_S8_EEENS6_IJNS7_ILi64EEENS7_ILi96EEENS7_ILi192EEEEEENS_10bfloat16_tEfNS_4arch4Sm90ELb0ELb0ELb0ELb1ELb1ELb0ELb1ELb0ELi3ELi1ELi1ELi1ELb0EEENS1_24CollectiveEpilogueBwdGQAISD_fSG_Li384ELb1ELb1EEENS1_19SingleTileSchedulerILb1ELb0ELb0ELi96EEEEEEEEEvNT_6ParamsE --------------------------
	.section	.text._ZN7cutlass13device_kernelIN5flash11enable_sm90INS1_16FlashAttnBwdSm90INS1_25CollectiveMainloopBwdSm90ILi2ELi1ELi1EN4cute5tupleIJNS5_1CILi1EEES8_S8_EEENS6_IJNS7_ILi64EEENS7_ILi96EEENS7_ILi192EEEEEENS_10bfloat16_tEfNS_4arch4Sm90ELb0ELb0ELb0ELb1ELb1ELb0ELb1ELb0ELi3ELi1ELi1ELi1ELb0EEENS1_24CollectiveEpilogueBwdGQAISD_fSG_Li384ELb1ELb1EEENS1_19SingleTileSchedulerILb1ELb0ELb0ELi96EEEEEEEEEvNT_6ParamsE,"ax",@progbits
	.align	128
.text._ZN7cutlass13device_kernelIN5flash11enable_sm90INS1_16FlashAttnBwdSm90INS1_25CollectiveMainloopBwdSm90ILi2ELi1ELi1EN4cute5tupleIJNS5_1CILi1EEES8_S8_EEENS6_IJNS7_ILi64EEENS7_ILi96EEENS7_ILi192EEEEEENS_10bfloat16_tEfNS_4arch4Sm90ELb0ELb0ELb0ELb1ELb1ELb0ELb1ELb0ELi3ELi1ELi1ELi1ELb0EEENS1_24CollectiveEpilogueBwdGQAISD_fSG_Li384ELb1ELb1EEENS1_19SingleTileSchedulerILb1ELb0ELb0ELi96EEEEEEEEEvNT_6ParamsE:
        .type           _ZN7cutlass13device_kernelIN5flash11enable_sm90INS1_16FlashAttnBwdSm90INS1_25CollectiveMainloopBwdSm90ILi2ELi1ELi1EN4cute5tupleIJNS5_1CILi1EEES8_S8_EEENS6_IJNS7_ILi64EEENS7_ILi96EEENS7_ILi192EEEEEENS_10bfloat16_tEfNS_4arch4Sm90ELb0ELb0ELb0ELb1ELb1ELb0ELb1ELb0ELi3ELi1ELi1ELi1ELb0EEENS1_24CollectiveEpilogueBwdGQAISD_fSG_Li384ELb1ELb1EEENS1_19SingleTileSchedulerILb1ELb0ELb0ELi96EEEEEEEEEvNT_6ParamsE,@function
        .size           _ZN7cutlass13device_kernelIN5flash11enable_sm90INS1_16FlashAttnBwdSm90INS1_25CollectiveMainloopBwdSm90ILi2ELi1ELi1EN4cute5tupleIJNS5_1CILi1EEES8_S8_EEENS6_IJNS7_ILi64EEENS7_ILi96EEENS7_ILi192EEEEEENS_10bfloat16_tEfNS_4arch4Sm90ELb0ELb0ELb0ELb1ELb1ELb0ELb1ELb0ELi3ELi1ELi1ELi1ELb0EEENS1_24CollectiveEpilogueBwdGQAISD_fSG_Li384ELb1ELb1EEENS1_19SingleTileSchedulerILb1ELb0ELb0ELi96EEEEEEEEEvNT_6ParamsE,(.L_x_7680 - _ZN7cutlass13device_kernelIN5flash11enable_sm90INS1_16FlashAttnBwdSm90INS1_25CollectiveMainloopBwdSm90ILi2ELi1ELi1EN4cute5tupleIJNS5_1CILi1EEES8_S8_EEENS6_IJNS7_ILi64EEENS7_ILi96EEENS7_ILi192EEEEEENS_10bfloat16_tEfNS_4arch4Sm90ELb0ELb0ELb0ELb1ELb1ELb0ELb1ELb0ELi3ELi1ELi1ELi1ELb0EEENS1_24CollectiveEpilogueBwdGQAISD_fSG_Li384ELb1ELb1EEENS1_19SingleTileSchedulerILb1ELb0ELb0ELi96EEEEEEEEEvNT_6ParamsE)
        .other          _ZN7cutlass13device_kernelIN5flash11enable_sm90INS1_16FlashAttnBwdSm90INS1_25CollectiveMainloopBwdSm90ILi2ELi1ELi1EN4cute5tupleIJNS5_1CILi1EEES8_S8_EEENS6_IJNS7_ILi64EEENS7_ILi96EEENS7_ILi192EEEEEENS_10bfloat16_tEfNS_4arch4Sm90ELb0ELb0ELb0ELb1ELb1ELb0ELb1ELb0ELi3ELi1ELi1ELi1ELb0EEENS1_24CollectiveEpilogueBwdGQAISD_fSG_Li384ELb1ELb1EEENS1_19SingleTileSchedulerILb1ELb0ELb0ELi96EEEEEEEEEvNT_6ParamsE,@"STO_CUDA_ENTRY STV_DEFAULT"
_ZN7cutlass13device_kernelIN5flash11enable_sm90INS1_16FlashAttnBwdSm90INS1_25CollectiveMainloopBwdSm90ILi2ELi1ELi1EN4cute5tupleIJNS5_1CILi1EEES8_S8_EEENS6_IJNS7_ILi64EEENS7_ILi96EEENS7_ILi192EEEEEENS_10bfloat16_tEfNS_4arch4Sm90ELb0ELb0ELb0ELb1ELb1ELb0ELb1ELb0ELi3ELi1ELi1ELi1ELb0EEENS1_24CollectiveEpilogueBwdGQAISD_fSG_Li384ELb1ELb1EEENS1_19SingleTileSchedulerILb1ELb0ELb0ELi96EEEEEEEEEvNT_6ParamsE:
        /* <DEDUP_REMOVED lines=22> */
.L_x_4781:
[----:B------:R-:W-:Y:S05]  /*0160*/  BSYNC B0 ;  /* 0x0000000000007941 */ /* 0x000fea0003800000 */
.L_x_4780:
        /* <DEDUP_REMOVED lines=34> */
.L_x_4782:
        /* <DEDUP_REMOVED lines=20> */
.L_x_4783:
        /* <DEDUP_REMOVED lines=8> */
.L_x_4786:
        /* <DEDUP_REMOVED lines=21> */
.L_x_4787:
        /* <DEDUP_REMOVED lines=10> */
.L_x_4789:
[----:B------:R-:W2:Y:S02]  /*0740*/  LDC R0, c[0x0][0x8c4] ;  /* 0x00023100ff007b82 */ /* 0x000ea40000000800 */
.L_x_4788:
        /* <DEDUP_REMOVED lines=14> */
.L_x_4791:
        /* <DEDUP_REMOVED lines=10> */
.L_x_4792:
        /* <DEDUP_REMOVED lines=8> */
.L_x_4793:
        /* <DEDUP_REMOVED lines=9> */
.L_x_4794:
        /* <DEDUP_REMOVED lines=75> */
.L_x_4797:
        /* <DEDUP_REMOVED lines=15> */
.L_x_4796:
        /* <DEDUP_REMOVED lines=20> */
.L_x_4799:
        /* <DEDUP_REMOVED lines=15> */
.L_x_4798:
        /* <DEDUP_REMOVED lines=8> */
.L_x_4915:
        /* <DEDUP_REMOVED lines=26> */
.L_x_4801:
        /* <DEDUP_REMOVED lines=98> */
.L_x_4813:
[----:B------:R-:W-:-:S13]  /*19f0*/  ISETP.NE.AND P0, PT, R13, 0x3, PT ;  /* 0x000000030d00780c */ /* 0x000fda0003f05270 */
[----:B-1----:R-:W-:Y:S05]  /*1a00*/  @!P0 BRA `(.L_x_4803) ;  /* 0x0000000000048947 */ /* 0x002fea0003800000 */
[----:B------:R-:W-:Y:S01]  /*1a10*/  BPT.TRAP 0x1 ;  /* 0x000000040000795c */ /* 0x000fe20000300000 */
.L_x_4803:
[----:B------:R-:W-:Y:S02]  /*1a20*/  LEA R4, R3, UR36, 0x3 ;  /* 0x0000002403047c11 */ /* 0x000fe4000f8e18ff */
[----:B------:R-:W-:-:S04]  /*1a30*/  SHF.L.U32 R9, R7, 0x1f, RZ ;  /* 0x0000001f07097819 */ /* 0x000fc800000006ff */
[----:B------:R1:W2:Y:S01]  /*1a40*/  SYNCS.PHASECHK.TRANS64.TRYWAIT P1, [R4+URZ+0x36410], R9 ;  /* 0x03641009040075a7 */ /* 0x0002a2000802017f */
[----:B------:R-:W-:Y:S05]  /*1a50*/  @!P0 BRA `(.L_x_4804) ;  /* 0x0000000000048947 */ /* 0x000fea0003800000 */
[----:B------:R-:W-:Y:S01]  /*1a60*/  BPT.TRAP 0x1 ;  /* 0x000000040000795c */ /* 0x000fe20000300000 */
.L_x_4804:
[----:B--2---:R-:W-:Y:S05]  /*1a70*/  @P1 BRA `(.L_x_4805) ;  /* 0x0000000000081947 */ /* 0x004fea0003800000 */
[----:B------:R-:W2:Y:S02]  /*1a80*/  SYNCS.PHASECHK.TRANS64.TRYWAIT P1, [R4+URZ+0x36410], R9 ;  /* 0x03641009040075a7 */ /* 0x000ea4000802017f */
[----:B--2---:R-:W-:Y:S05]  /*1a90*/  @!P1 BRA `(.L_x_4806) ;  /* 0x0000007000609947 */ /* 0x004fea0003800000 */
.L_x_4805:
        /* <DEDUP_REMOVED lines=103> */
.L_x_4807:
[----:B-12---:R-:W-:-:S04]  /*2110*/  SHF.L.U32 R9, R6, 0x1f, RZ ;  /* 0x0000001f06097819 */ /* 0x006fc800000006ff */
[----:B------:R1:W2:Y:S01]  /*2120*/  SYNCS.PHASECHK.TRANS64.TRYWAIT P1, [UR36+0x36430], R9 ;  /* 0x03643009ff0075a7 */ /* 0x0002a20008020164 */
[----:B------:R-:W-:Y:S05]  /*2130*/  @!P0 BRA `(.L_x_4808) ;  /* 0x0000000000048947 */ /* 0x000fea0003800000 */
[----:B------:R-:W-:Y:S01]  /*2140*/  BPT.TRAP 0x1 ;  /* 0x000000040000795c */ /* 0x000fe20000300000 */
.L_x_4808:
[----:B--2---:R-:W-:Y:S05]  /*2150*/  @P1 BRA `(.L_x_4809) ;  /* 0x0000000000081947 */ /* 0x004fea0003800000 */
[----:B------:R-:W2:Y:S02]  /*2160*/  SYNCS.PHASECHK.TRANS64.TRYWAIT P1, [UR36+0x36430], R9 ;  /* 0x03643009ff0075a7 */ /* 0x000ea40008020164 */
[----:B--2---:R-:W-:Y:S05]  /*2170*/  @!P1 BRA `(.L_x_4810) ;  /* 0x0000006800bc9947 */ /* 0x004fea0003800000 */
.L_x_4809:
        /* <DEDUP_REMOVED lines=303> */
.L_x_4811:
        /* <DEDUP_REMOVED lines=60> */
.L_x_4812:
        /* <DEDUP_REMOVED lines=62> */
.L_x_4795:
[----:B------:R-:W-:Y:S05]  /*3c10*/  @P0 BRA `(.L_x_4790) ;  /* 0x0000004c00c80947 */ /* 0x000fea0003800000 */
[----:B-12---:R-:W1:Y:S01]  /*3c20*/  LDC.64 R2, c[0x0][0x878] ;  /* 0x00021e00ff027b82 */ /* 0x006e620000000a00 */
[----:B------:R-:W2:Y:S01]  /*3c30*/  S2R R8, SR_TID.X ;  /* 0x0000000000087919 */ /* 0x000ea20000002100 */
[----:B------:R-:W-:Y:S01]  /*3c40*/  ULDC UR7, c[0x0][0x870] ;  /* 0x00021c0000077ab9 */ /* 0x000fe20000000800 */
[----:B------:R-:W-:Y:S01]  /*3c50*/  ULDC UR6, c[0x0][0x80c] ;  /* 0x0002030000067ab9 */ /* 0x000fe20000000800 */
[----:B------:R-:W3:Y:S01]  /*3c60*/  S2R R0, SR_CTAID.Y ;  /* 0x0000000000007919 */ /* 0x000ee20000002600 */
[----:B------:R-:W4:Y:S03]  /*3c70*/  S2R R16, SR_CTAID.X ;  /* 0x0000000000107919 */ /* 0x000f260000002500 */
[----:B------:R-:W5:Y:S01]  /*3c80*/  S2UR UR5, SR_CgaCtaId ;  /* 0x00000000000579c3 */ /* 0x000f620000008800 */
[----:B------:R-:W-:-:S07]  /*3c90*/  UMOV UR4, 0x400 ;  /* 0x0000040000047882 */ /* 0x000fce0000000000 */
[----:B------:R-:W4:Y:S01]  /*3ca0*/  LDC.64 R20, c[0x0][0x820] ;  /* 0x00020800ff147b82 */ /* 0x000f220000000a00 */
[----:B-1----:R-:W-:-:S07]  /*3cb0*/  ISETP.NE.U32.AND P0, PT, R2, RZ, PT ;  /* 0x000000ff0200720c */ /* 0x002fce0003f05070 */
[----:B------:R-:W1:Y:S01]  /*3cc0*/  LDC.64 R22, c[0x0][0x848] ;  /* 0x00021200ff167b82 */ /* 0x000e620000000a00 */
[----:B------:R-:W-:-:S07]  /*3cd0*/  ISETP.NE.AND.EX P0, PT, R3, RZ, PT, P0 ;  /* 0x000000ff0300720c */ /* 0x000fce0003f05300 */
[----:B------:R-:W5:Y:S08]  /*3ce0*/  LDC R3, c[0x0][0x850] ;  /* 0x00021400ff037b82 */ /* 0x000f700000000800 */
[----:B------:R-:W2:Y:S02]  /*3cf0*/  @P0 LDC.64 R4, c[0x0][0x878] ;  /* 0x00021e00ff040b82 */ /* 0x000ea40000000a00 */
[----:B--2---:R-:W-:-:S06]  /*3d00*/  @P0 IMAD.WIDE R4, R18, 0x4, R4 ;  /* 0x0000000412040825 */ /* 0x004fcc00078e0204 */
[----:B------:R2:W4:Y:S01]  /*3d10*/  @P0 LDG.E R5, desc[UR38][R4.64] ;  /* 0x0000002604050981 */ /* 0x000522000c1e1900 */
[----:B------:R-:W-:Y:S01]  /*3d20*/  BAR.SYNC.DEFER_BLOCKING 0x1, 0x180 ;  /* 0x0046000000007b1d */ /* 0x000fe20000010000 */
[----:B-----5:R-:W-:Y:S01]  /*3d30*/  ISETP.NE.AND P2, PT, R3, 0x1, PT ;  /* 0x000000010300780c */ /* 0x020fe20003f45270 */
[C---:B------:R-:W-:Y:S01]  /*3d40*/  VIADD R15, R8.reuse, 0xffffff80 ;  /* 0xffffff80080f7836 */ /* 0x040fe20000000000 */
[----:B------:R-:W-:Y:S01]  /*3d50*/  ISETP.NE.AND P1, PT, R8, 0x80, PT ;  /* 0x000000800800780c */ /* 0x000fe20003f25270 */
[----:B------:R-:W-:Y:S02]  /*3d60*/  ULEA UR4, UR5, UR4, 0x18 ;  /* 0x0000000405047291 */ /* 0x000fe4000f8ec03f */
[----:B------:R-:W-:Y:S01]  /*3d70*/  BSSY B0, `(.L_x_4814) ;  /* 0x0000053000007945 */ /* 0x000fe20003800000 */
[----:B------:R-:W-:-:S04]  /*3d80*/  SHF.R.S32.HI R2, RZ, 0x1f, R15 ;  /* 0x0000001fff027819 */ /* 0x000fc8000001140f */
[----:B------:R-:W-:-:S03]  /*3d90*/  LEA.HI R6, R2, R15, RZ, 0x7 ;  /* 0x0000000f02067211 */ /* 0x000fc600078f38ff */
[----:B------:R-:W2:Y:S01]  /*3da0*/  @P2 LDC R7, c[0x0][0x854] ;  /* 0x00021500ff072b82 */ /* 0x000ea20000000800 */
[----:B------:R-:W-:Y:S02]  /*3db0*/  LOP3.LUT R2, R6, 0x3fffff80, RZ, 0xc0, !PT ;  /* 0x3fffff8006027812 */ /* 0x000fe400078ec0ff */
[----:B------:R-:W-:-:S03]  /*3dc0*/  SHF.R.S32.HI R11, RZ, 0x7, R6 ;  /* 0x00000007ff0b7819 */ /* 0x000fc60000011406 */
[----:B------:R-:W-:Y:S02]  /*3dd0*/  IMAD.IADD R6, R15, 0x1, -R2 ;  /* 0x000000010f067824 */ /* 0x000fe400078e0a02 */
[----:B------:R-:W5:Y:S01]  /*3de0*/  @P2 LDC R9, c[0x0][0x858] ;  /* 0x00021600ff092b82 */ /* 0x000f620000000800 */
[----:B---3--:R-:W-:Y:S02]  /*3df0*/  IMAD.MOV.U32 R2, RZ, RZ, R0 ;  /* 0x000000ffff027224 */ /* 0x008fe400078e0000 */
[----:B------:R-:W-:-:S04]  /*3e00*/  IMAD R10, R11, 0x600, R6 ;  /* 0x000006000b0a7824 */ /* 0x000fc800078e0206 */
[----:B------:R-:W-:Y:S02]  /*3e10*/  IMAD.SHL.U32 R10, R10, 0x4, RZ ;  /* 0x000000040a0a7824 */ /* 0x000fe400078e00ff */
[----:B--2---:R-:W-:-:S04]  /*3e20*/  @P2 IMAD.HI.U32 R4, R0, R7, RZ ;  /* 0x0000000700042227 */ /* 0x004fc800078e00ff */
[----:B----4-:R-:W-:Y:S01]  /*3e30*/  IMAD R7, R16, UR7, RZ ;  /* 0x0000000710077c24 */ /* 0x010fe2000f8e02ff */
[----:B-----5:R-:W-:Y:S01]  /*3e40*/  @P2 SHF.R.U32.HI R2, RZ, R9, R4 ;  /* 0x00000009ff022219 */ /* 0x020fe20000011604 */
        /* <DEDUP_REMOVED lines=35> */
[----:B------:R2:W-:Y:S02]  /*4080*/  STS.128 [R8+0x2800], R44 ;  /* 0x0028002c08007388 */ /* 0x0005e40000000c00 */
[----:B------:R-:W4:Y:S01]  /*4090*/  LDC.64 R26, c[0x0][0x828] ;  /* 0x00020a00ff1a7b82 */ /* 0x000f220000000a00 */
        /* <DEDUP_REMOVED lines=19> */
[----:B---3--:R-:W-:-:S03]  /*41d0*/  LEA R24, P3, R4, R24, 0x2 ;  /* 0x0000001804187211 */ /* 0x008fc600078610ff */
[----:B------:R-:W-:Y:S01]  /*41e0*/  IMAD.MOV R2, RZ, RZ, -R2 ;  /* 0x000000ffff027224 */ /* 0x000fe200078e0a02 */
[----:B----4-:R-:W-:Y:S01]  /*41f0*/  LEA R26, P0, R6, R26, 0x2 ;  /* 0x0000001a061a7211 */ /* 0x010fe200078010ff */
[----:B------:R-:W-:Y:S02]  /*4200*/  IMAD R9, R9, R23, R12 ;  /* 0x0000001709097224 */ /* 0x000fe400078e020c */
[----:B------:R-:W-:Y:S02]  /*4210*/  IMAD R17, R3, R2, R0 ;  /* 0x0000000203117224 */ /* 0x000fe400078e0200 */
[----:B------:R-:W-:Y:S02]  /*4220*/  IMAD.IADD R3, R5, 0x1, R13 ;  /* 0x0000000105037824 */ /* 0x000fe400078e020d */
[----:B------:R-:W-:Y:S01]  /*4230*/  IMAD.IADD R2, R7, 0x1, R9 ;  /* 0x0000000107027824 */ /* 0x000fe200078e0209 */
[----:B--2---:R-:W-:Y:S06]  /*4240*/  @P2 BRA `(.L_x_4815) ;  /* 0x0000000000142947 */ /* 0x004fec0003800000 */
.L_x_4816:
[----:B------:R-:W2:Y:S04]  /*4250*/  LDG.E.STRONG.GPU R0, desc[UR38][R10.64] ;  /* 0x000000260a007981 */ /* 0x000ea8000c1ef900 */
[----:B--2---:R-:W-:Y:S01]  /*4260*/  CCTL.IVALL ;  /* 0x00000000ff00798f */ /* 0x004fe20002000000 */
[----:B------:R-:W-:Y:S05]  /*4270*/  YIELD ;  /* 0x0000000000007946 */ /* 0x000fea0003800000 */
[----:B------:R-:W-:-:S13]  /*4280*/  ISETP.NE.AND P2, PT, R0, R17, PT ;  /* 0x000000110000720c */ /* 0x000fda0003f45270 */
[----:B------:R-:W-:Y:S05]  /*4290*/  @P2 BRA `(.L_x_4816) ;  /* 0xfffffffc00ec2947 */ /* 0x000fea000383ffff */
.L_x_4815:
[----:B------:R-:W-:Y:S05]  /*42a0*/  BSYNC B0 ;  /* 0x0000000000007941 */ /* 0x000fea0003800000 */
.L_x_4814:
[----:B------:R-:W-:Y:S01]  /*42b0*/  UMOV UR5, 0xffffffff ;  /* 0xffffffff00057882 */ /* 0x000fe20000000000 */
[----:B------:R-:W-:Y:S02]  /*42c0*/  LEA.HI.X R25, R4, R25, R3, 0x2, P3 ;  /* 0x0000001904197211 */ /* 0x000fe400018f1403 */
[----:B------:R-:W-:Y:S01]  /*42d0*/  LEA.HI.X R2, R6, R27, R2, 0x2, P0 ;  /* 0x0000001b06027211 */ /* 0x000fe200000f1402 */
[----:B------:R-:W-:Y:S06]  /*42e0*/  BRA.DIV UR5, `(.L_x_4817) ;  /* 0x0000004a05747947 */ /* 0x000fec000b800000 */
[----:B------:R-:W-:Y:S01]  /*42f0*/  NOP ;  /* 0x0000000000007918 */ /* 0x000fe20000000000 */
.L_x_4918:
        /* <DEDUP_REMOVED lines=16> */
.L_x_4820:
[----:B------:R-:W-:Y:S01]  /*4400*/  @P0 ELECT P2, URZ, PT ;  /* 0x00000000003f082f */ /* 0x000fe20003840000 */
[----:B------:R1:W-:-:S12]  /*4410*/  UBLKRED.G.S.ADD.F32.RN [UR6], [UR4], UR5, desc[UR8] ;  /* 0x00000806040073bb */ /* 0x0003d800080a1405 */
[----:B------:R-:W-:Y:S02]  /*4420*/  @P2 PLOP3.LUT P0, PT, P2, PT, PT, 0x8, 0x0 ;  /* 0x000000000000281c */ /* 0x000fe4000170e170 */
[----:B------:R-:W-:-:S11]  /*4430*/  PLOP3.LUT P2, PT, PT, PT, PT, 0x8, 0x0 ;  /* 0x000000000000781c */ /* 0x000fd60003f4e170 */
[----:B-1----:R-:W-:Y:S05]  /*4440*/  @P0 BRA.U.ANY `(.L_x_4820) ;  /* 0xfffffffd00ec0947 */ /* 0x002fea000393ffff */
[----:B------:R0:W-:Y:S01]  /*4450*/  UTMACMDFLUSH ;  /* 0x00000000000079b7 */ /* 0x0001e20000000000 */
[----:B------:R-:W-:-:S04]  /*4460*/  DEPBAR.LE SB0, 0x0 ;  /* 0x000080000000791a */ /* 0x000fc80000000000 */
.L_x_4819:
[----:B------:R-:W-:Y:S05]  /*4470*/  BSYNC B0 ;  /* 0x0000000000007941 */ /* 0x000fea0003800000 */
.L_x_4818:
        /* <DEDUP_REMOVED lines=14> */
.L_x_4822:
[----:B------:R-:W-:Y:S05]  /*4560*/  BSYNC B0 ;  /* 0x0000000000007941 */ /* 0x000fea0003800000 */
.L_x_4821:
        /* <DEDUP_REMOVED lines=18> */
.L_x_4825:
[----:B------:R-:W2:Y:S04]  /*4690*/  LDG.E.STRONG.GPU R0, desc[UR38][R2.64] ;  /* 0x0000002602007981 */ /* 0x000ea8000c1ef900 */
[----:B--2---:R-:W-:Y:S01]  /*46a0*/  CCTL.IVALL ;  /* 0x00000000ff00798f */ /* 0x004fe20002000000 */
[----:B------:R-:W-:Y:S05]  /*46b0*/  YIELD ;  /* 0x0000000000007946 */ /* 0x000fea0003800000 */
[----:B------:R-:W-:-:S13]  /*46c0*/  ISETP.NE.AND P0, PT, R0, R17, PT ;  /* 0x000000110000720c */ /* 0x000fda0003f05270 */
[----:B------:R-:W-:Y:S05]  /*46d0*/  @P0 BRA `(.L_x_4825) ;  /* 0xfffffffc00ec0947 */ /* 0x000fea000383ffff */
.L_x_4824:
[----:B------:R-:W-:Y:S05]  /*46e0*/  BSYNC B0 ;  /* 0x0000000000007941 */ /* 0x000fea0003800000 */
.L_x_4823:
[----:B------:R-:W-:-:S03]  /*46f0*/  UMOV UR5, 0xffffffff ;  /* 0xffffffff00057882 */ /* 0x000fc60000000000 */
[----:B------:R-:W-:Y:S05]  /*4700*/  BRA.DIV UR5, `(.L_x_4826) ;  /* 0x0000004605887947 */ /* 0x000fea000b800000 */
[----:B------:R-:W-:Y:S01]  /*4710*/  NOP ;  /* 0x0000000000007918 */ /* 0x000fe20000000000 */
.L_x_4921:
        /* <DEDUP_REMOVED lines=16> */
.L_x_4829:
[----:B------:R-:W-:Y:S01]  /*4820*/  @P0 ELECT P2, URZ, PT ;  /* 0x00000000003f082f */ /* 0x000fe20003840000 */
[----:B------:R2:W-:-:S12]  /*4830*/  UBLKRED.G.S.ADD.F32.RN [UR6], [UR4], UR5, desc[UR8] ;  /* 0x00000806040073bb */ /* 0x0005d800080a1405 */
[----:B------:R-:W-:Y:S02]  /*4840*/  @P2 PLOP3.LUT P0, PT, P2, PT, PT, 0x8, 0x0 ;  /* 0x000000000000281c */ /* 0x000fe4000170e170 */
[----:B------:R-:W-:-:S11]  /*4850*/  PLOP3.LUT P2, PT, PT, PT, PT, 0x8, 0x0 ;  /* 0x000000000000781c */ /* 0x000fd60003f4e170 */
[----:B--2---:R-:W-:Y:S05]  /*4860*/  @P0 BRA.U.ANY `(.L_x_4829) ;  /* 0xfffffffd00ec0947 */ /* 0x004fea000393ffff */
[----:B------:R0:W-:Y:S01]  /*4870*/  UTMACMDFLUSH ;  /* 0x00000000000079b7 */ /* 0x0001e20000000000 */
[----:B------:R-:W-:-:S04]  /*4880*/  DEPBAR.LE SB0, 0x0 ;  /* 0x000080000000791a */ /* 0x000fc80000000000 */
.L_x_4828:
[----:B------:R-:W-:Y:S05]  /*4890*/  BSYNC B0 ;  /* 0x0000000000007941 */ /* 0x000fea0003800000 */
.L_x_4827:
        /* <DEDUP_REMOVED lines=14> */
.L_x_4785:
        /* <DEDUP_REMOVED lines=21> */
.L_x_4831:
        /* <DEDUP_REMOVED lines=13> */
.L_x_4833:
[----:B------:R-:W-:-:S05]  /*4ba0*/  ULDC UR4, c[0x0][0x8c4] ;  /* 0x0002310000047ab9 */ /* 0x000fca0000000800 */
.L_x_4832:
        /* <DEDUP_REMOVED lines=39> */
.L_x_4834:
        /* <DEDUP_REMOVED lines=52> */
.L_x_4868:
        /* <DEDUP_REMOVED lines=13> */
.L_x_4838:
[----:B------:R-:W2:Y:S04]  /*5230*/  LDG.E.STRONG.GPU R5, desc[UR38][R2.64] ;  /* 0x0000002602057981 */ /* 0x000ea8000c1ef900 */
[----:B--2---:R-:W-:Y:S01]  /*5240*/  CCTL.IVALL ;  /* 0x00000000ff00798f */ /* 0x004fe20002000000 */
[----:B------:R-:W-:Y:S05]  /*5250*/  YIELD ;  /* 0x0000000000007946 */ /* 0x000fea0003800000 */
[----:B------:R-:W-:-:S13]  /*5260*/  ISETP.NE.AND P3, PT, R5, UR18, PT ;  /* 0x0000001205007c0c */ /* 0x000fda000bf65270 */
[----:B------:R-:W-:Y:S05]  /*5270*/  @P3 BRA `(.L_x_4838) ;  /* 0xfffffffc00ec3947 */ /* 0x000fea000383ffff */
.L_x_4837:
[----:B------:R-:W-:Y:S05]  /*5280*/  BSYNC B0 ;  /* 0x0000000000007941 */ /* 0x000fea0003800000 */
.L_x_4836:
[----:B------:R-:W-:-:S03]  /*5290*/  UMOV UR5, 0xffffffff ;  /* 0xffffffff00057882 */ /* 0x000fc60000000000 */
[----:B------:R-:W-:Y:S05]  /*52a0*/  BRA.DIV UR5, `(.L_x_4839) ;  /* 0x0000003a05bc7947 */ /* 0x000fea000b800000 */
[----:B------:R-:W-:Y:S01]  /*52b0*/  NOP ;  /* 0x0000000000007918 */ /* 0x000fe20000000000 */
.L_x_4924:
        /* <DEDUP_REMOVED lines=19> */
.L_x_4841:
[----:B------:R-:W-:Y:S05]  /*53f0*/  BSYNC B0 ;  /* 0x0000000000007941 */ /* 0x000fea0003800000 */
.L_x_4840:
        /* <DEDUP_REMOVED lines=14> */
.L_x_4843:
[----:B------:R-:W-:Y:S05]  /*54e0*/  BSYNC B0 ;  /* 0x0000000000007941 */ /* 0x000fea0003800000 */
.L_x_4842:
        /* <DEDUP_REMOVED lines=15> */
.L_x_4845:
[----:B------:R-:W-:Y:S05]  /*55e0*/  BSYNC B0 ;  /* 0x0000000000007941 */ /* 0x000fea0003800000 */
.L_x_4844:
[----:B------:R-:W-:Y:S06]  /*55f0*/  BAR.ARV 0xa, 0xa0 ;  /* 0x0282800000007b1d */ /* 0x000fec0000002000 */
[----:B------:R-:W-:Y:S04]  /*5600*/  BSSY B0, `(.L_x_4846) ;  /* 0x0000003000007945 */ /* 0x000fe80003800000 */
[----:B------:R-:W-:Y:S05]  /*5610*/  @!P0 BRA `(.L_x_4847) ;  /* 0x0000000000048947 */ /* 0x000fea0003800000 */
[----:B------:R-:W-:-:S04]  /*5620*/  DEPBAR.LE SB0, 0x1 ;  /* 0x000080400000791a */ /* 0x000fc80000000000 */
.L_x_4847:
[----:B------:R-:W-:Y:S05]  /*5630*/  BSYNC B0 ;  /* 0x0000000000007941 */ /* 0x000fea0003800000 */
.L_x_4846:
[----:B------:R-:W-:Y:S06]  /*5640*/  BAR.ARV 0xb, 0xa0 ;  /* 0x02c2800000007b1d */ /* 0x000fec0000002000 */
[----:B------:R-:W-:Y:S04]  /*5650*/  BSSY B0, `(.L_x_4848) ;  /* 0x0000003000007945 */ /* 0x000fe80003800000 */
[----:B------:R-:W-:Y:S05]  /*5660*/  @!P0 BRA `(.L_x_4849) ;  /* 0x0000000000048947 */ /* 0x000fea0003800000 */
[----:B------:R-:W-:-:S04]  /*5670*/  DEPBAR.LE SB0, 0x0 ;  /* 0x000080000000791a */ /* 0x000fc80000000000 */
.L_x_4849:
[----:B------:R-:W-:Y:S05]  /*5680*/  BSYNC B0 ;  /* 0x0000000000007941 */ /* 0x000fea0003800000 */
.L_x_4848:
        /* <DEDUP_REMOVED lines=19> */
.L_x_4851:
[----:B------:R-:W-:Y:S05]  /*57c0*/  BSYNC B0 ;  /* 0x0000000000007941 */ /* 0x000fea0003800000 */
.L_x_4850:
        /* <DEDUP_REMOVED lines=9> */
.L_x_4854:
[----:B------:R-:W2:Y:S04]  /*5860*/  LDG.E.STRONG.GPU R5, desc[UR38][R2.64] ;  /* 0x0000002602057981 */ /* 0x000ea8000c1ef900 */
[----:B--2---:R-:W-:Y:S01]  /*5870*/  CCTL.IVALL ;  /* 0x00000000ff00798f */ /* 0x004fe20002000000 */
[----:B------:R-:W-:Y:S05]  /*5880*/  YIELD ;  /* 0x0000000000007946 */ /* 0x000fea0003800000 */
[----:B------:R-:W-:-:S13]  /*5890*/  ISETP.NE.AND P3, PT, R5, UR18, PT ;  /* 0x0000001205007c0c */ /* 0x000fda000bf65270 */
[----:B------:R-:W-:Y:S05]  /*58a0*/  @P3 BRA `(.L_x_4854) ;  /* 0xfffffffc00ec3947 */ /* 0x000fea000383ffff */
.L_x_4853:
[----:B------:R-:W-:Y:S05]  /*58b0*/  BSYNC B0 ;  /* 0x0000000000007941 */ /* 0x000fea0003800000 */
.L_x_4852:
[----:B------:R-:W-:-:S03]  /*58c0*/  UMOV UR5, 0xffffffff ;  /* 0xffffffff00057882 */ /* 0x000fc60000000000 */
[----:B------:R-:W-:Y:S05]  /*58d0*/  BRA.DIV UR5, `(.L_x_4855) ;  /* 0x00000036054c7947 */ /* 0x000fea000b800000 */
[----:B------:R-:W-:Y:S01]  /*58e0*/  NOP ;  /* 0x0000000000007918 */ /* 0x000fe20000000000 */
.L_x_4927:
        /* <DEDUP_REMOVED lines=15> */
.L_x_4857:
[----:B------:R-:W-:Y:S05]  /*59e0*/  BSYNC B0 ;  /* 0x0000000000007941 */ /* 0x000fea0003800000 */
.L_x_4856:
        /* <DEDUP_REMOVED lines=14> */
.L_x_4859:
[----:B------:R-:W-:Y:S05]  /*5ad0*/  BSYNC B0 ;  /* 0x0000000000007941 */ /* 0x000fea0003800000 */
.L_x_4858:
        /* <DEDUP_REMOVED lines=15> */
.L_x_4861:
[----:B------:R-:W-:Y:S05]  /*5bd0*/  BSYNC B0 ;  /* 0x0000000000007941 */ /* 0x000fea0003800000 */
.L_x_4860:
[----:B------:R-:W-:Y:S06]  /*5be0*/  BAR.ARV 0xa, 0xa0 ;  /* 0x0282800000007b1d */ /* 0x000fec0000002000 */
[----:B------:R-:W-:Y:S04]  /*5bf0*/  BSSY B0, `(.L_x_4862) ;  /* 0x0000003000007945 */ /* 0x000fe80003800000 */
[----:B------:R-:W-:Y:S05]  /*5c00*/  @!P0 BRA `(.L_x_4863) ;  /* 0x0000000000048947 */ /* 0x000fea0003800000 */
[----:B------:R-:W-:-:S04]  /*5c10*/  DEPBAR.LE SB0, 0x1 ;  /* 0x000080400000791a */ /* 0x000fc80000000000 */
.L_x_4863:
[----:B------:R-:W-:Y:S05]  /*5c20*/  BSYNC B0 ;  /* 0x0000000000007941 */ /* 0x000fea0003800000 */
.L_x_4862:
[----:B------:R-:W-:Y:S06]  /*5c30*/  BAR.ARV 0xb, 0xa0 ;  /* 0x02c2800000007b1d */ /* 0x000fec0000002000 */
[----:B------:R-:W-:Y:S04]  /*5c40*/  BSSY B0, `(.L_x_4864) ;  /* 0x0000003000007945 */ /* 0x000fe80003800000 */
[----:B------:R-:W-:Y:S05]  /*5c50*/  @!P0 BRA `(.L_x_4865) ;  /* 0x0000000000048947 */ /* 0x000fea0003800000 */
[----:B------:R-:W-:-:S04]  /*5c60*/  DEPBAR.LE SB0, 0x0 ;  /* 0x000080000000791a */ /* 0x000fc80000000000 */
.L_x_4865:
[----:B------:R-:W-:Y:S05]  /*5c70*/  BSYNC B0 ;  /* 0x0000000000007941 */ /* 0x000fea0003800000 */
.L_x_4864:
        /* <DEDUP_REMOVED lines=19> */
.L_x_4867:
[----:B------:R-:W-:Y:S05]  /*5db0*/  BSYNC B0 ;  /* 0x0000000000007941 */ /* 0x000fea0003800000 */
.L_x_4866:
[----:B------:R-:W-:Y:S02]  /*5dc0*/  UIADD3 UR6, UR6, 0x2, URZ ;  /* 0x0000000206067890 */ /* 0x000fe4000fffe03f */
[----:B------:R-:W-:Y:S01]  /*5dd0*/  UIADD3 UR4, UR4, 0x1, URZ ;  /* 0x0000000104047890 */ /* 0x000fe2000fffe03f */
[----:B------:R-:W-:Y:S11]  /*5de0*/  @P2 BRA `(.L_x_4868) ;  /* 0xfffffff000dc2947 */ /* 0x000ff6000383ffff */
.L_x_4835:
        /* <DEDUP_REMOVED lines=13> */
.L_x_4871:
[----:B------:R-:W2:Y:S04]  /*5ec0*/  LDG.E.STRONG.GPU R0, desc[UR38][R2.64] ;  /* 0x0000002602007981 */ /* 0x000ea8000c1ef900 */
[----:B--2---:R-:W-:Y:S01]  /*5ed0*/  CCTL.IVALL ;  /* 0x00000000ff00798f */ /* 0x004fe20002000000 */
[----:B------:R-:W-:Y:S05]  /*5ee0*/  YIELD ;  /* 0x0000000000007946 */ /* 0x000fea0003800000 */
[----:B------:R-:W-:-:S13]  /*5ef0*/  ISETP.NE.AND P1, PT, R0, UR18, PT ;  /* 0x0000001200007c0c */ /* 0x000fda000bf25270 */
[----:B------:R-:W-:Y:S05]  /*5f00*/  @P1 BRA `(.L_x_4871) ;  /* 0xfffffffc00ec1947 */ /* 0x000fea000383ffff */
.L_x_4870:
[----:B------:R-:W-:Y:S05]  /*5f10*/  BSYNC B0 ;  /* 0x0000000000007941 */ /* 0x000fea0003800000 */
.L_x_4869:
[----:B------:R-:W-:-:S03]  /*5f20*/  UMOV UR4, 0xffffffff ;  /* 0xffffffff00047882 */ /* 0x000fc60000000000 */
[----:B------:R-:W-:Y:S05]  /*5f30*/  BRA.DIV UR4, `(.L_x_4872) ;  /* 0x0000002e04d07947 */ /* 0x000fea000b800000 */
[----:B------:R-:W-:Y:S01]  /*5f40*/  NOP ;  /* 0x0000000000007918 */ /* 0x000fe20000000000 */
.L_x_4930:
        /* <DEDUP_REMOVED lines=22> */
.L_x_4874:
[----:B------:R-:W-:Y:S05]  /*60b0*/  BSYNC B0 ;  /* 0x0000000000007941 */ /* 0x000fea0003800000 */
.L_x_4873:
        /* <DEDUP_REMOVED lines=19> */
.L_x_4876:
[----:B------:R-:W-:Y:S05]  /*61f0*/  BSYNC B0 ;  /* 0x0000000000007941 */ /* 0x000fea0003800000 */
.L_x_4875:
        /* <DEDUP_REMOVED lines=20> */
.L_x_4878:
[----:B------:R-:W-:Y:S05]  /*6340*/  BSYNC B0 ;  /* 0x0000000000007941 */ /* 0x000fea0003800000 */
.L_x_4877:
[----:B------:R-:W-:Y:S06]  /*6350*/  BAR.ARV 0xa, 0xa0 ;  /* 0x0282800000007b1d */ /* 0x000fec0000002000 */
[----:B------:R-:W-:Y:S04]  /*6360*/  BSSY B0, `(.L_x_4879) ;  /* 0x0000003000007945 */ /* 0x000fe80003800000 */
[----:B------:R-:W-:Y:S05]  /*6370*/  @!P0 BRA `(.L_x_4880) ;  /* 0x0000000000048947 */ /* 0x000fea0003800000 */
[----:B------:R-:W-:-:S04]  /*6380*/  DEPBAR.LE SB0, 0x1 ;  /* 0x000080400000791a */ /* 0x000fc80000000000 */
.L_x_4880:
[----:B------:R-:W-:Y:S05]  /*6390*/  BSYNC B0 ;  /* 0x0000000000007941 */ /* 0x000fea0003800000 */
.L_x_4879:
[----:B------:R-:W-:Y:S06]  /*63a0*/  BAR.ARV 0xb, 0xa0 ;  /* 0x02c2800000007b1d */ /* 0x000fec0000002000 */
[----:B------:R-:W-:Y:S04]  /*63b0*/  BSSY B0, `(.L_x_4881) ;  /* 0x0000003000007945 */ /* 0x000fe80003800000 */
[----:B------:R-:W-:Y:S05]  /*63c0*/  @!P0 BRA `(.L_x_4882) ;  /* 0x0000000000048947 */ /* 0x000fea0003800000 */
[----:B------:R-:W-:-:S04]  /*63d0*/  DEPBAR.LE SB0, 0x0 ;  /* 0x000080000000791a */ /* 0x000fc80000000000 */
.L_x_4882:
[----:B------:R-:W-:Y:S05]  /*63e0*/  BSYNC B0 ;  /* 0x0000000000007941 */ /* 0x000fea0003800000 */
.L_x_4881:
        /* <DEDUP_REMOVED lines=19> */
.L_x_4830:
        /* <DEDUP_REMOVED lines=10> */
.L_x_4883:
        /* <DEDUP_REMOVED lines=10> */
.L_x_4885:
[----:B------:R-:W3:Y:S02]  /*6660*/  LDC R0, c[0x0][0x8c4] ;  /* 0x00023100ff007b82 */ /* 0x000ee40000000800 */
.L_x_4884:
        /* <DEDUP_REMOVED lines=42> */
.L_x_4887:
        /* <DEDUP_REMOVED lines=70> */
.L_x_4931:
        /* <DEDUP_REMOVED lines=9> */
.L_x_4890:
        /* <DEDUP_REMOVED lines=98> */
.L_x_4901:
[----:B-1----:R-:W-:-:S05]  /*7420*/  IMAD.MOV.U32 R11, RZ, RZ, 0x1 ;  /* 0x00000001ff0b7424 */ /* 0x002fca00078e00ff */
[----:B------:R-:W-:-:S04]  /*7430*/  SHF.L.U32 R11, R11, 0x1f, RZ ;  /* 0x0000001f0b0b7819 */ /* 0x000fc800000006ff */
[----:B------:R-:W1:Y:S02]  /*7440*/  SYNCS.PHASECHK.TRANS64.TRYWAIT P1, [R12+URZ+0x36438], R11 ;  /* 0x0364380b0c0075a7 */ /* 0x000e64000802017f */
[----:B-1234-:R-:W-:Y:S05]  /*7450*/  @!P1 BRA `(.L_x_4893) ;  /* 0x0000001800b89947 */ /* 0x01efea0003800000 */
.L_x_4932:
[----:B------:R-:W-:Y:S05]  /*7460*/  @P0 BRA `(.L_x_4894) ;  /* 0x0000000000140947 */ /* 0x000fea0003800000 */
[----:B------:R-:W-:Y:S01]  /*7470*/  ISETP.NE.AND P1, PT, R8, RZ, PT ;  /* 0x000000ff0800720c */ /* 0x000fe20003f25270 */
[----:B------:R-:W-:-:S04]  /*7480*/  IMAD.MOV.U32 R3, RZ, RZ, 0x6100 ;  /* 0x00006100ff037424 */ /* 0x000fc800078e00ff */
[----:B------:R2:W-:Y:S08]  /*7490*/  SYNCS.ARRIVE.TRANS64 RZ, [R12+URZ+0x36430], R3 ;  /* 0x036430030cff79a7 */ /* 0x0005f0000800003f */
[----:B------:R-:W-:Y:S05]  /*74a0*/  @!P1 BRA `(.L_x_4894) ;  /* 0x0000000000049947 */ /* 0x000fea0003800000 */
[----:B------:R-:W-:Y:S01]  /*74b0*/  BPT.TRAP 0x1 ;  /* 0x000000040000795c */ /* 0x000fe20000300000 */
.L_x_4894:
        /* <DEDUP_REMOVED lines=49> */
.L_x_4933:
[----:B------:R-:W-:Y:S05]  /*77d0*/  @P0 BRA `(.L_x_4896) ;  /* 0x0000000000140947 */ /* 0x000fea0003800000 */
[----:B------:R-:W-:Y:S01]  /*77e0*/  ISETP.NE.AND P1, PT, R8, RZ, PT ;  /* 0x000000ff0800720c */ /* 0x000fe20003f25270 */
[----:B--2---:R-:W-:-:S04]  /*77f0*/  IMAD.MOV.U32 R27, RZ, RZ, 0x6100 ;  /* 0x00006100ff1b7424 */ /* 0x004fc800078e00ff */
[----:B------:R3:W-:Y:S08]  /*7800*/  SYNCS.ARRIVE.TRANS64 RZ, [R12+URZ+0x36418], R27 ;  /* 0x0364181b0cff79a7 */ /* 0x0007f0000800003f */
[----:B------:R-:W-:Y:S05]  /*7810*/  @!P1 BRA `(.L_x_4896) ;  /* 0x0000000000049947 */ /* 0x000fea0003800000 */
[----:B------:R-:W-:Y:S01]  /*7820*/  BPT.TRAP 0x1 ;  /* 0x000000040000795c */ /* 0x000fe20000300000 */
.L_x_4896:
        /* <DEDUP_REMOVED lines=37> */
.L_x_4934:
[----:B--2---:R-:W-:Y:S01]  /*7a80*/  SHF.R.S32.HI R28, RZ, 0x1f, R26 ;  /* 0x0000001fff1c7819 */ /* 0x004fe2000001141a */
[----:B------:R-:W-:Y:S06]  /*7a90*/  @P0 BRA `(.L_x_4898) ;  /* 0x0000000000140947 */ /* 0x000fec0003800000 */
[----:B------:R-:W-:Y:S01]  /*7aa0*/  ISETP.NE.AND P1, PT, R8, RZ, PT ;  /* 0x000000ff0800720c */ /* 0x000fe20003f25270 */
[----:B------:R-:W-:-:S04]  /*7ab0*/  IMAD.MOV.U32 R29, RZ, RZ, 0x6100 ;  /* 0x00006100ff1d7424 */ /* 0x000fc800078e00ff */
[----:B------:R2:W-:Y:S08]  /*7ac0*/  SYNCS.ARRIVE.TRANS64 RZ, [R12+URZ+0x36430], R29 ;  /* 0x0364301d0cff79a7 */ /* 0x0005f0000800003f */
[----:B------:R-:W-:Y:S05]  /*7ad0*/  @!P1 BRA `(.L_x_4898) ;  /* 0x0000000000049947 */ /* 0x000fea0003800000 */
[----:B------:R-:W-:Y:S01]  /*7ae0*/  BPT.TRAP 0x1 ;  /* 0x000000040000795c */ /* 0x000fe20000300000 */
.L_x_4898:
        /* <DEDUP_REMOVED lines=37> */
.L_x_4936:
[----:B------:R-:W-:Y:S05]  /*7d40*/  @P0 BRA `(.L_x_4900) ;  /* 0x0000000000140947 */ /* 0x000fea0003800000 */
[----:B------:R-:W-:Y:S01]  /*7d50*/  ISETP.NE.AND P1, PT, R8, RZ, PT ;  /* 0x000000ff0800720c */ /* 0x000fe20003f25270 */
[----:B---3--:R-:W-:-:S04]  /*7d60*/  IMAD.MOV.U32 R5, RZ, RZ, 0x6100 ;  /* 0x00006100ff057424 */ /* 0x008fc800078e00ff */
[----:B------:R4:W-:Y:S08]  /*7d70*/  SYNCS.ARRIVE.TRANS64 RZ, [R12+URZ+0x36410], R5 ;  /* 0x036410050cff79a7 */ /* 0x0009f0000800003f */
[----:B------:R-:W-:Y:S05]  /*7d80*/  @!P1 BRA `(.L_x_4900) ;  /* 0x0000000000049947 */ /* 0x000fea0003800000 */
[----:B------:R-:W-:Y:S01]  /*7d90*/  BPT.TRAP 0x1 ;  /* 0x000000040000795c */ /* 0x000fe20000300000 */
.L_x_4900:
        /* <DEDUP_REMOVED lines=37> */
.L_x_4892:
[----:B------:R-:W-:Y:S01]  /*7ff0*/  ISETP.NE.AND P1, PT, R16, RZ, PT ;  /* 0x000000ff1000720c */ /* 0x000fe20003f25270 */
[----:B------:R-:W-:-:S12]  /*8000*/  IMAD.MOV.U32 R4, RZ, RZ, 0x1 ;  /* 0x00000001ff047424 */ /* 0x000fd800078e00ff */
[----:B------:R-:W-:Y:S05]  /*8010*/  @!P1 BRA `(.L_x_4891) ;  /* 0x00000004006c9947 */ /* 0x000fea0003800000 */
[----:B------:R-:W3:Y:S02]  /*8020*/  SYNCS.PHASECHK.TRANS64.TRYWAIT P1, [R12+URZ+0x36438], R11 ;  /* 0x0364380b0c0075a7 */ /* 0x000ee4000802017f */
[----:B---3--:R-:W-:Y:S05]  /*8030*/  @!P1 BRA `(.L_x_4902) ;  /* 0x0000001000149947 */ /* 0x008fea0003800000 */
.L_x_4937:
[----:B------:R-:W-:Y:S05]  /*8040*/  @P0 BRA `(.L_x_4903) ;  /* 0x0000000000140947 */ /* 0x000fea0003800000 */
[----:B------:R-:W-:Y:S01]  /*8050*/  ISETP.NE.AND P1, PT, R8, RZ, PT ;  /* 0x000000ff0800720c */ /* 0x000fe20003f25270 */
[----:B------:R-:W-:-:S04]  /*8060*/  IMAD.MOV.U32 R5, RZ, RZ, 0x6100 ;  /* 0x00006100ff057424 */ /* 0x000fc800078e00ff */
[----:B------:R4:W-:Y:S08]  /*8070*/  SYNCS.ARRIVE.TRANS64 RZ, [R12+URZ+0x36430], R5 ;  /* 0x036430050cff79a7 */ /* 0x0009f0000800003f */
[----:B------:R-:W-:Y:S05]  /*8080*/  @!P1 BRA `(.L_x_4903) ;  /* 0x0000000000049947 */ /* 0x000fea0003800000 */
[----:B------:R-:W-:Y:S01]  /*8090*/  BPT.TRAP 0x1 ;  /* 0x000000040000795c */ /* 0x000fe20000300000 */
.L_x_4903:
        /* <DEDUP_REMOVED lines=42> */
.L_x_4938:
[----:B------:R-:W-:Y:S01]  /*8340*/  IMAD.MOV.U32 R4, RZ, RZ, RZ ;  /* 0x000000ffff047224 */ /* 0x000fe200078e00ff */
[----:B------:R-:W-:Y:S06]  /*8350*/  @P0 BRA `(.L_x_4905) ;  /* 0x0000000000140947 */ /* 0x000fec0003800000 */
[----:B------:R-:W-:Y:S01]  /*8360*/  ISETP.NE.AND P1, PT, R8, RZ, PT ;  /* 0x000000ff0800720c */ /* 0x000fe20003f25270 */
[----:B----4-:R-:W-:-:S04]  /*8370*/  IMAD.MOV.U32 R5, RZ, RZ, 0x6100 ;  /* 0x00006100ff057424 */ /* 0x010fc800078e00ff */
[----:B------:R4:W-:Y:S08]  /*8380*/  SYNCS.ARRIVE.TRANS64 RZ, [R12+URZ+0x36418], R5 ;  /* 0x036418050cff79a7 */ /* 0x0009f0000800003f */
[----:B------:R-:W-:Y:S05]  /*8390*/  @!P1 BRA `(.L_x_4905) ;  /* 0x0000000000049947 */ /* 0x000fea0003800000 */
[----:B------:R-:W-:Y:S01]  /*83a0*/  BPT.TRAP 0x1 ;  /* 0x000000040000795c */ /* 0x000fe20000300000 */
.L_x_4905:
        /* <DEDUP_REMOVED lines=34> */
.L_x_4891:
[----:B------:R-:W-:-:S04]  /*85d0*/  SHF.L.U32 R3, R4, 0x1f, RZ ;  /* 0x0000001f04037819 */ /* 0x000fc800000006ff */
[----:B------:R-:W4:Y:S02]  /*85e0*/  SYNCS.PHASECHK.TRANS64.TRYWAIT P1, [R12+URZ+0x36438], R3 ;  /* 0x036438030c0075a7 */ /* 0x000f24000802017f */
[----:B----4-:R-:W-:Y:S05]  /*85f0*/  @!P1 BRA `(.L_x_4906) ;  /* 0x0000000800cc9947 */ /* 0x010fea0003800000 */
.L_x_4939:
[----:B------:R-:W-:Y:S05]  /*8600*/  @P0 BRA `(.L_x_4907) ;  /* 0x0000000000180947 */ /* 0x000fea0003800000 */
[----:B------:R-:W5:Y:S01]  /*8610*/  S2R R2, SR_TID.X ;  /* 0x0000000000027919 */ /* 0x000f620000002100 */
[----:B----4-:R-:W-:-:S04]  /*8620*/  IMAD.MOV.U32 R3, RZ, RZ, 0x6100 ;  /* 0x00006100ff037424 */ /* 0x010fc800078e00ff */
[----:B------:R4:W-:Y:S01]  /*8630*/  SYNCS.ARRIVE.TRANS64 RZ, [R12+URZ+0x36430], R3 ;  /* 0x036430030cff79a7 */ /* 0x0009e2000800003f */
[----:B-----5:R-:W-:-:S13]  /*8640*/  LOP3.LUT P0, RZ, R2, 0x1f, RZ, 0xc0, !PT ;  /* 0x0000001f02ff7812 */ /* 0x020fda000780c0ff */
[----:B----4-:R-:W-:Y:S05]  /*8650*/  @!P0 BRA `(.L_x_4907) ;  /* 0x0000000000048947 */ /* 0x010fea0003800000 */
[----:B------:R-:W-:Y:S01]  /*8660*/  BPT.TRAP 0x1 ;  /* 0x000000040000795c */ /* 0x000fe20000300000 */
.L_x_4907:
        /* <DEDUP_REMOVED lines=44> */
.L_x_4888:
[----:B------:R-:W-:Y:S05]  /*8930*/  BSYNC B0 ;  /* 0x0000000000007941 */ /* 0x000fea0003800000 */
.L_x_4886:
[----:B------:R-:W-:-:S03]  /*8940*/  UMOV UR6, 0xffffffff ;  /* 0xffffffff00067882 */ /* 0x000fc60000000000 */
[----:B------:R-:W-:Y:S05]  /*8950*/  BRA.DIV UR6, `(.L_x_4908) ;  /* 0x0000000a06087947 */ /* 0x000fea000b800000 */
[----:B------:R-:W-:-:S13]  /*8960*/  ELECT P0, URZ, PT ;  /* 0x00000000003f782f */ /* 0x000fda0003800000 */
.L_x_4942:
[----:B------:R-:W-:Y:S05]  /*8970*/  @!P0 BRA `(.L_x_4790) ;  /* 0x0000000000708947 */ /* 0x000fea0003800000 */
[----:B------:R-:W-:-:S04]  /*8980*/  LOP3.LUT R17, R17, 0x2, RZ, 0xfc, !PT ;  /* 0x0000000211117812 */ /* 0x000fc800078efcff */
[----:B------:R-:W-:-:S13]  /*8990*/  ISETP.NE.AND P0, PT, R17, 0x3, PT ;  /* 0x000000031100780c */ /* 0x000fda0003f05270 */
[----:B------:R-:W-:Y:S05]  /*89a0*/  @!P0 BRA `(.L_x_4909) ;  /* 0x0000000000048947 */ /* 0x000fea0003800000 */
[----:B--2---:R-:W-:Y:S01]  /*89b0*/  BPT.TRAP 0x1 ;  /* 0x000000040000795c */ /* 0x004fe20000300000 */
.L_x_4909:
        /* <DEDUP_REMOVED lines=15> */
.L_x_4943:
[----:B------:R-:W5:Y:S02]  /*8ab0*/  SYNCS.PHASECHK.TRANS64.TRYWAIT P1, [R5+URZ], R0 ;  /* 0x00000000050075a7 */ /* 0x000f64000802017f */
[----:B-----5:R-:W-:Y:S05]  /*8ac0*/  @!P1 BRA `(.L_x_4911) ;  /* 0x0000000400e49947 */ /* 0x020fea0003800000 */
.L_x_4944:
[----:B------:R-:W-:Y:S05]  /*8ad0*/  @!P0 BRA `(.L_x_4912) ;  /* 0x0000000000048947 */ /* 0x000fea0003800000 */
[----:B--2---:R-:W-:Y:S01]  /*8ae0*/  BPT.TRAP 0x1 ;  /* 0x000000040000795c */ /* 0x004fe20000300000 */
.L_x_4912:
[----:B------:R-:W-:-:S07]  /*8af0*/  SHF.L.U32 R4, R4, 0x1f, RZ ;  /* 0x0000001f04047819 */ /* 0x000fce00000006ff */
.L_x_4913:
[----:B------:R1:W1:Y:S02]  /*8b00*/  SYNCS.PHASECHK.TRANS64.TRYWAIT P0, [R9+URZ+0x36438], R4 ;  /* 0x03643804090075a7 */ /* 0x000264000800017f */
[----:B-1----:R-:W-:Y:S05]  /*8b10*/  @!P0 NANOSLEEP.SYNCS 0x989680 ;  /* 0x009896800000895d */ /* 0x002fea0003900000 */
[----:B------:R-:W1:Y:S02]  /*8b20*/  @!P0 SYNCS.PHASECHK.TRANS64 P0, [R9+URZ+0x36438], R4 ;  /* 0x03643804090085a7 */ /* 0x000e64000800007f */
[----:B-1----:R-:W-:Y:S05]  /*8b30*/  @!P0 BRA `(.L_x_4913) ;  /* 0xfffffffc00f08947 */ /* 0x002fea000383ffff */
.L_x_4790:
[----:B--2---:R-:W-:Y:S05]  /*8b40*/  BSYNC B6 ;  /* 0x0000000000067941 */ /* 0x004fea0003800000 */
.L_x_4784:
[----:B------:R-:W-:Y:S05]  /*8b50*/  EXIT ;  /* 0x000000000000794d */ /* 0x000fea0003800000 */
.L_x_4800:
[----:B------:R-:W-:Y:S02]  /*8b60*/  IMAD.MOV.U32 R12, RZ, RZ, RZ ;  /* 0x000000ffff0c7224 */ /* 0x000fe400078e00ff */
[----:B------:R-:W-:Y:S02]  /*8b70*/  IMAD.MOV.U32 R11, RZ, RZ, 0x1f ;  /* 0x0000001fff0b7424 */ /* 0x000fe400078e00ff */
[----:B------:R-:W-:-:S07]  /*8b80*/  IMAD.MOV.U32 R15, RZ, RZ, -0x1 ;  /* 0xffffffffff0f7424 */ /* 0x000fce00078e00ff */
[----:B------:R-:W-:Y:S05]  /*8b90*/  WARPSYNC.COLLECTIVE R15, `(.L_x_4914) ;  /* 0x000000000f087348 */ /* 0x000fea0003c00000 */
[----:B------:R1:W2:Y:S02]  /*8ba0*/  SHFL.IDX P6, R14, R13, R12, R11 ;  /* 0x0000000c0d0e7389 */ /* 0x0002a400000c000b */
[----:B-12---:R-:W-:Y:S01]  /*8bb0*/  ENDCOLLECTIVE ;  /* 0x000000000000791b */ /* 0x006fe20003800000 */
.L_x_4914:
[----:B------:R-:W-:Y:S05]  /*8bc0*/  BRA `(.L_x_4915) ;  /* 0xffffff8400987947 */ /* 0x000fea000383ffff */
.L_x_4802:
[----:B--2---:R2:W3:Y:S02]  /*8bd0*/  SYNCS.PHASECHK.TRANS64.TRYWAIT P0, [R152+URZ+0x36400], R15 ;  /* 0x0364000f980075a7 */ /* 0x0044e4000800017f */
[----:B---3--:R-:W-:Y:S05]  /*8be0*/  @!P0 NANOSLEEP.SYNCS 0x989680 ;  /* 0x009896800000895d */ /* 0x008fea0003900000 */
[----:B------:R-:W3:Y:S02]  /*8bf0*/  @!P0 SYNCS.PHASECHK.TRANS64 P0, [R152+URZ+0x36400], R15 ;  /* 0x0364000f980085a7 */ /* 0x000ee4000800007f */
[----:B---3--:R-:W-:Y:S05]  /*8c00*/  @!P0 BRA `(.L_x_4802) ;  /* 0xfffffffc00f08947 */ /* 0x008fea000383ffff */
[----:B------:R-:W-:Y:S05]  /*8c10*/  BRA `(.L_x_4801) ;  /* 0xffffff8400ec7947 */ /* 0x000fea000383ffff */
.L_x_4806:
[----:B--2---:R2:W3:Y:S02]  /*8c20*/  SYNCS.PHASECHK.TRANS64.TRYWAIT P1, [R4+URZ+0x36410], R9 ;  /* 0x03641009040075a7 */ /* 0x0044e4000802017f */
[----:B---3--:R-:W-:Y:S05]  /*8c30*/  @!P1 NANOSLEEP.SYNCS 0x989680 ;  /* 0x009896800000995d */ /* 0x008fea0003900000 */
[----:B------:R-:W3:Y:S02]  /*8c40*/  @!P1 SYNCS.PHASECHK.TRANS64 P1, [R4+URZ+0x36410], R9 ;  /* 0x03641009040095a7 */ /* 0x000ee4000802007f */
[----:B---3--:R-:W-:Y:S05]  /*8c50*/  @!P1 BRA `(.L_x_4806) ;  /* 0xfffffffc00f09947 */ /* 0x008fea000383ffff */
[----:B------:R-:W-:Y:S05]  /*8c60*/  BRA `(.L_x_4805) ;  /* 0xffffff8c008c7947 */ /* 0x000fea000383ffff */
.L_x_4810:
[----:B--2---:R2:W1:Y:S02]  /*8c70*/  SYNCS.PHASECHK.TRANS64.TRYWAIT P1, [R152+URZ+0x36430], R9 ;  /* 0x03643009980075a7 */ /* 0x004464000802017f */
[----:B-1----:R-:W-:Y:S05]  /*8c80*/  @!P1 NANOSLEEP.SYNCS 0x989680 ;  /* 0x009896800000995d */ /* 0x002fea0003900000 */
[----:B------:R-:W1:Y:S02]  /*8c90*/  @!P1 SYNCS.PHASECHK.TRANS64 P1, [R152+URZ+0x36430], R9 ;  /* 0x03643009980095a7 */ /* 0x000e64000802007f */
[----:B-1----:R-:W-:Y:S05]  /*8ca0*/  @!P1 BRA `(.L_x_4810) ;  /* 0xfffffffc00f09947 */ /* 0x002fea000383ffff */
[----:B------:R-:W-:Y:S05]  /*8cb0*/  BRA `(.L_x_4809) ;  /* 0xffffff9400307947 */ /* 0x000fea000383ffff */
.L_x_4817:
[----:B------:R-:W-:Y:S01]  /*8cc0*/  BSSY B0, `(.L_x_4916) ;  /* 0x0000005000007945 */ /* 0x000fe20003800000 */
[----:B------:R-:W-:-:S07]  /*8cd0*/  IMAD.MOV.U32 R15, RZ, RZ, -0x1 ;  /* 0xffffffffff0f7424 */ /* 0x000fce00078e00ff */
[----:B------:R-:W-:Y:S05]  /*8ce0*/  WARPSYNC.COLLECTIVE R15, `(.L_x_4917) ;  /* 0x000000000f087348 */ /* 0x000fea0003c00000 */
[----:B------:R-:W-:Y:S01]  /*8cf0*/  NOP ;  /* 0x0000000000007918 */ /* 0x000fe20000000000 */
[----:B------:R-:W-:Y:S01]  /*8d00*/  ENDCOLLECTIVE ;  /* 0x000000000000791b */ /* 0x000fe20003800000 */
.L_x_4917:
[----:B------:R-:W-:Y:S05]  /*8d10*/  BSYNC B0 ;  /* 0x0000000000007941 */ /* 0x000fea0003800000 */
.L_x_4916:
[----:B------:R-:W-:Y:S05]  /*8d20*/  BRA `(.L_x_4918) ;  /* 0xffffffb400747947 */ /* 0x000fea000383ffff */
.L_x_4826:
[----:B------:R-:W-:Y:S01]  /*8d30*/  BSSY B0, `(.L_x_4919) ;  /* 0x0000005000007945 */ /* 0x000fe20003800000 */
[----:B------:R-:W-:-:S07]  /*8d40*/  IMAD.MOV.U32 R15, RZ, RZ, -0x1 ;  /* 0xffffffffff0f7424 */ /* 0x000fce00078e00ff */
[----:B-1----:R-:W-:Y:S05]  /*8d50*/  WARPSYNC.COLLECTIVE R15, `(.L_x_4920) ;  /* 0x000000000f087348 */ /* 0x002fea0003c00000 */
[----:B------:R-:W-:Y:S01]  /*8d60*/  NOP ;  /* 0x0000000000007918 */ /* 0x000fe20000000000 */
[----:B-1----:R-:W-:Y:S01]  /*8d70*/  ENDCOLLECTIVE ;  /* 0x000000000000791b */ /* 0x002fe20003800000 */
.L_x_4920:
[----:B------:R-:W-:Y:S05]  /*8d80*/  BSYNC B0 ;  /* 0x0000000000007941 */ /* 0x000fea0003800000 */
.L_x_4919:
[----:B------:R-:W-:Y:S05]  /*8d90*/  BRA `(.L_x_4921) ;  /* 0xffffffb800607947 */ /* 0x000fea000383ffff */
.L_x_4839:
[----:B------:R-:W-:Y:S01]  /*8da0*/  BSSY B0, `(.L_x_4922) ;  /* 0x0000005000007945 */ /* 0x000fe20003800000 */
[----:B------:R-:W-:-:S07]  /*8db0*/  IMAD.MOV.U32 R15, RZ, RZ, -0x1 ;  /* 0xffffffffff0f7424 */ /* 0x000fce00078e00ff */
[----:B------:R-:W-:Y:S05]  /*8dc0*/  WARPSYNC.COLLECTIVE R15, `(.L_x_4923) ;  /* 0x000000000f087348 */ /* 0x000fea0003c00000 */
[----:B------:R-:W-:Y:S01]  /*8dd0*/  NOP ;  /* 0x0000000000007918 */ /* 0x000fe20000000000 */
[----:B------:R-:W-:Y:S01]  /*8de0*/  ENDCOLLECTIVE ;  /* 0x000000000000791b */ /* 0x000fe20003800000 */
.L_x_4923:
[----:B------:R-:W-:Y:S05]  /*8df0*/  BSYNC B0 ;  /* 0x0000000000007941 */ /* 0x000fea0003800000 */
.L_x_4922:
[----:B------:R-:W-:Y:S05]  /*8e00*/  BRA `(.L_x_4924) ;  /* 0xffffffc4002c7947 */ /* 0x000fea000383ffff */
.L_x_4855:
[----:B------:R-:W-:Y:S01]  /*8e10*/  BSSY B0, `(.L_x_4925) ;  /* 0x0000005000007945 */ /* 0x000fe20003800000 */
[----:B------:R-:W-:-:S07]  /*8e20*/  IMAD.MOV.U32 R15, RZ, RZ, -0x1 ;  /* 0xffffffffff0f7424 */ /* 0x000fce00078e00ff */
[----:B------:R-:W-:Y:S05]  /*8e30*/  WARPSYNC.COLLECTIVE R15, `(.L_x_4926) ;  /* 0x000000000f087348 */ /* 0x000fea0003c00000 */
[----:B------:R-:W-:Y:S01]  /*8e40*/  NOP ;  /* 0x0000000000007918 */ /* 0x000fe20000000000 */
[----:B------:R-:W-:Y:S01]  /*8e50*/  ENDCOLLECTIVE ;  /* 0x000000000000791b */ /* 0x000fe20003800000 */
.L_x_4926:
[----:B------:R-:W-:Y:S05]  /*8e60*/  BSYNC B0 ;  /* 0x0000000000007941 */ /* 0x000fea0003800000 */
.L_x_4925:
[----:B------:R-:W-:Y:S05]  /*8e70*/  BRA `(.L_x_4927) ;  /* 0xffffffc8009c7947 */ /* 0x000fea000383ffff */
.L_x_4872:
[----:B------:R-:W-:Y:S01]  /*8e80*/  BSSY B0, `(.L_x_4928) ;  /* 0x0000005000007945 */ /* 0x000fe20003800000 */
[----:B------:R-:W-:-:S07]  /*8e90*/  IMAD.MOV.U32 R15, RZ, RZ, -0x1 ;  /* 0xffffffffff0f7424 */ /* 0x000fce00078e00ff */
[----:B------:R-:W-:Y:S05]  /*8ea0*/  WARPSYNC.COLLECTIVE R15, `(.L_x_4929) ;  /* 0x000000000f087348 */ /* 0x000fea0003c00000 */
[----:B------:R-:W-:Y:S01]  /*8eb0*/  NOP ;  /* 0x0000000000007918 */ /* 0x000fe20000000000 */
[----:B------:R-:W-:Y:S01]  /*8ec0*/  ENDCOLLECTIVE ;  /* 0x000000000000791b */ /* 0x000fe20003800000 */
.L_x_4929:
[----:B------:R-:W-:Y:S05]  /*8ed0*/  BSYNC B0 ;  /* 0x0000000000007941 */ /* 0x000fea0003800000 */
.L_x_4928:
[----:B------:R-:W-:Y:S05]  /*8ee0*/  BRA `(.L_x_4930) ;  /* 0xffffffd000187947 */ /* 0x000fea000383ffff */
.L_x_4889:
[----:B-1----:R1:W2:Y:S02]  /*8ef0*/  SYNCS.PHASECHK.TRANS64.TRYWAIT P1, [R12+URZ+0x36420], R11 ;  /* 0x0364200b0c0075a7 */ /* 0x0022a4000802017f */
[----:B--2---:R-:W-:Y:S05]  /*8f00*/  @!P1 NANOSLEEP.SYNCS 0x989680 ;  /* 0x009896800000995d */ /* 0x004fea0003900000 */
[----:B------:R-:W2:Y:S02]  /*8f10*/  @!P1 SYNCS.PHASECHK.TRANS64 P1, [R12+URZ+0x36420], R11 ;  /* 0x0364200b0c0095a7 */ /* 0x000ea4000802007f */
[----:B--2---:R-:W-:Y:S05]  /*8f20*/  @!P1 BRA `(.L_x_4889) ;  /* 0xfffffffc00f09947 */ /* 0x004fea000383ffff */
[----:B------:R-:W-:Y:S05]  /*8f30*/  BRA `(.L_x_4931) ;  /* 0xffffffdc008c7947 */ /* 0x000fea000383ffff */
.L_x_4893:
[----:B-1----:R1:W2:Y:S02]  /*8f40*/  SYNCS.PHASECHK.TRANS64.TRYWAIT P1, [R12+URZ+0x36438], R11 ;  /* 0x0364380b0c0075a7 */ /* 0x0022a4000802017f */
[----:B--2---:R-:W-:Y:S05]  /*8f50*/  @!P1 NANOSLEEP.SYNCS 0x989680 ;  /* 0x009896800000995d */ /* 0x004fea0003900000 */
[----:B------:R-:W2:Y:S02]  /*8f60*/  @!P1 SYNCS.PHASECHK.TRANS64 P1, [R12+URZ+0x36438], R11 ;  /* 0x0364380b0c0095a7 */ /* 0x000ea4000802007f */
[----:B--2---:R-:W-:Y:S05]  /*8f70*/  @!P1 BRA `(.L_x_4893) ;  /* 0xfffffffc00f09947 */ /* 0x004fea000383ffff */
[----:B------:R-:W-:Y:S05]  /*8f80*/  BRA `(.L_x_4932) ;  /* 0xffffffe400347947 */ /* 0x000fea000383ffff */
.L_x_4895:
[----:B--2---:R2:W3:Y:S02]  /*8f90*/  SYNCS.PHASECHK.TRANS64.TRYWAIT P1, [R12+URZ+0x36428], R27 ;  /* 0x0364281b0c0075a7 */ /* 0x0044e4000802017f */
[----:B---3--:R-:W-:Y:S05]  /*8fa0*/  @!P1 NANOSLEEP.SYNCS 0x989680 ;  /* 0x009896800000995d */ /* 0x008fea0003900000 */
[----:B------:R-:W3:Y:S02]  /*8fb0*/  @!P1 SYNCS.PHASECHK.TRANS64 P1, [R12+URZ+0x36428], R27 ;  /* 0x0364281b0c0095a7 */ /* 0x000ee4000802007f */
[----:B---3--:R-:W-:Y:S05]  /*8fc0*/  @!P1 BRA `(.L_x_4895) ;  /* 0xfffffffc00f09947 */ /* 0x008fea000383ffff */
[----:B------:R-:W-:Y:S05]  /*8fd0*/  BRA `(.L_x_4933) ;  /* 0xffffffe400fc7947 */ /* 0x000fea000383ffff */
.L_x_4897:
[----:B--2---:R2:W3:Y:S02]  /*8fe0*/  SYNCS.PHASECHK.TRANS64.TRYWAIT P1, [R12+URZ+0x36438], R28 ;  /* 0x0364381c0c0075a7 */ /* 0x0044e4000802017f */
[----:B---3--:R-:W-:Y:S05]  /*8ff0*/  @!P1 NANOSLEEP.SYNCS 0x989680 ;  /* 0x009896800000995d */ /* 0x008fea0003900000 */
[----:B------:R-:W3:Y:S02]  /*9000*/  @!P1 SYNCS.PHASECHK.TRANS64 P1, [R12+URZ+0x36438], R28 ;  /* 0x0364381c0c0095a7 */ /* 0x000ee4000802007f */
[----:B---3--:R-:W-:Y:S05]  /*9010*/  @!P1 BRA `(.L_x_4897) ;  /* 0xfffffffc00f09947 */ /* 0x008fea000383ffff */
[----:B------:R-:W-:Y:S05]  /*9020*/  BRA `(.L_x_4934) ;  /* 0xffffffe800947947 */ /* 0x000fea000383ffff */
.L_x_4899:
[----:B------:R-:W-:-:S07]  /*9030*/  SHF.L.U32 R5, R0, 0x1f, RZ ;  /* 0x0000001f00057819 */ /* 0x000fce00000006ff */
.L_x_4935:
[----:B---3--:R3:W4:Y:S02]  /*9040*/  SYNCS.PHASECHK.TRANS64.TRYWAIT P1, [R12+URZ+0x36420], R5 ;  /* 0x036420050c0075a7 */ /* 0x008724000802017f */
[----:B----4-:R-:W-:Y:S05]  /*9050*/  @!P1 NANOSLEEP.SYNCS 0x989680 ;  /* 0x009896800000995d */ /* 0x010fea0003900000 */
[----:B------:R-:W4:Y:S02]  /*9060*/  @!P1 SYNCS.PHASECHK.TRANS64 P1, [R12+URZ+0x36420], R5 ;  /* 0x036420050c0095a7 */ /* 0x000f24000802007f */
[----:B----4-:R-:W-:Y:S05]  /*9070*/  @!P1 BRA `(.L_x_4935) ;  /* 0xfffffffc00f09947 */ /* 0x010fea000383ffff */
[----:B------:R-:W-:Y:S05]  /*9080*/  BRA `(.L_x_4936) ;  /* 0xffffffec002c7947 */ /* 0x000fea000383ffff */
.L_x_4902:
[----:B---3--:R3:W4:Y:S02]  /*9090*/  SYNCS.PHASECHK.TRANS64.TRYWAIT P1, [R12+URZ+0x36438], R11 ;  /* 0x0364380b0c0075a7 */ /* 0x008724000802017f */
[----:B----4-:R-:W-:Y:S05]  /*90a0*/  @!P1 NANOSLEEP.SYNCS 0x989680 ;  /* 0x009896800000995d */ /* 0x010fea0003900000 */
[----:B------:R-:W4:Y:S02]  /*90b0*/  @!P1 SYNCS.PHASECHK.TRANS64 P1, [R12+URZ+0x36438], R11 ;  /* 0x0364380b0c0095a7 */ /* 0x000f24000802007f */
[----:B----4-:R-:W-:Y:S05]  /*90c0*/  @!P1 BRA `(.L_x_4902) ;  /* 0xfffffffc00f09947 */ /* 0x010fea000383ffff */
[----:B------:R-:W-:Y:S05]  /*90d0*/  BRA `(.L_x_4937) ;  /* 0xffffffec00d87947 */ /* 0x000fea000383ffff */
.L_x_4904:
[----:B----4-:R4:W1:Y:S02]  /*90e0*/  SYNCS.PHASECHK.TRANS64.TRYWAIT P1, [R12+URZ+0x36428], R5 ;  /* 0x036428050c0075a7 */ /* 0x010864000802017f */
[----:B-1----:R-:W-:Y:S05]  /*90f0*/  @!P1 NANOSLEEP.SYNCS 0x989680 ;  /* 0x009896800000995d */ /* 0x002fea0003900000 */
[----:B------:R-:W1:Y:S02]  /*9100*/  @!P1 SYNCS.PHASECHK.TRANS64 P1, [R12+URZ+0x36428], R5 ;  /* 0x036428050c0095a7 */ /* 0x000e64000802007f */
[----:B-1----:R-:W-:Y:S05]  /*9110*/  @!P1 BRA `(.L_x_4904) ;  /* 0xfffffffc00f09947 */ /* 0x002fea000383ffff */
[----:B------:R-:W-:Y:S05]  /*9120*/  BRA `(.L_x_4938) ;  /* 0xfffffff000847947 */ /* 0x000fea000383ffff */
.L_x_4906:
[----:B----4-:R4:W1:Y:S02]  /*9130*/  SYNCS.PHASECHK.TRANS64.TRYWAIT P1, [R12+URZ+0x36438], R3 ;  /* 0x036438030c0075a7 */ /* 0x010864000802017f */
[----:B-1----:R-:W-:Y:S05]  /*9140*/  @!P1 NANOSLEEP.SYNCS 0x989680 ;  /* 0x009896800000995d */ /* 0x002fea0003900000 */
[----:B------:R-:W1:Y:S02]  /*9150*/  @!P1 SYNCS.PHASECHK.TRANS64 P1, [R12+URZ+0x36438], R3 ;  /* 0x036438030c0095a7 */ /* 0x000e64000802007f */
[----:B-1----:R-:W-:Y:S05]  /*9160*/  @!P1 BRA `(.L_x_4906) ;  /* 0xfffffffc00f09947 */ /* 0x002fea000383ffff */
[----:B------:R-:W-:Y:S05]  /*9170*/  BRA `(.L_x_4939) ;  /* 0xfffffff400207947 */ /* 0x000fea000383ffff */
.L_x_4908:
[----:B------:R-:W-:Y:S01]  /*9180*/  BSSY B0, `(.L_x_4940) ;  /* 0x0000006000007945 */ /* 0x000fe20003800000 */
[----:B------:R-:W-:-:S07]  /*9190*/  IMAD.MOV.U32 R15, RZ, RZ, -0x1 ;  /* 0xffffffffff0f7424 */ /* 0x000fce00078e00ff */
[----:B-123--:R-:W-:Y:S05]  /*91a0*/  WARPSYNC.COLLECTIVE R15, `(.L_x_4941) ;  /* 0x000000000f0c7348 */ /* 0x00efea0003c00000 */
[----:B------:R-:W-:Y:S02]  /*91b0*/  ELECT P6, UR62, PT ;  /* 0x00000000003e782f */ /* 0x000fe400038c0000 */
[----:B------:R-:W-:Y:S01]  /*91c0*/  MOV R14, UR62 ;  /* 0x0000003e000e7c02 */ /* 0x000fe20008000f00 */
[----:B-123--:R-:W-:Y:S10]  /*91d0*/  ENDCOLLECTIVE ;  /* 0x000000000000791b */ /* 0x00eff40003800000 */
.L_x_4941:
[----:B------:R-:W-:Y:S05]  /*91e0*/  BSYNC B0 ;  /* 0x0000000000007941 */ /* 0x000fea0003800000 */
.L_x_4940:
[----:B------:R-:W-:Y:S01]  /*91f0*/  PLOP3.LUT P0, PT, P6, PT, PT, 0x80, 0x0 ;  /* 0x000000000000781c */ /* 0x000fe2000370f070 */
[----:B------:R-:W-:-:S12]  /*9200*/  BRA `(.L_x_4942) ;  /* 0xfffffff400d87947 */ /* 0x000fd8000383ffff */
.L_x_4910:
[----:B----4-:R4:W1:Y:S02]  /*9210*/  SYNCS.PHASECHK.TRANS64.TRYWAIT P1, [R7+URZ], R6 ;  /* 0x00000006070075a7 */ /* 0x010864000802017f */
[----:B-1----:R-:W-:Y:S05]  /*9220*/  @!P1 NANOSLEEP.SYNCS 0x989680 ;  /* 0x009896800000995d */ /* 0x002fea0003900000 */
[----:B------:R-:W1:Y:S02]  /*9230*/  @!P1 SYNCS.PHASECHK.TRANS64 P1, [R7+URZ], R6 ;  /* 0x00000006070095a7 */ /* 0x000e64000802007f */
[----:B-1----:R-:W-:Y:S05]  /*9240*/  @!P1 BRA `(.L_x_4910) ;  /* 0xfffffffc00f09947 */ /* 0x002fea000383ffff */
[----:B------:R-:W-:Y:S05]  /*9250*/  BRA `(.L_x_4943) ;  /* 0xfffffff800147947 */ /* 0x000fea000383ffff */
.L_x_4911:
[----:B------:R1:W1:Y:S02]  /*9260*/  SYNCS.PHASECHK.TRANS64.TRYWAIT P1, [R5+URZ], R0 ;  /* 0x00000000050075a7 */ /* 0x000264000802017f */
[----:B-1----:R-:W-:Y:S05]  /*9270*/  @!P1 NANOSLEEP.SYNCS 0x989680 ;  /* 0x009896800000995d */ /* 0x002fea0003900000 */
[----:B------:R-:W1:Y:S02]  /*9280*/  @!P1 SYNCS.PHASECHK.TRANS64 P1, [R5+URZ], R0 ;  /* 0x00000000050095a7 */ /* 0x000e64000802007f */
[----:B-1----:R-:W-:Y:S05]  /*9290*/  @!P1 BRA `(.L_x_4911) ;  /* 0xfffffffc00f09947 */ /* 0x002fea000383ffff */
[----:B------:R-:W-:Y:S05]  /*92a0*/  BRA `(.L_x_4944) ;  /* 0xfffffff800087947 */ /* 0x000fea000383ffff */
.L_x_4945:
        /* <DEDUP_REMOVED lines=13> */
.L_x_7680:


//--------------------- .text._ZN7cutlass13device_kernelIN5flash11enable_sm90INS1_16FlashAttnBwdSm90INS1_25CollectiveMainloopBwdSm90ILi2ELi1ELi1EN4cute5tupleIJNS5_1CILi1EEES8_S8_EEENS6_IJNS7_ILi64EEENS7_ILi96EEENS7_ILi192EEEEEENS_10bfloat16_tEfNS_4arch4Sm90ELb0ELb1ELb0ELb0ELb0ELb0ELb1ELb0ELi3ELi1ELi1ELi1ELb0EEENS1_21CollectiveEpilogueBwdISD_SE_SG_Li384ELb0ELb1ELi3EEENS1_19SingleTileSchedulerILb0ELb0ELb0ELi96EEEEEEEEEvNT_6ParamsE --------------------------
	.section	.text._ZN7cutlass13device_kernelIN5flash11enable_sm90INS1_16FlashAttnBwdSm90INS1_25CollectiveMainloopBwdSm90ILi2ELi1ELi1EN4cute5tupleIJNS5_1CILi1EEES8_S8_EEENS6_IJNS7_ILi64EEENS7_ILi96EEENS7_ILi192EEEEEENS_10bfloat16_tEfNS_4arch4Sm90ELb0ELb1ELb0ELb0ELb0ELb0ELb1ELb0ELi3ELi1ELi1ELi1ELb0EEENS1_21CollectiveEpilogueBwdISD_SE_SG_Li384ELb0ELb1ELi3EEENS1_19SingleTileSchedulerILb0ELb0ELb0ELi96EEEEEEEEEvNT_6ParamsE,"ax",@progbits
	.align	128
.text._ZN7cutlass13device_kernelIN5flash11enable_sm90INS1_16FlashAttnBwdSm90INS1_25CollectiveMainloopBwdSm90ILi2ELi1ELi1EN4cute5tupleIJNS5_1CILi1EEES8_S8_EEENS6_IJNS7_ILi64EEENS7_ILi96EEENS7_ILi192EEEEEENS_10bfloat16_tEfNS_4arch4Sm90ELb0ELb1ELb0ELb0ELb0ELb0ELb1ELb0ELi3ELi1ELi1ELi1ELb0EEENS1_21CollectiveEpilogueBwdISD_SE_SG_Li384ELb0ELb1ELi3EEENS1_19SingleTileSchedulerILb0ELb0ELb0ELi96EEEEEEEEEvNT_6ParamsE:
        .type           _ZN7cutlass13device_kernelIN5flash11enable_sm90INS1_16FlashAttnBwdSm90INS1_25CollectiveMainloopBwdSm90ILi2ELi1ELi1EN4cute5tupleIJNS5_1CILi1EEES8_S8_EEENS6_IJNS7_ILi64EEENS7_ILi96EEENS7_ILi192EEEEEENS_10bfloat16_tEfNS_4arch4Sm90ELb0ELb1ELb0ELb0ELb0ELb0ELb1ELb0ELi3ELi1ELi1ELi1ELb0EEENS1_21CollectiveEpilogueBwdISD_SE_SG_Li384ELb0ELb1ELi3EEENS1_19SingleTileSchedulerILb0ELb0ELb0ELi96EEEEEEEEEvNT_6ParamsE,@function
        .size           _ZN7cutlass13device_kernelIN5flash11enable_sm90INS1_16FlashAttnBwdSm90INS1_25CollectiveMainloopBwdSm90ILi2ELi1ELi1EN4cute5tupleIJNS5_1CILi1EEES8_S8_EEENS6_IJNS7_ILi64EEENS7_ILi96EEENS7_ILi192EEEEEENS_10bfloat16_tEfNS_4arch4Sm90ELb0ELb1ELb0ELb0ELb0ELb0ELb1ELb0ELi3ELi1ELi1ELi1ELb0EEENS1_21CollectiveEpilogueBwdISD_SE_SG_Li384ELb0ELb1ELi3EEENS1_19SingleTileSchedulerILb0ELb0ELb0ELi96EEEEEEEEEvNT_6ParamsE,(.L_x_7681 - _ZN7cutlass13device_kernelIN5flash11enable_sm90INS1_16FlashAttnBwdSm90INS1_25CollectiveMainloopBwdSm90ILi2ELi1ELi1EN4cute5tupleIJNS5_1CILi1EEES8_S8_EEENS6_IJNS7_ILi64EEENS7_ILi96EEENS7_ILi192EEEEEENS_10bfloat16_tEfNS_4arch4Sm90ELb0ELb1ELb0ELb0ELb0ELb0ELb1ELb0ELi3ELi1ELi1ELi1ELb0EEENS1_21CollectiveEpilogueBwdISD_SE_SG_Li384ELb0ELb1ELi3EEENS1_19SingleTileSchedulerILb0ELb0ELb0ELi96EEEEEEEEEvNT_6ParamsE)
        .other          _ZN7cutlass13device_kernelIN5flash11enable_sm90INS1_16FlashAttnBwdSm90INS1_25CollectiveMainloopBwdSm90ILi2ELi1ELi1EN4cute5tupleIJNS5_1CILi1EEES8_S8_EEENS6_IJNS7_ILi64EEENS7_ILi96EEENS7_ILi192EEEEEENS_10bfloat16_tEfNS_4arch4Sm90ELb0ELb1ELb0ELb0ELb0ELb0ELb1ELb0ELi3ELi1ELi1ELi1ELb0EEENS1_21CollectiveEpilogueBwdISD_SE_SG_Li384ELb0ELb1ELi3EEENS1_19SingleTileSchedulerILb0ELb0ELb0ELi96EEEEEEEEEvNT_6ParamsE,@"STO_CUDA_ENTRY STV_DEFAULT"
_ZN7cutlass13device_kernelIN5flash11enable_sm90INS1_16FlashAttnBwdSm90INS1_25CollectiveMainloopBwdSm90ILi2ELi1ELi1EN4cute5tupleIJNS5_1CILi1EEES8_S8_EEENS6_IJNS7_ILi64EEENS7_ILi96EEENS7_ILi192EEEEEENS_10bfloat16_tEfNS_4arch4Sm90ELb0ELb1ELb0ELb0ELb0ELb0ELb1ELb0ELi3ELi1ELi1ELi1ELb0EEENS1_21CollectiveEpilogueBwdISD_SE_SG_Li384ELb0ELb1ELi3EEENS1_19SingleTileSchedulerILb0ELb0ELb0ELi96EEEEEEEEEvNT_6ParamsE:
[----:B------:R-:W1:Y:S01]  /*0000*/  LDC R1, c[0x0][0x28] ;  /* 0x00000a00ff017b82 */ /* 0x000e620000000800 */
[----:B------:R-:W2:Y:S01]  /*0010*/  S2R R3, SR_TID.X ;  /* 0x0000000000037919 */ /* 0x000ea20000002100 */
[----:B------:R-:W-:Y:S01]  /*0020*/  ELECT P0, URZ, PT ;  /* 0x00000000003f782f */ /* 0x000fe20003800000 */
[----:B------:R-:W-:Y:S01]  /*0030*/  BSSY B0, `(.L_x_4946) ;  /* 0x000001a000007945 */ /* 0x000fe20003800000 */
[--C-:B--2---:R-:W-:Y:S02]  /*0040*/  SHF.R.U32.HI R0, RZ, 0x5, R3.reuse ;  /* 0x00000005ff007819 */ /* 0x104fe40000011603 */
[----:B------:R-:W-:-:S03]  /*0050*/  SHF.R.U32.HI R3, RZ, 0x7, R3 ;  /* 0x00000007ff037819 */ /* 0x000fc60000011603 */
        /* <DEDUP_REMOVED lines=23> */
.L_x_4947:
[----:B------:R-:W-:Y:S05]  /*01d0*/  BSYNC B0 ;  /* 0x0000000000007941 */ /* 0x000fea0003800000 */
.L_x_4946:
        /* <DEDUP_REMOVED lines=35> */
[----:B------:R3:W1:Y:S02]  /*0410*/  SYNCS.EXCH.64 URZ, [UR8+0x36428], UR4 ;  /* 0x03642804083f75b2 */ /* 0x0006640008000100 */
[----:B---3--:R-:W-:Y:S01]  /*0420*/  NOP ;  /* 0x0000000000007918 */ /* 0x008fe20000000000 */
.L_x_4948:
        /* <DEDUP_REMOVED lines=20> */
.L_x_4949:
[----:B------:R-:W-:Y:S01]  /*0570*/  PLOP3.LUT P0, PT, PT, PT, UP0, 0x80, 0x0 ;  /* 0x000000000000781c */ /* 0x000fe20003f0f008 */
[----:B------:R-:W-:Y:S01]  /*0580*/  NOP ;  /* 0x0000000000007918 */ /* 0x000fe20000000000 */
[----:B-12-45:R-:W-:Y:S11]  /*0590*/  BAR.SYNC.DEFER_BLOCKING 0x0 ;  /* 0x0000000000007b1d */ /* 0x036ff60000010000 */
[----:B------:R-:W-:Y:S05]  /*05a0*/  @!P0 BRA `(.L_x_4950) ;  /* 0x0000005800548947 */ /* 0x000fea0003800000 */
.L_x_4951:
        /* <DEDUP_REMOVED lines=85> */
.L_x_4952:
        /* <DEDUP_REMOVED lines=36> */
.L_x_4955:
        /* <DEDUP_REMOVED lines=15> */
.L_x_4954:
        /* <DEDUP_REMOVED lines=20> */
.L_x_4957:
        /* <DEDUP_REMOVED lines=15> */
.L_x_4956:
        /* <DEDUP_REMOVED lines=8> */
.L_x_5077:
        /* <DEDUP_REMOVED lines=19> */
.L_x_4959:
[--C-:B------:R-:W-:Y:S01]  /*1210*/  SHF.R.S32.HI R5, RZ, 0x1, R2.reuse ;  /* 0x00000001ff057819 */ /* 0x100fe20000011402 */
[----:B------:R-:W3:Y:S01]  /*1220*/  S2R R14, SR_CTAID.X ;  /* 0x00000000000e7919 */ /* 0x000ee20000002500 */
[----:B------:R-:W-:Y:S01]  /*1230*/  SHF.R.S32.HI R6, RZ, 0x1f, R2 ;  /* 0x0000001fff067819 */ /* 0x000fe20000011402 */
[----:B------:R-:W-:Y:S01]  /*1240*/  IMAD.IADD R15, R8, 0x1, -R11 ;  /* 0x00000001080f7824 */ /* 0x000fe200078e0a0b */
[----:B------:R-:W-:Y:S01]  /*1250*/  SHF.R.S32.HI R8, RZ, 0x1f, R7 ;  /* 0x0000001fff087819 */ /* 0x000fe20000011407 */
[C---:B--2---:R-:W-:Y:S01]  /*1260*/  IMAD.HI R10, R13.reuse, 0x55555556, RZ ;  /* 0x555555560d0a7827 */ /* 0x044fe200078e02ff */
[----:B------:R-:W-:Y:S01]  /*1270*/  LEA.HI R6, R6, R5, RZ, 0x2 ;  /* 0x0000000506067211 */ /* 0x000fe200078f10ff */
[----:B------:R-:W-:Y:S01]  /*1280*/  ULDC UR4, c[0x0][0x290] ;  /* 0x0000a40000047ab9 */ /* 0x000fe20000000800 */
[----:B------:R-:W-:Y:S01]  /*1290*/  LOP3.LUT R2, R2, 0x7fffffe, RZ, 0xc0, !PT ;  /* 0x07fffffe02027812 */ /* 0x000fe200078ec0ff */
[----:B------:R-:W-:Y:S01]  /*12a0*/  IMAD R16, R13, 0x400, R0 ;  /* 0x000004000d107824 */ /* 0x000fe200078e0200 */
[----:B------:R-:W-:Y:S01]  /*12b0*/  LOP3.LUT R6, R6, 0xfffffffc, RZ, 0xc0, !PT ;  /* 0xfffffffc06067812 */ /* 0x000fe200078ec0ff */
[----:B------:R-:W-:Y:S01]  /*12c0*/  IMAD.MOV.U32 R17, RZ, RZ, 0x20 ;  /* 0x00000020ff117424 */ /* 0x000fe200078e00ff */
[----:B------:R-:W-:Y:S01]  /*12d0*/  LEA.HI R8, R8, R7, RZ, 0x3 ;  /* 0x0000000708087211 */ /* 0x000fe200078f18ff */
[----:B------:R-:W-:Y:S01]  /*12e0*/  IMAD.IADD R11, R7, 0x1, -R2 ;  /* 0x00000001070b7824 */ /* 0x000fe200078e0a02 */
[----:B------:R-:W-:Y:S01]  /*12f0*/  SHF.R.S32.HI R3, RZ, 0x1f, R0 ;  /* 0x0000001fff037819 */ /* 0x000fe20000011400 */
[----:B------:R-:W-:Y:S01]  /*1300*/  IMAD.IADD R6, R5, 0x1, -R6 ;  /* 0x0000000105067824 */ /* 0x000fe200078e0a06 */
[----:B------:R-:W-:Y:S01]  /*1310*/  SHF.R.S32.HI R4, RZ, 0x4, R4 ;  /* 0x00000004ff047819 */ /* 0x000fe20000011404 */
[----:B------:R-:W-:Y:S01]  /*1320*/  IMAD.SHL.U32 R8, R8, 0x20, RZ ;  /* 0x0000002008087824 */ /* 0x000fe200078e00ff */
[----:B------:R-:W-:Y:S01]  /*1330*/  LEA.HI R2, R3, R0, RZ, 0x2 ;  /* 0x0000000003027211 */ /* 0x000fe200078f10ff */
[----:B------:R-:W-:Y:S01]  /*1340*/  IMAD.SHL.U32 R7, R6, 0x40, RZ ;  /* 0x0000004006077824 */ /* 0x000fe200078e00ff */
[----:B------:R-:W-:Y:S01]  /*1350*/  LEA.HI R12, R10, R10, RZ, 0x1 ;  /* 0x0000000a0a0c7211 */ /* 0x000fe200078f08ff */
[----:B------:R-:W-:Y:S01]  /*1360*/  IMAD.SHL.U32 R10, R4, 0x8, RZ ;  /* 0x00000008040a7824 */ /* 0x000fe200078e00ff */
[--C-:B------:R-:W-:Y:S01]  /*1370*/  SHF.R.S32.HI R4, RZ, 0x2, R2.reuse ;  /* 0x00000002ff047819 */ /* 0x100fe20000011402 */
[----:B------:R-:W-:Y:S01]  /*1380*/  ULDC UR5, c[0x0][0x280] ;  /* 0x0000a00000057ab9 */ /* 0x000fe20000000800 */
[----:B------:R-:W-:Y:S01]  /*1390*/  SHF.R.S32.HI R5, RZ, 0x1f, R2 ;  /* 0x0000001fff057819 */ /* 0x000fe20000011402 */
[----:B------:R-:W-:Y:S01]  /*13a0*/  IMAD R12, R12, -0x3, R13 ;  /* 0xfffffffd0c0c7824 */ /* 0x000fe200078e020d */
[----:B------:R-:W-:-:S02]  /*13b0*/  LOP3.LUT R8, R8, 0x7fffff00, RZ, 0xc0, !PT ;  /* 0x7fffff0008087812 */ /* 0x000fc400078ec0ff */
[----:B------:R-:W-:Y:S02]  /*13c0*/  CS2R R70, SRZ ;  /* 0x0000000000467805 */ /* 0x000fe4000001ff00 */
[----:B------:R-:W-:Y:S02]  /*13d0*/  LEA.HI R5, R5, R4, RZ, 0x3 ;  /* 0x0000000405057211 */ /* 0x000fe400078f18ff */
[----:B------:R-:W-:Y:S02]  /*13e0*/  CS2R R68, SRZ ;  /* 0x0000000000447805 */ /* 0x000fe4000001ff00 */
[----:B------:R-:W-:Y:S01]  /*13f0*/  LOP3.LUT R7, R7, 0xc0, RZ, 0xc0, !PT ;  /* 0x000000c007077812 */ /* 0x000fe200078ec0ff */
[----:B------:R-:W-:Y:S01]  /*1400*/  IMAD R8, R13, 0x800, R8 ;  /* 0x000008000d087824 */ /* 0x000fe200078e0208 */
[----:B------:R-:W-:Y:S01]  /*1410*/  LOP3.LUT R5, R5, 0xfffffff8, RZ, 0xc0, !PT ;  /* 0xfffffff805057812 */ /* 0x000fe200078ec0ff */
[----:B---3--:R-:W-:Y:S01]  /*1420*/  IMAD R14, R14, -0x60, RZ ;  /* 0xffffffa00e0e7824 */ /* 0x008fe200078e02ff */
[----:B-1----:R-:W-:Y:S01]  /*1430*/  LOP3.LUT R13, R2, 0x7ffffffc, RZ, 0xc0, !PT ;  /* 0x7ffffffc020d7812 */ /* 0x002fe200078ec0ff */
[----:B------:R-:W-:Y:S01]  /*1440*/  IMAD R8, R11, 0x20, R8 ;  /* 0x000000200b087824 */ /* 0x000fe200078e0208 */
[----:B------:R-:W-:Y:S01]  /*1450*/  LOP3.LUT R10, R7, 0x8, R10, 0xf8, !PT ;  /* 0x00000008070a7812 */ /* 0x000fe200078ef80a */
[----:B------:R-:W-:Y:S01]  /*1460*/  IMAD.IADD R4, R4, 0x1, -R5 ;  /* 0x0000000104047824 */ /* 0x000fe200078e0a05 */
[----:B------:R-:W-:Y:S01]  /*1470*/  SHF.R.U32.HI R7, RZ, 0x3, R7 ;  /* 0x00000003ff077819 */ /* 0x000fe20000011607 */
[----:B------:R-:W-:Y:S01]  /*1480*/  IMAD.IADD R13, R0, 0x1, -R13 ;  /* 0x00000001000d7824 */ /* 0x000fe200078e0a0d */
[----:B------:R-:W-:Y:S01]  /*1490*/  LEA.HI R3, R3, R0, RZ, 0x5 ;  /* 0x0000000003037211 */ /* 0x000fe200078f28ff */
[----:B------:R-:W-:Y:S01]  /*14a0*/  IMAD R8, R15, 0x200, R8 ;  /* 0x000002000f087824 */ /* 0x000fe200078e0208 */
[----:B------:R-:W-:Y:S01]  /*14b0*/  LOP3.LUT R5, R10, R7, RZ, 0x3c, !PT ;  /* 0x000000070a057212 */ /* 0x000fe200078e3cff */
[----:B------:R-:W-:Y:S01]  /*14c0*/  IMAD R11, R12, 0x10, R13 ;  /* 0x000000100c0b7824 */ /* 0x000fe200078e020d */
[----:B------:R-:W-:Y:S01]  /*14d0*/  LOP3.LUT P0, RZ, R6, 0x2, RZ, 0xc0, !PT ;  /* 0x0000000206ff7812 */ /* 0x000fe2000780c0ff */
[----:B------:R-:W-:Y:S01]  /*14e0*/  IMAD.U32 R15, RZ, RZ, UR38 ;  /* 0x00000026ff0f7e24 */ /* 0x000fe2000f8e00ff */
[----:B------:R-:W-:Y:S01]  /*14f0*/  SHF.R.S32.HI R3, RZ, 0x5, R3 ;  /* 0x00000005ff037819 */ /* 0x000fe20000011403 */
[----:B------:R-:W-:Y:S01]  /*1500*/  IMAD.IADD R10, R8, 0x1, R5 ;  /* 0x00000001080a7824 */ /* 0x000fe200078e0205 */
[----:B------:R-:W-:Y:S01]  /*1510*/  IADD3.X R6, R14, UR4, RZ, PT, !PT ;  /* 0x000000040e067c10 */ /* 0x000fe2000bffe4ff */
[----:B------:R-:W-:Y:S01]  /*1520*/  IMAD.SHL.U32 R11, R11, 0x2, RZ ;  /* 0x000000020b0b7824 */ /* 0x000fe200078e00ff */
[----:B------:R-:W-:Y:S01]  /*1530*/  SEL R17, R17, 0xffffffe0, !P0 ;  /* 0xffffffe011117807 */ /* 0x000fe20004000000 */
[----:B------:R-:W-:Y:S01]  /*1540*/  IMAD.SHL.U32 R0, R16, 0x4, RZ ;  /* 0x0000000410007824 */ /* 0x000fe200078e00ff */
[----:B------:R-:W-:Y:S01]  /*1550*/  LEA R10, R10, UR37, 0x1 ;  /* 0x000000250a0a7c11 */ /* 0x000fe2000f8e08ff */
[----:B------:R-:W-:Y:S01]  /*1560*/  IMAD R7, R3, 0x10, R4 ;  /* 0x0000001003077824 */ /* 0x000fe200078e0204 */
[--C-:B------:R-:W-:Y:S01]  /*1570*/  IADD3 R6, R6, -UR5, -R11.reuse ;  /* 0x8000000506067c10 */ /* 0x100fe2000fffe80b */
[----:B------:R-:W-:Y:S01]  /*1580*/  IMAD.IADD R12, R14, 0x1, -R11 ;  /* 0x000000010e0c7824 */ /* 0x000fe200078e0a0b */
[----:B------:R-:W-:Y:S01]  /*1590*/  IADD3 R13, -R11, UR4, R14 ;  /* 0x000000040b0d7c10 */ /* 0x000fe2000fffe10e */
[----:B------:R-:W-:Y:S01]  /*15a0*/  IMAD.MOV.U32 R8, RZ, RZ, RZ ;  /* 0x000000ffff087224 */ /* 0x000fe200078e00ff */
[----:B------:R-:W-:Y:S01]  /*15b0*/  CS2R R66, SRZ ;  /* 0x0000000000427805 */ /* 0x000fe2000001ff00 */
[----:B------:R-:W-:Y:S01]  /*15c0*/  IMAD.MOV.U32 R3, RZ, RZ, RZ ;  /* 0x000000ffff037224 */ /* 0x000fe200078e00ff */
        /* <DEDUP_REMOVED lines=46> */
[----:B------:R-:W-:Y:S02]  /*18b0*/  LOP3.LUT R15, R15, 0x1, RZ, 0xfc, !PT ;  /* 0x000000010f0f7812 */ /* 0x000fe400078efcff */
[----:B------:R-:W-:Y:S02]  /*18c0*/  LEA R0, R0, UR37, 0x2 ;  /* 0x0000002500007c11 */ /* 0x000fe4000f8e10ff */
[----:B------:R-:W-:-:S07]  /*18d0*/  IADD3 R11, R17, 0x30400, R10 ;  /* 0x00030400110b7810 */ /* 0x000fce0007ffe00a */
.L_x_4979:
[----:B------:R-:W-:Y:S01]  /*18e0*/  ISETP.NE.AND P0, PT, R15, 0x3, PT ;  /* 0x000000030f00780c */ /* 0x000fe20003f05270 */
[----:B------:R-:W-:-:S12]  /*18f0*/  YIELD ;  /* 0x0000000000007946 */ /* 0x000fd80003800000 */
[----:B------:R-:W-:Y:S05]  /*1900*/  @!P0 BRA `(.L_x_4961) ;  /* 0x0000000000048947 */ /* 0x000fea0003800000 */
[----:B------:R-:W-:Y:S01]  /*1910*/  BPT.TRAP 0x1 ;  /* 0x000000040000795c */ /* 0x000fe20000300000 */
.L_x_4961:
[----:B------:R-:W-:Y:S02]  /*1920*/  LEA R4, R3, UR37, 0x3 ;  /* 0x0000002503047c11 */ /* 0x000fe4000f8e18ff */
[----:B------:R-:W-:-:S04]  /*1930*/  SHF.L.U32 R17, R8, 0x1f, RZ ;  /* 0x0000001f08117819 */ /* 0x000fc800000006ff */
[----:B------:R1:W2:Y:S01]  /*1940*/  SYNCS.PHASECHK.TRANS64.TRYWAIT P1, [R4+URZ+0x36410], R17 ;  /* 0x03641011040075a7 */ /* 0x0002a2000802017f */
[----:B------:R-:W-:Y:S05]  /*1950*/  @!P0 BRA `(.L_x_4962) ;  /* 0x0000000000048947 */ /* 0x000fea0003800000 */
[----:B------:R-:W-:Y:S01]  /*1960*/  BPT.TRAP 0x1 ;  /* 0x000000040000795c */ /* 0x000fe20000300000 */
.L_x_4962:
[----:B--2---:R-:W-:Y:S05]  /*1970*/  @P1 BRA `(.L_x_4963) ;  /* 0x0000000000081947 */ /* 0x004fea0003800000 */
[----:B------:R-:W2:Y:S02]  /*1980*/  SYNCS.PHASECHK.TRANS64.TRYWAIT P1, [R4+URZ+0x36410], R17 ;  /* 0x03641011040075a7 */ /* 0x000ea4000802017f */
[----:B--2---:R-:W-:Y:S05]  /*1990*/  @!P1 BRA `(.L_x_4964) ;  /* 0x0000007c00309947 */ /* 0x004fea0003800000 */
.L_x_4963:
        /* <DEDUP_REMOVED lines=103> */
.L_x_4965:
[----:B---3--:R-:W-:-:S04]  /*2010*/  SHF.L.U32 R16, R5, 0x1f, RZ ;  /* 0x0000001f05107819 */ /* 0x008fc800000006ff */
[----:B------:R3:W1:Y:S01]  /*2020*/  SYNCS.PHASECHK.TRANS64.TRYWAIT P1, [UR37+0x36430], R16 ;  /* 0x03643010ff0075a7 */ /* 0x0006620008020165 */
[----:B------:R-:W-:Y:S05]  /*2030*/  @!P0 BRA `(.L_x_4966) ;  /* 0x0000000000048947 */ /* 0x000fea0003800000 */
[----:B------:R-:W-:Y:S01]  /*2040*/  BPT.TRAP 0x1 ;  /* 0x000000040000795c */ /* 0x000fe20000300000 */
.L_x_4966:
[----:B-1----:R-:W-:Y:S05]  /*2050*/  @P1 BRA `(.L_x_4967) ;  /* 0x0000000000081947 */ /* 0x002fea0003800000 */
[----:B------:R-:W1:Y:S02]  /*2060*/  SYNCS.PHASECHK.TRANS64.TRYWAIT P1, [UR37+0x36430], R16 ;  /* 0x03643010ff0075a7 */ /* 0x000e640008020165 */
[----:B-1----:R-:W-:Y:S05]  /*2070*/  @!P1 BRA `(.L_x_4968) ;  /* 0x00000074008c9947 */ /* 0x002fea0003800000 */
.L_x_4967:
[----:B------:R-:W-:Y:S01]  /*2080*/  UIADD3 UR5, UR37, 0x2a000, URZ ;  /* 0x0002a00025057890 */ /* 0x000fe2000fffe03f */
[----:B------:R-:W-:Y:S01]  /*2090*/  WARPGROUP.ARRIVE ;  /* 0x00000000000079c5 */ /* 0x000fe20000000000 */
[----:B------:R-:W-:Y:S01]  /*20a0*/  UIADD3 UR4, UR4, 0x9000, URZ ;  /* 0x0000900004047890 */ /* 0x000fe2000fffe03f */
[----:B---3--:R-:W-:Y:S01]  /*20b0*/  IMAD.U32 R16, RZ, RZ, UR39 ;  /* 0x00000027ff107e24 */ /* 0x008fe2000f8e00ff */
[----:B------:R-:W-:Y:S01]  /*20c0*/  USHF.R.U32.HI UR5, URZ, 0x4, UR5 ;  /* 0x000000043f057899 */ /* 0x000fe20008011605 */
[----:B------:R-:W-:Y:S01]  /*20d0*/  VIADD R20, R6, UR41 ;  /* 0x0000002906147c36 */ /* 0x000fe20008000000 */
[----:B------:R-:W-:Y:S01]  /*20e0*/  USHF.R.U32.HI UR4, URZ, 0x4, UR4 ;  /* 0x000000043f047899 */ /* 0x000fe20008011604 */
[----:B------:R-:W-:Y:S01]  /*20f0*/  IMAD R19, R16, 0x40, R7 ;  /* 0x0000004010137824 */ /* 0x000fe200078e0207 */
[----:B------:R-:W-:Y:S02]  /*2100*/  ULOP3.LUT UR5, UR5, 0x3fff, URZ, 0xc0, !UPT ;  /* 0x00003fff05057892 */ /* 0x000fe4000f8ec03f */
[----:B------:R-:W-:-:S02]  /*2110*/  ULOP3.LUT UR6, UR4, 0x3fff, URZ, 0xc0, !UPT ;  /* 0x00003fff04067892 */ /* 0x000fc4000f8ec03f */
[----:B------:R-:W-:Y:S01]  /*2120*/  ULOP3.LUT UR4, UR5, 0x10000, URZ, 0xfc, !UPT ;  /* 0x0001000005047892 */ /* 0x000fe2000f8efc3f */
[----:B--2---:R-:W-:Y:S01]  /*2130*/  VIADDMNMX R17, R19, R20, R13, PT ;  /* 0x0000001413117246 */ /* 0x004fe2000380010d */
[----:B------:R-:W-:Y:S01]  /*2140*/  ULOP3.LUT UR6, UR6, 0x10000, URZ, 0xfc, !UPT ;  /* 0x0001000006067892 */ /* 0x000fe2000f8efc3f */
[----:B------:R-:W-:Y:S01]  /*2150*/  UMOV UR5, 0x40000040 ;  /* 0x4000004000057882 */ /* 0x000fe20000000000 */
[----:B------:R-:W-:Y:S02]  /*2160*/  UMOV UR7, 0x40000040 ;  /* 0x4000004000077882 */ /* 0x000fe40000000000 */
[----:B------:R-:W-:Y:S02]  /*2170*/  UIADD3 UR10, UR6, 0x2, URZ ;  /* 0x00000002060a7890 */ /* 0x000fe4000fffe03f */
[----:B------:R-:W-:Y:S01]  /*2180*/  UIADD3 UR8, UR4, 0x2, URZ ;  /* 0x0000000204087890 */ /* 0x000fe2000fffe03f */
[----:B------:R-:W-:Y:S02]  /*2190*/  UMOV UR11, 0x40000040 ;  /* 0x40000040000b7882 */ /* 0x000fe40000000000 */
[----:B------:R-:W-:Y:S01]  /*21a0*/  HGMMA.64x32x16.F32.BF16 R120, gdesc[UR4], RZ, !UPT, gsb0 ;  /* 0x00600000047879f0 */ /* 0x000fe2000c0018ff */
[----:B------:R-:W-:Y:S01]  /*21b0*/  UMOV UR9, 0x40000040 ;  /* 0x4000004000097882 */ /* 0x000fe20000000000 */
[----:B------:R-:W-:Y:S01]  /*21c0*/  UMOV UR7, 0x40000040 ;  /* 0x4000004000077882 */ /* 0x000fe20000000000 */
[----:B------:R-:W-:Y:S01]  /*21d0*/  UMOV UR5, 0x40000040 ;  /* 0x4000004000057882 */ /* 0x000fe20000000000 */
[----:B------:R-:W-:-:S06]  /*21e0*/  UISETP.GE.AND UP1, UPT, UR44, 0x1, UPT ;  /* 0x000000012c00788c */ /* 0x000fcc000bf26270 */
[----:B------:R-:W-:Y:S01]  /*21f0*/  PLOP3.LUT P1, PT, PT, PT, UP1, 0x40, 0x0 ;  /* 0x000000000000781c */ /* 0x000fe20003f2e818 */
        /* <DEDUP_REMOVED lines=75> */
[----:B------:R-:W-:Y:S05]  /*26b0*/  @P1 BRA `(.L_x_4969) ;  /* 0x0000000000641947 */ /* 0x000fea0003800000 */
        /* <DEDUP_REMOVED lines=14> */
.L_x_4971:
[----:B------:R-:W-:-:S06]  /*27a0*/  UISETP.NE.AND UP0, UPT, UR44, 0x1, UPT ;  /* 0x000000012c00788c */ /* 0x000fcc000bf05270 */
[----:B------:R-:W-:-:S05]  /*27b0*/  PLOP3.LUT P1, PT, PT, PT, UP0, 0x80, 0x0 ;  /* 0x000000000000781c */ /* 0x000fca0003f2f008 */
[----:B------:R-:W-:-:S08]  /*27c0*/  @UP0 ULDC UR5, c[0x0][0x754] ;  /* 0x0001d50000050ab9 */ /* 0x000fd00000000800 */
[----:B------:R-:W-:Y:S01]  /*27d0*/  @P1 IMAD.HI.U32 R16, R23, UR5, RZ ;  /* 0x0000000517101c27 */ /* 0x000fe2000f8e00ff */
[----:B------:R-:W-:-:S04]  /*27e0*/  @UP0 ULDC UR5, c[0x0][0x758] ;  /* 0x0001d60000050ab9 */ /* 0x000fc80000000800 */
[----:B------:R-:W-:-:S07]  /*27f0*/  @P1 SHF.R.U32.HI R23, RZ, UR5, R16 ;  /* 0x00000005ff171c19 */ /* 0x000fce0008011610 */
.L_x_4972:
[----:B------:R-:W-:Y:S05]  /*2800*/  BSYNC B0 ;  /* 0x0000000000007941 */ /* 0x000fea0003800000 */
.L_x_4970:
[----:B------:R-:W-:Y:S01]  /*2810*/  IMAD R23, R23, UR44, R12 ;  /* 0x0000002c17177c24 */ /* 0x000fe2000f8e020c */
[----:B------:R-:W-:-:S04]  /*2820*/  IADD3 R16, R19, UR4, R6 ;  /* 0x0000000413107c10 */ /* 0x000fc8000fffe006 */
[----:B------:R-:W-:Y:S02]  /*2830*/  VIADDMNMX R17, R23, UR44, R17, PT ;  /* 0x0000002c17117c46 */ /* 0x000fe4000b800111 */
[----:B------:R-:W-:-:S07]  /*2840*/  VIMNMX R16, R16, R23, !PT ;  /* 0x0000001710107248 */ /* 0x000fce0007fe0100 */
.L_x_4969:
[C---:B------:R-:W-:Y:S02]  /*2850*/  ISETP.GE.AND P1, PT, R14.reuse, 0x1, PT ;  /* 0x000000010e00780c */ /* 0x040fe40003f26270 */
[----:B------:R-:W-:Y:S02]  /*2860*/  ISETP.GE.AND P2, PT, R14, 0x2, PT ;  /* 0x000000020e00780c */ /* 0x000fe40003f46270 */
[C---:B------:R-:W-:Y:S02]  /*2870*/  ISETP.GT.AND P5, PT, R16.reuse, RZ, !P1 ;  /* 0x000000ff1000720c */ /* 0x040fe40004fa4270 */
[----:B------:R-:W-:Y:S02]  /*2880*/  ISETP.GT.AND P6, PT, R16, 0x1, !P2 ;  /* 0x000000011000780c */ /* 0x000fe400057c4270 */
[----:B------:R-:W-:Y:S02]  /*2890*/  ISETP.LT.OR P5, PT, R17, 0x1, P5 ;  /* 0x000000011100780c */ /* 0x000fe40002fa1670 */
[----:B------:R-:W-:-:S02]  /*28a0*/  ISETP.GE.AND P3, PT, R14, 0x9, PT ;  /* 0x000000090e00780c */ /* 0x000fc40003f66270 */
[----:B------:R-:W-:Y:S02]  /*28b0*/  ISETP.LT.OR P6, PT, R17, 0x2, P6 ;  /* 0x000000021100780c */ /* 0x000fe400037c1670 */
[----:B------:R-:W-:Y:S02]  /*28c0*/  FSEL R23, R136, -INF , !P5 ;  /* 0xff80000088177808 */ /* 0x000fe40006800000 */
[----:B------:R-:W-:Y:S02]  /*28d0*/  ISETP.GE.AND P4, PT, R14, 0xa, PT ;  /* 0x0000000a0e00780c */ /* 0x000fe40003f86270 */
[C---:B------:R-:W-:Y:S02]  /*28e0*/  ISETP.GT.AND P5, PT, R16.reuse, 0x8, !P3 ;  /* 0x000000081000780c */ /* 0x040fe40005fa4270 */
[----:B------:R-:W-:Y:S02]  /*28f0*/  FSEL R137, R137, -INF , !P6 ;  /* 0xff80000089897808 */ /* 0x000fe40007000000 */
[----:B------:R-:W-:-:S02]  /*2900*/  ISETP.GT.AND P6, PT, R16, 0x9, !P4 ;  /* 0x000000091000780c */ /* 0x000fc400067c4270 */
[C---:B------:R-:W-:Y:S02]  /*2910*/  ISETP.LT.OR P5, PT, R17.reuse, 0x9, P5 ;  /* 0x000000091100780c */ /* 0x040fe40002fa1670 */
[----:B------:R-:W-:Y:S02]  /*2920*/  ISETP.LT.OR P6, PT, R17, 0xa, P6 ;  /* 0x0000000a1100780c */ /* 0x000fe400037c1670 */
[----:B------:R-:W-:Y:S02]  /*2930*/  FSEL R155, R140, -INF , !P5 ;  /* 0xff8000008c9b7808 */ /* 0x000fe40006800000 */
[----:B------:R-:W-:Y:S02]  /*2940*/  ISETP.GE.AND P5, PT, R14, 0x11, PT ;  /* 0x000000110e00780c */ /* 0x000fe40003fa6270 */
[----:B------:R-:W-:Y:S02]  /*2950*/  FSEL R141, R141, -INF , !P6 ;  /* 0xff8000008d8d7808 */ /* 0x000fe40007000000 */
[----:B------:R-:W-:-:S02]  /*2960*/  ISETP.GT.AND P6, PT, R16, 0x10, !P5 ;  /* 0x000000101000780c */ /* 0x000fc40006fc4270 */
[----:B------:R-:W-:Y:S02]  /*2970*/  LOP3.LUT R2, R2, 0xfffffffb, RZ, 0xc0, !PT ;  /* 0xfffffffb02027812 */ /* 0x000fe400078ec0ff */
[----:B------:R-:W-:-:S04]  /*2980*/  ISETP.LT.OR P6, PT, R17, 0x11, P6 ;  /* 0x000000111100780c */ /* 0x000fc800037c1670 */
[----:B------:R-:W-:Y:S02]  /*2990*/  FSEL R157, R144, -INF , !P6 ;  /* 0xff800000909d7808 */ /* 0x000fe40007000000 */
[----:B------:R-:W-:-:S13]  /*29a0*/  ISETP.GE.AND P6, PT, R14, 0x12, PT ;  /* 0x000000120e00780c */ /* 0x000fda0003fc6270 */
[----:B------:R-:W-:Y:S02]  /*29b0*/  @P6 LOP3.LUT R2, R2, 0x4, RZ, 0xfc, !PT ;  /* 0x0000000402026812 */ /* 0x000fe400078efcff */
[----:B------:R-:W-:Y:S02]  /*29c0*/  ISETP.GT.AND P6, PT, R16, 0x11, !P6 ;  /* 0x000000111000780c */ /* 0x000fe400077c4270 */
        /* <DEDUP_REMOVED lines=11> */
[----:B------:R-:W-:-:S04]  /*2a80*/  ISETP.GT.AND P6, PT, R16, 0x19, !P6 ;  /* 0x000000191000780c */ /* 0x000fc800077c4270 */
[----:B------:R-:W-:Y:S01]  /*2a90*/  ISETP.LT.OR P6, PT, R17, 0x1a, P6 ;  /* 0x0000001a1100780c */ /* 0x000fe200037c1670 */
[----:B------:R-:W-:-:S03]  /*2aa0*/  VIADD R17, R19, 0x8 ;  /* 0x0000000813117836 */ /* 0x000fc60000000000 */
[----:B------:R-:W-:Y:S01]  /*2ab0*/  FSEL R149, R149, -INF , !P6 ;  /* 0xff80000095957808 */ /* 0x000fe20007000000 */
[----:B------:R-:W-:Y:S01]  /*2ac0*/  IMAD.IADD R18, R18, 0x1, R17 ;  /* 0x0000000112127824 */ /* 0x000fe200078e0211 */
[----:B------:R-:W-:Y:S02]  /*2ad0*/  PLOP3.LUT P6, PT, PT, PT, UP1, 0x40, 0x0 ;  /* 0x000000000000781c */ /* 0x000fe40003fce818 */
[----:B------:R-:W-:-:S11]  /*2ae0*/  VIADDMNMX R20, R17, R20, R13, PT ;  /* 0x0000001411147246 */ /* 0x000fd6000380010d */
        /* <DEDUP_REMOVED lines=11> */
[----:B------:R-:W-:Y:S01]  /*2ba0*/  PLOP3.LUT P6, PT, PT, PT, UP0, 0x80, 0x0 ;  /* 0x000000000000781c */ /* 0x000fe20003fcf008 */
[----:B------:R-:W-:-:S12]  /*2bb0*/  @UP0 ULDC UR4, c[0x0][0x758] ;  /* 0x0001d60000040ab9 */ /* 0x000fd80000000800 */
[----:B------:R-:W-:-:S04]  /*2bc0*/  @P6 SHF.R.U32.HI R17, RZ, UR4, R16 ;  /* 0x00000004ff116c19 */ /* 0x000fc80008011610 */
[----:B------:R-:W-:Y:S01]  /*2bd0*/  LOP3.LUT R17, RZ, R17, RZ, 0x33, !PT ;  /* 0x00000011ff117212 */ /* 0x000fe200078e33ff */
[----:B------:R-:W-:Y:S06]  /*2be0*/  BRA `(.L_x_4976) ;  /* 0x00000000001c7947 */ /* 0x000fec0003800000 */
.L_x_4975:
[----:B------:R-:W-:-:S06]  /*2bf0*/  UISETP.NE.AND UP0, UPT, UR44, 0x1, UPT ;  /* 0x000000012c00788c */ /* 0x000fcc000bf05270 */
[----:B------:R-:W-:-:S05]  /*2c00*/  PLOP3.LUT P6, PT, PT, PT, UP0, 0x80, 0x0 ;  /* 0x000000000000781c */ /* 0x000fca0003fcf008 */
[----:B------:R-:W-:-:S08]  /*2c10*/  @UP0 ULDC UR4, c[0x0][0x754] ;  /* 0x0001d50000040ab9 */ /* 0x000fd00000000800 */
[----:B------:R-:W-:Y:S01]  /*2c20*/  @P6 IMAD.HI.U32 R16, R17, UR4, RZ ;  /* 0x0000000411106c27 */ /* 0x000fe2000f8e00ff */
[----:B------:R-:W-:Y:S01]  /*2c30*/  PLOP3.LUT P6, PT, PT, PT, UP0, 0x80, 0x0 ;  /* 0x000000000000781c */ /* 0x000fe20003fcf008 */
[----:B------:R-:W-:-:S12]  /*2c40*/  @UP0 ULDC UR4, c[0x0][0x758] ;  /* 0x0001d60000040ab9 */ /* 0x000fd80000000800 */
[----:B------:R-:W-:-:S07]  /*2c50*/  @P6 SHF.R.U32.HI R17, RZ, UR4, R16 ;  /* 0x00000004ff116c19 */ /* 0x000fce0008011610 */
.L_x_4976:
[----:B------:R-:W-:Y:S05]  /*2c60*/  BSYNC B0 ;  /* 0x0000000000007941 */ /* 0x000fea0003800000 */
.L_x_4974:
[----:B------:R-:W-:-:S05]  /*2c70*/  IMAD R17, R17, UR44, R12 ;  /* 0x0000002c11117c24 */ /* 0x000fca000f8e020c */
[----:B------:R-:W-:Y:S02]  /*2c80*/  VIMNMX R18, R18, R17, !PT ;  /* 0x0000001112127248 */ /* 0x000fe40007fe0100 */
[----:B------:R-:W-:-:S07]  /*2c90*/  VIADDMNMX R20, R17, UR44, R20, PT ;  /* 0x0000002c11147c46 */ /* 0x000fce000b800114 */
.L_x_4973:
[C---:B------:R-:W-:Y:S01]  /*2ca0*/  ISETP.GT.AND P2, PT, R18.reuse, 0x1, !P2 ;  /* 0x000000011200780c */ /* 0x040fe20005744270 */
[--C-:B----4-:R-:W-:Y:S01]  /*2cb0*/  FFMA.FTZ R144, R145, UR45, -R22.reuse ;  /* 0x0000002d91907c23 */ /* 0x110fe20008010816 */
[--C-:B------:R-:W-:Y:S01]  /*2cc0*/  FFMA.FTZ R140, R141, UR45, -R22.reuse ;  /* 0x0000002d8d8c7c23 */ /* 0x100fe20008010816 */
[----:B------:R-:W-:Y:S01]  /*2cd0*/  ISETP.GT.AND P3, PT, R18, 0x8, !P3 ;  /* 0x000000081200780c */ /* 0x000fe20005f64270 */
[--C-:B------:R-:W-:Y:S01]  /*2ce0*/  FFMA.FTZ R136, R137, UR45, -R22.reuse ;  /* 0x0000002d89887c23 */ /* 0x100fe20008010816 */
[----:B------:R-:W-:Y:S01]  /*2cf0*/  ISETP.LT.OR P2, PT, R20, 0x2, P2 ;  /* 0x000000021400780c */ /* 0x000fe20001741670 */
[--C-:B------:R-:W-:Y:S01]  /*2d00*/  FFMA.FTZ R17, R23, UR45, -R22.reuse ;  /* 0x0000002d17117c23 */ /* 0x100fe20008010816 */
[----:B------:R-:W-:Y:S01]  /*2d10*/  ISETP.GE.AND P6, PT, R14, 0x12, PT ;  /* 0x000000120e00780c */ /* 0x000fe20003fc6270 */
[--C-:B------:R-:W-:Y:S01]  /*2d20*/  FFMA.FTZ R19, R155, UR45, -R22.reuse ;  /* 0x0000002d9b137c23 */ /* 0x100fe20008010816 */
[----:B------:R-:W-:Y:S01]  /*2d30*/  FSEL R16, R139, -INF , !P2 ;  /* 0xff8000008b107808 */ /* 0x000fe20005000000 */
[--C-:B------:R-:W-:Y:S01]  /*2d40*/  FFMA.FTZ R139, R148, UR45, -R22.reuse ;  /* 0x0000002d948b7c23 */ /* 0x100fe20008010816 */
[----:B------:R-:W-:Y:S01]  /*2d50*/  LEA R148, R7, UR37, 0x2 ;  /* 0x0000002507947c11 */ /* 0x000fe2000f8e10ff */
[--C-:B------:R-:W-:Y:S01]  /*2d60*/  FFMA.FTZ R23, R157, UR45, -R22.reuse ;  /* 0x0000002d9d177c23 */ /* 0x100fe20008010816 */
[----:B------:R-:W-:Y:S01]  /*2d70*/  ISETP.LT.OR P3, PT, R20, 0x9, P3 ;  /* 0x000000091400780c */ /* 0x000fe20001f61670 */
[--C-:B-----5:R-:W-:Y:S01]  /*2d80*/  FFMA.FTZ R137, R16, UR45, -R21.reuse ;  /* 0x0000002d10897c23 */ /* 0x120fe20008010815 */
[C---:B------:R-:W-:Y:S01]  /*2d90*/  ISETP.GT.AND P5, PT, R18.reuse, 0x10, !P5 ;  /* 0x000000101200780c */ /* 0x040fe20006fa4270 */
[----:B------:R-:W1:Y:S01]  /*2da0*/  LDS R145, [R148+0x30200] ;  /* 0x0302000094917984 */ /* 0x000e620000000800 */
[C---:B------:R-:W-:Y:S01]  /*2db0*/  ISETP.GT.AND P4, PT, R18.reuse, 0x9, !P4 ;  /* 0x000000091200780c */ /* 0x040fe20006784270 */
[----:B------:R-:W-:Y:S01]  /*2dc0*/  FFMA.FTZ R22, R149, UR45, -R22 ;  /* 0x0000002d95167c23 */ /* 0x000fe20008010816 */
[----:B------:R-:W-:Y:S01]  /*2dd0*/  ISETP.GT.AND P2, PT, R18, 0x11, !P6 ;  /* 0x000000111200780c */ /* 0x000fe20007744270 */
[----:B------:R-:W2:Y:S01]  /*2de0*/  LDS R141, [R148+0x30220] ;  /* 0x03022000948d7984 */ /* 0x000ea20000000800 */
[----:B------:R-:W-:Y:S01]  /*2df0*/  ISETP.GE.AND P6, PT, R14, 0x1a, PT ;  /* 0x0000001a0e00780c */ /* 0x000fe20003fc6270 */
[----:B------:R-:W3:Y:S01]  /*2e00*/  MUFU.EX2 R17, R17 ;  /* 0x0000001100117308 */ /* 0x000ee20000000800 */
[----:B------:R-:W-:Y:S01]  /*2e10*/  FSEL R142, R142, -INF , !P3 ;  /* 0xff8000008e8e7808 */ /* 0x000fe20005800000 */
[----:B------:R-:W-:Y:S01]  /*2e20*/  USHF.R.U32.HI UR6, URZ, 0x4, UR42 ;  /* 0x000000043f067899 */ /* 0x000fe2000801162a */
[----:B------:R-:W-:Y:S01]  /*2e30*/  ISETP.GE.AND P3, PT, R14, 0x19, PT ;  /* 0x000000190e00780c */ /* 0x000fe20003f66270 */
[----:B------:R-:W-:Y:S01]  /*2e40*/  UMOV UR11, 0x80000020 ;  /* 0x80000020000b7882 */ /* 0x000fe20000000000 */
[----:B------:R-:W-:Y:S01]  /*2e50*/  ISETP.LT.OR P5, PT, R20, 0x11, P5 ;  /* 0x000000111400780c */ /* 0x000fe20002fa1670 */
[--C-:B------:R-:W-:Y:S01]  /*2e60*/  FFMA.FTZ R142, R142, UR45, -R21.reuse ;  /* 0x0000002d8e8e7c23 */ /* 0x100fe20008010815 */
[----:B------:R-:W-:Y:S01]  /*2e70*/  ISETP.GT.AND P1, PT, R18, RZ, !P1 ;  /* 0x000000ff1200720c */ /* 0x000fe20004f24270 */
[----:B------:R-:W-:Y:S01]  /*2e80*/  MUFU.EX2 R136, R136 ;  /* 0x0000008800887308 */ /* 0x000fe20000000800 */
[----:B------:R-:W-:Y:S01]  /*2e90*/  ISETP.LT.OR P4, PT, R20, 0xa, P4 ;  /* 0x0000000a1400780c */ /* 0x000fe20002781670 */
[----:B------:R-:W-:Y:S01]  /*2ea0*/  ULOP3.LUT UR6, UR6, 0x3fff, URZ, 0xc0, !UPT ;  /* 0x00003fff06067892 */ /* 0x000fe2000f8ec03f */
[C---:B------:R-:W-:Y:S01]  /*2eb0*/  ISETP.GT.AND P6, PT, R18.reuse, 0x19, !P6 ;  /* 0x000000191200780c */ /* 0x040fe200077c4270 */
[----:B------:R-:W-:Y:S01]  /*2ec0*/  UMOV UR9, 0x40000040 ;  /* 0x4000004000097882 */ /* 0x000fe20000000000 */
[----:B------:R-:W-:Y:S01]  /*2ed0*/  ISETP.GT.AND P3, PT, R18, 0x18, !P3 ;  /* 0x000000181200780c */ /* 0x000fe20005f64270 */
[----:B------:R-:W-:Y:S01]  /*2ee0*/  ULOP3.LUT UR12, UR6, 0x1000000, URZ, 0xfc, !UPT ;  /* 0x01000000060c7892 */ /* 0x000fe2000f8efc3f */
[----:B------:R-:W-:Y:S01]  /*2ef0*/  FSEL R146, R146, -INF , !P5 ;  /* 0xff80000092927808 */ /* 0x000fe20006800000 */
[----:B------:R-:W4:Y:S01]  /*2f00*/  MUFU.EX2 R19, R19 ;  /* 0x0000001300137308 */ /* 0x000f220000000800 */
[----:B------:R-:W-:Y:S01]  /*2f10*/  FSEL R16, R143, -INF , !P4 ;  /* 0xff8000008f107808 */ /* 0x000fe20006000000 */
[----:B------:R-:W-:Y:S01]  /*2f20*/  UMOV UR13, 0x80000020 ;  /* 0x80000020000d7882 */ /* 0x000fe20000000000 */
[C---:B------:R-:W-:Y:S01]  /*2f30*/  ISETP.LT.OR P1, PT, R20.reuse, 0x1, P1 ;  /* 0x000000011400780c */ /* 0x040fe20000f21670 */
[----:B------:R-:W-:Y:S01]  /*2f40*/  UMOV UR15, 0x40000040 ;  /* 0x40000040000f7882 */ /* 0x000fe20000000000 */
[----:B------:R-:W-:Y:S01]  /*2f50*/  ISETP.LT.OR P6, PT, R20, 0x1a, P6 ;  /* 0x0000001a1400780c */ /* 0x000fe200037c1670 */
[--C-:B------:R-:W-:Y:S01]  /*2f60*/  FFMA.FTZ R143, R16, UR45, -R21.reuse ;  /* 0x0000002d108f7c23 */ /* 0x100fe20008010815 */
[C---:B------:R-:W-:Y:S01]  /*2f70*/  ISETP.LT.OR P2, PT, R20.reuse, 0x12, P2 ;  /* 0x000000121400780c */ /* 0x040fe20001741670 */
[----:B------:R-:W5:Y:S01]  /*2f80*/  MUFU.EX2 R140, R140 ;  /* 0x0000008c008c7308 */ /* 0x000f620000000800 */
[----:B------:R-:W-:Y:S01]  /*2f90*/  ISETP.LT.OR P3, PT, R20, 0x19, P3 ;  /* 0x000000191400780c */ /* 0x000fe20001f61670 */
[----:B------:R-:W-:Y:S01]  /*2fa0*/  FFMA.FTZ R20, R146, UR45, -R21 ;  /* 0x0000002d92147c23 */ /* 0x000fe20008010815 */
[----:B------:R-:W-:Y:S01]  /*2fb0*/  FSEL R18, R138, -INF , !P1 ;  /* 0xff8000008a127808 */ /* 0x000fe20004800000 */
[----:B------:R-:W-:Y:S01]  /*2fc0*/  UMOV UR10, UR12 ;  /* 0x0000000c000a7c82 */ /* 0x000fe20008000000 */
[----:B------:R-:W-:-:S02]  /*2fd0*/  FSEL R146, R151, -INF , !P6 ;  /* 0xff80000097927808 */ /* 0x000fc40007000000 */
[----:B------:R-:W-:Y:S01]  /*2fe0*/  FSEL R16, R147, -INF , !P2 ;  /* 0xff80000093107808 */ /* 0x000fe20005000000 */
[--C-:B------:R-:W-:Y:S01]  /*2ff0*/  FFMA.FTZ R147, R18, UR45, -R21.reuse ;  /* 0x0000002d12937c23 */ /* 0x100fe20008010815 */
[----:B------:R-:W-:Y:S01]  /*3000*/  FSEL R150, R150, -INF , !P3 ;  /* 0xff80000096967808 */ /* 0x000fe20005800000 */
[----:B------:R-:W-:Y:S01]  /*3010*/  FFMA.FTZ R146, R146, UR45, -R21 ;  /* 0x0000002d92927c23 */ /* 0x000fe20008010815 */
[----:B-1----:R-:W-:Y:S01]  /*3020*/  FADD.FTZ R120, R120, -R145 ;  /* 0x8000009178787221 */ /* 0x002fe20000010000 */
[----:B------:R-:W-:Y:S01]  /*3030*/  FFMA.FTZ R149, R16, UR45, -R21 ;  /* 0x0000002d10957c23 */ /* 0x000fe20008010815 */
[----:B------:R-:W-:Y:S01]  /*3040*/  FADD.FTZ R121, R121, -R145 ;  /* 0x8000009179797221 */ /* 0x000fe20000010000 */
[----:B------:R-:W-:Y:S01]  /*3050*/  FFMA.FTZ R16, R150, UR45, -R21 ;  /* 0x0000002d96107c23 */ /* 0x000fe20008010815 */
[--C-:B------:R-:W-:Y:S01]  /*3060*/  FADD.FTZ R124, R124, -R145.reuse ;  /* 0x800000917c7c7221 */ /* 0x100fe20000010000 */
[--C-:B------:R-:W-:Y:S01]  /*3070*/  FADD.FTZ R125, R125, -R145.reuse ;  /* 0x800000917d7d7221 */ /* 0x100fe20000010000 */
[--C-:B------:R-:W-:Y:S01]  /*3080*/  FADD.FTZ R128, R128, -R145.reuse ;  /* 0x8000009180807221 */ /* 0x100fe20000010000 */
[--C-:B------:R-:W-:Y:S01]  /*3090*/  FADD.FTZ R129, R129, -R145.reuse ;  /* 0x8000009181817221 */ /* 0x100fe20000010000 */
[--C-:B------:R-:W-:Y:S01]  /*30a0*/  FADD.FTZ R132, R132, -R145.reuse ;  /* 0x8000009184847221 */ /* 0x100fe20000010000 */
[----:B------:R-:W1:Y:S01]  /*30b0*/  MUFU.EX2 R23, R23 ;  /* 0x0000001700177308 */ /* 0x000e620000000800 */
[----:B------:R-:W-:Y:S01]  /*30c0*/  FADD.FTZ R145, R133, -R145 ;  /* 0x8000009185917221 */ /* 0x000fe20000010000 */
[--C-:B--2---:R-:W-:Y:S01]  /*30d0*/  FADD.FTZ R148, R123, -R141.reuse ;  /* 0x8000008d7b947221 */ /* 0x104fe20000010000 */
[--C-:B------:R-:W-:Y:S01]  /*30e0*/  FADD.FTZ R123, R126, -R141.reuse ;  /* 0x8000008d7e7b7221 */ /* 0x100fe20000010000 */
[--C-:B------:R-:W-:Y:S01]  /*30f0*/  FADD.FTZ R126, R127, -R141.reuse ;  /* 0x8000008d7f7e7221 */ /* 0x100fe20000010000 */
[--C-:B------:R-:W-:Y:S01]  /*3100*/  FADD.FTZ R127, R130, -R141.reuse ;  /* 0x8000008d827f7221 */ /* 0x100fe20000010000 */
[--C-:B------:R-:W-:Y:S01]  /*3110*/  FADD.FTZ R130, R131, -R141.reuse ;  /* 0x8000008d83827221 */ /* 0x100fe20000010000 */
[----:B---3--:R-:W-:Y:S01]  /*3120*/  FMUL.FTZ R120, R17, R120 ;  /* 0x0000007811787220 */ /* 0x008fe20000410000 */
[----:B------:R-:W2:Y:S01]  /*3130*/  MUFU.EX2 R144, R144 ;  /* 0x0000009000907308 */ /* 0x000ea20000000800 */
[----:B----4-:R-:W-:Y:S01]  /*3140*/  FMUL.FTZ R124, R19, R124 ;  /* 0x0000007c137c7220 */ /* 0x010fe20000410000 */
[----:B-----5:R-:W-:Y:S01]  /*3150*/  F2FP.BF16.F32.PACK_AB R18, R140, R19 ;  /* 0x000000138c12723e */ /* 0x020fe200000010ff */
[--C-:B------:R-:W-:Y:S01]  /*3160*/  FADD.FTZ R122, R122, -R141.reuse ;  /* 0x8000008d7a7a7221 */ /* 0x100fe20000010000 */
[----:B------:R-:W-:Y:S01]  /*3170*/  R2UR UR7, R9 ;  /* 0x00000000090772ca */ /* 0x000fe200000e0000 */
[--C-:B------:R-:W-:Y:S01]  /*3180*/  FADD.FTZ R134, R134, -R141.reuse ;  /* 0x8000008d86867221 */ /* 0x100fe20000010000 */
[----:B------:R-:W-:Y:S01]  /*3190*/  FADD.FTZ R135, R135, -R141 ;  /* 0x8000008d87877221 */ /* 0x000fe20000010000 */
[----:B------:R-:W-:Y:S01]  /*31a0*/  FMUL.FTZ R121, R136, R121 ;  /* 0x0000007988797220 */ /* 0x000fe20000410000 */
[----:B------:R-:W3:Y:S01]  /*31b0*/  MUFU.EX2 R22, R22 ;  /* 0x0000001600167308 */ /* 0x000ee20000000800 */
[----:B-1----:R-:W-:Y:S01]  /*31c0*/  FMUL.FTZ R128, R23, R128 ;  /* 0x0000008017807220 */ /* 0x002fe20000410000 */
[----:B------:R-:W-:-:S06]  /*31d0*/  FMUL.FTZ R125, R140, R125 ;  /* 0x0000007d8c7d7220 */ /* 0x000fcc0000410000 */
[----:B------:R-:W-:Y:S01]  /*31e0*/  MUFU.EX2 R137, R137 ;  /* 0x0000008900897308 */ /* 0x000fe20000000800 */
[----:B------:R-:W-:Y:S01]  /*31f0*/  ULEA UR4, UR7, UR37, 0xd ;  /* 0x0000002507047291 */ /* 0x000fe2000f8e683f */
[----:B--2---:R-:W-:Y:S01]  /*3200*/  FMUL.FTZ R129, R144, R129 ;  /* 0x0000008190817220 */ /* 0x004fe20000410000 */
[----:B------:R-:W-:Y:S02]  /*3210*/  UIMAD UR7, UR7, 0x3000, UR37 ;  /* 0x00003000070778a4 */ /* 0x000fe4000f8e0225 */
[----:B------:R-:W-:Y:S02]  /*3220*/  UIADD3 UR5, UR4, 0x2a000, URZ ;  /* 0x0002a00004057890 */ /* 0x000fe4000fffe03f */
[----:B------:R-:W-:Y:S01]  /*3230*/  USHF.R.U32.HI UR7, URZ, 0x4, UR7 ;  /* 0x000000043f077899 */ /* 0x000fe20008011607 */
[----:B------:R-:W1:Y:S01]  /*3240*/  MUFU.EX2 R142, R142 ;  /* 0x0000008e008e7308 */ /* 0x000e620000000800 */
[----:B---3--:R-:W-:Y:S01]  /*3250*/  FMUL.FTZ R145, R22, R145 ;  /* 0x0000009116917220 */ /* 0x008fe20000410000 */
[----:B------:R-:W-:-:S02]  /*3260*/  USHF.R.U32.HI UR5, URZ, 0x4, UR5 ;  /* 0x000000043f057899 */ /* 0x000fc40008011605 */
[----:B------:R-:W-:Y:S02]  /*3270*/  ULOP3.LUT UR14, UR7, 0x3fff, URZ, 0xc0, !UPT ;  /* 0x00003fff070e7892 */ /* 0x000fe4000f8ec03f */
[----:B------:R-:W-:Y:S02]  /*3280*/  ULOP3.LUT UR6, UR5, 0x3fff, URZ, 0xc0, !UPT ;  /* 0x00003fff05067892 */ /* 0x000fe4000f8ec03f */
[----:B------:R-:W2:Y:S01]  /*3290*/  MUFU.EX2 R143, R143 ;  /* 0x0000008f008f7308 */ /* 0x000ea20000000800 */
[----:B------:R-:W-:-:S04]  /*32a0*/  R2UR UR5, R152 ;  /* 0x00000000980572ca */ /* 0x000fc800000e0000 */
[----:B------:R-:W-:-:S03]  /*32b0*/  UMOV UR8, UR6 ;  /* 0x0000000600087c82 */ /* 0x000fc60008000000 */
[----:B------:R-:W3:Y:S01]  /*32c0*/  MUFU.EX2 R21, R149 ;  /* 0x0000009500157308 */ /* 0x000ee20000000800 */
[----:B-1----:R-:W-:-:S05]  /*32d0*/  FMUL.FTZ R123, R142, R123 ;  /* 0x0000007b8e7b7220 */ /* 0x002fca0000410000 */
[----:B------:R-:W-:Y:S02]  /*32e0*/  USHF.R.U32.HI UR5, URZ, 0x4, UR5 ;  /* 0x000000043f057899 */ /* 0x000fe40008011605 */
[----:B------:R-:W1:Y:S01]  /*32f0*/  MUFU.EX2 R147, R147 ;  /* 0x0000009300937308 */ /* 0x000e620000000800 */
[C---:B--2---:R-:W-:Y:S01]  /*3300*/  F2FP.BF16.F32.PACK_AB R19, R143.reuse, R142 ;  /* 0x0000008e8f13723e */ /* 0x044fe200000010ff */
[----:B------:R-:W-:Y:S01]  /*3310*/  FMUL.FTZ R126, R143, R126 ;  /* 0x0000007e8f7e7220 */ /* 0x000fe20000410000 */
[----:B------:R-:W-:-:S05]  /*3320*/  ULOP3.LUT UR5, UR5, 0x3fff, URZ, 0xc0, !UPT ;  /* 0x00003fff05057892 */ /* 0x000fca000f8ec03f */
[----:B------:R-:W2:Y:S01]  /*3330*/  MUFU.EX2 R139, R139 ;  /* 0x0000008b008b7308 */ /* 0x000ea20000000800 */
[----:B---3--:R-:W-:-:S07]  /*3340*/  FMUL.FTZ R130, R21, R130 ;  /* 0x0000008215827220 */ /* 0x008fce0000410000 */
[----:B------:R3:W4:Y:S01]  /*3350*/  MUFU.EX2 R138, R20 ;  /* 0x00000014008a7308 */ /* 0x0007220000000800 */
[----:B-1----:R-:W-:-:S07]  /*3360*/  FMUL.FTZ R122, R147, R122 ;  /* 0x0000007a937a7220 */ /* 0x002fce0000410000 */
[----:B------:R1:W5:Y:S01]  /*3370*/  MUFU.EX2 R133, R16 ;  /* 0x0000001000857308 */ /* 0x0003620000000800 */
[----:B---3--:R-:W-:Y:S01]  /*3380*/  F2FP.BF16.F32.PACK_AB R20, R144, R23 ;  /* 0x000000179014723e */ /* 0x008fe200000010ff */
[----:B--2---:R-:W-:Y:S01]  /*3390*/  FMUL.FTZ R132, R139, R132 ;  /* 0x000000848b847220 */ /* 0x004fe20000410000 */
[----:B------:R-:W-:-:S05]  /*33a0*/  F2FP.BF16.F32.PACK_AB R22, R22, R139 ;  /* 0x0000008b1616723e */ /* 0x000fca00000010ff */
[----:B------:R-:W2:Y:S01]  /*33b0*/  MUFU.EX2 R146, R146 ;  /* 0x0000009200927308 */ /* 0x000ea20000000800 */
[----:B-1----:R-:W-:Y:S01]  /*33c0*/  F2FP.BF16.F32.PACK_AB R16, R136, R17 ;  /* 0x000000118810723e */ /* 0x002fe200000010ff */
[----:B----4-:R-:W-:Y:S01]  /*33d0*/  FMUL.FTZ R131, R138, R127 ;  /* 0x0000007f8a837220 */ /* 0x010fe20000410000 */
[----:B------:R-:W-:Y:S01]  /*33e0*/  F2FP.BF16.F32.PACK_AB R17, R137, R147 ;  /* 0x000000938911723e */ /* 0x000fe200000010ff */
[----:B------:R-:W-:Y:S01]  /*33f0*/  BAR.SYNC.DEFER_BLOCKING 0x9, 0x180 ;  /* 0x0246000000007b1d */ /* 0x000fe20000010000 */
[----:B------:R-:W-:Y:S01]  /*3400*/  F2FP.BF16.F32.PACK_AB R21, R21, R138 ;  /* 0x0000008a1515723e */ /* 0x000fe200000010ff */
[----:B------:R-:W-:Y:S01]  /*3410*/  FMUL.FTZ R127, R137, R148 ;  /* 0x00000094897f7220 */ /* 0x000fe20000410000 */
[----:B-----5:R-:W-:Y:S01]  /*3420*/  FMUL.FTZ R134, R133, R134 ;  /* 0x0000008685867220 */ /* 0x020fe20000410000 */
[C---:B--2---:R-:W-:Y:S01]  /*3430*/  F2FP.BF16.F32.PACK_AB R23, R146.reuse, R133 ;  /* 0x000000859217723e */ /* 0x044fe200000010ff */
[----:B------:R-:W-:Y:S01]  /*3440*/  FMUL.FTZ R135, R146, R135 ;  /* 0x0000008792877220 */ /* 0x000fe20000410000 */
[----:B------:R1:W-:Y:S04]  /*3450*/  STSM.16.M88.4 [R10+0x30400], R16 ;  /* 0x030400100a007844 */ /* 0x0003e80000000200 */
[----:B------:R2:W-:Y:S01]  /*3460*/  STSM.16.M88.4 [R11], R20 ;  /* 0x000000140b007844 */ /* 0x0005e20000000200 */
[----:B------:R-:W-:Y:S01]  /*3470*/  @!PT LDS RZ, [RZ] ;  /* 0x00000000fffff984 */ /* 0x000fe20000000800 */
[----:B------:R-:W-:Y:S01]  /*3480*/  @!PT LDS RZ, [RZ] ;  /* 0x00000000fffff984 */ /* 0x000fe20000000800 */
[----:B------:R-:W-:Y:S01]  /*3490*/  @!PT LDS RZ, [RZ] ;  /* 0x00000000fffff984 */ /* 0x000fe20000000800 */
[----:B------:R-:W-:Y:S01]  /*34a0*/  @!PT LDS RZ, [RZ] ;  /* 0x00000000fffff984 */ /* 0x000fe20000000800 */
[----:B------:R3:W-:Y:S06]  /*34b0*/  MEMBAR.ALL.CTA ;  /* 0x0000000000007992 */ /* 0x0007ec0000008000 */
[----:B---3--:R-:W3:Y:S01]  /*34c0*/  FENCE.VIEW.ASYNC.S ;  /* 0x00000000000073c6 */ /* 0x008ee20000000000 */
[----:B-1----:R-:W-:-:S02]  /*34d0*/  F2FP.BF16.F32.PACK_AB R16, R121, R120 ;  /* 0x000000787910723e */ /* 0x002fc400000010ff */
[----:B------:R-:W-:Y:S02]  /*34e0*/  F2FP.BF16.F32.PACK_AB R18, R125, R124 ;  /* 0x0000007c7d12723e */ /* 0x000fe400000010ff */
[----:B------:R-:W-:Y:S02]  /*34f0*/  F2FP.BF16.F32.PACK_AB R17, R127, R122 ;  /* 0x0000007a7f11723e */ /* 0x000fe400000010ff */
[----:B------:R-:W-:Y:S02]  /*3500*/  F2FP.BF16.F32.PACK_AB R19, R126, R123 ;  /* 0x0000007b7e13723e */ /* 0x000fe400000010ff */
[----:B--2---:R-:W-:Y:S02]  /*3510*/  F2FP.BF16.F32.PACK_AB R20, R129, R128 ;  /* 0x000000808114723e */ /* 0x004fe400000010ff */
[----:B------:R-:W-:Y:S02]  /*3520*/  F2FP.BF16.F32.PACK_AB R22, R145, R132 ;  /* 0x000000849116723e */ /* 0x000fe400000010ff */
[----:B------:R-:W-:-:S02]  /*3530*/  F2FP.BF16.F32.PACK_AB R21, R130, R131 ;  /* 0x000000838215723e */ /* 0x000fc400000010ff */
[----:B------:R-:W-:Y:S01]  /*3540*/  F2FP.BF16.F32.PACK_AB R23, R135, R134 ;  /* 0x000000868717723e */ /* 0x000fe200000010ff */
        /* <DEDUP_REMOVED lines=75> */
.L_x_4977:
        /* <DEDUP_REMOVED lines=59> */
.L_x_4978:
        /* <DEDUP_REMOVED lines=63> */
.L_x_4953:
        /* <DEDUP_REMOVED lines=25> */
.L_x_4981:
        /* <DEDUP_REMOVED lines=20> */
.L_x_4982:
        /* <DEDUP_REMOVED lines=18> */
.L_x_4983:
        /* <DEDUP_REMOVED lines=18> */
.L_x_4984:
        /* <DEDUP_REMOVED lines=137> */
.L_x_4986:
[----:B------:R-:W-:Y:S05]  /*4f40*/  BSYNC B0 ;  /* 0x0000000000007941 */ /* 0x000fea0003800000 */
.L_x_4985:
[----:B------:R-:W-:-:S04]  /*4f50*/  DEPBAR.LE SB0, 0x0 ;  /* 0x000080000000791a */ /* 0x000fc80000000000 */
[----:B------:R-:W-:Y:S05]  /*4f60*/  EXIT ;  /* 0x000000000000794d */ /* 0x000fea0003800000 */
.L_x_4980:
        /* <DEDUP_REMOVED lines=53> */
.L_x_4988:
[----:B------:R-:W-:Y:S05]  /*52c0*/  BSYNC B0 ;  /* 0x0000000000007941 */ /* 0x000fea0003800000 */
.L_x_4987:
        /* <DEDUP_REMOVED lines=16> */
.L_x_4990:
[----:B------:R-:W-:Y:S05]  /*53d0*/  BSYNC B0 ;  /* 0x0000000000007941 */ /* 0x000fea0003800000 */
.L_x_4989:
        /* <DEDUP_REMOVED lines=16> */
.L_x_4992:
[----:B------:R-:W-:Y:S05]  /*54e0*/  BSYNC B0 ;  /* 0x0000000000007941 */ /* 0x000fea0003800000 */
.L_x_4991:
        /* <DEDUP_REMOVED lines=17> */
.L_x_4994:
[----:B------:R-:W-:Y:S05]  /*5600*/  BSYNC B0 ;  /* 0x0000000000007941 */ /* 0x000fea0003800000 */
.L_x_4993:
        /* <DEDUP_REMOVED lines=17> */
.L_x_4996:
[----:B------:R-:W-:Y:S05]  /*5720*/  BSYNC B0 ;  /* 0x0000000000007941 */ /* 0x000fea0003800000 */
.L_x_4995:
        /* <DEDUP_REMOVED lines=29> */
.L_x_4998:
[----:B------:R-:W-:Y:S05]  /*5900*/  BSYNC B0 ;  /* 0x0000000000007941 */ /* 0x000fea0003800000 */
.L_x_4997:
        /* <DEDUP_REMOVED lines=13> */
.L_x_5000:
[----:B------:R-:W-:Y:S05]  /*59e0*/  BSYNC B0 ;  /* 0x0000000000007941 */ /* 0x000fea0003800000 */
.L_x_4999:
        /* <DEDUP_REMOVED lines=15> */
.L_x_5002:
[----:B------:R-:W-:Y:S05]  /*5ae0*/  BSYNC B0 ;  /* 0x0000000000007941 */ /* 0x000fea0003800000 */
.L_x_5001:
        /* <DEDUP_REMOVED lines=15> */
.L_x_5004:
[----:B------:R-:W-:Y:S05]  /*5be0*/  BSYNC B0 ;  /* 0x0000000000007941 */ /* 0x000fea0003800000 */
.L_x_5003:
        /* <DEDUP_REMOVED lines=15> */
.L_x_5006:
[----:B------:R-:W-:Y:S05]  /*5ce0*/  BSYNC B0 ;  /* 0x0000000000007941 */ /* 0x000fea0003800000 */
.L_x_5005:
        /* <DEDUP_REMOVED lines=15> */
.L_x_5008:
[----:B------:R-:W-:Y:S05]  /*5de0*/  BSYNC B0 ;  /* 0x0000000000007941 */ /* 0x000fea0003800000 */
.L_x_5007:
        /* <DEDUP_REMOVED lines=15> */
.L_x_5010:
[----:B------:R-:W-:Y:S05]  /*5ee0*/  BSYNC B0 ;  /* 0x0000000000007941 */ /* 0x000fea0003800000 */
.L_x_5009:
[----:B------:R-:W-:Y:S05]  /*5ef0*/  EXIT ;  /* 0x000000000000794d */ /* 0x000fea0003800000 */
.L_x_4950:
        /* <DEDUP_REMOVED lines=41> */
.L_x_5014:
        /* <DEDUP_REMOVED lines=39> */
.L_x_5017:
[----:B------:R-:W-:Y:S05]  /*6400*/  BSYNC B1 ;  /* 0x0000000000017941 */ /* 0x000fea0003800000 */
.L_x_5016:
        /* <DEDUP_REMOVED lines=18> */
.L_x_5019:
[----:B------:R-:W-:Y:S05]  /*6530*/  BSYNC B1 ;  /* 0x0000000000017941 */ /* 0x000fea0003800000 */
.L_x_5018:
        /* <DEDUP_REMOVED lines=19> */
.L_x_5021:
[----:B------:R-:W-:Y:S05]  /*6670*/  BSYNC B1 ;  /* 0x0000000000017941 */ /* 0x000fea0003800000 */
.L_x_5020:
[----:B------:R-:W-:Y:S06]  /*6680*/  BAR.ARV 0xa, 0xa0 ;  /* 0x0282800000007b1d */ /* 0x000fec0000002000 */
[----:B------:R-:W-:Y:S04]  /*6690*/  BSSY B1, `(.L_x_5022) ;  /* 0x0000003000017945 */ /* 0x000fe80003800000 */
[----:B------:R-:W-:Y:S05]  /*66a0*/  @!P0 BRA `(.L_x_5023) ;  /* 0x0000000000048947 */ /* 0x000fea0003800000 */
[----:B------:R-:W-:-:S04]  /*66b0*/  DEPBAR.LE SB0, 0x1 ;  /* 0x000080400000791a */ /* 0x000fc80000000000 */
.L_x_5023:
[----:B------:R-:W-:Y:S05]  /*66c0*/  BSYNC B1 ;  /* 0x0000000000017941 */ /* 0x000fea0003800000 */
.L_x_5022:
[----:B------:R-:W-:Y:S06]  /*66d0*/  BAR.ARV 0xb, 0xa0 ;  /* 0x02c2800000007b1d */ /* 0x000fec0000002000 */
[----:B------:R-:W-:Y:S04]  /*66e0*/  BSSY B1, `(.L_x_5024) ;  /* 0x0000003000017945 */ /* 0x000fe80003800000 */
[----:B------:R-:W-:Y:S05]  /*66f0*/  @!P0 BRA `(.L_x_5025) ;  /* 0x0000000000048947 */ /* 0x000fea0003800000 */
[----:B------:R-:W-:-:S04]  /*6700*/  DEPBAR.LE SB0, 0x0 ;  /* 0x000080000000791a */ /* 0x000fc80000000000 */
.L_x_5025:
[----:B------:R-:W-:Y:S05]  /*6710*/  BSYNC B1 ;  /* 0x0000000000017941 */ /* 0x000fea0003800000 */
.L_x_5024:
[----:B------:R-:W-:Y:S06]  /*6720*/  BAR.ARV 0xc, 0xa0 ;  /* 0x0302800000007b1d */ /* 0x000fec0000002000 */
[----:B------:R-:W-:Y:S01]  /*6730*/  UIADD3 UR12, UR5, 0x1, URZ ;  /* 0x00000001050c7890 */ /* 0x000fe2000fffe03f */
[----:B------:R-:W-:Y:S11]  /*6740*/  BRA `(.L_x_5026) ;  /* 0x0000000000047947 */ /* 0x000ff60003800000 */
.L_x_5015:
[----:B------:R-:W-:-:S05]  /*6750*/  UMOV UR12, UR5 ;  /* 0x00000005000c7c82 */ /* 0x000fca0008000000 */
.L_x_5026:
        /* <DEDUP_REMOVED lines=21> */
.L_x_5047:
        /* <DEDUP_REMOVED lines=22> */
.L_x_5028:
[----:B------:R-:W-:Y:S05]  /*6a10*/  BSYNC B1 ;  /* 0x0000000000017941 */ /* 0x000fea0003800000 */
.L_x_5027:
        /* <DEDUP_REMOVED lines=12> */
.L_x_5030:
[----:B------:R-:W-:Y:S05]  /*6ae0*/  BSYNC B1 ;  /* 0x0000000000017941 */ /* 0x000fea0003800000 */
.L_x_5029:
        /* <DEDUP_REMOVED lines=13> */
.L_x_5032:
[----:B------:R-:W-:Y:S05]  /*6bc0*/  BSYNC B1 ;  /* 0x0000000000017941 */ /* 0x000fea0003800000 */
.L_x_5031:
[----:B------:R-:W-:Y:S06]  /*6bd0*/  BAR.ARV 0xa, 0xa0 ;  /* 0x0282800000007b1d */ /* 0x000fec0000002000 */
[----:B------:R-:W-:Y:S04]  /*6be0*/  BSSY B1, `(.L_x_5033) ;  /* 0x0000003000017945 */ /* 0x000fe80003800000 */
[----:B------:R-:W-:Y:S05]  /*6bf0*/  @!P0 BRA `(.L_x_5034) ;  /* 0x0000000000048947 */ /* 0x000fea0003800000 */
[----:B------:R-:W-:-:S04]  /*6c00*/  DEPBAR.LE SB0, 0x1 ;  /* 0x000080400000791a */ /* 0x000fc80000000000 */
.L_x_5034:
[----:B------:R-:W-:Y:S05]  /*6c10*/  BSYNC B1 ;  /* 0x0000000000017941 */ /* 0x000fea0003800000 */
.L_x_5033:
[----:B------:R-:W-:Y:S06]  /*6c20*/  BAR.ARV 0xb, 0xa0 ;  /* 0x02c2800000007b1d */ /* 0x000fec0000002000 */
[----:B------:R-:W-:Y:S04]  /*6c30*/  BSSY B1, `(.L_x_5035) ;  /* 0x0000003000017945 */ /* 0x000fe80003800000 */
[----:B------:R-:W-:Y:S05]  /*6c40*/  @!P0 BRA `(.L_x_5036) ;  /* 0x0000000000048947 */ /* 0x000fea0003800000 */
[----:B------:R-:W-:-:S04]  /*6c50*/  DEPBAR.LE SB0, 0x0 ;  /* 0x000080000000791a */ /* 0x000fc80000000000 */
.L_x_5036:
[----:B------:R-:W-:Y:S05]  /*6c60*/  BSYNC B1 ;  /* 0x0000000000017941 */ /* 0x000fea0003800000 */
.L_x_5035:
        /* <DEDUP_REMOVED lines=13> */
.L_x_5038:
[----:B------:R-:W-:Y:S05]  /*6d40*/  BSYNC B1 ;  /* 0x0000000000017941 */ /* 0x000fea0003800000 */
.L_x_5037:
        /* <DEDUP_REMOVED lines=12> */
.L_x_5040:
[----:B------:R-:W-:Y:S05]  /*6e10*/  BSYNC B1 ;  /* 0x0000000000017941 */ /* 0x000fea0003800000 */
.L_x_5039:
        /* <DEDUP_REMOVED lines=13> */
.L_x_5042:
[----:B------:R-:W-:Y:S05]  /*6ef0*/  BSYNC B1 ;  /* 0x0000000000017941 */ /* 0x000fea0003800000 */
.L_x_5041:
[----:B------:R-:W-:Y:S06]  /*6f00*/  BAR.ARV 0xa, 0xa0 ;  /* 0x0282800000007b1d */ /* 0x000fec0000002000 */
[----:B------:R-:W-:Y:S04]  /*6f10*/  BSSY B1, `(.L_x_5043) ;  /* 0x0000003000017945 */ /* 0x000fe80003800000 */
[----:B------:R-:W-:Y:S05]  /*6f20*/  @!P0 BRA `(.L_x_5044) ;  /* 0x0000000000048947 */ /* 0x000fea0003800000 */
[----:B------:R-:W-:-:S04]  /*6f30*/  DEPBAR.LE SB0, 0x1 ;  /* 0x000080400000791a */ /* 0x000fc80000000000 */
.L_x_5044:
[----:B------:R-:W-:Y:S05]  /*6f40*/  BSYNC B1 ;  /* 0x0000000000017941 */ /* 0x000fea0003800000 */
.L_x_5043:
[----:B------:R-:W-:Y:S01]  /*6f50*/  UIADD3 UR12, UR12, 0x2, URZ ;  /* 0x000000020c0c7890 */ /* 0x000fe2000fffe03f */
[----:B------:R-:W-:Y:S06]  /*6f60*/  BAR.ARV 0xb, 0xa0 ;  /* 0x02c2800000007b1d */ /* 0x000fec0000002000 */
[----:B------:R-:W-:Y:S01]  /*6f70*/  UISETP.GE.AND UP0, UPT, UR12, UR8, UPT ;  /* 0x000000080c00728c */ /* 0x000fe2000bf06270 */
[----:B------:R-:W-:Y:S04]  /*6f80*/  BSSY B1, `(.L_x_5045) ;  /* 0x0000003000017945 */ /* 0x000fe80003800000 */
[----:B------:R-:W-:Y:S06]  /*6f90*/  @!P0 BRA `(.L_x_5046) ;  /* 0x0000000000048947 */ /* 0x000fec0003800000 */
[----:B------:R-:W-:-:S04]  /*6fa0*/  DEPBAR.LE SB0, 0x0 ;  /* 0x000080000000791a */ /* 0x000fc80000000000 */
.L_x_5046:
[----:B------:R-:W-:Y:S05]  /*6fb0*/  BSYNC B1 ;  /* 0x0000000000017941 */ /* 0x000fea0003800000 */
.L_x_5045:
[----:B------:R-:W-:Y:S06]  /*6fc0*/  BAR.ARV 0xc, 0xa0 ;  /* 0x0302800000007b1d */ /* 0x000fec0000002000 */
[----:B------:R-:W-:Y:S01]  /*6fd0*/  PLOP3.LUT P1, PT, PT, PT, UP0, 0x80, 0x0 ;  /* 0x000000000000781c */ /* 0x000fe20003f2f008 */
[----:B------:R-:W-:Y:S02]  /*6fe0*/  UIADD3 UR24, UR24, 0x6000, URZ ;  /* 0x0000600018187890 */ /* 0x000fe4000fffe03f */
[----:B------:R-:W-:-:S10]  /*6ff0*/  UIADD3 UR4, UR4, 0x6000, URZ ;  /* 0x0000600004047890 */ /* 0x000fd4000fffe03f */
[----:B------:R-:W-:Y:S05]  /*7000*/  @!P1 BRA `(.L_x_5047) ;  /* 0xfffffff800289947 */ /* 0x000fea000383ffff */
[----:B------:R-:W-:Y:S05]  /*7010*/  BRA `(.L_x_5013) ;  /* 0x0000002400587947 */ /* 0x000fea0003800000 */
.L_x_5012:
        /* <DEDUP_REMOVED lines=34> */
.L_x_5049:
        /* <DEDUP_REMOVED lines=50> */
.L_x_5078:
        /* <DEDUP_REMOVED lines=9> */
.L_x_5052:
        /* <DEDUP_REMOVED lines=115> */
.L_x_5063:
[----:B-1----:R-:W-:-:S05]  /*7d20*/  IMAD.MOV.U32 R6, RZ, RZ, 0x1 ;  /* 0x00000001ff067424 */ /* 0x002fca00078e00ff */
[----:B------:R-:W-:-:S04]  /*7d30*/  SHF.L.U32 R6, R6, 0x1f, RZ ;  /* 0x0000001f06067819 */ /* 0x000fc800000006ff */
[----:B------:R-:W1:Y:S02]  /*7d40*/  SYNCS.PHASECHK.TRANS64.TRYWAIT P1, [R0+URZ+0x36438], R6 ;  /* 0x03643806000075a7 */ /* 0x000e64000802017f */
[----:B-123--:R-:W-:Y:S05]  /*7d50*/  @!P1 BRA `(.L_x_5055) ;  /* 0x00000018007c9947 */ /* 0x00efea0003800000 */
.L_x_5079:
[----:B------:R-:W-:Y:S05]  /*7d60*/  @P0 BRA `(.L_x_5056) ;  /* 0x0000000000140947 */ /* 0x000fea0003800000 */
[----:B------:R-:W-:Y:S01]  /*7d70*/  ISETP.NE.AND P1, PT, R20, RZ, PT ;  /* 0x000000ff1400720c */ /* 0x000fe20003f25270 */
[----:B------:R-:W-:-:S04]  /*7d80*/  IMAD.MOV.U32 R3, RZ, RZ, 0x6100 ;  /* 0x00006100ff037424 */ /* 0x000fc800078e00ff */
[----:B------:R2:W-:Y:S08]  /*7d90*/  SYNCS.ARRIVE.TRANS64 RZ, [R0+URZ+0x36430], R3 ;  /* 0x0364300300ff79a7 */ /* 0x0005f0000800003f */
[----:B------:R-:W-:Y:S05]  /*7da0*/  @!P1 BRA `(.L_x_5056) ;  /* 0x0000000000049947 */ /* 0x000fea0003800000 */
[----:B------:R-:W-:Y:S01]  /*7db0*/  BPT.TRAP 0x1 ;  /* 0x000000040000795c */ /* 0x000fe20000300000 */
.L_x_5056:
        /* <DEDUP_REMOVED lines=48> */
.L_x_5080:
[----:B------:R-:W-:Y:S05]  /*80c0*/  @P0 BRA `(.L_x_5058) ;  /* 0x0000000000140947 */ /* 0x000fea0003800000 */
[----:B------:R-:W-:Y:S01]  /*80d0*/  ISETP.NE.AND P1, PT, R20, RZ, PT ;  /* 0x000000ff1400720c */ /* 0x000fe20003f25270 */
[----:B--2---:R-:W-:-:S04]  /*80e0*/  IMAD.MOV.U32 R3, RZ, RZ, 0x6100 ;  /* 0x00006100ff037424 */ /* 0x004fc800078e00ff */
[----:B------:R3:W-:Y:S08]  /*80f0*/  SYNCS.ARRIVE.TRANS64 RZ, [R0+URZ+0x36418], R3 ;  /* 0x0364180300ff79a7 */ /* 0x0007f0000800003f */
[----:B------:R-:W-:Y:S05]  /*8100*/  @!P1 BRA `(.L_x_5058) ;  /* 0x0000000000049947 */ /* 0x000fea0003800000 */
[----:B------:R-:W-:Y:S01]  /*8110*/  BPT.TRAP 0x1 ;  /* 0x000000040000795c */ /* 0x000fe20000300000 */
.L_x_5058:
        /* <DEDUP_REMOVED lines=44> */
.L_x_5081:
[----:B------:R-:W-:Y:S05]  /*83e0*/  @P0 BRA `(.L_x_5060) ;  /* 0x0000000000140947 */ /* 0x000fea0003800000 */
[----:B------:R-:W-:Y:S01]  /*83f0*/  ISETP.NE.AND P1, PT, R20, RZ, PT ;  /* 0x000000ff1400720c */ /* 0x000fe20003f25270 */
[----:B--2---:R-:W-:-:S04]  /*8400*/  IMAD.MOV.U32 R29, RZ, RZ, 0x6100 ;  /* 0x00006100ff1d7424 */ /* 0x004fc800078e00ff */
[----:B------:R3:W-:Y:S08]  /*8410*/  SYNCS.ARRIVE.TRANS64 RZ, [R0+URZ+0x36430], R29 ;  /* 0x0364301d00ff79a7 */ /* 0x0007f0000800003f */
[----:B------:R-:W-:Y:S05]  /*8420*/  @!P1 BRA `(.L_x_5060) ;  /* 0x0000000000049947 */ /* 0x000fea0003800000 */
[----:B------:R-:W-:Y:S01]  /*8430*/  BPT.TRAP 0x1 ;  /* 0x000000040000795c */ /* 0x000fe20000300000 */
.L_x_5060:
        /* <DEDUP_REMOVED lines=37> */
.L_x_5083:
[----:B------:R-:W-:Y:S05]  /*8690*/  @P0 BRA `(.L_x_5062) ;  /* 0x0000000000140947 */ /* 0x000fea0003800000 */
[----:B------:R-:W-:Y:S01]  /*86a0*/  ISETP.NE.AND P1, PT, R20, RZ, PT ;  /* 0x000000ff1400720c */ /* 0x000fe20003f25270 */
[----:B----4-:R-:W-:-:S04]  /*86b0*/  IMAD.MOV.U32 R5, RZ, RZ, 0x6100 ;  /* 0x00006100ff057424 */ /* 0x010fc800078e00ff */
[----:B------:R5:W-:Y:S08]  /*86c0*/  SYNCS.ARRIVE.TRANS64 RZ, [R0+URZ+0x36410], R5 ;  /* 0x0364100500ff79a7 */ /* 0x000bf0000800003f */
[----:B------:R-:W-:Y:S05]  /*86d0*/  @!P1 BRA `(.L_x_5062) ;  /* 0x0000000000049947 */ /* 0x000fea0003800000 */
[----:B------:R-:W-:Y:S01]  /*86e0*/  BPT.TRAP 0x1 ;  /* 0x000000040000795c */ /* 0x000fe20000300000 */
.L_x_5062:
        /* <DEDUP_REMOVED lines=22> */
[----:B----45:R-:W-:Y:S01]  /*8850*/  IMAD.U32 R5, RZ, RZ, UR9 ;  /* 0x00000009ff057e24 */ /* 0x030fe2000f8e00ff */
        /* <DEDUP_REMOVED lines=21> */
.L_x_5054:
[----:B------:R-:W-:Y:S01]  /*89b0*/  ISETP.NE.AND P1, PT, R19, RZ, PT ;  /* 0x000000ff1300720c */ /* 0x000fe20003f25270 */
[----:B------:R-:W-:Y:S02]  /*89c0*/  IMAD.MOV.U32 R5, RZ, RZ, 0x1 ;  /* 0x00000001ff057424 */ /* 0x000fe400078e00ff */
[----:B------:R-:W-:-:S10]  /*89d0*/  IMAD.MOV.U32 R4, RZ, RZ, R15 ;  /* 0x000000ffff047224 */ /* 0x000fd400078e000f */
[----:B------:R-:W-:Y:S05]  /*89e0*/  @!P1 BRA `(.L_x_5053) ;  /* 0x0000000400889947 */ /* 0x000fea0003800000 */
[----:B------:R-:W4:Y:S02]  /*89f0*/  SYNCS.PHASECHK.TRANS64.TRYWAIT P1, [R0+URZ+0x36438], R6 ;  /* 0x03643806000075a7 */ /* 0x000f24000802017f */
[----:B----4-:R-:W-:Y:S05]  /*8a00*/  @!P1 BRA `(.L_x_5064) ;  /* 0x0000000c00a49947 */ /* 0x010fea0003800000 */
.L_x_5084:
[----:B------:R-:W-:Y:S05]  /*8a10*/  @P0 BRA `(.L_x_5065) ;  /* 0x0000000000140947 */ /* 0x000fea0003800000 */
[----:B------:R-:W-:Y:S01]  /*8a20*/  ISETP.NE.AND P1, PT, R20, RZ, PT ;  /* 0x000000ff1400720c */ /* 0x000fe20003f25270 */
[----:B------:R-:W-:-:S04]  /*8a30*/  IMAD.MOV.U32 R5, RZ, RZ, 0x6100 ;  /* 0x00006100ff057424 */ /* 0x000fc800078e00ff */
[----:B------:R5:W-:Y:S08]  /*8a40*/  SYNCS.ARRIVE.TRANS64 RZ, [R0+URZ+0x36430], R5 ;  /* 0x0364300500ff79a7 */ /* 0x000bf0000800003f */
[----:B------:R-:W-:Y:S05]  /*8a50*/  @!P1 BRA `(.L_x_5065) ;  /* 0x0000000000049947 */ /* 0x000fea0003800000 */
[----:B------:R-:W-:Y:S01]  /*8a60*/  BPT.TRAP 0x1 ;  /* 0x000000040000795c */ /* 0x000fe20000300000 */
.L_x_5065:
[----:B-----5:R-:W5:Y:S01]  /*8a70*/  LDC.64 R4, c[0x0][0x728] ;  /* 0x0001ca00ff047b82 */ /* 0x020f620000000a00 */
[----:B------:R-:W-:Y:S01]  /*8a80*/  IMAD.SHL.U32 R16, R21, 0x40, RZ ;  /* 0x0000004015107824 */ /* 0x000fe200078e00ff */
[----:B------:R-:W-:Y:S01]  /*8a90*/  R2UR UR24, R0 ;  /* 0x00000000001872ca */ /* 0x000fe200000e0000 */
[----:B------:R-:W-:Y:S01]  /*8aa0*/  UMOV UR32, 0x0 ;  /* 0x0000000000207882 */ /* 0x000fe20000000000 */
[----:B------:R-:W-:Y:S01]  /*8ab0*/  UMOV UR33, 0x14f00000 ;  /* 0x14f0000000217882 */ /* 0x000fe20000000000 */
[----:B------:R-:W-:Y:S01]  /*8ac0*/  UMOV UR18, URZ ;  /* 0x0000003f00127c82 */ /* 0x000fe20008000000 */
[C---:B-1--4-:R-:W-:Y:S01]  /*8ad0*/  IADD3 R6, P1, R16.reuse, UR14, RZ ;  /* 0x0000000e10067c10 */ /* 0x052fe2000ff3e0ff */
        /* <DEDUP_REMOVED lines=13> */
[C---:B-----5:R-:W-:Y:S01]  /*8bb0*/  LEA R4, P2, R6.reuse, R4, 0x2 ;  /* 0x0000000406047211 */ /* 0x060fe200078410ff */
        /* <DEDUP_REMOVED lines=20> */
.L_x_5085:
[----:B-1----:R-:W-:Y:S01]  /*8d00*/  IMAD.MOV.U32 R5, RZ, RZ, RZ ;  /* 0x000000ffff057224 */ /* 0x002fe200078e00ff */
[----:B------:R-:W-:Y:S06]  /*8d10*/  @P0 BRA `(.L_x_5067) ;  /* 0x0000000000140947 */ /* 0x000fec0003800000 */
[----:B------:R-:W-:Y:S01]  /*8d20*/  ISETP.NE.AND P1, PT, R20, RZ, PT ;  /* 0x000000ff1400720c */ /* 0x000fe20003f25270 */
[----:B------:R-:W-:-:S04]  /*8d30*/  IMAD.MOV.U32 R17, RZ, RZ, 0x6100 ;  /* 0x00006100ff117424 */ /* 0x000fc800078e00ff */
[----:B------:R1:W-:Y:S08]  /*8d40*/  SYNCS.ARRIVE.TRANS64 RZ, [R0+URZ+0x36418], R17 ;  /* 0x0364181100ff79a7 */ /* 0x0003f0000800003f */
[----:B------:R-:W-:Y:S05]  /*8d50*/  @!P1 BRA `(.L_x_5067) ;  /* 0x0000000000049947 */ /* 0x000fea0003800000 */
[----:B------:R-:W-:Y:S01]  /*8d60*/  BPT.TRAP 0x1 ;  /* 0x000000040000795c */ /* 0x000fe20000300000 */
.L_x_5067:
        /* <DEDUP_REMOVED lines=42> */
.L_x_5053:
[----:B------:R-:W-:-:S04]  /*9010*/  SHF.L.U32 R3, R5, 0x1f, RZ ;  /* 0x0000001f05037819 */ /* 0x000fc800000006ff */
[----:B------:R-:W4:Y:S02]  /*9020*/  SYNCS.PHASECHK.TRANS64.TRYWAIT P1, [R0+URZ+0x36438], R3 ;  /* 0x03643803000075a7 */ /* 0x000f24000802017f */
[----:B----4-:R-:W-:Y:S05]  /*9030*/  @!P1 BRA `(.L_x_5068) ;  /* 0x0000000800409947 */ /* 0x010fea0003800000 */
.L_x_5086:
[----:B------:R-:W-:Y:S05]  /*9040*/  @P0 BRA `(.L_x_5069) ;  /* 0x0000000000180947 */ /* 0x000fea0003800000 */
[----:B------:R-:W5:Y:S01]  /*9050*/  S2R R2, SR_TID.X ;  /* 0x0000000000027919 */ /* 0x000f620000002100 */
[----:B----4-:R-:W-:-:S04]  /*9060*/  IMAD.MOV.U32 R3, RZ, RZ, 0x6100 ;  /* 0x00006100ff037424 */ /* 0x010fc800078e00ff */
[----:B------:R4:W-:Y:S01]  /*9070*/  SYNCS.ARRIVE.TRANS64 RZ, [R0+URZ+0x36430], R3 ;  /* 0x0364300300ff79a7 */ /* 0x0009e2000800003f */
[----:B-----5:R-:W-:-:S13]  /*9080*/  LOP3.LUT P0, RZ, R2, 0x1f, RZ, 0xc0, !PT ;  /* 0x0000001f02ff7812 */ /* 0x020fda000780c0ff */
[----:B----4-:R-:W-:Y:S05]  /*9090*/  @!P0 BRA `(.L_x_5069) ;  /* 0x0000000000048947 */ /* 0x010fea0003800000 */
[----:B------:R-:W-:Y:S01]  /*90a0*/  BPT.TRAP 0x1 ;  /* 0x000000040000795c */ /* 0x000fe20000300000 */
.L_x_5069:
        /* <DEDUP_REMOVED lines=43> */
.L_x_5050:
[----:B------:R-:W-:Y:S05]  /*9360*/  BSYNC B1 ;  /* 0x0000000000017941 */ /* 0x000fea0003800000 */
.L_x_5048:
[----:B------:R-:W-:-:S03]  /*9370*/  UMOV UR7, 0xffffffff ;  /* 0xffffffff00077882 */ /* 0x000fc60000000000 */
[----:B------:R-:W-:Y:S05]  /*9380*/  BRA.DIV UR7, `(.L_x_5070) ;  /* 0x0000000607807947 */ /* 0x000fea000b800000 */
[----:B------:R-:W-:-:S13]  /*9390*/  ELECT P6, URZ, PT ;  /* 0x00000000003f782f */ /* 0x000fda00038c0000 */
.L_x_5089:
[----:B------:R-:W-:Y:S05]  /*93a0*/  @!P6 BRA `(.L_x_5013) ;  /* 0x000000000074e947 */ /* 0x000fea0003800000 */
[----:B------:R-:W-:-:S06]  /*93b0*/  ULOP3.LUT UR7, UR38, 0x2, URZ, 0xfc, !UPT ;  /* 0x0000000226077892 */ /* 0x000fcc000f8efc3f */
[----:B------:R-:W-:-:S05]  /*93c0*/  IMAD.U32 R0, RZ, RZ, UR7 ;  /* 0x00000007ff007e24 */ /* 0x000fca000f8e00ff */
[----:B------:R-:W-:-:S13]  /*93d0*/  ISETP.NE.AND P2, PT, R0, 0x3, PT ;  /* 0x000000030000780c */ /* 0x000fda0003f45270 */
[----:B------:R-:W-:Y:S05]  /*93e0*/  @!P2 BRA `(.L_x_5071) ;  /* 0x000000000004a947 */ /* 0x000fea0003800000 */
[----:B------:R-:W-:Y:S01]  /*93f0*/  BPT.TRAP 0x1 ;  /* 0x000000040000795c */ /* 0x000fe20000300000 */
.L_x_5071:
        /* <DEDUP_REMOVED lines=15> */
.L_x_5090:
[----:B------:R-:W2:Y:S02]  /*94f0*/  SYNCS.PHASECHK.TRANS64.TRYWAIT P0, [R3+URZ], R0 ;  /* 0x00000000030075a7 */ /* 0x000ea4000800017f */
[----:B--2---:R-:W-:Y:S05]  /*9500*/  @!P0 BRA `(.L_x_5073) ;  /* 0x0000000400548947 */ /* 0x004fea0003800000 */
.L_x_5091:
[----:B------:R-:W-:Y:S05]  /*9510*/  @!P2 BRA `(.L_x_5074) ;  /* 0x000000000004a947 */ /* 0x000fea0003800000 */
[----:B------:R-:W-:Y:S01]  /*9520*/  BPT.TRAP 0x1 ;  /* 0x000000040000795c */ /* 0x000fe20000300000 */
.L_x_5074:
[----:B------:R-:W-:-:S07]  /*9530*/  SHF.L.U32 R5, R5, 0x1f, RZ ;  /* 0x0000001f05057819 */ /* 0x000fce00000006ff */
.L_x_5075:
[----:B---3--:R3:W4:Y:S02]  /*9540*/  SYNCS.PHASECHK.TRANS64.TRYWAIT P0, [R4+URZ+0x36438], R5 ;  /* 0x03643805040075a7 */ /* 0x008724000800017f */
[----:B----4-:R-:W-:Y:S05]  /*9550*/  @!P0 NANOSLEEP.SYNCS 0x989680 ;  /* 0x009896800000895d */ /* 0x010fea0003900000 */
[----:B------:R-:W4:Y:S02]  /*9560*/  @!P0 SYNCS.PHASECHK.TRANS64 P0, [R4+URZ+0x36438], R5 ;  /* 0x03643805040085a7 */ /* 0x000f24000800007f */
[----:B----4-:R-:W-:Y:S05]  /*9570*/  @!P0 BRA `(.L_x_5075) ;  /* 0xfffffffc00f08947 */ /* 0x010fea000383ffff */
.L_x_5013:
[----:B------:R-:W-:Y:S05]  /*9580*/  BSYNC B0 ;  /* 0x0000000000007941 */ /* 0x000fea0003800000 */
.L_x_5011:
[----:B------:R-:W-:Y:S05]  /*9590*/  EXIT ;  /* 0x000000000000794d */ /* 0x000fea0003800000 */
.L_x_4958:
[----:B------:R-:W-:Y:S02]  /*95a0*/  IMAD.MOV.U32 R12, RZ, RZ, RZ ;  /* 0x000000ffff0c7224 */ /* 0x000fe400078e00ff */
[----:B------:R-:W-:Y:S02]  /*95b0*/  IMAD.MOV.U32 R11, RZ, RZ, 0x1f ;  /* 0x0000001fff0b7424 */ /* 0x000fe400078e00ff */
[----:B------:R-:W-:-:S07]  /*95c0*/  IMAD.MOV.U32 R15, RZ, RZ, -0x1 ;  /* 0xffffffffff0f7424 */ /* 0x000fce00078e00ff */
[----:B------:R-:W-:Y:S05]  /*95d0*/  WARPSYNC.COLLECTIVE R15, `(.L_x_5076) ;  /* 0x000000000f087348 */ /* 0x000fea0003c00000 */
[----:B------:R1:W2:Y:S02]  /*95e0*/  SHFL.IDX P6, R14, R13, R12, R11 ;  /* 0x0000000c0d0e7389 */ /* 0x0002a400000c000b */
[----:B-12---:R-:W-:Y:S01]  /*95f0*/  ENDCOLLECTIVE ;  /* 0x000000000000791b */ /* 0x006fe20003800000 */
.L_x_5076:
[----:B------:R-:W-:Y:S05]  /*9600*/  BRA `(.L_x_5077) ;  /* 0xffffff7800b47947 */ /* 0x000fea000383ffff */
.L_x_4960:
[----:B--2---:R2:W3:Y:S02]  /*9610*/  SYNCS.PHASECHK.TRANS64.TRYWAIT P0, [R153+URZ+0x36400], R10 ;  /* 0x0364000a990075a7 */ /* 0x0044e4000800017f */
[----:B---3--:R-:W-:Y:S05]  /*9620*/  @!P0 NANOSLEEP.SYNCS 0x989680 ;  /* 0x009896800000895d */ /* 0x008fea0003900000 */
[----:B------:R-:W3:Y:S02]  /*9630*/  @!P0 SYNCS.PHASECHK.TRANS64 P0, [R153+URZ+0x36400], R10 ;  /* 0x0364000a990085a7 */ /* 0x000ee4000800007f */
[----:B---3--:R-:W-:Y:S05]  /*9640*/  @!P0 BRA `(.L_x_4960) ;  /* 0xfffffffc00f08947 */ /* 0x008fea000383ffff */
[----:B------:R-:W-:Y:S05]  /*9650*/  BRA `(.L_x_4959) ;  /* 0xffffff7800ec7947 */ /* 0x000fea000383ffff */
.L_x_4964:
[----:B--2---:R2:W3:Y:S02]  /*9660*/  SYNCS.PHASECHK.TRANS64.TRYWAIT P1, [R4+URZ+0x36410], R17 ;  /* 0x03641011040075a7 */ /* 0x0044e4000802017f */
[----:B---3--:R-:W-:Y:S05]  /*9670*/  @!P1 NANOSLEEP.SYNCS 0x989680 ;  /* 0x009896800000995d */ /* 0x008fea0003900000 */
[----:B------:R-:W3:Y:S02]  /*9680*/  @!P1 SYNCS.PHASECHK.TRANS64 P1, [R4+URZ+0x36410], R17 ;  /* 0x03641011040095a7 */ /* 0x000ee4000802007f */
[----:B---3--:R-:W-:Y:S05]  /*9690*/  @!P1 BRA `(.L_x_4964) ;  /* 0xfffffffc00f09947 */ /* 0x008fea000383ffff */
[----:B------:R-:W-:Y:S05]  /*96a0*/  BRA `(.L_x_4963) ;  /* 0xffffff8000bc7947 */ /* 0x000fea000383ffff */
.L_x_4968:
[----:B------:R1:W1:Y:S02]  /*96b0*/  SYNCS.PHASECHK.TRANS64.TRYWAIT P1, [R153+URZ+0x36430], R16 ;  /* 0x03643010990075a7 */ /* 0x000264000802017f */
[----:B-1----:R-:W-:Y:S05]  /*96c0*/  @!P1 NANOSLEEP.SYNCS 0x989680 ;  /* 0x009896800000995d */ /* 0x002fea0003900000 */
[----:B------:R-:W1:Y:S02]  /*96d0*/  @!P1 SYNCS.PHASECHK.TRANS64 P1, [R153+URZ+0x36430], R16 ;  /* 0x03643010990095a7 */ /* 0x000e64000802007f */
[----:B-1----:R-:W-:Y:S05]  /*96e0*/  @!P1 BRA `(.L_x_4968) ;  /* 0xfffffffc00f09947 */ /* 0x002fea000383ffff */
[----:B------:R-:W-:Y:S05]  /*96f0*/  BRA `(.L_x_4967) ;  /* 0xffffff8800607947 */ /* 0x000fea000383ffff */
.L_x_5051:
[----:B-1----:R1:W2:Y:S02]  /*9700*/  SYNCS.PHASECHK.TRANS64.TRYWAIT P1, [R0+URZ+0x36420], R6 ;  /* 0x03642006000075a7 */ /* 0x0022a4000802017f */
[----:B--2---:R-:W-:Y:S05]  /*9710*/  @!P1 NANOSLEEP.SYNCS 0x989680 ;  /* 0x009896800000995d */ /* 0x004fea0003900000 */
[----:B------:R-:W2:Y:S02]  /*9720*/  @!P1 SYNCS.PHASECHK.TRANS64 P1, [R0+URZ+0x36420], R6 ;  /* 0x03642006000095a7 */ /* 0x000ea4000802007f */
[----:B--2---:R-:W-:Y:S05]  /*9730*/  @!P1 BRA `(.L_x_5051) ;  /* 0xfffffffc00f09947 */ /* 0x004fea000383ffff */
[----:B------:R-:W-:Y:S05]  /*9740*/  BRA `(.L_x_5078) ;  /* 0xffffffdc00847947 */ /* 0x000fea000383ffff */
.L_x_5055:
[----:B-1----:R1:W2:Y:S02]  /*9750*/  SYNCS.PHASECHK.TRANS64.TRYWAIT P1, [R0+URZ+0x36438], R6 ;  /* 0x03643806000075a7 */ /* 0x0022a4000802017f */
[----:B--2---:R-:W-:Y:S05]  /*9760*/  @!P1 NANOSLEEP.SYNCS 0x989680 ;  /* 0x009896800000995d */ /* 0x004fea0003900000 */
[----:B------:R-:W2:Y:S02]  /*9770*/  @!P1 SYNCS.PHASECHK.TRANS64 P1, [R0+URZ+0x36438], R6 ;  /* 0x03643806000095a7 */ /* 0x000ea4000802007f */
[----:B--2---:R-:W-:Y:S05]  /*9780*/  @!P1 BRA `(.L_x_5055) ;  /* 0xfffffffc00f09947 */ /* 0x004fea000383ffff */
[----:B------:R-:W-:Y:S05]  /*9790*/  BRA `(.L_x_5079) ;  /* 0xffffffe400707947 */ /* 0x000fea000383ffff */
.L_x_5057:
[----:B--2---:R2:W3:Y:S02]  /*97a0*/  SYNCS.PHASECHK.TRANS64.TRYWAIT P1, [R0+URZ+0x36428], R3 ;  /* 0x03642803000075a7 */ /* 0x0044e4000802017f */
[----:B---3--:R-:W-:Y:S05]  /*97b0*/  @!P1 NANOSLEEP.SYNCS 0x989680 ;  /* 0x009896800000995d */ /* 0x008fea0003900000 */
[----:B------:R-:W3:Y:S02]  /*97c0*/  @!P1 SYNCS.PHASECHK.TRANS64 P1, [R0+URZ+0x36428], R3 ;  /* 0x03642803000095a7 */ /* 0x000ee4000802007f */
[----:B---3--:R-:W-:Y:S05]  /*97d0*/  @!P1 BRA `(.L_x_5057) ;  /* 0xfffffffc00f09947 */ /* 0x008fea000383ffff */
[----:B------:R-:W-:Y:S05]  /*97e0*/  BRA `(.L_x_5080) ;  /* 0xffffffe800347947 */ /* 0x000fea000383ffff */
.L_x_5059:
[----:B--2---:R2:W3:Y:S02]  /*97f0*/  SYNCS.PHASECHK.TRANS64.TRYWAIT P1, [R0+URZ+0x36438], R29 ;  /* 0x0364381d000075a7 */ /* 0x0044e4000802017f */
[----:B---3--:R-:W-:Y:S05]  /*9800*/  @!P1 NANOSLEEP.SYNCS 0x989680 ;  /* 0x009896800000995d */ /* 0x008fea0003900000 */
[----:B------:R-:W3:Y:S02]  /*9810*/  @!P1 SYNCS.PHASECHK.TRANS64 P1, [R0+URZ+0x36438], R29 ;  /* 0x0364381d000095a7 */ /* 0x000ee4000802007f */
[----:B---3--:R-:W-:Y:S05]  /*9820*/  @!P1 BRA `(.L_x_5059) ;  /* 0xfffffffc00f09947 */ /* 0x008fea000383ffff */
[----:B------:R-:W-:Y:S05]  /*9830*/  BRA `(.L_x_5081) ;  /* 0xffffffe800e87947 */ /* 0x000fea000383ffff */
.L_x_5061:
[----:B------:R-:W-:-:S07]  /*9840*/  SHF.L.U32 R5, R7, 0x1f, RZ ;  /* 0x0000001f07057819 */ /* 0x000fce00000006ff */
.L_x_5082:
[----:B----4-:R4:W5:Y:S02]  /*9850*/  SYNCS.PHASECHK.TRANS64.TRYWAIT P1, [R0+URZ+0x36420], R5 ;  /* 0x03642005000075a7 */ /* 0x010964000802017f */
[----:B-----5:R-:W-:Y:S05]  /*9860*/  @!P1 NANOSLEEP.SYNCS 0x989680 ;  /* 0x009896800000995d */ /* 0x020fea0003900000 */
[----:B------:R-:W5:Y:S02]  /*9870*/  @!P1 SYNCS.PHASECHK.TRANS64 P1, [R0+URZ+0x36420], R5 ;  /* 0x03642005000095a7 */ /* 0x000f64000802007f */
[----:B-----5:R-:W-:Y:S05]  /*9880*/  @!P1 BRA `(.L_x_5082) ;  /* 0xfffffffc00f09947 */ /* 0x020fea000383ffff */
[----:B------:R-:W-:Y:S05]  /*9890*/  BRA `(.L_x_5083) ;  /* 0xffffffec007c7947 */ /* 0x000fea000383ffff */
.L_x_5064:
[----:B----4-:R4:W5:Y:S02]  /*98a0*/  SYNCS.PHASECHK.TRANS64.TRYWAIT P1, [R0+URZ+0x36438], R6 ;  /* 0x03643806000075a7 */ /* 0x010964000802017f */
[----:B-----5:R-:W-:Y:S05]  /*98b0*/  @!P1 NANOSLEEP.SYNCS 0x989680 ;  /* 0x009896800000995d */ /* 0x020fea0003900000 */
[----:B------:R-:W5:Y:S02]  /*98c0*/  @!P1 SYNCS.PHASECHK.TRANS64 P1, [R0+URZ+0x36438], R6 ;  /* 0x03643806000095a7 */ /* 0x000f64000802007f */
[----:B-----5:R-:W-:Y:S05]  /*98d0*/  @!P1 BRA `(.L_x_5064) ;  /* 0xfffffffc00f09947 */ /* 0x020fea000383ffff */
[----:B------:R-:W-:Y:S05]  /*98e0*/  BRA `(.L_x_5084) ;  /* 0xfffffff000487947 */ /* 0x000fea000383ffff */
.L_x_5066:
[----:B-1----:R1:W4:Y:S02]  /*98f0*/  SYNCS.PHASECHK.TRANS64.TRYWAIT P1, [R0+URZ+0x36428], R5 ;  /* 0x03642805000075a7 */ /* 0x002324000802017f */
[----:B----4-:R-:W-:Y:S05]  /*9900*/  @!P1 NANOSLEEP.SYNCS 0x989680 ;  /* 0x009896800000995d */ /* 0x010fea0003900000 */
[----:B------:R-:W4:Y:S02]  /*9910*/  @!P1 SYNCS.PHASECHK.TRANS64 P1, [R0+URZ+0x36428], R5 ;  /* 0x03642805000095a7 */ /* 0x000f24000802007f */
[----:B----4-:R-:W-:Y:S05]  /*9920*/  @!P1 BRA `(.L_x_5066) ;  /* 0xfffffffc00f09947 */ /* 0x010fea000383ffff */
[----:B------:R-:W-:Y:S05]  /*9930*/  BRA `(.L_x_5085) ;  /* 0xfffffff000f07947 */ /* 0x000fea000383ffff */
.L_x_5068:
[----:B----4-:R4:W5:Y:S02]  /*9940*/  SYNCS.PHASECHK.TRANS64.TRYWAIT P1, [R0+URZ+0x36438], R3 ;  /* 0x03643803000075a7 */ /* 0x010964000802017f */
[----:B-----5:R-:W-:Y:S05]  /*9950*/  @!P1 NANOSLEEP.SYNCS 0x989680 ;  /* 0x009896800000995d */ /* 0x020fea0003900000 */
[----:B------:R-:W5:Y:S02]  /*9960*/  @!P1 SYNCS.PHASECHK.TRANS64 P1, [R0+URZ+0x36438], R3 ;  /* 0x03643803000095a7 */ /* 0x000f64000802007f */
[----:B-----5:R-:W-:Y:S05]  /*9970*/  @!P1 BRA `(.L_x_5068) ;  /* 0xfffffffc00f09947 */ /* 0x020fea000383ffff */
[----:B------:R-:W-:Y:S05]  /*9980*/  BRA `(.L_x_5086) ;  /* 0xfffffff400ac7947 */ /* 0x000fea000383ffff */
.L_x_5070:
[----:B------:R-:W-:Y:S01]  /*9990*/  BSSY B1, `(.L_x_5087) ;  /* 0x0000006000017945 */ /* 0x000fe20003800000 */
[----:B------:R-:W-:-:S07]  /*99a0*/  IMAD.MOV.U32 R15, RZ, RZ, -0x1 ;  /* 0xffffffffff0f7424 */ /* 0x000fce00078e00ff */
[----:B------:R-:W-:Y:S05]  /*99b0*/  WARPSYNC.COLLECTIVE R15, `(.L_x_5088) ;  /* 0x000000000f0c7348 */ /* 0x000fea0003c00000 */
[----:B------:R-:W-:Y:S02]  /*99c0*/  ELECT P6, UR62, PT ;  /* 0x00000000003e782f */ /* 0x000fe400038c0000 */
[----:B------:R-:W-:Y:S01]  /*99d0*/  MOV R14, UR62 ;  /* 0x0000003e000e7c02 */ /* 0x000fe20008000f00 */
[----:B------:R-:W-:Y:S10]  /*99e0*/  ENDCOLLECTIVE ;  /* 0x000000000000791b */ /* 0x000ff40003800000 */
.L_x_5088:
[----:B------:R-:W-:Y:S05]  /*99f0*/  BSYNC B1 ;  /* 0x0000000000017941 */ /* 0x000fea0003800000 */
.L_x_5087:
[----:B------:R-:W-:Y:S05]  /*9a00*/  BRA `(.L_x_5089) ;  /* 0xfffffff800647947 */ /* 0x000fea000383ffff */
.L_x_5072:
[----:B-1----:R1:W2:Y:S02]  /*9a10*/  SYNCS.PHASECHK.TRANS64.TRYWAIT P0, [R9+URZ], R2 ;  /* 0x00000002090075a7 */ /* 0x0022a4000800017f */
[----:B--2---:R-:W-:Y:S05]  /*9a20*/  @!P0 NANOSLEEP.SYNCS 0x989680 ;  /* 0x009896800000895d */ /* 0x004fea0003900000 */
[----:B------:R-:W2:Y:S02]  /*9a30*/  @!P0 SYNCS.PHASECHK.TRANS64 P0, [R9+URZ], R2 ;  /* 0x00000002090085a7 */ /* 0x000ea4000800007f */
[----:B--2---:R-:W-:Y:S05]  /*9a40*/  @!P0 BRA `(.L_x_5072) ;  /* 0xfffffffc00f08947 */ /* 0x004fea000383ffff */
[----:B------:R-:W-:Y:S05]  /*9a50*/  BRA `(.L_x_5090) ;  /* 0xfffffff800a47947 */ /* 0x000fea000383ffff */
.L_x_5073:
[----:B--2---:R2:W3:Y:S02]  /*9a60*/  SYNCS.PHASECHK.TRANS64.TRYWAIT P0, [R3+URZ], R0 ;  /* 0x00000000030075a7 */ /* 0x0044e4000800017f */
[----:B---3--:R-:W-:Y:S05]  /*9a70*/  @!P0 NANOSLEEP.SYNCS 0x989680 ;  /* 0x009896800000895d */ /* 0x008fea0003900000 */
[----:B------:R-:W3:Y:S02]  /*9a80*/  @!P0 SYNCS.PHASECHK.TRANS64 P0, [R3+URZ], R0 ;  /* 0x00000000030085a7 */ /* 0x000ee4000800007f */
[----:B---3--:R-:W-:Y:S05]  /*9a90*/  @!P0 BRA `(.L_x_5073) ;  /* 0xfffffffc00f08947 */ /* 0x008fea000383ffff */
[----:B------:R-:W-:Y:S05]  /*9aa0*/  BRA `(.L_x_5091) ;  /* 0xfffffff800987947 */ /* 0x000fea000383ffff */
.L_x_5092:
        /* <DEDUP_REMOVED lines=13> */
.L_x_7681:


//--------------------- .text._ZN7cutlass13device_kernelIN5flash11enable_sm90INS1_16FlashAttnBwdSm90INS1_25CollectiveMainloopBwdSm90ILi2ELi1ELi1EN4cute5tupleIJNS5_1CILi1EEES8_S8_EEENS6_IJNS7_ILi64EEENS7_ILi96EEENS7_ILi192EEEEEENS_10bfloat16_tEfNS_4arch4Sm90ELb0ELb1ELb0ELb0ELb1ELb0ELb1ELb0ELi3ELi1ELi1ELi1ELb0EEENS1_21CollectiveEpilogueBwdISD_SE_SG_Li384ELb0ELb1ELi3EEENS1_19SingleTileSchedulerILb0ELb0ELb0ELi96EEEEEEEEEvNT_6ParamsE --------------------------
	.section	.text._ZN7cutlass13device_kernelIN5flash11enable_sm90INS1_16FlashAttnBwdSm90INS1_25CollectiveMainloopBwdSm90ILi2ELi1ELi1EN4cute5tupleIJNS5_1CILi1EEES8_S8_EEENS6_IJNS7_ILi64EEENS7_ILi96EEENS7_ILi192EEEEEENS_10bfloat16_tEfNS_4arch4Sm90ELb0ELb1ELb0ELb0ELb1ELb0ELb1ELb0ELi3ELi1ELi1ELi1ELb0EEENS1_21CollectiveEpilogueBwdISD_SE_SG_Li384ELb0ELb1ELi3EEENS1_19SingleTileSchedulerILb0ELb0ELb0ELi96EEEEEEEEEvNT_6ParamsE,"ax",@progbits
	.align	128
.text._ZN7cutlass13device_kernelIN5flash11enable_sm90INS1_16FlashAttnBwdSm90INS1_25CollectiveMainloopBwdSm90ILi2ELi1ELi1EN4cute5tupleIJNS5_1CILi1EEES8_S8_EEENS6_IJNS7_ILi64EEENS7_ILi96EEENS7_ILi192EEEEEENS_10bfloat16_tEfNS_4arch4Sm90ELb0ELb1ELb0ELb0ELb1ELb0ELb1ELb0ELi3ELi1ELi1ELi1ELb0EEENS1_21CollectiveEpilogueBwdISD_SE_SG_Li384ELb0ELb1ELi3EEENS1_19SingleTileSchedulerILb0ELb0ELb0ELi96EEEEEEEEEvNT_6ParamsE:
        .type           _ZN7cutlass13device_kernelIN5flash11enable_sm90INS1_16FlashAttnBwdSm90INS1_25CollectiveMainloopBwdSm90ILi2ELi1ELi1EN4cute5tupleIJNS5_1CILi1EEES8_S8_EEENS6_IJNS7_ILi64EEENS7_ILi96EEENS7_ILi192EEEEEENS_10bfloat16_tEfNS_4arch4Sm90ELb0ELb1ELb0ELb0ELb1ELb0ELb1ELb0ELi3ELi1ELi1ELi1ELb0EEENS1_21CollectiveEpilogueBwdISD_SE_SG_Li384ELb0ELb1ELi3EEENS1_19SingleTileSchedulerILb0ELb0ELb0ELi96EEEEEEEEEvNT_6ParamsE,@function
        .size           _ZN7cutlass13device_kernelIN5flash11enable_sm90INS1_16FlashAttnBwdSm90INS1_25CollectiveMainloopBwdSm90ILi2ELi1ELi1EN4cute5tupleIJNS5_1CILi1EEES8_S8_EEENS6_IJNS7_ILi64EEENS7_ILi96EEENS7_ILi192EEEEEENS_10bfloat16_tEfNS_4arch4Sm90ELb0ELb1ELb0ELb0ELb1ELb0ELb1ELb0ELi3ELi1ELi1ELi1ELb0EEENS1_21CollectiveEpilogueBwdISD_SE_SG_Li384ELb0ELb1ELi3EEENS1_19SingleTileSchedulerILb0ELb0ELb0ELi96EEEEEEEEEvNT_6ParamsE,(.L_x_7682 - _ZN7cutlass13device_kernelIN5flash11enable_sm90INS1_16FlashAttnBwdSm90INS1_25CollectiveMainloopBwdSm90ILi2ELi1ELi1EN4cute5tupleIJNS5_1CILi1EEES8_S8_EEENS6_IJNS7_ILi64EEENS7_ILi96EEENS7_ILi192EEEEEENS_10bfloat16_tEfNS_4arch4Sm90ELb0ELb1ELb0ELb0ELb1ELb0ELb1ELb0ELi3ELi1ELi1ELi1ELb0EEENS1_21CollectiveEpilogueBwdISD_SE_SG_Li384ELb0ELb1ELi3EEENS1_19SingleTileSchedulerILb0ELb0ELb0ELi96EEEEEEEEEvNT_6ParamsE)
        .other          _ZN7cutlass13device_kernelIN5flash11enable_sm90INS1_16FlashAttnBwdSm90INS1_25CollectiveMainloopBwdSm90ILi2ELi1ELi1EN4cute5tupleIJNS5_1CILi1EEES8_S8_EEENS6_IJNS7_ILi64EEENS7_ILi96EEENS7_ILi192EEEEEENS_10bfloat16_tEfNS_4arch4Sm90ELb0ELb1ELb0ELb0ELb1ELb0ELb1ELb0ELi3ELi1ELi1ELi1ELb0EEENS1_21CollectiveEpilogueBwdISD_SE_SG_Li384ELb0ELb1ELi3EEENS1_19SingleTileSchedulerILb0ELb0ELb0ELi96EEEEEEEEEvNT_6ParamsE,@"STO_CUDA_ENTRY STV_DEFAULT"
_ZN7cutlass13device_kernelIN5flash11enable_sm90INS1_16FlashAttnBwdSm90INS1_25CollectiveMainloopBwdSm90ILi2ELi1ELi1EN4cute5tupleIJNS5_1CILi1EEES8_S8_EEENS6_IJNS7_ILi64EEENS7_ILi96EEENS7_ILi192EEEEEENS_10bfloat16_tEfNS_4arch4Sm90ELb0ELb1ELb0ELb0ELb1ELb0ELb1ELb0ELi3ELi1ELi1ELi1ELb0EEENS1_21CollectiveEpilogueBwdISD_SE_SG_Li384ELb0ELb1ELi3EEENS1_19SingleTileSchedulerILb0ELb0ELb0ELi96EEEEEEEEEvNT_6ParamsE:
        /* <DEDUP_REMOVED lines=29> */
.L_x_5094:
[----:B------:R-:W-:Y:S05]  /*01d0*/  BSYNC B0 ;  /* 0x0000000000007941 */ /* 0x000fea0003800000 */
.L_x_5093:
        /* <DEDUP_REMOVED lines=37> */
.L_x_5095:
        /* <DEDUP_REMOVED lines=20> */
.L_x_5096:
[----:B------:R-:W-:Y:S01]  /*0570*/  PLOP3.LUT P0, PT, PT, PT, UP0, 0x80, 0x0 ;  /* 0x000000000000781c */ /* 0x000fe20003f0f008 */
[----:B------:R-:W-:Y:S01]  /*0580*/  NOP ;  /* 0x0000000000007918 */ /* 0x000fe20000000000 */
[----:B------:R-:W-:Y:S01]  /*0590*/  ULDC.64 UR46, c[0x0][0x208] ;  /* 0x00008200002e7ab9 */ /* 0x000fe20000000a00 */
[----:B-12-4-:R-:W-:Y:S10]  /*05a0*/  BAR.SYNC.DEFER_BLOCKING 0x0 ;  /* 0x0000000000007b1d */ /* 0x016ff40000010000 */
[----:B------:R-:W-:Y:S05]  /*05b0*/  @!P0 BRA `(.L_x_5097) ;  /* 0x0000005800488947 */ /* 0x000fea0003800000 */
.L_x_5098:
        /* <DEDUP_REMOVED lines=85> */
.L_x_5099:
        /* <DEDUP_REMOVED lines=36> */
.L_x_5102:
        /* <DEDUP_REMOVED lines=15> */
.L_x_5101:
        /* <DEDUP_REMOVED lines=20> */
.L_x_5104:
        /* <DEDUP_REMOVED lines=15> */
.L_x_5103:
        /* <DEDUP_REMOVED lines=8> */
.L_x_5253:
        /* <DEDUP_REMOVED lines=19> */
.L_x_5106:
        /* <DEDUP_REMOVED lines=109> */
.L_x_5126:
[----:B------:R-:W-:Y:S01]  /*18f0*/  ISETP.NE.AND P0, PT, R15, 0x3, PT ;  /* 0x000000030f00780c */ /* 0x000fe20003f05270 */
[----:B------:R-:W-:-:S12]  /*1900*/  YIELD ;  /* 0x0000000000007946 */ /* 0x000fd80003800000 */
[----:B------:R-:W-:Y:S05]  /*1910*/  @!P0 BRA `(.L_x_5108) ;  /* 0x0000000000048947 */ /* 0x000fea0003800000 */
[----:B------:R-:W-:Y:S01]  /*1920*/  BPT.TRAP 0x1 ;  /* 0x000000040000795c */ /* 0x000fe20000300000 */
.L_x_5108:
[----:B------:R-:W-:Y:S02]  /*1930*/  LEA R4, R3, UR37, 0x3 ;  /* 0x0000002503047c11 */ /* 0x000fe4000f8e18ff */
[----:B------:R-:W-:-:S04]  /*1940*/  SHF.L.U32 R17, R8, 0x1f, RZ ;  /* 0x0000001f08117819 */ /* 0x000fc800000006ff */
[----:B------:R1:W2:Y:S01]  /*1950*/  SYNCS.PHASECHK.TRANS64.TRYWAIT P1, [R4+URZ+0x36410], R17 ;  /* 0x03641011040075a7 */ /* 0x0002a2000802017f */
[----:B------:R-:W-:Y:S05]  /*1960*/  @!P0 BRA `(.L_x_5109) ;  /* 0x0000000000048947 */ /* 0x000fea0003800000 */
[----:B------:R-:W-:Y:S01]  /*1970*/  BPT.TRAP 0x1 ;  /* 0x000000040000795c */ /* 0x000fe20000300000 */
.L_x_5109:
[----:B--2---:R-:W-:Y:S05]  /*1980*/  @P1 BRA `(.L_x_5110) ;  /* 0x0000000000081947 */ /* 0x004fea0003800000 */
[----:B------:R-:W2:Y:S02]  /*1990*/  SYNCS.PHASECHK.TRANS64.TRYWAIT P1, [R4+URZ+0x36410], R17 ;  /* 0x03641011040075a7 */ /* 0x000ea4000802017f */
[----:B--2---:R-:W-:Y:S05]  /*19a0*/  @!P1 BRA `(.L_x_5111) ;  /* 0x0000008800e09947 */ /* 0x004fea0003800000 */
.L_x_5110:
        /* <DEDUP_REMOVED lines=15> */
[----:B------:R-:W-:Y:S02]  /*1aa0*/  USHF.R.U32.HI UR6, URZ, 0x4, UR4 ;  /* 0x000000043f067899 */ /* 0x000fe40008011604 */
[----:B------:R-:W-:Y:S02]  /*1ab0*/  UIMAD UR8, UR8, 0x600, UR5 ;  /* 0x00000600080878a4 */ /* 0x000fe4000f8e0205 */
[----:B------:R-:W-:Y:S02]  /*1ac0*/  ULOP3.LUT UR6, UR6, 0x3fff, URZ, 0xc0, !UPT ;  /* 0x00003fff06067892 */ /* 0x000fe4000f8ec03f */
[----:B------:R-:W-:-:S02]  /*1ad0*/  UIADD3 UR12, UR8, 0x2, URZ ;  /* 0x00000002080c7890 */ /* 0x000fc4000fffe03f */
[----:B------:R-:W-:-:S04]  /*1ae0*/  ULOP3.LUT UR6, UR6, 0x10000, URZ, 0xfc, !UPT ;  /* 0x0001000006067892 */ /* 0x000fc8000f8efc3f */
[----:B------:R-:W-:-:S03]  /*1af0*/  UIADD3 UR14, UR6, 0x2, URZ ;  /* 0x00000002060e7890 */ /* 0x000fc6000fffe03f */
[----:B------:R-:W-:Y:S02]  /*1b00*/  UMOV UR10, UR6 ;  /* 0x00000006000a7c82 */ /* 0x000fe40008000000 */
[----:B------:R-:W-:Y:S01]  /*1b10*/  HGMMA.64x32x16.F32.BF16 R136, gdesc[UR8], RZ, !UPT, gsb0 ;  /* 0x00600000088879f0 */ /* 0x000fe2000c0018ff */
        /* <DEDUP_REMOVED lines=78> */
.L_x_5112:
[----:B---3--:R-:W-:-:S04]  /*2000*/  SHF.L.U32 R16, R5, 0x1f, RZ ;  /* 0x0000001f05107819 */ /* 0x008fc800000006ff */
[----:B------:R3:W1:Y:S01]  /*2010*/  SYNCS.PHASECHK.TRANS64.TRYWAIT P1, [UR37+0x36430], R16 ;  /* 0x03643010ff0075a7 */ /* 0x0006620008020165 */
[----:B------:R-:W-:Y:S05]  /*2020*/  @!P0 BRA `(.L_x_5113) ;  /* 0x0000000000048947 */ /* 0x000fea0003800000 */
[----:B------:R-:W-:Y:S01]  /*2030*/  BPT.TRAP 0x1 ;  /* 0x000000040000795c */ /* 0x000fe20000300000 */
.L_x_5113:
[----:B-1----:R-:W-:Y:S05]  /*2040*/  @P1 BRA `(.L_x_5114) ;  /* 0x0000000000081947 */ /* 0x002fea0003800000 */
[----:B------:R-:W1:Y:S02]  /*2050*/  SYNCS.PHASECHK.TRANS64.TRYWAIT P1, [UR37+0x36430], R16 ;  /* 0x03643010ff0075a7 */ /* 0x000e640008020165 */
[----:B-1----:R-:W-:Y:S05]  /*2060*/  @!P1 BRA `(.L_x_5115) ;  /* 0x0000008400449947 */ /* 0x002fea0003800000 */
.L_x_5114:
        /* <DEDUP_REMOVED lines=114> */
.L_x_5118:
[----:B------:R-:W-:-:S06]  /*2790*/  UISETP.NE.AND UP0, UPT, UR44, 0x1, UPT ;  /* 0x000000012c00788c */ /* 0x000fcc000bf05270 */
[----:B------:R-:W-:-:S05]  /*27a0*/  PLOP3.LUT P1, PT, PT, PT, UP0, 0x80, 0x0 ;  /* 0x000000000000781c */ /* 0x000fca0003f2f008 */
[----:B------:R-:W-:-:S08]  /*27b0*/  @UP0 ULDC UR5, c[0x0][0x754] ;  /* 0x0001d50000050ab9 */ /* 0x000fd00000000800 */
[----:B------:R-:W-:Y:S01]  /*27c0*/  @P1 IMAD.HI.U32 R16, R23, UR5, RZ ;  /* 0x0000000517101c27 */ /* 0x000fe2000f8e00ff */
[----:B------:R-:W-:-:S04]  /*27d0*/  @UP0 ULDC UR5, c[0x0][0x758] ;  /* 0x0001d60000050ab9 */ /* 0x000fc80000000800 */
[----:B------:R-:W-:-:S07]  /*27e0*/  @P1 SHF.R.U32.HI R23, RZ, UR5, R16 ;  /* 0x00000005ff171c19 */ /* 0x000fce0008011610 */
.L_x_5119:
[----:B------:R-:W-:Y:S05]  /*27f0*/  BSYNC B0 ;  /* 0x0000000000007941 */ /* 0x000fea0003800000 */
.L_x_5117:
[----:B------:R-:W-:Y:S01]  /*2800*/  IMAD R23, R23, UR44, R12 ;  /* 0x0000002c17177c24 */ /* 0x000fe2000f8e020c */
[----:B------:R-:W-:-:S04]  /*2810*/  IADD3 R16, R19, UR4, R6 ;  /* 0x0000000413107c10 */ /* 0x000fc8000fffe006 */
[----:B------:R-:W-:Y:S02]  /*2820*/  VIADDMNMX R17, R23, UR44, R17, PT ;  /* 0x0000002c17117c46 */ /* 0x000fe4000b800111 */
[----:B------:R-:W-:-:S07]  /*2830*/  VIMNMX R16, R16, R23, !PT ;  /* 0x0000001710107248 */ /* 0x000fce0007fe0100 */
.L_x_5116:
        /* <DEDUP_REMOVED lines=58> */
.L_x_5122:
[----:B------:R-:W-:-:S06]  /*2be0*/  UISETP.NE.AND UP0, UPT, UR44, 0x1, UPT ;  /* 0x000000012c00788c */ /* 0x000fcc000bf05270 */
[----:B------:R-:W-:-:S05]  /*2bf0*/  PLOP3.LUT P6, PT, PT, PT, UP0, 0x80, 0x0 ;  /* 0x000000000000781c */ /* 0x000fca0003fcf008 */
[----:B------:R-:W-:-:S08]  /*2c00*/  @UP0 ULDC UR4, c[0x0][0x754] ;  /* 0x0001d50000040ab9 */ /* 0x000fd00000000800 */
[----:B------:R-:W-:Y:S01]  /*2c10*/  @P6 IMAD.HI.U32 R16, R17, UR4, RZ ;  /* 0x0000000411106c27 */ /* 0x000fe2000f8e00ff */
[----:B------:R-:W-:Y:S01]  /*2c20*/  PLOP3.LUT P6, PT, PT, PT, UP0, 0x80, 0x0 ;  /* 0x000000000000781c */ /* 0x000fe20003fcf008 */
[----:B------:R-:W-:-:S12]  /*2c30*/  @UP0 ULDC UR4, c[0x0][0x758] ;  /* 0x0001d60000040ab9 */ /* 0x000fd80000000800 */
[----:B------:R-:W-:-:S07]  /*2c40*/  @P6 SHF.R.U32.HI R17, RZ, UR4, R16 ;  /* 0x00000004ff116c19 */ /* 0x000fce0008011610 */
.L_x_5123:
[----:B------:R-:W-:Y:S05]  /*2c50*/  BSYNC B0 ;  /* 0x0000000000007941 */ /* 0x000fea0003800000 */
.L_x_5121:
[----:B------:R-:W-:-:S05]  /*2c60*/  IMAD R17, R17, UR44, R12 ;  /* 0x0000002c11117c24 */ /* 0x000fca000f8e020c */
[----:B------:R-:W-:Y:S02]  /*2c70*/  VIMNMX R18, R18, R17, !PT ;  /* 0x0000001112127248 */ /* 0x000fe40007fe0100 */
[----:B------:R-:W-:-:S07]  /*2c80*/  VIADDMNMX R20, R17, UR44, R20, PT ;  /* 0x0000002c11147c46 */ /* 0x000fce000b800114 */
.L_x_5120:
        /* <DEDUP_REMOVED lines=14> */
[--C-:B------:R-:W-:Y:S01]  /*2d70*/  FFMA.FTZ R137, R16, UR45, -R21.reuse ;  /* 0x0000002d10897c23 */ /* 0x100fe20008010815 */
        /* <DEDUP_REMOVED lines=199> */
.L_x_5124:
        /* <DEDUP_REMOVED lines=59> */
.L_x_5125:
        /* <DEDUP_REMOVED lines=63> */
.L_x_5100:
        /* <DEDUP_REMOVED lines=25> */
.L_x_5128:
        /* <DEDUP_REMOVED lines=20> */
.L_x_5129:
        /* <DEDUP_REMOVED lines=18> */
.L_x_5130:
        /* <DEDUP_REMOVED lines=18> */
.L_x_5131:
        /* <DEDUP_REMOVED lines=137> */
.L_x_5133:
[----:B------:R-:W-:Y:S05]  /*4f30*/  BSYNC B0 ;  /* 0x0000000000007941 */ /* 0x000fea0003800000 */
.L_x_5132:
[----:B------:R-:W-:-:S04]  /*4f40*/  DEPBAR.LE SB0, 0x0 ;  /* 0x000080000000791a */ /* 0x000fc80000000000 */
[----:B------:R-:W-:Y:S05]  /*4f50*/  EXIT ;  /* 0x000000000000794d */ /* 0x000fea0003800000 */
.L_x_5127:
        /* <DEDUP_REMOVED lines=52> */
.L_x_5135:
[----:B------:R-:W-:Y:S05]  /*52a0*/  BSYNC B0 ;  /* 0x0000000000007941 */ /* 0x000fea0003800000 */
.L_x_5134:
        /* <DEDUP_REMOVED lines=16> */
.L_x_5137:
[----:B------:R-:W-:Y:S05]  /*53b0*/  BSYNC B0 ;  /* 0x0000000000007941 */ /* 0x000fea0003800000 */
.L_x_5136:
        /* <DEDUP_REMOVED lines=16> */
.L_x_5139:
[----:B------:R-:W-:Y:S05]  /*54c0*/  BSYNC B0 ;  /* 0x0000000000007941 */ /* 0x000fea0003800000 */
.L_x_5138:
        /* <DEDUP_REMOVED lines=17> */
.L_x_5141:
[----:B------:R-:W-:Y:S05]  /*55e0*/  BSYNC B0 ;  /* 0x0000000000007941 */ /* 0x000fea0003800000 */
.L_x_5140:
        /* <DEDUP_REMOVED lines=17> */
.L_x_5143:
[----:B------:R-:W-:Y:S05]  /*5700*/  BSYNC B0 ;  /* 0x0000000000007941 */ /* 0x000fea0003800000 */
.L_x_5142:
        /* <DEDUP_REMOVED lines=29> */
.L_x_5145:
[----:B------:R-:W-:Y:S05]  /*58e0*/  BSYNC B0 ;  /* 0x0000000000007941 */ /* 0x000fea0003800000 */
.L_x_5144:
        /* <DEDUP_REMOVED lines=13> */
.L_x_5147:
[----:B------:R-:W-:Y:S05]  /*59c0*/  BSYNC B0 ;  /* 0x0000000000007941 */ /* 0x000fea0003800000 */
.L_x_5146:
        /* <DEDUP_REMOVED lines=15> */
.L_x_5149:
[----:B------:R-:W-:Y:S05]  /*5ac0*/  BSYNC B0 ;  /* 0x0000000000007941 */ /* 0x000fea0003800000 */
.L_x_5148:
        /* <DEDUP_REMOVED lines=15> */
.L_x_5151:
[----:B------:R-:W-:Y:S05]  /*5bc0*/  BSYNC B0 ;  /* 0x0000000000007941 */ /* 0x000fea0003800000 */
.L_x_5150:
        /* <DEDUP_REMOVED lines=15> */
.L_x_5153:
[----:B------:R-:W-:Y:S05]  /*5cc0*/  BSYNC B0 ;  /* 0x0000000000007941 */ /* 0x000fea0003800000 */
.L_x_5152:
        /* <DEDUP_REMOVED lines=15> */
.L_x_5155:
[----:B------:R-:W-:Y:S05]  /*5dc0*/  BSYNC B0 ;  /* 0x0000000000007941 */ /* 0x000fea0003800000 */
.L_x_5154:
        /* <DEDUP_REMOVED lines=15> */
.L_x_5157:
[----:B------:R-:W-:Y:S05]  /*5ec0*/  BSYNC B0 ;  /* 0x0000000000007941 */ /* 0x000fea0003800000 */
.L_x_5156:
[----:B------:R-:W-:Y:S05]  /*5ed0*/  EXIT ;  /* 0x000000000000794d */ /* 0x000fea0003800000 */
.L_x_5097:
        /* <DEDUP_REMOVED lines=34> */
.L_x_5161:
[----:B------:R-:W-:-:S05]  /*6100*/  UMOV UR11, UR5 ;  /* 0x00000005000b7c82 */ /* 0x000fca0008000000 */
.L_x_5162:
        /* <DEDUP_REMOVED lines=48> */
.L_x_5167:
[----:B------:R-:W2:Y:S04]  /*6410*/  LDG.E.STRONG.GPU R0, desc[UR46][R2.64] ;  /* 0x0000002e02007981 */ /* 0x000ea8000c1ef900 */
[----:B--2---:R-:W-:Y:S01]  /*6420*/  CCTL.IVALL ;  /* 0x00000000ff00798f */ /* 0x004fe20002000000 */
[----:B------:R-:W-:Y:S05]  /*6430*/  YIELD ;  /* 0x0000000000007946 */ /* 0x000fea0003800000 */
[----:B------:R-:W-:-:S13]  /*6440*/  ISETP.NE.AND P1, PT, R0, UR23, PT ;  /* 0x0000001700007c0c */ /* 0x000fda000bf25270 */
[----:B------:R-:W-:Y:S05]  /*6450*/  @P1 BRA `(.L_x_5167) ;  /* 0xfffffffc00ec1947 */ /* 0x000fea000383ffff */
.L_x_5166:
[----:B------:R-:W-:Y:S05]  /*6460*/  BSYNC B1 ;  /* 0x0000000000017941 */ /* 0x000fea0003800000 */
.L_x_5165:
[----:B------:R-:W-:-:S03]  /*6470*/  UMOV UR4, 0xffffffff ;  /* 0xffffffff00047882 */ /* 0x000fc60000000000 */
[----:B------:R-:W-:Y:S05]  /*6480*/  BRA.DIV UR4, `(.L_x_5168) ;  /* 0x0000004204507947 */ /* 0x000fea000b800000 */
[----:B------:R-:W-:Y:S01]  /*6490*/  NOP ;  /* 0x0000000000007918 */ /* 0x000fe20000000000 */
.L_x_5256:
        /* <DEDUP_REMOVED lines=22> */
.L_x_5170:
[----:B------:R-:W-:Y:S05]  /*6600*/  BSYNC B1 ;  /* 0x0000000000017941 */ /* 0x000fea0003800000 */
.L_x_5169:
        /* <DEDUP_REMOVED lines=19> */
.L_x_5172:
[----:B------:R-:W-:Y:S05]  /*6740*/  BSYNC B1 ;  /* 0x0000000000017941 */ /* 0x000fea0003800000 */
.L_x_5171:
        /* <DEDUP_REMOVED lines=20> */
.L_x_5174:
[----:B------:R-:W-:Y:S05]  /*6890*/  BSYNC B1 ;  /* 0x0000000000017941 */ /* 0x000fea0003800000 */
.L_x_5173:
[----:B------:R-:W-:Y:S06]  /*68a0*/  BAR.ARV 0xa, 0xa0 ;  /* 0x0282800000007b1d */ /* 0x000fec0000002000 */
[----:B------:R-:W-:Y:S04]  /*68b0*/  BSSY B1, `(.L_x_5175) ;  /* 0x0000003000017945 */ /* 0x000fe80003800000 */
[----:B------:R-:W-:Y:S05]  /*68c0*/  @!P0 BRA `(.L_x_5176) ;  /* 0x0000000000048947 */ /* 0x000fea0003800000 */
[----:B------:R-:W-:-:S04]  /*68d0*/  DEPBAR.LE SB0, 0x1 ;  /* 0x000080400000791a */ /* 0x000fc80000000000 */
.L_x_5176:
[----:B------:R-:W-:Y:S05]  /*68e0*/  BSYNC B1 ;  /* 0x0000000000017941 */ /* 0x000fea0003800000 */
.L_x_5175:
[----:B------:R-:W-:Y:S06]  /*68f0*/  BAR.ARV 0xb, 0xa0 ;  /* 0x02c2800000007b1d */ /* 0x000fec0000002000 */
[----:B------:R-:W-:Y:S04]  /*6900*/  BSSY B1, `(.L_x_5177) ;  /* 0x0000003000017945 */ /* 0x000fe80003800000 */
[----:B------:R-:W-:Y:S05]  /*6910*/  @!P0 BRA `(.L_x_5178) ;  /* 0x0000000000048947 */ /* 0x000fea0003800000 */
[----:B------:R-:W-:-:S04]  /*6920*/  DEPBAR.LE SB0, 0x0 ;  /* 0x000080000000791a */ /* 0x000fc80000000000 */
.L_x_5178:
[----:B------:R-:W-:Y:S05]  /*6930*/  BSYNC B1 ;  /* 0x0000000000017941 */ /* 0x000fea0003800000 */
.L_x_5177:
        /* <DEDUP_REMOVED lines=19> */
.L_x_5180:
[----:B------:R-:W-:Y:S05]  /*6a70*/  BSYNC B1 ;  /* 0x0000000000017941 */ /* 0x000fea0003800000 */
.L_x_5179:
[----:B------:R-:W-:Y:S01]  /*6a80*/  UIADD3 UR18, UR8, 0x1, URZ ;  /* 0x0000000108127890 */ /* 0x000fe2000fffe03f */
[----:B------:R-:W-:Y:S11]  /*6a90*/  BRA `(.L_x_5181) ;  /* 0x0000000000047947 */ /* 0x000ff60003800000 */
.L_x_5164:
[----:B------:R-:W-:-:S05]  /*6aa0*/  UMOV UR18, UR8 ;  /* 0x0000000800127c82 */ /* 0x000fca0008000000 */
.L_x_5181:
        /* <DEDUP_REMOVED lines=12> */
.L_x_5214:
        /* <DEDUP_REMOVED lines=11> */
.L_x_5184:
[----:B------:R-:W2:Y:S04]  /*6c20*/  LDG.E.STRONG.GPU R0, desc[UR46][R2.64] ;  /* 0x0000002e02007981 */ /* 0x000ea8000c1ef900 */
[----:B--2---:R-:W-:Y:S01]  /*6c30*/  CCTL.IVALL ;  /* 0x00000000ff00798f */ /* 0x004fe20002000000 */
[----:B------:R-:W-:Y:S05]  /*6c40*/  YIELD ;  /* 0x0000000000007946 */ /* 0x000fea0003800000 */
[----:B------:R-:W-:-:S13]  /*6c50*/  ISETP.NE.AND P1, PT, R0, UR23, PT ;  /* 0x0000001700007c0c */ /* 0x000fda000bf25270 */
[----:B------:R-:W-:Y:S05]  /*6c60*/  @P1 BRA `(.L_x_5184) ;  /* 0xfffffffc00ec1947 */ /* 0x000fea000383ffff */
.L_x_5183:
[----:B------:R-:W-:Y:S05]  /*6c70*/  BSYNC B1 ;  /* 0x0000000000017941 */ /* 0x000fea0003800000 */
.L_x_5182:
[----:B------:R-:W-:-:S03]  /*6c80*/  UMOV UR16, 0xffffffff ;  /* 0xffffffff00107882 */ /* 0x000fc60000000000 */
[----:B------:R-:W-:Y:S05]  /*6c90*/  BRA.DIV UR16, `(.L_x_5185) ;  /* 0x0000003a10687947 */ /* 0x000fea000b800000 */
[----:B------:R-:W-:Y:S01]  /*6ca0*/  NOP ;  /* 0x0000000000007918 */ /* 0x000fe20000000000 */
.L_x_5259:
        /* <DEDUP_REMOVED lines=19> */
.L_x_5187:
[----:B------:R-:W-:Y:S05]  /*6de0*/  BSYNC B1 ;  /* 0x0000000000017941 */ /* 0x000fea0003800000 */
.L_x_5186:
        /* <DEDUP_REMOVED lines=14> */
.L_x_5189:
[----:B------:R-:W-:Y:S05]  /*6ed0*/  BSYNC B1 ;  /* 0x0000000000017941 */ /* 0x000fea0003800000 */
.L_x_5188:
        /* <DEDUP_REMOVED lines=15> */
.L_x_5191:
[----:B------:R-:W-:Y:S05]  /*6fd0*/  BSYNC B1 ;  /* 0x0000000000017941 */ /* 0x000fea0003800000 */
.L_x_5190:
[----:B------:R-:W-:Y:S06]  /*6fe0*/  BAR.ARV 0xa, 0xa0 ;  /* 0x0282800000007b1d */ /* 0x000fec0000002000 */
[----:B------:R-:W-:Y:S04]  /*6ff0*/  BSSY B1, `(.L_x_5192) ;  /* 0x0000003000017945 */ /* 0x000fe80003800000 */
[----:B------:R-:W-:Y:S05]  /*7000*/  @!P0 BRA `(.L_x_5193) ;  /* 0x0000000000048947 */ /* 0x000fea0003800000 */
[----:B------:R-:W-:-:S04]  /*7010*/  DEPBAR.LE SB0, 0x1 ;  /* 0x000080400000791a */ /* 0x000fc80000000000 */
.L_x_5193:
[----:B------:R-:W-:Y:S05]  /*7020*/  BSYNC B1 ;  /* 0x0000000000017941 */ /* 0x000fea0003800000 */
.L_x_5192:
[----:B------:R-:W-:Y:S06]  /*7030*/  BAR.ARV 0xb, 0xa0 ;  /* 0x02c2800000007b1d */ /* 0x000fec0000002000 */
[----:B------:R-:W-:Y:S04]  /*7040*/  BSSY B1, `(.L_x_5194) ;  /* 0x0000003000017945 */ /* 0x000fe80003800000 */
[----:B------:R-:W-:Y:S05]  /*7050*/  @!P0 BRA `(.L_x_5195) ;  /* 0x0000000000048947 */ /* 0x000fea0003800000 */
[----:B------:R-:W-:-:S04]  /*7060*/  DEPBAR.LE SB0, 0x0 ;  /* 0x000080000000791a */ /* 0x000fc80000000000 */
.L_x_5195:
[----:B------:R-:W-:Y:S05]  /*7070*/  BSYNC B1 ;  /* 0x0000000000017941 */ /* 0x000fea0003800000 */
.L_x_5194:
        /* <DEDUP_REMOVED lines=19> */
.L_x_5197:
[----:B------:R-:W-:Y:S05]  /*71b0*/  BSYNC B1 ;  /* 0x0000000000017941 */ /* 0x000fea0003800000 */
.L_x_5196:
        /* <DEDUP_REMOVED lines=9> */
.L_x_5200:
[----:B------:R-:W2:Y:S04]  /*7250*/  LDG.E.STRONG.GPU R0, desc[UR46][R2.64] ;  /* 0x0000002e02007981 */ /* 0x000ea8000c1ef900 */
[----:B--2---:R-:W-:Y:S01]  /*7260*/  CCTL.IVALL ;  /* 0x00000000ff00798f */ /* 0x004fe20002000000 */
[----:B------:R-:W-:Y:S05]  /*7270*/  YIELD ;  /* 0x0000000000007946 */ /* 0x000fea0003800000 */
[----:B------:R-:W-:-:S13]  /*7280*/  ISETP.NE.AND P1, PT, R0, UR23, PT ;  /* 0x0000001700007c0c */ /* 0x000fda000bf25270 */
[----:B------:R-:W-:Y:S05]  /*7290*/  @P1 BRA `(.L_x_5200) ;  /* 0xfffffffc00ec1947 */ /* 0x000fea000383ffff */
.L_x_5199:
[----:B------:R-:W-:Y:S05]  /*72a0*/  BSYNC B1 ;  /* 0x0000000000017941 */ /* 0x000fea0003800000 */
.L_x_5198:
[----:B------:R-:W-:-:S03]  /*72b0*/  UMOV UR12, 0xffffffff ;  /* 0xffffffff000c7882 */ /* 0x000fc60000000000 */
[----:B------:R-:W-:Y:S05]  /*72c0*/  BRA.DIV UR12, `(.L_x_5201) ;  /* 0x000000320cf87947 */ /* 0x000fea000b800000 */
[----:B------:R-:W-:Y:S01]  /*72d0*/  NOP ;  /* 0x0000000000007918 */ /* 0x000fe20000000000 */
.L_x_5262:
        /* <DEDUP_REMOVED lines=15> */
.L_x_5203:
[----:B------:R-:W-:Y:S05]  /*73d0*/  BSYNC B1 ;  /* 0x0000000000017941 */ /* 0x000fea0003800000 */
.L_x_5202:
        /* <DEDUP_REMOVED lines=14> */
.L_x_5205:
[----:B------:R-:W-:Y:S05]  /*74c0*/  BSYNC B1 ;  /* 0x0000000000017941 */ /* 0x000fea0003800000 */
.L_x_5204:
        /* <DEDUP_REMOVED lines=15> */
.L_x_5207:
[----:B------:R-:W-:Y:S05]  /*75c0*/  BSYNC B1 ;  /* 0x0000000000017941 */ /* 0x000fea0003800000 */
.L_x_5206:
[----:B------:R-:W-:Y:S06]  /*75d0*/  BAR.ARV 0xa, 0xa0 ;  /* 0x0282800000007b1d */ /* 0x000fec0000002000 */
[----:B------:R-:W-:Y:S04]  /*75e0*/  BSSY B1, `(.L_x_5208) ;  /* 0x0000003000017945 */ /* 0x000fe80003800000 */
[----:B------:R-:W-:Y:S05]  /*75f0*/  @!P0 BRA `(.L_x_5209) ;  /* 0x0000000000048947 */ /* 0x000fea0003800000 */
[----:B------:R-:W-:-:S04]  /*7600*/  DEPBAR.LE SB0, 0x1 ;  /* 0x000080400000791a */ /* 0x000fc80000000000 */
.L_x_5209:
[----:B------:R-:W-:Y:S05]  /*7610*/  BSYNC B1 ;  /* 0x0000000000017941 */ /* 0x000fea0003800000 */
.L_x_5208:
[----:B------:R-:W-:Y:S06]  /*7620*/  BAR.ARV 0xb, 0xa0 ;  /* 0x02c2800000007b1d */ /* 0x000fec0000002000 */
[----:B------:R-:W-:Y:S04]  /*7630*/  BSSY B1, `(.L_x_5210) ;  /* 0x0000003000017945 */ /* 0x000fe80003800000 */
[----:B------:R-:W-:Y:S05]  /*7640*/  @!P0 BRA `(.L_x_5211) ;  /* 0x0000000000048947 */ /* 0x000fea0003800000 */
[----:B------:R-:W-:-:S04]  /*7650*/  DEPBAR.LE SB0, 0x0 ;  /* 0x000080000000791a */ /* 0x000fc80000000000 */
.L_x_5211:
[----:B------:R-:W-:Y:S05]  /*7660*/  BSYNC B1 ;  /* 0x0000000000017941 */ /* 0x000fea0003800000 */
.L_x_5210:
        /* <DEDUP_REMOVED lines=19> */
.L_x_5213:
[----:B------:R-:W-:Y:S05]  /*77a0*/  BSYNC B1 ;  /* 0x0000000000017941 */ /* 0x000fea0003800000 */
.L_x_5212:
[----:B------:R-:W-:Y:S02]  /*77b0*/  UIADD3 UR8, UR8, 0x2, URZ ;  /* 0x0000000208087890 */ /* 0x000fe4000fffe03f */
[----:B------:R-:W-:Y:S02]  /*77c0*/  UIADD3 UR4, UR4, 0x6000, URZ ;  /* 0x0000600004047890 */ /* 0x000fe4000fffe03f */
[----:B------:R-:W-:-:S06]  /*77d0*/  UISETP.GE.AND UP0, UPT, UR8, UR11, UPT ;  /* 0x0000000b0800728c */ /* 0x000fcc000bf06270 */
[----:B------:R-:W-:-:S13]  /*77e0*/  PLOP3.LUT P1, PT, PT, PT, UP0, 0x80, 0x0 ;  /* 0x000000000000781c */ /* 0x000fda0003f2f008 */
[----:B------:R-:W-:Y:S05]  /*77f0*/  @!P1 BRA `(.L_x_5214) ;  /* 0xfffffff000dc9947 */ /* 0x000fea000383ffff */
.L_x_5163:
        /* <DEDUP_REMOVED lines=41> */
.L_x_5217:
[----:B------:R-:W-:Y:S05]  /*7a90*/  BSYNC B1 ;  /* 0x0000000000017941 */ /* 0x000fea0003800000 */
.L_x_5216:
[----:B------:R-:W-:Y:S05]  /*7aa0*/  BRA `(.L_x_5218) ;  /* 0x0000000000047947 */ /* 0x000fea0003800000 */
.L_x_5215:
[----:B------:R-:W-:-:S05]  /*7ab0*/  UMOV UR4, UR8 ;  /* 0x0000000800047c82 */ /* 0x000fca0008000000 */
.L_x_5218:
        /* <DEDUP_REMOVED lines=11> */
.L_x_5223:
        /* <DEDUP_REMOVED lines=24> */
.L_x_5220:
[----:B------:R-:W-:Y:S05]  /*7cf0*/  BSYNC B1 ;  /* 0x0000000000017941 */ /* 0x000fea0003800000 */
.L_x_5219:
        /* <DEDUP_REMOVED lines=24> */
.L_x_5222:
[----:B------:R-:W-:Y:S05]  /*7e80*/  BSYNC B1 ;  /* 0x0000000000017941 */ /* 0x000fea0003800000 */
.L_x_5221:
[----:B------:R-:W-:Y:S02]  /*7e90*/  UIADD3 UR11, UR11, 0x2, URZ ;  /* 0x000000020b0b7890 */ /* 0x000fe4000fffe03f */
[----:B------:R-:W-:Y:S02]  /*7ea0*/  ULEA UR6, UR18, UR6, 0x1 ;  /* 0x0000000612067291 */ /* 0x000fe4000f8e083f */
[----:B------:R-:W-:Y:S02]  /*7eb0*/  ULEA UR7, UR18, UR7, 0x1 ;  /* 0x0000000712077291 */ /* 0x000fe4000f8e083f */
[----:B------:R-:W-:-:S13]  /*7ec0*/  ISETP.NE.AND P0, PT, RZ, UR11, PT ;  /* 0x0000000bff007c0c */ /* 0x000fda000bf05270 */
[----:B------:R-:W-:Y:S05]  /*7ed0*/  @!P0 BRA `(.L_x_5160) ;  /* 0x00000024005c8947 */ /* 0x000fea0003800000 */
[----:B------:R-:W-:Y:S05]  /*7ee0*/  BRA `(.L_x_5223) ;  /* 0xfffffffc00207947 */ /* 0x000fea000383ffff */
.L_x_5159:
        /* <DEDUP_REMOVED lines=34> */
.L_x_5225:
        /* <DEDUP_REMOVED lines=50> */
.L_x_5263:
        /* <DEDUP_REMOVED lines=9> */
.L_x_5228:
        /* <DEDUP_REMOVED lines=115> */
.L_x_5239:
[----:B-1----:R-:W-:-:S05]  /*8bf0*/  IMAD.MOV.U32 R6, RZ, RZ, 0x1 ;  /* 0x00000001ff067424 */ /* 0x002fca00078e00ff */
[----:B------:R-:W-:-:S04]  /*8c00*/  SHF.L.U32 R6, R6, 0x1f, RZ ;  /* 0x0000001f06067819 */ /* 0x000fc800000006ff */
[----:B------:R-:W1:Y:S02]  /*8c10*/  SYNCS.PHASECHK.TRANS64.TRYWAIT P1, [R0+URZ+0x36438], R6 ;  /* 0x03643806000075a7 */ /* 0x000e64000802017f */
[----:B-123--:R-:W-:Y:S05]  /*8c20*/  @!P1 BRA `(.L_x_5231) ;  /* 0x0000001800d09947 */ /* 0x00efea0003800000 */
.L_x_5264:
[----:B------:R-:W-:Y:S05]  /*8c30*/  @P0 BRA `(.L_x_5232) ;  /* 0x0000000000140947 */ /* 0x000fea0003800000 */
[----:B------:R-:W-:Y:S01]  /*8c40*/  ISETP.NE.AND P1, PT, R20, RZ, PT ;  /* 0x000000ff1400720c */ /* 0x000fe20003f25270 */
[----:B------:R-:W-:-:S04]  /*8c50*/  IMAD.MOV.U32 R3, RZ, RZ, 0x6100 ;  /* 0x00006100ff037424 */ /* 0x000fc800078e00ff */
[----:B------:R2:W-:Y:S08]  /*8c60*/  SYNCS.ARRIVE.TRANS64 RZ, [R0+URZ+0x36430], R3 ;  /* 0x0364300300ff79a7 */ /* 0x0005f0000800003f */
[----:B------:R-:W-:Y:S05]  /*8c70*/  @!P1 BRA `(.L_x_5232) ;  /* 0x0000000000049947 */ /* 0x000fea0003800000 */
[----:B------:R-:W-:Y:S01]  /*8c80*/  BPT.TRAP 0x1 ;  /* 0x000000040000795c */ /* 0x000fe20000300000 */
.L_x_5232:
        /* <DEDUP_REMOVED lines=48> */
.L_x_5265:
[----:B------:R-:W-:Y:S05]  /*8f90*/  @P0 BRA `(.L_x_5234) ;  /* 0x0000000000140947 */ /* 0x000fea0003800000 */
[----:B------:R-:W-:Y:S01]  /*8fa0*/  ISETP.NE.AND P1, PT, R20, RZ, PT ;  /* 0x000000ff1400720c */ /* 0x000fe20003f25270 */
[----:B--2---:R-:W-:-:S04]  /*8fb0*/  IMAD.MOV.U32 R3, RZ, RZ, 0x6100 ;  /* 0x00006100ff037424 */ /* 0x004fc800078e00ff */
[----:B------:R3:W-:Y:S08]  /*8fc0*/  SYNCS.ARRIVE.TRANS64 RZ, [R0+URZ+0x36418], R3 ;  /* 0x0364180300ff79a7 */ /* 0x0007f0000800003f */
[----:B------:R-:W-:Y:S05]  /*8fd0*/  @!P1 BRA `(.L_x_5234) ;  /* 0x0000000000049947 */ /* 0x000fea0003800000 */
[----:B------:R-:W-:Y:S01]  /*8fe0*/  BPT.TRAP 0x1 ;  /* 0x000000040000795c */ /* 0x000fe20000300000 */
.L_x_5234:
        /* <DEDUP_REMOVED lines=44> */
.L_x_5266:
[----:B------:R-:W-:Y:S05]  /*92b0*/  @P0 BRA `(.L_x_5236) ;  /* 0x0000000000140947 */ /* 0x000fea0003800000 */
[----:B------:R-:W-:Y:S01]  /*92c0*/  ISETP.NE.AND P1, PT, R20, RZ, PT ;  /* 0x000000ff1400720c */ /* 0x000fe20003f25270 */
[----:B--2---:R-:W-:-:S04]  /*92d0*/  IMAD.MOV.U32 R29, RZ, RZ, 0x6100 ;  /* 0x00006100ff1d7424 */ /* 0x004fc800078e00ff */
[----:B------:R3:W-:Y:S08]  /*92e0*/  SYNCS.ARRIVE.TRANS64 RZ, [R0+URZ+0x36430], R29 ;  /* 0x0364301d00ff79a7 */ /* 0x0007f0000800003f */
[----:B------:R-:W-:Y:S05]  /*92f0*/  @!P1 BRA `(.L_x_5236) ;  /* 0x0000000000049947 */ /* 0x000fea0003800000 */
[----:B------:R-:W-:Y:S01]  /*9300*/  BPT.TRAP 0x1 ;  /* 0x000000040000795c */ /* 0x000fe20000300000 */
.L_x_5236:
        /* <DEDUP_REMOVED lines=37> */
.L_x_5268:
[----:B------:R-:W-:Y:S05]  /*9560*/  @P0 BRA `(.L_x_5238) ;  /* 0x0000000000140947 */ /* 0x000fea0003800000 */
[----:B------:R-:W-:Y:S01]  /*9570*/  ISETP.NE.AND P1, PT, R20, RZ, PT ;  /* 0x000000ff1400720c */ /* 0x000fe20003f25270 */
[----:B----4-:R-:W-:-:S04]  /*9580*/  IMAD.MOV.U32 R5, RZ, RZ, 0x6100 ;  /* 0x00006100ff057424 */ /* 0x010fc800078e00ff */
[----:B------:R4:W-:Y:S08]  /*9590*/  SYNCS.ARRIVE.TRANS64 RZ, [R0+URZ+0x36410], R5 ;  /* 0x0364100500ff79a7 */ /* 0x0009f0000800003f */
[----:B------:R-:W-:Y:S05]  /*95a0*/  @!P1 BRA `(.L_x_5238) ;  /* 0x0000000000049947 */ /* 0x000fea0003800000 */
[----:B------:R-:W-:Y:S01]  /*95b0*/  BPT.TRAP 0x1 ;  /* 0x000000040000795c */ /* 0x000fe20000300000 */
.L_x_5238:
        /* <DEDUP_REMOVED lines=44> */
.L_x_5230:
[----:B------:R-:W-:Y:S01]  /*9880*/  ISETP.NE.AND P1, PT, R19, RZ, PT ;  /* 0x000000ff1300720c */ /* 0x000fe20003f25270 */
[----:B------:R-:W-:Y:S02]  /*9890*/  IMAD.MOV.U32 R5, RZ, RZ, 0x1 ;  /* 0x00000001ff057424 */ /* 0x000fe400078e00ff */
[----:B------:R-:W-:-:S10]  /*98a0*/  IMAD.MOV.U32 R4, RZ, RZ, R15 ;  /* 0x000000ffff047224 */ /* 0x000fd400078e000f */
[----:B------:R-:W-:Y:S05]  /*98b0*/  @!P1 BRA `(.L_x_5229) ;  /* 0x0000000400889947 */ /* 0x000fea0003800000 */
[----:B------:R-:W4:Y:S02]  /*98c0*/  SYNCS.PHASECHK.TRANS64.TRYWAIT P1, [R0+URZ+0x36438], R6 ;  /* 0x03643806000075a7 */ /* 0x000f24000802017f */
[----:B----4-:R-:W-:Y:S05]  /*98d0*/  @!P1 BRA `(.L_x_5240) ;  /* 0x0000000c00f89947 */ /* 0x010fea0003800000 */
.L_x_5269:
[----:B------:R-:W-:Y:S05]  /*98e0*/  @P0 BRA `(.L_x_5241) ;  /* 0x0000000000140947 */ /* 0x000fea0003800000 */
[----:B------:R-:W-:Y:S01]  /*98f0*/  ISETP.NE.AND P1, PT, R20, RZ, PT ;  /* 0x000000ff1400720c */ /* 0x000fe20003f25270 */
[----:B------:R-:W-:-:S04]  /*9900*/  IMAD.MOV.U32 R5, RZ, RZ, 0x6100 ;  /* 0x00006100ff057424 */ /* 0x000fc800078e00ff */
[----:B------:R1:W-:Y:S08]  /*9910*/  SYNCS.ARRIVE.TRANS64 RZ, [R0+URZ+0x36430], R5 ;  /* 0x0364300500ff79a7 */ /* 0x0003f0000800003f */
[----:B------:R-:W-:Y:S05]  /*9920*/  @!P1 BRA `(.L_x_5241) ;  /* 0x0000000000049947 */ /* 0x000fea0003800000 */
[----:B------:R-:W-:Y:S01]  /*9930*/  BPT.TRAP 0x1 ;  /* 0x000000040000795c */ /* 0x000fe20000300000 */
.L_x_5241:
        /* <DEDUP_REMOVED lines=41> */
.L_x_5270:
[----:B-1----:R-:W-:Y:S01]  /*9bd0*/  IMAD.MOV.U32 R5, RZ, RZ, RZ ;  /* 0x000000ffff057224 */ /* 0x002fe200078e00ff */
[----:B------:R-:W-:Y:S06]  /*9be0*/  @P0 BRA `(.L_x_5243) ;  /* 0x0000000000140947 */ /* 0x000fec0003800000 */
[----:B------:R-:W-:Y:S01]  /*9bf0*/  ISETP.NE.AND P1, PT, R20, RZ, PT ;  /* 0x000000ff1400720c */ /* 0x000fe20003f25270 */
[----:B------:R-:W-:-:S04]  /*9c00*/  IMAD.MOV.U32 R17, RZ, RZ, 0x6100 ;  /* 0x00006100ff117424 */ /* 0x000fc800078e00ff */
[----:B------:R1:W-:Y:S08]  /*9c10*/  SYNCS.ARRIVE.TRANS64 RZ, [R0+URZ+0x36418], R17 ;  /* 0x0364181100ff79a7 */ /* 0x0003f0000800003f */
[----:B------:R-:W-:Y:S05]  /*9c20*/  @!P1 BRA `(.L_x_5243) ;  /* 0x0000000000049947 */ /* 0x000fea0003800000 */
[----:B------:R-:W-:Y:S01]  /*9c30*/  BPT.TRAP 0x1 ;  /* 0x000000040000795c */ /* 0x000fe20000300000 */
.L_x_5243:
        /* <DEDUP_REMOVED lines=42> */
.L_x_5229:
[----:B------:R-:W-:-:S04]  /*9ee0*/  SHF.L.U32 R3, R5, 0x1f, RZ ;  /* 0x0000001f05037819 */ /* 0x000fc800000006ff */
[----:B------:R-:W4:Y:S02]  /*9ef0*/  SYNCS.PHASECHK.TRANS64.TRYWAIT P1, [R0+URZ+0x36438], R3 ;  /* 0x03643803000075a7 */ /* 0x000f24000802017f */
[----:B----4-:R-:W-:Y:S05]  /*9f00*/  @!P1 BRA `(.L_x_5244) ;  /* 0x0000000800949947 */ /* 0x010fea0003800000 */
.L_x_5271:
[----:B------:R-:W-:Y:S05]  /*9f10*/  @P0 BRA `(.L_x_5245) ;  /* 0x0000000000180947 */ /* 0x000fea0003800000 */
[----:B------:R-:W5:Y:S01]  /*9f20*/  S2R R2, SR_TID.X ;  /* 0x0000000000027919 */ /* 0x000f620000002100 */
[----:B----4-:R-:W-:-:S04]  /*9f30*/  IMAD.MOV.U32 R3, RZ, RZ, 0x6100 ;  /* 0x00006100ff037424 */ /* 0x010fc800078e00ff */
[----:B------:R4:W-:Y:S01]  /*9f40*/  SYNCS.ARRIVE.TRANS64 RZ, [R0+URZ+0x36430], R3 ;  /* 0x0364300300ff79a7 */ /* 0x0009e2000800003f */
[----:B-----5:R-:W-:-:S13]  /*9f50*/  LOP3.LUT P0, RZ, R2, 0x1f, RZ, 0xc0, !PT ;  /* 0x0000001f02ff7812 */ /* 0x020fda000780c0ff */
[----:B----4-:R-:W-:Y:S05]  /*9f60*/  @!P0 BRA `(.L_x_5245) ;  /* 0x0000000000048947 */ /* 0x010fea0003800000 */
[----:B------:R-:W-:Y:S01]  /*9f70*/  BPT.TRAP 0x1 ;  /* 0x000000040000795c */ /* 0x000fe20000300000 */
.L_x_5245:
        /* <DEDUP_REMOVED lines=43> */
.L_x_5226:
[----:B------:R-:W-:Y:S05]  /*a230*/  BSYNC B1 ;  /* 0x0000000000017941 */ /* 0x000fea0003800000 */
.L_x_5224:
[----:B------:R-:W-:-:S03]  /*a240*/  UMOV UR7, 0xffffffff ;  /* 0xffffffff00077882 */ /* 0x000fc60000000000 */
[----:B------:R-:W-:Y:S05]  /*a250*/  BRA.DIV UR7, `(.L_x_5246) ;  /* 0x0000000607d47947 */ /* 0x000fea000b800000 */
[----:B------:R-:W-:-:S13]  /*a260*/  ELECT P6, URZ, PT ;  /* 0x00000000003f782f */ /* 0x000fda00038c0000 */
.L_x_5274:
[----:B------:R-:W-:Y:S05]  /*a270*/  @!P6 BRA `(.L_x_5160) ;  /* 0x000000000074e947 */ /* 0x000fea0003800000 */
[----:B------:R-:W-:-:S06]  /*a280*/  ULOP3.LUT UR7, UR38, 0x2, URZ, 0xfc, !UPT ;  /* 0x0000000226077892 */ /* 0x000fcc000f8efc3f */
[----:B------:R-:W-:-:S05]  /*a290*/  IMAD.U32 R0, RZ, RZ, UR7 ;  /* 0x00000007ff007e24 */ /* 0x000fca000f8e00ff */
[----:B------:R-:W-:-:S13]  /*a2a0*/  ISETP.NE.AND P2, PT, R0, 0x3, PT ;  /* 0x000000030000780c */ /* 0x000fda0003f45270 */
[----:B------:R-:W-:Y:S05]  /*a2b0*/  @!P2 BRA `(.L_x_5247) ;  /* 0x000000000004a947 */ /* 0x000fea0003800000 */
[----:B------:R-:W-:Y:S01]  /*a2c0*/  BPT.TRAP 0x1 ;  /* 0x000000040000795c */ /* 0x000fe20000300000 */
.L_x_5247:
        /* <DEDUP_REMOVED lines=15> */
.L_x_5275:
[----:B------:R-:W2:Y:S02]  /*a3c0*/  SYNCS.PHASECHK.TRANS64.TRYWAIT P0, [R3+URZ], R0 ;  /* 0x00000000030075a7 */ /* 0x000ea4000800017f */
[----:B--2---:R-:W-:Y:S05]  /*a3d0*/  @!P0 BRA `(.L_x_5249) ;  /* 0x0000000400a88947 */ /* 0x004fea0003800000 */
.L_x_5276:
[----:B------:R-:W-:Y:S05]  /*a3e0*/  @!P2 BRA `(.L_x_5250) ;  /* 0x000000000004a947 */ /* 0x000fea0003800000 */
[----:B------:R-:W-:Y:S01]  /*a3f0*/  BPT.TRAP 0x1 ;  /* 0x000000040000795c */ /* 0x000fe20000300000 */
.L_x_5250:
[----:B------:R-:W-:-:S07]  /*a400*/  SHF.L.U32 R5, R5, 0x1f, RZ ;  /* 0x0000001f05057819 */ /* 0x000fce00000006ff */
.L_x_5251:
[----:B---3--:R3:W4:Y:S02]  /*a410*/  SYNCS.PHASECHK.TRANS64.TRYWAIT P0, [R4+URZ+0x36438], R5 ;  /* 0x03643805040075a7 */ /* 0x008724000800017f */
[----:B----4-:R-:W-:Y:S05]  /*a420*/  @!P0 NANOSLEEP.SYNCS 0x989680 ;  /* 0x009896800000895d */ /* 0x010fea0003900000 */
[----:B------:R-:W4:Y:S02]  /*a430*/  @!P0 SYNCS.PHASECHK.TRANS64 P0, [R4+URZ+0x36438], R5 ;  /* 0x03643805040085a7 */ /* 0x000f24000800007f */
[----:B----4-:R-:W-:Y:S05]  /*a440*/  @!P0 BRA `(.L_x_5251) ;  /* 0xfffffffc00f08947 */ /* 0x010fea000383ffff */
.L_x_5160:
[----:B------:R-:W-:Y:S05]  /*a450*/  BSYNC B0 ;  /* 0x0000000000007941 */ /* 0x000fea0003800000 */
.L_x_5158:
[----:B------:R-:W-:Y:S05]  /*a460*/  EXIT ;  /* 0x000000000000794d */ /* 0x000fea0003800000 */
.L_x_5105:
[----:B------:R-:W-:Y:S02]  /*a470*/  IMAD.MOV.U32 R12, RZ, RZ, RZ ;  /* 0x000000ffff0c7224 */ /* 0x000fe400078e00ff */
[----:B------:R-:W-:Y:S02]  /*a480*/  IMAD.MOV.U32 R11, RZ, RZ, 0x1f ;  /* 0x0000001fff0b7424 */ /* 0x000fe400078e00ff */
[----:B------:R-:W-:-:S07]  /*a490*/  IMAD.MOV.U32 R15, RZ, RZ, -0x1 ;  /* 0xffffffffff0f7424 */ /* 0x000fce00078e00ff */
[----:B------:R-:W-:Y:S05]  /*a4a0*/  WARPSYNC.COLLECTIVE R15, `(.L_x_5252) ;  /* 0x000000000f087348 */ /* 0x000fea0003c00000 */
[----:B------:R1:W2:Y:S02]  /*a4b0*/  SHFL.IDX P6, R14, R13, R12, R11 ;  /* 0x0000000c0d0e7389 */ /* 0x0002a400000c000b */
[----:B-12---:R-:W-:Y:S01]  /*a4c0*/  ENDCOLLECTIVE ;  /* 0x000000000000791b */ /* 0x006fe20003800000 */
.L_x_5252:
[----:B------:R-:W-:Y:S05]  /*a4d0*/  BRA `(.L_x_5253) ;  /* 0xffffff6c00047947 */ /* 0x000fea000383ffff */
.L_x_5107:
[----:B--2---:R2:W3:Y:S02]  /*a4e0*/  SYNCS.PHASECHK.TRANS64.TRYWAIT P0, [R153+URZ+0x36400], R10 ;  /* 0x0364000a990075a7 */ /* 0x0044e4000800017f */
[----:B---3--:R-:W-:Y:S05]  /*a4f0*/  @!P0 NANOSLEEP.SYNCS 0x989680 ;  /* 0x009896800000895d */ /* 0x008fea0003900000 */
[----:B------:R-:W3:Y:S02]  /*a500*/  @!P0 SYNCS.PHASECHK.TRANS64 P0, [R153+URZ+0x36400], R10 ;  /* 0x0364000a990085a7 */ /* 0x000ee4000800007f */
[----:B---3--:R-:W-:Y:S05]  /*a510*/  @!P0 BRA `(.L_x_5107) ;  /* 0xfffffffc00f08947 */ /* 0x008fea000383ffff */
[----:B------:R-:W-:Y:S05]  /*a520*/  BRA `(.L_x_5106) ;  /* 0xffffff6c003c7947 */ /* 0x000fea000383ffff */
.L_x_5111:
[----:B--2---:R2:W3:Y:S02]  /*a530*/  SYNCS.PHASECHK.TRANS64.TRYWAIT P1, [R4+URZ+0x36410], R17 ;  /* 0x03641011040075a7 */ /* 0x0044e4000802017f */
[----:B---3--:R-:W-:Y:S05]  /*a540*/  @!P1 NANOSLEEP.SYNCS 0x989680 ;  /* 0x009896800000995d */ /* 0x008fea0003900000 */
[----:B------:R-:W3:Y:S02]  /*a550*/  @!P1 SYNCS.PHASECHK.TRANS64 P1, [R4+URZ+0x36410], R17 ;  /* 0x03641011040095a7 */ /* 0x000ee4000802007f */
[----:B---3--:R-:W-:Y:S05]  /*a560*/  @!P1 BRA `(.L_x_5111) ;  /* 0xfffffffc00f09947 */ /* 0x008fea000383ffff */
[----:B------:R-:W-:Y:S05]  /*a570*/  BRA `(.L_x_5110) ;  /* 0xffffff74000c7947 */ /* 0x000fea000383ffff */
.L_x_5115:
[----:B------:R1:W1:Y:S02]  /*a580*/  SYNCS.PHASECHK.TRANS64.TRYWAIT P1, [R153+URZ+0x36430], R16 ;  /* 0x03643010990075a7 */ /* 0x000264000802017f */
[----:B-1----:R-:W-:Y:S05]  /*a590*/  @!P1 NANOSLEEP.SYNCS 0x989680 ;  /* 0x009896800000995d */ /* 0x002fea0003900000 */
[----:B------:R-:W1:Y:S02]  /*a5a0*/  @!P1 SYNCS.PHASECHK.TRANS64 P1, [R153+URZ+0x36430], R16 ;  /* 0x03643010990095a7 */ /* 0x000e64000802007f */
[----:B-1----:R-:W-:Y:S05]  /*a5b0*/  @!P1 BRA `(.L_x_5115) ;  /* 0xfffffffc00f09947 */ /* 0x002fea000383ffff */
[----:B------:R-:W-:Y:S05]  /*a5c0*/  BRA `(.L_x_5114) ;  /* 0xffffff7800a87947 */ /* 0x000fea000383ffff */
.L_x_5168:
[----:B------:R-:W-:Y:S01]  /*a5d0*/  BSSY B1, `(.L_x_5254) ;  /* 0x0000005000017945 */ /* 0x000fe20003800000 */
[----:B------:R-:W-:-:S07]  /*a5e0*/  IMAD.MOV.U32 R15, RZ, RZ, -0x1 ;  /* 0xffffffffff0f7424 */ /* 0x000fce00078e00ff */
[----:B------:R-:W-:Y:S05]  /*a5f0*/  WARPSYNC.COLLECTIVE R15, `(.L_x_5255) ;  /* 0x000000000f087348 */ /* 0x000fea0003c00000 */
[----:B------:R-:W-:Y:S01]  /*a600*/  NOP ;  /* 0x0000000000007918 */ /* 0x000fe20000000000 */
[----:B------:R-:W-:Y:S01]  /*a610*/  ENDCOLLECTIVE ;  /* 0x000000000000791b */ /* 0x000fe20003800000 */
.L_x_5255:
[----:B------:R-:W-:Y:S05]  /*a620*/  BSYNC B1 ;  /* 0x0000000000017941 */ /* 0x000fea0003800000 */
.L_x_5254:
[----:B------:R-:W-:Y:S05]  /*a630*/  BRA `(.L_x_5256) ;  /* 0xffffffbc00987947 */ /* 0x000fea000383ffff */
.L_x_5185:
[----:B------:R-:W-:Y:S01]  /*a640*/  BSSY B1, `(.L_x_5257) ;  /* 0x0000005000017945 */ /* 0x000fe20003800000 */
[----:B------:R-:W-:-:S07]  /*a650*/  IMAD.MOV.U32 R15, RZ, RZ, -0x1 ;  /* 0xffffffffff0f7424 */ /* 0x000fce00078e00ff */
[----:B------:R-:W-:Y:S05]  /*a660*/  WARPSYNC.COLLECTIVE R15, `(.L_x_5258) ;  /* 0x000000000f087348 */ /* 0x000fea0003c00000 */
[----:B------:R-:W-:Y:S01]  /*a670*/  NOP ;  /* 0x0000000000007918 */ /* 0x000fe20000000000 */
[----:B------:R-:W-:Y:S01]  /*a680*/  ENDCOLLECTIVE ;  /* 0x000000000000791b */ /* 0x000fe20003800000 */
.L_x_5258:
[----:B------:R-:W-:Y:S05]  /*a690*/  BSYNC B1 ;  /* 0x0000000000017941 */ /* 0x000fea0003800000 */
.L_x_5257:
[----:B------:R-:W-:Y:S05]  /*a6a0*/  BRA `(.L_x_5259) ;  /* 0xffffffc400807947 */ /* 0x000fea000383ffff */
.L_x_5201:
[----:B------:R-:W-:Y:S01]  /*a6b0*/  BSSY B1, `(.L_x_5260) ;  /* 0x0000005000017945 */ /* 0x000fe20003800000 */
[----:B------:R-:W-:-:S07]  /*a6c0*/  IMAD.MOV.U32 R15, RZ, RZ, -0x1 ;  /* 0xffffffffff0f7424 */ /* 0x000fce00078e00ff */
[----:B------:R-:W-:Y:S05]  /*a6d0*/  WARPSYNC.COLLECTIVE R15, `(.L_x_5261) ;  /* 0x000000000f087348 */ /* 0x000fea0003c00000 */
[----:B------:R-:W-:Y:S01]  /*a6e0*/  NOP ;  /* 0x0000000000007918 */ /* 0x000fe20000000000 */
[----:B------:R-:W-:Y:S01]  /*a6f0*/  ENDCOLLECTIVE ;  /* 0x000000000000791b */ /* 0x000fe20003800000 */
.L_x_5261:
[----:B------:R-:W-:Y:S05]  /*a700*/  BSYNC B1 ;  /* 0x0000000000017941 */ /* 0x000fea0003800000 */
.L_x_5260:
[----:B------:R-:W-:Y:S05]  /*a710*/  BRA `(.L_x_5262) ;  /* 0xffffffc800f07947 */ /* 0x000fea000383ffff */
.L_x_5227:
[----:B-1----:R1:W2:Y:S02]  /*a720*/  SYNCS.PHASECHK.TRANS64.TRYWAIT P1, [R0+URZ+0x36420], R6 ;  /* 0x03642006000075a7 */ /* 0x0022a4000802017f */
[----:B--2---:R-:W-:Y:S05]  /*a730*/  @!P1 NANOSLEEP.SYNCS 0x989680 ;  /* 0x009896800000995d */ /* 0x004fea0003900000 */
[----:B------:R-:W2:Y:S02]  /*a740*/  @!P1 SYNCS.PHASECHK.TRANS64 P1, [R0+URZ+0x36420], R6 ;  /* 0x03642006000095a7 */ /* 0x000ea4000802007f */
[----:B--2---:R-:W-:Y:S05]  /*a750*/  @!P1 BRA `(.L_x_5227) ;  /* 0xfffffffc00f09947 */ /* 0x004fea000383ffff */
[----:B------:R-:W-:Y:S05]  /*a760*/  BRA `(.L_x_5263) ;  /* 0xffffffdc00307947 */ /* 0x000fea000383ffff */
.L_x_5231:
[----:B-1----:R1:W2:Y:S02]  /*a770*/  SYNCS.PHASECHK.TRANS64.TRYWAIT P1, [R0+URZ+0x36438], R6 ;  /* 0x03643806000075a7 */ /* 0x0022a4000802017f */
[----:B--2---:R-:W-:Y:S05]  /*a780*/  @!P1 NANOSLEEP.SYNCS 0x989680 ;  /* 0x009896800000995d */ /* 0x004fea0003900000 */
[----:B------:R-:W2:Y:S02]  /*a790*/  @!P1 SYNCS.PHASECHK.TRANS64 P1, [R0+URZ+0x36438], R6 ;  /* 0x03643806000095a7 */ /* 0x000ea4000802007f */
[----:B--2---:R-:W-:Y:S05]  /*a7a0*/  @!P1 BRA `(.L_x_5231) ;  /* 0xfffffffc00f09947 */ /* 0x004fea000383ffff */
[----:B------:R-:W-:Y:S05]  /*a7b0*/  BRA `(.L_x_5264) ;  /* 0xffffffe4001c7947 */ /* 0x000fea000383ffff */
.L_x_5233:
[----:B--2---:R2:W3:Y:S02]  /*a7c0*/  SYNCS.PHASECHK.TRANS64.TRYWAIT P1, [R0+URZ+0x36428], R3 ;  /* 0x03642803000075a7 */ /* 0x0044e4000802017f */
[----:B---3--:R-:W-:Y:S05]  /*a7d0*/  @!P1 NANOSLEEP.SYNCS 0x989680 ;  /* 0x009896800000995d */ /* 0x008fea0003900000 */
[----:B------:R-:W3:Y:S02]  /*a7e0*/  @!P1 SYNCS.PHASECHK.TRANS64 P1, [R0+URZ+0x36428], R3 ;  /* 0x03642803000095a7 */ /* 0x000ee4000802007f */
[----:B---3--:R-:W-:Y:S05]  /*a7f0*/  @!P1 BRA `(.L_x_5233) ;  /* 0xfffffffc00f09947 */ /* 0x008fea000383ffff */
[----:B------:R-:W-:Y:S05]  /*a800*/  BRA `(.L_x_5265) ;  /* 0xffffffe400e07947 */ /* 0x000fea000383ffff */
.L_x_5235:
[----:B--2---:R2:W3:Y:S02]  /*a810*/  SYNCS.PHASECHK.TRANS64.TRYWAIT P1, [R0+URZ+0x36438], R29 ;  /* 0x0364381d000075a7 */ /* 0x0044e4000802017f */
[----:B---3--:R-:W-:Y:S05]  /*a820*/  @!P1 NANOSLEEP.SYNCS 0x989680 ;  /* 0x009896800000995d */ /* 0x008fea0003900000 */
[----:B------:R-:W3:Y:S02]  /*a830*/  @!P1 SYNCS.PHASECHK.TRANS64 P1, [R0+URZ+0x36438], R29 ;  /* 0x0364381d000095a7 */ /* 0x000ee4000802007f */
[----:B---3--:R-:W-:Y:S05]  /*a840*/  @!P1 BRA `(.L_x_5235) ;  /* 0xfffffffc00f09947 */ /* 0x008fea000383ffff */
[----:B------:R-:W-:Y:S05]  /*a850*/  BRA `(.L_x_5266) ;  /* 0xffffffe800947947 */ /* 0x000fea000383ffff */
.L_x_5237:
[----:B------:R-:W-:-:S07]  /*a860*/  SHF.L.U32 R5, R7, 0x1f, RZ ;  /* 0x0000001f07057819 */ /* 0x000fce00000006ff */
.L_x_5267:
[----:B----4-:R4:W1:Y:S02]  /*a870*/  SYNCS.PHASECHK.TRANS64.TRYWAIT P1, [R0+URZ+0x36420], R5 ;  /* 0x03642005000075a7 */ /* 0x010864000802017f */
[----:B-1----:R-:W-:Y:S05]  /*a880*/  @!P1 NANOSLEEP.SYNCS 0x989680 ;  /* 0x009896800000995d */ /* 0x002fea0003900000 */
[----:B------:R-:W1:Y:S02]  /*a890*/  @!P1 SYNCS.PHASECHK.TRANS64 P1, [R0+URZ+0x36420], R5 ;  /* 0x03642005000095a7 */ /* 0x000e64000802007f */
[----:B-1----:R-:W-:Y:S05]  /*a8a0*/  @!P1 BRA `(.L_x_5267) ;  /* 0xfffffffc00f09947 */ /* 0x002fea000383ffff */
[----:B------:R-:W-:Y:S05]  /*a8b0*/  BRA `(.L_x_5268) ;  /* 0xffffffec00287947 */ /* 0x000fea000383ffff */
.L_x_5240:
[----:B----4-:R4:W1:Y:S02]  /*a8c0*/  SYNCS.PHASECHK.TRANS64.TRYWAIT P1, [R0+URZ+0x36438], R6 ;  /* 0x03643806000075a7 */ /* 0x010864000802017f */
[----:B-1----:R-:W-:Y:S05]  /*a8d0*/  @!P1 NANOSLEEP.SYNCS 0x989680 ;  /* 0x009896800000995d */ /* 0x002fea0003900000 */
[----:B------:R-:W1:Y:S02]  /*a8e0*/  @!P1 SYNCS.PHASECHK.TRANS64 P1, [R0+URZ+0x36438], R6 ;  /* 0x03643806000095a7 */ /* 0x000e64000802007f */
[----:B-1----:R-:W-:Y:S05]  /*a8f0*/  @!P1 BRA `(.L_x_5240) ;  /* 0xfffffffc00f09947 */ /* 0x002fea000383ffff */
[----:B------:R-:W-:Y:S05]  /*a900*/  BRA `(.L_x_5269) ;  /* 0xffffffec00f47947 */ /* 0x000fea000383ffff */
.L_x_5242:
[----:B-1----:R1:W4:Y:S02]  /*a910*/  SYNCS.PHASECHK.TRANS64.TRYWAIT P1, [R0+URZ+0x36428], R5 ;  /* 0x03642805000075a7 */ /* 0x002324000802017f */
[----:B----4-:R-:W-:Y:S05]  /*a920*/  @!P1 NANOSLEEP.SYNCS 0x989680 ;  /* 0x009896800000995d */ /* 0x010fea0003900000 */
[----:B------:R-:W4:Y:S02]  /*a930*/  @!P1 SYNCS.PHASECHK.TRANS64 P1, [R0+URZ+0x36428], R5 ;  /* 0x03642805000095a7 */ /* 0x000f24000802007f */
[----:B----4-:R-:W-:Y:S05]  /*a940*/  @!P1 BRA `(.L_x_5242) ;  /* 0xfffffffc00f09947 */ /* 0x010fea000383ffff */
[----:B------:R-:W-:Y:S05]  /*a950*/  BRA `(.L_x_5270) ;  /* 0xfffffff0009c7947 */ /* 0x000fea000383ffff */
.L_x_5244:
[----:B----4-:R4:W1:Y:S02]  /*a960*/  SYNCS.PHASECHK.TRANS64.TRYWAIT P1, [R0+URZ+0x36438], R3 ;  /* 0x03643803000075a7 */ /* 0x010864000802017f */
[----:B-1----:R-:W-:Y:S05]  /*a970*/  @!P1 NANOSLEEP.SYNCS 0x989680 ;  /* 0x009896800000995d */ /* 0x002fea0003900000 */
[----:B------:R-:W1:Y:S02]  /*a980*/  @!P1 SYNCS.PHASECHK.TRANS64 P1, [R0+URZ+0x36438], R3 ;  /* 0x03643803000095a7 */ /* 0x000e64000802007f */
[----:B-1----:R-:W-:Y:S05]  /*a990*/  @!P1 BRA `(.L_x_5244) ;  /* 0xfffffffc00f09947 */ /* 0x002fea000383ffff */
[----:B------:R-:W-:Y:S05]  /*a9a0*/  BRA `(.L_x_5271) ;  /* 0xfffffff400587947 */ /* 0x000fea000383ffff */
.L_x_5246:
[----:B------:R-:W-:Y:S01]  /*a9b0*/  BSSY B1, `(.L_x_5272) ;  /* 0x0000006000017945 */ /* 0x000fe20003800000 */
[----:B------:R-:W-:-:S07]  /*a9c0*/  IMAD.MOV.U32 R15, RZ, RZ, -0x1 ;  /* 0xffffffffff0f7424 */ /* 0x000fce00078e00ff */
[----:B------:R-:W-:Y:S05]  /*a9d0*/  WARPSYNC.COLLECTIVE R15, `(.L_x_5273) ;  /* 0x000000000f0c7348 */ /* 0x000fea0003c00000 */
[----:B------:R-:W-:Y:S02]  /*a9e0*/  ELECT P6, UR62, PT ;  /* 0x00000000003e782f */ /* 0x000fe400038c0000 */
[----:B------:R-:W-:Y:S01]  /*a9f0*/  MOV R14, UR62 ;  /* 0x0000003e000e7c02 */ /* 0x000fe20008000f00 */
[----:B------:R-:W-:Y:S10]  /*aa00*/  ENDCOLLECTIVE ;  /* 0x000000000000791b */ /* 0x000ff40003800000 */
.L_x_5273:
[----:B------:R-:W-:Y:S05]  /*aa10*/  BSYNC B1 ;  /* 0x0000000000017941 */ /* 0x000fea0003800000 */
.L_x_5272:
[----:B------:R-:W-:Y:S05]  /*aa20*/  BRA `(.L_x_5274) ;  /* 0xfffffff800107947 */ /* 0x000fea000383ffff */
.L_x_5248:
[----:B-1----:R1:W2:Y:S02]  /*aa30*/  SYNCS.PHASECHK.TRANS64.TRYWAIT P0, [R9+URZ], R2 ;  /* 0x00000002090075a7 */ /* 0x0022a4000800017f */
[----:B--2---:R-:W-:Y:S05]  /*aa40*/  @!P0 NANOSLEEP.SYNCS 0x989680 ;  /* 0x009896800000895d */ /* 0x004fea0003900000 */
[----:B------:R-:W2:Y:S02]  /*aa50*/  @!P0 SYNCS.PHASECHK.TRANS64 P0, [R9+URZ], R2 ;  /* 0x00000002090085a7 */ /* 0x000ea4000800007f */
[----:B--2---:R-:W-:Y:S05]  /*aa60*/  @!P0 BRA `(.L_x_5248) ;  /* 0xfffffffc00f08947 */ /* 0x004fea000383ffff */
[----:B------:R-:W-:Y:S05]  /*aa70*/  BRA `(.L_x_5275) ;  /* 0xfffffff800507947 */ /* 0x000fea000383ffff */
.L_x_5249:
[----:B--2---:R2:W3:Y:S02]  /*aa80*/  SYNCS.PHASECHK.TRANS64.TRYWAIT P0, [R3+URZ], R0 ;  /* 0x00000000030075a7 */ /* 0x0044e4000800017f */
[----:B---3--:R-:W-:Y:S05]  /*aa90*/  @!P0 NANOSLEEP.SYNCS 0x989680 ;  /* 0x009896800000895d */ /* 0x008fea0003900000 */
[----:B------:R-:W3:Y:S02]  /*aaa0*/  @!P0 SYNCS.PHASECHK.TRANS64 P0, [R3+URZ], R0 ;  /* 0x00000000030085a7 */ /* 0x000ee4000800007f */
[----:B---3--:R-:W-:Y:S05]  /*aab0*/  @!P0 BRA `(.L_x_5249) ;  /* 0xfffffffc00f08947 */ /* 0x008fea000383ffff */
[----:B------:R-:W-:Y:S05]  /*aac0*/  BRA `(.L_x_5276) ;  /* 0xfffffff800447947 */ /* 0x000fea000383ffff */
.L_x_5277:
        /* <DEDUP_REMOVED lines=11> */
.L_x_7682:


//--------------------- .text._ZN7cutlass13device_kernelIN5flash11enable_sm90INS1_16FlashAttnBwdSm90INS1_25CollectiveMainloopBwdSm90ILi2ELi1ELi1EN4cute5tupleIJNS5_1CILi1EEES8_S8_EEENS6_IJNS7_ILi64EEENS7_ILi96EEENS7_ILi192EEEEEENS_10bfloat16_tEfNS_4arch4Sm90ELb0ELb1ELb0ELb0ELb0ELb0ELb1ELb0ELi3ELi1ELi1ELi1ELb0EEENS1_24CollectiveEpilogueBwdGQAISD_fSG_Li384ELb0ELb0EEENS1_19SingleTileSchedulerILb0ELb0ELb0ELi96EEEEEEEEEvNT_6ParamsE --------------------------
	.section	.text._ZN7cutlass13device_kernelIN5flash11enable_sm90INS1_16FlashAttnBwdSm90INS1_25CollectiveMainloopBwdSm90ILi2ELi1ELi1EN4cute5tupleIJNS5_1CILi1EEES8_S8_EEENS6_IJNS7_ILi64EEENS7_ILi96EEENS7_ILi192EEEEEENS_10bfloat16_tEfNS_4arch4Sm90ELb0ELb1ELb0ELb0ELb0ELb0ELb1ELb0ELi3ELi1ELi1ELi1ELb0EEENS1_24CollectiveEpilogueBwdGQAISD_fSG_Li384ELb0ELb0EEENS1_19SingleTileSchedulerILb0ELb0ELb0ELi96EEEEEEEEEvNT_6ParamsE,"ax",@progbits
	.align	128
.text._ZN7cutlass13device_kernelIN5flash11enable_sm90INS1_16FlashAttnBwdSm90INS1_25CollectiveMainloopBwdSm90ILi2ELi1ELi1EN4cute5tupleIJNS5_1CILi1EEES8_S8_EEENS6_IJNS7_ILi64EEENS7_ILi96EEENS7_ILi192EEEEEENS_10bfloat16_tEfNS_4arch4Sm90ELb0ELb1ELb0ELb0ELb0ELb0ELb1ELb0ELi3ELi1ELi1ELi1ELb0EEENS1_24CollectiveEpilogueBwdGQAISD_fSG_Li384ELb0ELb0EEENS1_19SingleTileSchedulerILb0ELb0ELb0ELi96EEEEEEEEEvNT_6ParamsE:
        .type           _ZN7cutlass13device_kernelIN5flash11enable_sm90INS1_16FlashAttnBwdSm90INS1_25CollectiveMainloopBwdSm90ILi2ELi1ELi1EN4cute5tupleIJNS5_1CILi1EEES8_S8_EEENS6_IJNS7_ILi64EEENS7_ILi96EEENS7_ILi192EEEEEENS_10bfloat16_tEfNS_4arch4Sm90ELb0ELb1ELb0ELb0ELb0ELb0ELb1ELb0ELi3ELi1ELi1ELi1ELb0EEENS1_24CollectiveEpilogueBwdGQAISD_fSG_Li384ELb0ELb0EEENS1_19SingleTileSchedulerILb0ELb0ELb0ELi96EEEEEEEEEvNT_6ParamsE,@function
        .size           _ZN7cutlass13device_kernelIN5flash11enable_sm90INS1_16FlashAttnBwdSm90INS1_25CollectiveMainloopBwdSm90ILi2ELi1ELi1EN4cute5tupleIJNS5_1CILi1EEES8_S8_EEENS6_IJNS7_ILi64EEENS7_ILi96EEENS7_ILi192EEEEEENS_10bfloat16_tEfNS_4arch4Sm90ELb0ELb1ELb0ELb0ELb0ELb0ELb1ELb0ELi3ELi1ELi1ELi1ELb0EEENS1_24CollectiveEpilogueBwdGQAISD_fSG_Li384ELb0ELb0EEENS1_19SingleTileSchedulerILb0ELb0ELb0ELi96EEEEEEEEEvNT_6ParamsE,(.L_x_7683 - _ZN7cutlass13device_kernelIN5flash11enable_sm90INS1_16FlashAttnBwdSm90INS1_25CollectiveMainloopBwdSm90ILi2ELi1ELi1EN4cute5tupleIJNS5_1CILi1EEES8_S8_EEENS6_IJNS7_ILi64EEENS7_ILi96EEENS7_ILi192EEEEEENS_10bfloat16_tEfNS_4arch4Sm90ELb0ELb1ELb0ELb0ELb0ELb0ELb1ELb0ELi3ELi1ELi1ELi1ELb0EEENS1_24CollectiveEpilogueBwdGQAISD_fSG_Li384ELb0ELb0EEENS1_19SingleTileSchedulerILb0ELb0ELb0ELi96EEEEEEEEEvNT_6ParamsE)
        .other          _ZN7cutlass13device_kernelIN5flash11enable_sm90INS1_16FlashAttnBwdSm90INS1_25CollectiveMainloopBwdSm90ILi2ELi1ELi1EN4cute5tupleIJNS5_1CILi1EEES8_S8_EEENS6_IJNS7_ILi64EEENS7_ILi96EEENS7_ILi192EEEEEENS_10bfloat16_tEfNS_4arch4Sm90ELb0ELb1ELb0ELb0ELb0ELb0ELb1ELb0ELi3ELi1ELi1ELi1ELb0EEENS1_24CollectiveEpilogueBwdGQAISD_fSG_Li384ELb0ELb0EEENS1_19SingleTileSchedulerILb0ELb0ELb0ELi96EEEEEEEEEvNT_6ParamsE,@"STO_CUDA_ENTRY STV_DEFAULT"
_ZN7cutlass13device_kernelIN5flash11enable_sm90INS1_16FlashAttnBwdSm90INS1_25CollectiveMainloopBwdSm90ILi2ELi1ELi1EN4cute5tupleIJNS5_1CILi1EEES8_S8_EEENS6_IJNS7_ILi64EEENS7_ILi96EEENS7_ILi192EEEEEENS_10bfloat16_tEfNS_4arch4Sm90ELb0ELb1ELb0ELb0ELb0ELb0ELb1ELb0ELi3ELi1ELi1ELi1ELb0EEENS1_24CollectiveEpilogueBwdGQAISD_fSG_Li384ELb0ELb0EEENS1_19SingleTileSchedulerILb0ELb0ELb0ELi96EEEEEEEEEvNT_6ParamsE:
        /* <DEDUP_REMOVED lines=23> */
.L_x_5279:
[----:B------:R-:W-:Y:S05]  /*0170*/  BSYNC B0 ;  /* 0x0000000000007941 */ /* 0x000fea0003800000 */
.L_x_5278:
        /* <DEDUP_REMOVED lines=37> */
.L_x_5280:
        /* <DEDUP_REMOVED lines=20> */
.L_x_5281:
[----:B------:R-:W-:Y:S01]  /*0510*/  PLOP3.LUT P0, PT, PT, PT, UP0, 0x80, 0x0 ;  /* 0x000000000000781c */ /* 0x000fe20003f0f008 */
[----:B------:R-:W-:Y:S01]  /*0520*/  NOP ;  /* 0x0000000000007918 */ /* 0x000fe20000000000 */
[----:B------:R-:W-:Y:S01]  /*0530*/  BSSY B6, `(.L_x_5282) ;  /* 0x000079f000067945 */ /* 0x000fe20003800000 */
[----:B-12-45:R-:W-:Y:S10]  /*0540*/  BAR.SYNC.DEFER_BLOCKING 0x0 ;  /* 0x0000000000007b1d */ /* 0x036ff40000010000 */
[----:B------:R-:W-:Y:S05]  /*0550*/  @!P0 BRA `(.L_x_5283) ;  /* 0x0000004000d48947 */ /* 0x000fea0003800000 */
.L_x_5284:
        /* <DEDUP_REMOVED lines=85> */
.L_x_5286:
        /* <DEDUP_REMOVED lines=36> */
.L_x_5289:
        /* <DEDUP_REMOVED lines=15> */
.L_x_5288:
        /* <DEDUP_REMOVED lines=20> */
.L_x_5291:
        /* <DEDUP_REMOVED lines=15> */
.L_x_5290:
        /* <DEDUP_REMOVED lines=8> */
.L_x_5382:
        /* <DEDUP_REMOVED lines=19> */
.L_x_5293:
[----:B--2---:R-:W-:Y:S01]  /*11c0*/  SHF.R.S32.HI R10, RZ, 0x1f, R7 ;  /* 0x0000001fff0a7819 */ /* 0x004fe20000011407 */
[----:B------:R-:W-:Y:S01]  /*11d0*/  IMAD.IADD R12, R9, 0x1, -R6 ;  /* 0x00000001090c7824 */ /* 0x000fe200078e0a06 */
[--C-:B------:R-:W-:Y:S01]  /*11e0*/  SHF.R.S32.HI R5, RZ, 0x1, R2.reuse ;  /* 0x00000001ff057819 */ /* 0x100fe20000011402 */
[C---:B------:R-:W-:Y:S01]  /*11f0*/  IMAD.HI R11, R13.reuse, 0x55555556, RZ ;  /* 0x555555560d0b7827 */ /* 0x040fe200078e02ff */
[----:B------:R-:W-:Y:S01]  /*1200*/  LEA.HI R10, R10, R7, RZ, 0x3 ;  /* 0x000000070a0a7211 */ /* 0x000fe200078f18ff */
[----:B------:R-:W-:Y:S01]  /*1210*/  ULDC UR4, c[0x0][0x290] ;  /* 0x0000a40000047ab9 */ /* 0x000fe20000000800 */
[----:B------:R-:W-:Y:S01]  /*1220*/  SHF.R.S32.HI R6, RZ, 0x1f, R2 ;  /* 0x0000001fff067819 */ /* 0x000fe20000011402 */
[--C-:B------:R-:W-:Y:S01]  /*1230*/  IMAD R15, R13, 0x400, R0.reuse ;  /* 0x000004000d0f7824 */ /* 0x100fe200078e0200 */
[----:B------:R-:W-:Y:S01]  /*1240*/  LOP3.LUT R2, R2, 0x7fffffe, RZ, 0xc0, !PT ;  /* 0x07fffffe02027812 */ /* 0x000fe200078ec0ff */
[----:B------:R-:W-:Y:S01]  /*1250*/  IMAD.SHL.U32 R10, R10, 0x20, RZ ;  /* 0x000000200a0a7824 */ /* 0x000fe200078e00ff */
[----:B------:R-:W-:Y:S01]  /*1260*/  SHF.R.S32.HI R3, RZ, 0x1f, R0 ;  /* 0x0000001fff037819 */ /* 0x000fe20000011400 */
[----:B------:R-:W-:Y:S01]  /*1270*/  IMAD.MOV.U32 R16, RZ, RZ, 0x20 ;  /* 0x00000020ff107424 */ /* 0x000fe200078e00ff */
[----:B------:R-:W-:Y:S01]  /*1280*/  LEA.HI R14, R11, R11, RZ, 0x1 ;  /* 0x0000000b0b0e7211 */ /* 0x000fe200078f08ff */
[----:B------:R-:W-:Y:S01]  /*1290*/  IMAD.IADD R9, R7, 0x1, -R2 ;  /* 0x0000000107097824 */ /* 0x000fe200078e0a02 */
[----:B------:R-:W-:Y:S01]  /*12a0*/  LOP3.LUT R10, R10, 0x7fffff00, RZ, 0xc0, !PT ;  /* 0x7fffff000a0a7812 */ /* 0x000fe200078ec0ff */
[----:B------:R-:W-:Y:S01]  /*12b0*/  ULDC UR5, c[0x0][0x280] ;  /* 0x0000a00000057ab9 */ /* 0x000fe20000000800 */
[----:B------:R-:W-:Y:S01]  /*12c0*/  LEA.HI R2, R3, R0, RZ, 0x2 ;  /* 0x0000000003027211 */ /* 0x000fe200078f10ff */
[----:B------:R-:W-:Y:S01]  /*12d0*/  IMAD R14, R14, -0x3, R13 ;  /* 0xfffffffd0e0e7824 */ /* 0x000fe200078e020d */
[----:B------:R-:W-:Y:S01]  /*12e0*/  LEA.HI R6, R6, R5, RZ, 0x2 ;  /* 0x0000000506067211 */ /* 0x000fe200078f10ff */
[----:B------:R-:W-:Y:S01]  /*12f0*/  IMAD R10, R13, 0x800, R10 ;  /* 0x000008000d0a7824 */ /* 0x000fe200078e020a */
[----:B-1----:R-:W-:-:S02]  /*1300*/  LOP3.LUT R13, R2, 0x7ffffffc, RZ, 0xc0, !PT ;  /* 0x7ffffffc020d7812 */ /* 0x002fc400078ec0ff */
[----:B------:R-:W-:Y:S02]  /*1310*/  CS2R R118, SRZ ;  /* 0x0000000000767805 */ /* 0x000fe4000001ff00 */
[----:B------:R-:W-:Y:S01]  /*1320*/  LOP3.LUT R6, R6, 0xfffffffc, RZ, 0xc0, !PT ;  /* 0xfffffffc06067812 */ /* 0x000fe200078ec0ff */
[----:B------:R-:W-:Y:S01]  /*1330*/  IMAD R9, R9, 0x20, R10 ;  /* 0x0000002009097824 */ /* 0x000fe200078e020a */
[----:B------:R-:W-:Y:S01]  /*1340*/  SHF.R.S32.HI R4, RZ, 0x4, R4 ;  /* 0x00000004ff047819 */ /* 0x000fe20000011404 */
[----:B------:R-:W-:Y:S01]  /*1350*/  IMAD.IADD R13, R0, 0x1, -R13 ;  /* 0x00000001000d7824 */ /* 0x000fe200078e0a0d */
[----:B------:R-:W-:Y:S01]  /*1360*/  LEA.HI R3, R3, R0, RZ, 0x5 ;  /* 0x0000000003037211 */ /* 0x000fe200078f28ff */
[----:B------:R-:W-:Y:S01]  /*1370*/  IMAD.IADD R7, R5, 0x1, -R6 ;  /* 0x0000000105077824 */ /* 0x000fe200078e0a06 */
[--C-:B------:R-:W-:Y:S01]  /*1380*/  SHF.R.S32.HI R5, RZ, 0x1f, R2.reuse ;  /* 0x0000001fff057819 */ /* 0x100fe20000011402 */
[----:B------:R-:W-:Y:S01]  /*1390*/  IMAD R10, R14, 0x10, R13 ;  /* 0x000000100e0a7824 */ /* 0x000fe200078e020d */
[----:B------:R-:W-:Y:S01]  /*13a0*/  SHF.R.S32.HI R3, RZ, 0x5, R3 ;  /* 0x00000005ff037819 */ /* 0x000fe20000011403 */
[----:B------:R-:W1:Y:S01]  /*13b0*/  S2R R13, SR_CTAID.X ;  /* 0x00000000000d7919 */ /* 0x000e620000002500 */
[C---:B------:R-:W-:Y:S01]  /*13c0*/  IMAD.SHL.U32 R6, R7.reuse, 0x40, RZ ;  /* 0x0000004007067824 */ /* 0x040fe200078e00ff */
[----:B------:R-:W-:Y:S01]  /*13d0*/  LOP3.LUT P0, RZ, R7, 0x2, RZ, 0xc0, !PT ;  /* 0x0000000207ff7812 */ /* 0x000fe2000780c0ff */
[----:B------:R-:W-:Y:S01]  /*13e0*/  IMAD.SHL.U32 R11, R4, 0x8, RZ ;  /* 0x00000008040b7824 */ /* 0x000fe200078e00ff */
[----:B------:R-:W-:Y:S01]  /*13f0*/  SHF.R.S32.HI R4, RZ, 0x2, R2 ;  /* 0x00000002ff047819 */ /* 0x000fe20000011402 */
[----:B------:R-:W-:Y:S01]  /*1400*/  IMAD R9, R12, 0x200, R9 ;  /* 0x000002000c097824 */ /* 0x000fe200078e0209 */
[----:B------:R-:W-:Y:S01]  /*1410*/  LOP3.LUT R6, R6, 0xc0, RZ, 0xc0, !PT ;  /* 0x000000c006067812 */ /* 0x000fe200078ec0ff */
[----:B------:R-:W-:Y:S01]  /*1420*/  IMAD.SHL.U32 R10, R10, 0x2, RZ ;  /* 0x000000020a0a7824 */ /* 0x000fe200078e00ff */
[----:B------:R-:W-:Y:S01]  /*1430*/  LEA.HI R5, R5, R4, RZ, 0x3 ;  /* 0x0000000405057211 */ /* 0x000fe200078f18ff */
[----:B------:R-:W-:Y:S01]  /*1440*/  IMAD.U32 R14, RZ, RZ, UR38 ;  /* 0x00000026ff0e7e24 */ /* 0x000fe2000f8e00ff */
[----:B------:R-:W-:Y:S01]  /*1450*/  LOP3.LUT R11, R6, 0x8, R11, 0xf8, !PT ;  /* 0x00000008060b7812 */ /* 0x000fe200078ef80b */
[----:B------:R-:W-:Y:S01]  /*1460*/  IMAD.MOV.U32 R7, RZ, RZ, RZ ;  /* 0x000000ffff077224 */ /* 0x000fe200078e00ff */
[----:B------:R-:W-:Y:S01]  /*1470*/  SHF.R.U32.HI R0, RZ, 0x3, R6 ;  /* 0x00000003ff007819 */ /* 0x000fe20000011606 */
[----:B------:R-:W-:Y:S01]  /*1480*/  IMAD.MOV.U32 R2, RZ, RZ, RZ ;  /* 0x000000ffff027224 */ /* 0x000fe200078e00ff */
[----:B------:R-:W-:-:S02]  /*1490*/  LOP3.LUT R5, R5, 0xfffffff8, RZ, 0xc0, !PT ;  /* 0xfffffff805057812 */ /* 0x000fc400078ec0ff */
[----:B------:R-:W-:Y:S02]  /*14a0*/  CS2R R116, SRZ ;  /* 0x0000000000747805 */ /* 0x000fe4000001ff00 */
[----:B------:R-:W-:Y:S02]  /*14b0*/  LOP3.LUT R0, R11, R0, RZ, 0x3c, !PT ;  /* 0x000000000b007212 */ /* 0x000fe400078e3cff */
[----:B------:R-:W-:Y:S02]  /*14c0*/  CS2R R114, SRZ ;  /* 0x0000000000727805 */ /* 0x000fe4000001ff00 */
[----:B------:R-:W-:Y:S01]  /*14d0*/  SEL R16, R16, 0xffffffe0, !P0 ;  /* 0xffffffe010107807 */ /* 0x000fe20004000000 */
[----:B------:R-:W-:Y:S01]  /*14e0*/  IMAD.IADD R6, R4, 0x1, -R5 ;  /* 0x0000000104067824 */ /* 0x000fe200078e0a05 */
[----:B------:R-:W-:Y:S01]  /*14f0*/  CS2R R112, SRZ ;  /* 0x0000000000707805 */ /* 0x000fe2000001ff00 */
[----:B------:R-:W-:Y:S01]  /*1500*/  IMAD.IADD R9, R9, 0x1, R0 ;  /* 0x0000000109097824 */ /* 0x000fe200078e0200 */
[----:B------:R-:W-:Y:S01]  /*1510*/  CS2R R110, SRZ ;  /* 0x00000000006e7805 */ /* 0x000fe2000001ff00 */
[----:B------:R-:W-:Y:S01]  /*1520*/  IMAD.SHL.U32 R0, R15, 0x4, RZ ;  /* 0x000000040f007824 */ /* 0x000fe200078e00ff */
[----:B------:R-:W-:Y:S01]  /*1530*/  CS2R R108, SRZ ;  /* 0x00000000006c7805 */ /* 0x000fe2000001ff00 */
[----:B------:R-:W-:Y:S01]  /*1540*/  IMAD R6, R3, 0x10, R6 ;  /* 0x0000001003067824 */ /* 0x000fe200078e0206 */
[----:B------:R-:W-:Y:S01]  /*1550*/  LEA R9, R9, UR37, 0x1 ;  /* 0x0000002509097c11 */ /* 0x000fe2000f8e08ff */
[----:B------:R-:W-:Y:S01]  /*1560*/  IMAD.MOV.U32 R4, RZ, RZ, RZ ;  /* 0x000000ffff047224 */ /* 0x000fe200078e00ff */
[----:B------:R-:W-:-:S02]  /*1570*/  CS2R R106, SRZ ;  /* 0x00000000006a7805 */ /* 0x000fc4000001ff00 */
[----:B------:R-:W-:Y:S02]  /*1580*/  CS2R R104, SRZ ;  /* 0x0000000000687805 */ /* 0x000fe4000001ff00 */
[----:B------:R-:W-:Y:S02]  /*1590*/  CS2R R102, SRZ ;  /* 0x0000000000667805 */ /* 0x000fe4000001ff00 */
[----:B------:R-:W-:Y:S01]  /*15a0*/  CS2R R100, SRZ ;  /* 0x0000000000647805 */ /* 0x000fe2000001ff00 */
[----:B-1----:R-:W-:Y:S01]  /*15b0*/  IMAD R13, R13, -0x60, RZ ;  /* 0xffffffa00d0d7824 */ /* 0x002fe200078e02ff */
[----:B------:R-:W-:Y:S02]  /*15c0*/  CS2R R98, SRZ ;  /* 0x0000000000627805 */ /* 0x000fe4000001ff00 */
[----:B------:R-:W-:Y:S02]  /*15d0*/  CS2R R96, SRZ ;  /* 0x0000000000607805 */ /* 0x000fe4000001ff00 */
[----:B------:R-:W-:Y:S01]  /*15e0*/  CS2R R94, SRZ ;  /* 0x00000000005e7805 */ /* 0x000fe2000001ff00 */
[C---:B------:R-:W-:Y:S01]  /*15f0*/  IMAD.IADD R11, R13.reuse, 0x1, -R10 ;  /* 0x000000010d0b7824 */ /* 0x040fe200078e0a0a */
[----:B------:R-:W-:-:S02]  /*1600*/  IADD3.X R5, R13, UR4, RZ, PT, !PT ;  /* 0x000000040d057c10 */ /* 0x000fc4000bffe4ff */
[----:B------:R-:W-:Y:S02]  /*1610*/  CS2R R92, SRZ ;  /* 0x00000000005c7805 */ /* 0x000fe4000001ff00 */
[----:B------:R-:W-:Y:S02]  /*1620*/  IADD3 R12, -R10, UR4, R13 ;  /* 0x000000040a0c7c10 */ /* 0x000fe4000fffe10d */
[----:B------:R-:W-:Y:S02]  /*1630*/  CS2R R90, SRZ ;  /* 0x00000000005a7805 */ /* 0x000fe4000001ff00 */
[----:B------:R-:W-:Y:S02]  /*1640*/  IADD3 R5, R5, -UR5, -R10 ;  /* 0x8000000505057c10 */ /* 0x000fe4000fffe80a */
        /* <DEDUP_REMOVED lines=36> */
.L_x_5313:
[----:B------:R-:W-:-:S13]  /*1890*/  ISETP.NE.AND P0, PT, R14, 0x3, PT ;  /* 0x000000030e00780c */ /* 0x000fda0003f05270 */
[----:B------:R-:W-:Y:S05]  /*18a0*/  @!P0 BRA `(.L_x_5295) ;  /* 0x0000000000048947 */ /* 0x000fea0003800000 */
[----:B------:R-:W-:Y:S01]  /*18b0*/  BPT.TRAP 0x1 ;  /* 0x000000040000795c */ /* 0x000fe20000300000 */
.L_x_5295:
[----:B------:R-:W-:Y:S02]  /*18c0*/  LEA R3, R2, UR37, 0x3 ;  /* 0x0000002502037c11 */ /* 0x000fe4000f8e18ff */
[----:B------:R-:W-:-:S04]  /*18d0*/  SHF.L.U32 R16, R7, 0x1f, RZ ;  /* 0x0000001f07107819 */ /* 0x000fc800000006ff */
[----:B------:R1:W2:Y:S01]  /*18e0*/  SYNCS.PHASECHK.TRANS64.TRYWAIT P1, [R3+URZ+0x36410], R16 ;  /* 0x03641010030075a7 */ /* 0x0002a2000802017f */
[----:B------:R-:W-:Y:S05]  /*18f0*/  @!P0 BRA `(.L_x_5296) ;  /* 0x0000000000048947 */ /* 0x000fea0003800000 */
[----:B------:R-:W-:Y:S01]  /*1900*/  BPT.TRAP 0x1 ;  /* 0x000000040000795c */ /* 0x000fe20000300000 */
.L_x_5296:
[----:B--2---:R-:W-:Y:S05]  /*1910*/  @P1 BRA `(.L_x_5297) ;  /* 0x0000000000081947 */ /* 0x004fea0003800000 */
[----:B------:R-:W2:Y:S02]  /*1920*/  SYNCS.PHASECHK.TRANS64.TRYWAIT P1, [R3+URZ+0x36410], R16 ;  /* 0x03641010030075a7 */ /* 0x000ea4000802017f */
[----:B--2---:R-:W-:Y:S05]  /*1930*/  @!P1 BRA `(.L_x_5298) ;  /* 0x0000006400b09947 */ /* 0x004fea0003800000 */
.L_x_5297:
        /* <DEDUP_REMOVED lines=103> */
.L_x_5299:
[----:B-12---:R-:W-:-:S04]  /*1fb0*/  SHF.L.U32 R16, R4, 0x1f, RZ ;  /* 0x0000001f04107819 */ /* 0x006fc800000006ff */
[----:B------:R1:W2:Y:S01]  /*1fc0*/  SYNCS.PHASECHK.TRANS64.TRYWAIT P1, [UR37+0x36430], R16 ;  /* 0x03643010ff0075a7 */ /* 0x0002a20008020165 */
[----:B------:R-:W-:Y:S05]  /*1fd0*/  @!P0 BRA `(.L_x_5300) ;  /* 0x0000000000048947 */ /* 0x000fea0003800000 */
[----:B------:R-:W-:Y:S01]  /*1fe0*/  BPT.TRAP 0x1 ;  /* 0x000000040000795c */ /* 0x000fe20000300000 */
.L_x_5300:
[----:B--2---:R-:W-:Y:S05]  /*1ff0*/  @P1 BRA `(.L_x_5301) ;  /* 0x0000000000081947 */ /* 0x004fea0003800000 */
[----:B------:R-:W2:Y:S02]  /*2000*/  SYNCS.PHASECHK.TRANS64.TRYWAIT P1, [UR37+0x36430], R16 ;  /* 0x03643010ff0075a7 */ /* 0x000ea40008020165 */
[----:B--2---:R-:W-:Y:S05]  /*2010*/  @!P1 BRA `(.L_x_5302) ;  /* 0x00000060000c9947 */ /* 0x004fea0003800000 */
.L_x_5301:
        /* <DEDUP_REMOVED lines=11> */
[----:B-12---:R-:W-:Y:S01]  /*20d0*/  VIADDMNMX R16, R18, R19, R12, PT ;  /* 0x0000001312107246 */ /* 0x006fe2000380010c */
        /* <DEDUP_REMOVED lines=102> */
.L_x_5305:
[----:B------:R-:W-:-:S06]  /*2740*/  UISETP.NE.AND UP0, UPT, UR44, 0x1, UPT ;  /* 0x000000012c00788c */ /* 0x000fcc000bf05270 */
[----:B------:R-:W-:-:S05]  /*2750*/  PLOP3.LUT P1, PT, PT, PT, UP0, 0x80, 0x0 ;  /* 0x000000000000781c */ /* 0x000fca0003f2f008 */
[----:B------:R-:W-:-:S08]  /*2760*/  @UP0 ULDC UR5, c[0x0][0x754] ;  /* 0x0001d50000050ab9 */ /* 0x000fd00000000800 */
[----:B------:R-:W-:Y:S01]  /*2770*/  @P1 IMAD.HI.U32 R15, R22, UR5, RZ ;  /* 0x00000005160f1c27 */ /* 0x000fe2000f8e00ff */
[----:B------:R-:W-:-:S04]  /*2780*/  @UP0 ULDC UR5, c[0x0][0x758] ;  /* 0x0001d60000050ab9 */ /* 0x000fc80000000800 */
[----:B------:R-:W-:-:S07]  /*2790*/  @P1 SHF.R.U32.HI R22, RZ, UR5, R15 ;  /* 0x00000005ff161c19 */ /* 0x000fce000801160f */
.L_x_5306:
[----:B------:R-:W-:Y:S05]  /*27a0*/  BSYNC B0 ;  /* 0x0000000000007941 */ /* 0x000fea0003800000 */
.L_x_5304:
[----:B------:R-:W-:Y:S01]  /*27b0*/  IMAD R22, R22, UR44, R11 ;  /* 0x0000002c16167c24 */ /* 0x000fe2000f8e020b */
[----:B------:R-:W-:-:S04]  /*27c0*/  IADD3 R15, R18, UR4, R5 ;  /* 0x00000004120f7c10 */ /* 0x000fc8000fffe005 */
[----:B------:R-:W-:Y:S02]  /*27d0*/  VIADDMNMX R16, R22, UR44, R16, PT ;  /* 0x0000002c16107c46 */ /* 0x000fe4000b800110 */
[----:B------:R-:W-:-:S07]  /*27e0*/  VIMNMX R15, R15, R22, !PT ;  /* 0x000000160f0f7248 */ /* 0x000fce0007fe0100 */
.L_x_5303:
[C---:B------:R-:W-:Y:S01]  /*27f0*/  ISETP.GE.AND P1, PT, R13.reuse, 0x1, PT ;  /* 0x000000010d00780c */ /* 0x040fe20003f26270 */
[----:B------:R-:W-:Y:S01]  /*2800*/  VIADD R18, R18, 0x8 ;  /* 0x0000000812127836 */ /* 0x000fe20000000000 */
[----:B------:R-:W-:Y:S02]  /*2810*/  ISETP.GE.AND P2, PT, R13, 0x2, PT ;  /* 0x000000020d00780c */ /* 0x000fe40003f46270 */
[----:B------:R-:W-:Y:S01]  /*2820*/  ISETP.GT.AND P5, PT, R15, RZ, !P1 ;  /* 0x000000ff0f00720c */ /* 0x000fe20004fa4270 */
[----:B------:R-:W-:Y:S01]  /*2830*/  IMAD.IADD R17, R17, 0x1, R18 ;  /* 0x0000000111117824 */ /* 0x000fe200078e0212 */
[----:B------:R-:W-:Y:S02]  /*2840*/  ISETP.GT.AND P6, PT, R15, 0x1, !P2 ;  /* 0x000000010f00780c */ /* 0x000fe400057c4270 */
[----:B------:R-:W-:Y:S02]  /*2850*/  ISETP.LT.OR P5, PT, R16, 0x1, P5 ;  /* 0x000000011000780c */ /* 0x000fe40002fa1670 */
[----:B------:R-:W-:-:S02]  /*2860*/  ISETP.GE.AND P3, PT, R13, 0x9, PT ;  /* 0x000000090d00780c */ /* 0x000fc40003f66270 */
[----:B------:R-:W-:Y:S02]  /*2870*/  ISETP.LT.OR P6, PT, R16, 0x2, P6 ;  /* 0x000000021000780c */ /* 0x000fe400037c1670 */
[----:B------:R-:W-:Y:S02]  /*2880*/  FSEL R136, R136, -INF , !P5 ;  /* 0xff80000088887808 */ /* 0x000fe40006800000 */
[----:B------:R-:W-:Y:S02]  /*2890*/  ISETP.GE.AND P4, PT, R13, 0xa, PT ;  /* 0x0000000a0d00780c */ /* 0x000fe40003f86270 */
[----:B------:R-:W-:Y:S02]  /*28a0*/  ISETP.GT.AND P5, PT, R15, 0x8, !P3 ;  /* 0x000000080f00780c */ /* 0x000fe40005fa4270 */
        /* <DEDUP_REMOVED lines=8> */
[----:B------:R-:W-:Y:S02]  /*2930*/  VIADDMNMX R19, R18, R19, R12, PT ;  /* 0x0000001312137246 */ /* 0x000fe4000380010c */
[----:B------:R-:W-:-:S04]  /*2940*/  ISETP.LT.OR P6, PT, R16, 0x11, P6 ;  /* 0x000000111000780c */ /* 0x000fc800037c1670 */
[----:B------:R-:W-:Y:S02]  /*2950*/  FSEL R144, R144, -INF , !P6 ;  /* 0xff80000090907808 */ /* 0x000fe40007000000 */
[----:B------:R-:W-:-:S04]  /*2960*/  ISETP.GE.AND P6, PT, R13, 0x12, PT ;  /* 0x000000120d00780c */ /* 0x000fc80003fc6270 */
[----:B------:R-:W-:-:S04]  /*2970*/  ISETP.GT.AND P6, PT, R15, 0x11, !P6 ;  /* 0x000000110f00780c */ /* 0x000fc800077c4270 */
        /* <DEDUP_REMOVED lines=10> */
[----:B------:R-:W-:-:S13]  /*2a20*/  PLOP3.LUT P6, PT, PT, PT, UP1, 0x40, 0x0 ;  /* 0x000000000000781c */ /* 0x000fda0003fce818 */
        /* <DEDUP_REMOVED lines=16> */
.L_x_5309:
[----:B------:R-:W-:-:S06]  /*2b30*/  UISETP.NE.AND UP0, UPT, UR44, 0x1, UPT ;  /* 0x000000012c00788c */ /* 0x000fcc000bf05270 */
[----:B------:R-:W-:-:S05]  /*2b40*/  PLOP3.LUT P6, PT, PT, PT, UP0, 0x80, 0x0 ;  /* 0x000000000000781c */ /* 0x000fca0003fcf008 */
[----:B------:R-:W-:-:S08]  /*2b50*/  @UP0 ULDC UR4, c[0x0][0x754] ;  /* 0x0001d50000040ab9 */ /* 0x000fd00000000800 */
[----:B------:R-:W-:Y:S01]  /*2b60*/  @P6 IMAD.HI.U32 R15, R18, UR4, RZ ;  /* 0x00000004120f6c27 */ /* 0x000fe2000f8e00ff */
[----:B------:R-:W-:Y:S01]  /*2b70*/  PLOP3.LUT P6, PT, PT, PT, UP0, 0x80, 0x0 ;  /* 0x000000000000781c */ /* 0x000fe20003fcf008 */
[----:B------:R-:W-:-:S12]  /*2b80*/  @UP0 ULDC UR4, c[0x0][0x758] ;  /* 0x0001d60000040ab9 */ /* 0x000fd80000000800 */
[----:B------:R-:W-:-:S07]  /*2b90*/  @P6 SHF.R.U32.HI R18, RZ, UR4, R15 ;  /* 0x00000004ff126c19 */ /* 0x000fce000801160f */
.L_x_5310:
[----:B------:R-:W-:Y:S05]  /*2ba0*/  BSYNC B0 ;  /* 0x0000000000007941 */ /* 0x000fea0003800000 */
.L_x_5308:
[----:B------:R-:W-:-:S05]  /*2bb0*/  IMAD R18, R18, UR44, R11 ;  /* 0x0000002c12127c24 */ /* 0x000fca000f8e020b */
[----:B------:R-:W-:Y:S02]  /*2bc0*/  VIMNMX R17, R17, R18, !PT ;  /* 0x0000001211117248 */ /* 0x000fe40007fe0100 */
[----:B------:R-:W-:-:S07]  /*2bd0*/  VIADDMNMX R19, R18, UR44, R19, PT ;  /* 0x0000002c12137c46 */ /* 0x000fce000b800113 */
.L_x_5307:
[----:B------:R-:W-:Y:S01]  /*2be0*/  ISETP.GT.AND P3, PT, R17, 0x8, !P3 ;  /* 0x000000081100780c */ /* 0x000fe20005f64270 */
[--C-:B----4-:R-:W-:Y:S01]  /*2bf0*/  FFMA.FTZ R18, R136, UR45, -R21.reuse ;  /* 0x0000002d88127c23 */ /* 0x110fe20008010815 */
[--C-:B------:R-:W-:Y:S01]  /*2c00*/  FFMA.FTZ R136, R144, UR45, -R21.reuse ;  /* 0x0000002d90887c23 */ /* 0x100fe20008010815 */
[----:B------:R-:W-:Y:S01]  /*2c10*/  LEA R144, R6, UR37, 0x2 ;  /* 0x0000002506907c11 */ /* 0x000fe2000f8e10ff */
[--C-:B------:R-:W-:Y:S01]  /*2c20*/  FFMA.FTZ R23, R22, UR45, -R21.reuse ;  /* 0x0000002d16177c23 */ /* 0x100fe20008010815 */
[----:B------:R-:W-:Y:S01]  /*2c30*/  ISETP.LT.OR P3, PT, R19, 0x9, P3 ;  /* 0x000000091300780c */ /* 0x000fe20001f61670 */
[--C-:B------:R-:W-:Y:S01]  /*2c40*/  FFMA.FTZ R22, R140, UR45, -R21.reuse ;  /* 0x0000002d8c167c23 */ /* 0x100fe20008010815 */
[----:B------:R-:W-:Y:S01]  /*2c50*/  ISETP.GT.AND P2, PT, R17, 0x1, !P2 ;  /* 0x000000011100780c */ /* 0x000fe20005744270 */
[--C-:B------:R-:W-:Y:S01]  /*2c60*/  FFMA.FTZ R137, R154, UR45, -R21.reuse ;  /* 0x0000002d9a897c23 */ /* 0x100fe20008010815 */
[----:B------:R-:W-:Y:S01]  /*2c70*/  FSEL R15, R142, -INF , !P3 ;  /* 0xff8000008e0f7808 */ /* 0x000fe20005800000 */
[--C-:B------:R-:W-:Y:S01]  /*2c80*/  FFMA.FTZ R141, R156, UR45, -R21.reuse ;  /* 0x0000002d9c8d7c23 */ /* 0x100fe20008010815 */
[----:B------:R-:W1:Y:S01]  /*2c90*/  LDS R142, [R144+0x30200] ;  /* 0x03020000908e7984 */ /* 0x000e620000000800 */
[--C-:B------:R-:W-:Y:S01]  /*2ca0*/  FFMA.FTZ R140, R148, UR45, -R21.reuse ;  /* 0x0000002d948c7c23 */ /* 0x100fe20008010815 */
[----:B------:R-:W-:Y:S01]  /*2cb0*/  ISETP.LT.OR P2, PT, R19, 0x2, P2 ;  /* 0x000000021300780c */ /* 0x000fe20001741670 */
[----:B------:R-:W-:Y:S01]  /*2cc0*/  FFMA.FTZ R21, R16, UR45, -R21 ;  /* 0x0000002d10157c23 */ /* 0x000fe20008010815 */
[----:B------:R-:W-:Y:S01]  /*2cd0*/  ISETP.GE.AND P6, PT, R13, 0x12, PT ;  /* 0x000000120d00780c */ /* 0x000fe20003fc6270 */
[----:B------:R2:W3:Y:S01]  /*2ce0*/  LDS R16, [R144+0x30220] ;  /* 0x0302200090107984 */ /* 0x0004e20000000800 */
[----:B------:R-:W-:Y:S01]  /*2cf0*/  FSEL R139, R139, -INF , !P2 ;  /* 0xff8000008b8b7808 */ /* 0x000fe20005000000 */
[--C-:B-----5:R-:W-:Y:S01]  /*2d00*/  FFMA.FTZ R15, R15, UR45, -R20.reuse ;  /* 0x0000002d0f0f7c23 */ /* 0x120fe20008010814 */
[C---:B------:R-:W-:Y:S01]  /*2d10*/  ISETP.GT.AND P2, PT, R17.reuse, 0x11, !P6 ;  /* 0x000000111100780c */ /* 0x040fe20007744270 */
[----:B------:R-:W4:Y:S01]  /*2d20*/  MUFU.EX2 R18, R18 ;  /* 0x0000001200127308 */ /* 0x000f220000000800 */
[----:B------:R-:W-:Y:S01]  /*2d30*/  ISETP.GT.AND P4, PT, R17, 0x9, !P4 ;  /* 0x000000091100780c */ /* 0x000fe20006784270 */
[--C-:B------:R-:W-:Y:S01]  /*2d40*/  FFMA.FTZ R139, R139, UR45, -R20.reuse ;  /* 0x0000002d8b8b7c23 */ /* 0x100fe20008010814 */
[C---:B------:R-:W-:Y:S01]  /*2d50*/  ISETP.GE.AND P3, PT, R13.reuse, 0x19, PT ;  /* 0x000000190d00780c */ /* 0x040fe20003f66270 */
[----:B------:R-:W-:Y:S01]  /*2d60*/  USHF.R.U32.HI UR6, URZ, 0x4, UR42 ;  /* 0x000000043f067899 */ /* 0x000fe2000801162a */
[----:B------:R-:W-:Y:S01]  /*2d70*/  ISETP.GE.AND P6, PT, R13, 0x1a, PT ;  /* 0x0000001a0d00780c */ /* 0x000fe20003fc6270 */
[----:B------:R-:W-:Y:S01]  /*2d80*/  UMOV UR11, 0x80000020 ;  /* 0x80000020000b7882 */ /* 0x000fe20000000000 */
[C---:B------:R-:W-:Y:S01]  /*2d90*/  ISETP.GT.AND P5, PT, R17.reuse, 0x10, !P5 ;  /* 0x000000101100780c */ /* 0x040fe20006fa4270 */
[----:B------:R-:W5:Y:S01]  /*2da0*/  MUFU.EX2 R23, R23 ;  /* 0x0000001700177308 */ /* 0x000f620000000800 */
[C---:B------:R-:W-:Y:S01]  /*2db0*/  ISETP.GT.AND P3, PT, R17.reuse, 0x18, !P3 ;  /* 0x000000181100780c */ /* 0x040fe20005f64270 */
[----:B------:R-:W-:Y:S01]  /*2dc0*/  ULOP3.LUT UR6, UR6, 0x3fff, URZ, 0xc0, !UPT ;  /* 0x00003fff06067892 */ /* 0x000fe2000f8ec03f */
[C---:B------:R-:W-:Y:S01]  /*2dd0*/  ISETP.GT.AND P1, PT, R17.reuse, RZ, !P1 ;  /* 0x000000ff1100720c */ /* 0x040fe20004f24270 */
[----:B------:R-:W-:Y:S01]  /*2de0*/  UMOV UR9, 0x40000040 ;  /* 0x4000004000097882 */ /* 0x000fe20000000000 */
[----:B------:R-:W-:Y:S01]  /*2df0*/  ISETP.GT.AND P6, PT, R17, 0x19, !P6 ;  /* 0x000000191100780c */ /* 0x000fe200077c4270 */
[----:B------:R-:W-:Y:S01]  /*2e00*/  ULOP3.LUT UR12, UR6, 0x1000000, URZ, 0xfc, !UPT ;  /* 0x01000000060c7892 */ /* 0x000fe2000f8efc3f */
[C---:B------:R-:W-:Y:S01]  /*2e10*/  ISETP.LT.OR P4, PT, R19.reuse, 0xa, P4 ;  /* 0x0000000a1300780c */ /* 0x040fe20002781670 */
[----:B------:R2:W-:Y:S01]  /*2e20*/  MUFU.EX2 R17, R139 ;  /* 0x0000008b00117308 */ /* 0x0005e20000000800 */
[C---:B------:R-:W-:Y:S01]  /*2e30*/  ISETP.LT.OR P5, PT, R19.reuse, 0x11, P5 ;  /* 0x000000111300780c */ /* 0x040fe20002fa1670 */
[----:B------:R-:W-:Y:S01]  /*2e40*/  UMOV UR13, 0x80000020 ;  /* 0x80000020000d7882 */ /* 0x000fe20000000000 */
[----:B------:R-:W-:Y:S01]  /*2e50*/  ISETP.LT.OR P2, PT, R19, 0x12, P2 ;  /* 0x000000121300780c */ /* 0x000fe20001741670 */
[----:B------:R-:W-:Y:S01]  /*2e60*/  UMOV UR15, 0x40000040 ;  /* 0x40000040000f7882 */ /* 0x000fe20000000000 */
[----:B------:R-:W-:Y:S01]  /*2e70*/  FSEL R143, R143, -INF , !P4 ;  /* 0xff8000008f8f7808 */ /* 0x000fe20006000000 */
[----:B------:R-:W-:Y:S01]  /*2e80*/  UMOV UR10, UR12 ;  /* 0x0000000c000a7c82 */ /* 0x000fe20008000000 */
[C---:B------:R-:W-:Y:S01]  /*2e90*/  ISETP.LT.OR P3, PT, R19.reuse, 0x19, P3 ;  /* 0x000000191300780c */ /* 0x040fe20001f61670 */
[----:B------:R-:W5:Y:S01]  /*2ea0*/  MUFU.EX2 R15, R15 ;  /* 0x0000000f000f7308 */ /* 0x000f620000000800 */
[----:B------:R-:W-:Y:S01]  /*2eb0*/  ISETP.LT.OR P1, PT, R19, 0x1, P1 ;  /* 0x000000011300780c */ /* 0x000fe20000f21670 */
[----:B------:R-:W-:Y:S01]  /*2ec0*/  FFMA.FTZ R143, R143, UR45, -R20 ;  /* 0x0000002d8f8f7c23 */ /* 0x000fe20008010814 */
[----:B------:R-:W-:-:S02]  /*2ed0*/  ISETP.LT.OR P6, PT, R19, 0x1a, P6 ;  /* 0x0000001a1300780c */ /* 0x000fc400037c1670 */
[----:B------:R-:W-:Y:S02]  /*2ee0*/  FSEL R19, R146, -INF , !P5 ;  /* 0xff80000092137808 */ /* 0x000fe40006800000 */
[----:B--2---:R-:W-:Y:S01]  /*2ef0*/  FSEL R139, R150, -INF , !P3 ;  /* 0xff800000968b7808 */ /* 0x004fe20005800000 */
[----:B------:R2:W-:Y:S01]  /*2f00*/  MUFU.EX2 R144, R143 ;  /* 0x0000008f00907308 */ /* 0x0005e20000000800 */
[----:B------:R-:W-:Y:S01]  /*2f10*/  FSEL R151, R151, -INF , !P6 ;  /* 0xff80000097977808 */ /* 0x000fe20007000000 */
[--C-:B------:R-:W-:Y:S01]  /*2f20*/  FFMA.FTZ R148, R19, UR45, -R20.reuse ;  /* 0x0000002d13947c23 */ /* 0x100fe20008010814 */
[----:B------:R-:W-:Y:S01]  /*2f30*/  FSEL R19, R138, -INF , !P1 ;  /* 0xff8000008a137808 */ /* 0x000fe20004800000 */
[--C-:B------:R-:W-:Y:S01]  /*2f40*/  FFMA.FTZ R146, R139, UR45, -R20.reuse ;  /* 0x0000002d8b927c23 */ /* 0x100fe20008010814 */
[----:B------:R-:W-:Y:S01]  /*2f50*/  FSEL R147, R147, -INF , !P2 ;  /* 0xff80000093937808 */ /* 0x000fe20005000000 */
[----:B------:R-:W-:Y:S01]  /*2f60*/  FFMA.FTZ R139, R151, UR45, -R20 ;  /* 0x0000002d978b7c23 */ /* 0x000fe20008010814 */
[----:B-1----:R-:W-:Y:S01]  /*2f70*/  FADD.FTZ R145, R124, -R142 ;  /* 0x8000008e7c917221 */ /* 0x002fe20000010000 */
[----:B------:R-:W-:Y:S01]  /*2f80*/  FFMA.FTZ R19, R19, UR45, -R20 ;  /* 0x0000002d13137c23 */ /* 0x000fe20008010814 */
[--C-:B--2---:R-:W-:Y:S01]  /*2f90*/  FADD.FTZ R143, R120, -R142.reuse ;  /* 0x8000008e788f7221 */ /* 0x104fe20000010000 */
[--C-:B------:R-:W-:Y:S01]  /*2fa0*/  FADD.FTZ R120, R125, -R142.reuse ;  /* 0x8000008e7d787221 */ /* 0x100fe20000010000 */
[----:B------:R-:W-:Y:S01]  /*2fb0*/  FADD.FTZ R125, R128, -R142 ;  /* 0x8000008e807d7221 */ /* 0x000fe20000010000 */
[----:B------:R-:W-:Y:S01]  /*2fc0*/  FFMA.FTZ R147, R147, UR45, -R20 ;  /* 0x0000002d93937c23 */ /* 0x000fe20008010814 */
[--C-:B------:R-:W-:Y:S01]  /*2fd0*/  FADD.FTZ R128, R129, -R142.reuse ;  /* 0x8000008e81807221 */ /* 0x100fe20000010000 */
[--C-:B------:R-:W-:Y:S01]  /*2fe0*/  FADD.FTZ R20, R121, -R142.reuse ;  /* 0x8000008e79147221 */ /* 0x100fe20000010000 */
[--C-:B------:R-:W-:Y:S01]  /*2ff0*/  FADD.FTZ R129, R132, -R142.reuse ;  /* 0x8000008e84817221 */ /* 0x100fe20000010000 */
[----:B------:R-:W1:Y:S01]  /*3000*/  MUFU.EX2 R22, R22 ;  /* 0x0000001600167308 */ /* 0x000e620000000800 */
[----:B------:R-:W-:Y:S01]  /*3010*/  FADD.FTZ R142, R133, -R142 ;  /* 0x8000008e858e7221 */ /* 0x000fe20000010000 */
[--C-:B---3--:R-:W-:Y:S01]  /*3020*/  FADD.FTZ R132, R123, -R16.reuse ;  /* 0x800000107b847221 */ /* 0x108fe20000010000 */
[--C-:B------:R-:W-:Y:S01]  /*3030*/  FADD.FTZ R126, R126, -R16.reuse ;  /* 0x800000107e7e7221 */ /* 0x100fe20000010000 */
[--C-:B------:R-:W-:Y:S01]  /*3040*/  FADD.FTZ R123, R130, -R16.reuse ;  /* 0x80000010827b7221 */ /* 0x100fe20000010000 */
[--C-:B------:R-:W-:Y:S01]  /*3050*/  FADD.FTZ R130, R131, -R16.reuse ;  /* 0x8000001083827221 */ /* 0x100fe20000010000 */
[--C-:B------:R-:W-:Y:S01]  /*3060*/  FADD.FTZ R122, R122, -R16.reuse ;  /* 0x800000107a7a7221 */ /* 0x100fe20000010000 */
[--C-:B------:R-:W-:Y:S01]  /*3070*/  FADD.FTZ R127, R127, -R16.reuse ;  /* 0x800000107f7f7221 */ /* 0x100fe20000010000 */
[----:B------:R-:W2:Y:S01]  /*3080*/  MUFU.EX2 R137, R137 ;  /* 0x0000008900897308 */ /* 0x000ea20000000800 */
[--C-:B------:R-:W-:Y:S01]  /*3090*/  FADD.FTZ R131, R134, -R16.reuse ;  /* 0x8000001086837221 */ /* 0x100fe20000010000 */
[----:B------:R-:W-:Y:S01]  /*30a0*/  FADD.FTZ R135, R135, -R16 ;  /* 0x8000001087877221 */ /* 0x000fe20000010000 */
[----:B----4-:R-:W-:Y:S01]  /*30b0*/  FMUL.FTZ R143, R18, R143 ;  /* 0x0000008f128f7220 */ /* 0x010fe20000410000 */
[----:B-----5:R-:W-:Y:S01]  /*30c0*/  F2FP.BF16.F32.PACK_AB R16, R23, R18 ;  /* 0x000000121710723e */ /* 0x020fe200000010ff */
[----:B------:R-:W-:Y:S01]  /*30d0*/  FMUL.FTZ R126, R15, R126 ;  /* 0x0000007e0f7e7220 */ /* 0x000fe20000410000 */
[----:B------:R-:W-:Y:S01]  /*30e0*/  FMUL.FTZ R134, R23, R20 ;  /* 0x0000001417867220 */ /* 0x000fe20000410000 */
[----:B------:R-:W-:Y:S01]  /*30f0*/  R2UR UR7, R8 ;  /* 0x00000000080772ca */ /* 0x000fe200000e0000 */
[----:B------:R-:W3:Y:S01]  /*3100*/  MUFU.EX2 R140, R140 ;  /* 0x0000008c008c7308 */ /* 0x000ee20000000800 */
[----:B-1----:R-:W-:Y:S01]  /*3110*/  FMUL.FTZ R145, R22, R145 ;  /* 0x0000009116917220 */ /* 0x002fe20000410000 */
[----:B------:R-:W-:-:S06]  /*3120*/  FMUL.FTZ R127, R144, R127 ;  /* 0x0000007f907f7220 */ /* 0x000fcc0000410000 */
[----:B------:R-:W1:Y:S01]  /*3130*/  MUFU.EX2 R21, R21 ;  /* 0x0000001500157308 */ /* 0x000e620000000800 */
[C---:B--2---:R-:W-:Y:S01]  /*3140*/  F2FP.BF16.F32.PACK_AB R18, R137.reuse, R22 ;  /* 0x000000168912723e */ /* 0x044fe200000010ff */
[----:B------:R-:W-:Y:S02]  /*3150*/  FMUL.FTZ R120, R137, R120 ;  /* 0x0000007889787220 */ /* 0x000fe40000410000 */
[----:B------:R-:W-:Y:S02]  /*3160*/  ULEA UR4, UR7, UR37, 0xd ;  /* 0x0000002507047291 */ /* 0x000fe4000f8e683f */
[----:B------:R-:W-:Y:S02]  /*3170*/  UIMAD UR7, UR7, 0x3000, UR37 ;  /* 0x00003000070778a4 */ /* 0x000fe4000f8e0225 */
[----:B------:R2:W4:Y:S01]  /*3180*/  MUFU.EX2 R133, R19 ;  /* 0x0000001300857308 */ /* 0x0005220000000800 */
[----:B---3--:R-:W-:Y:S01]  /*3190*/  FMUL.FTZ R129, R140, R129 ;  /* 0x000000818c817220 */ /* 0x008fe20000410000 */
[----:B------:R-:W-:-:S02]  /*31a0*/  UIADD3 UR5, UR4, 0x2a000, URZ ;  /* 0x0002a00004057890 */ /* 0x000fc4000fffe03f */
[----:B------:R-:W-:Y:S02]  /*31b0*/  USHF.R.U32.HI UR7, URZ, 0x4, UR7 ;  /* 0x000000043f077899 */ /* 0x000fe40008011607 */
[----:B------:R-:W-:Y:S02]  /*31c0*/  USHF.R.U32.HI UR5, URZ, 0x4, UR5 ;  /* 0x000000043f057899 */ /* 0x000fe40008011605 */
[----:B------:R-:W3:Y:S01]  /*31d0*/  MUFU.EX2 R136, R136 ;  /* 0x0000008800887308 */ /* 0x000ee20000000800 */
[----:B--2---:R-:W-:Y:S01]  /*31e0*/  F2FP.BF16.F32.PACK_AB R19, R144, R15 ;  /* 0x0000000f9013723e */ /* 0x004fe200000010ff */
[----:B------:R-:W-:Y:S01]  /*31f0*/  FMUL.FTZ R15, R17, R132 ;  /* 0x00000084110f7220 */ /* 0x000fe20000410000 */
[C---:B-1----:R-:W-:Y:S01]  /*3200*/  FMUL.FTZ R142, R21.reuse, R142 ;  /* 0x0000008e158e7220 */ /* 0x042fe20000410000 */
[----:B------:R-:W-:Y:S01]  /*3210*/  F2FP.BF16.F32.PACK_AB R22, R21, R140 ;  /* 0x0000008c1516723e */ /* 0x000fe200000010ff */
[----:B------:R-:W-:Y:S01]  /*3220*/  ULOP3.LUT UR6, UR5, 0x3fff, URZ, 0xc0, !UPT ;  /* 0x00003fff05067892 */ /* 0x000fe2000f8ec03f */
[----:B------:R-:W-:Y:S01]  /*3230*/  R2UR UR5, R152 ;  /* 0x00000000980572ca */ /* 0x000fe200000e0000 */
[----:B------:R-:W-:Y:S01]  /*3240*/  ULOP3.LUT UR14, UR7, 0x3fff, URZ, 0xc0, !UPT ;  /* 0x00003fff070e7892 */ /* 0x000fe2000f8ec03f */
[----:B------:R-:W1:Y:S01]  /*3250*/  MUFU.EX2 R141, R141 ;  /* 0x0000008d008d7308 */ /* 0x000e620000000800 */
[----:B----4-:R-:W-:Y:S01]  /*3260*/  F2FP.BF16.F32.PACK_AB R17, R17, R133 ;  /* 0x000000851111723e */ /* 0x010fe200000010ff */
[----:B------:R-:W-:Y:S01]  /*3270*/  BAR.SYNC.DEFER_BLOCKING 0x9, 0x180 ;  /* 0x0246000000007b1d */ /* 0x000fe20000010000 */
[----:B------:R-:W-:-:S05]  /*3280*/  FMUL.FTZ R122, R133, R122 ;  /* 0x0000007a857a7220 */ /* 0x000fca0000410000 */
[----:B------:R-:W2:Y:S01]  /*3290*/  MUFU.EX2 R138, R148 ;  /* 0x00000094008a7308 */ /* 0x000ea20000000800 */
[----:B---3--:R-:W-:Y:S01]  /*32a0*/  FMUL.FTZ R125, R136, R125 ;  /* 0x0000007d887d7220 */ /* 0x008fe20000410000 */
[----:B------:R-:W-:Y:S01]  /*32b0*/  UMOV UR8, UR6 ;  /* 0x0000000600087c82 */ /* 0x000fe20008000000 */
[----:B------:R-:W-:-:S04]  /*32c0*/  USHF.R.U32.HI UR5, URZ, 0x4, UR5 ;  /* 0x000000043f057899 */ /* 0x000fc80008011605 */
[----:B------:R-:W-:Y:S01]  /*32d0*/  ULOP3.LUT UR5, UR5, 0x3fff, URZ, 0xc0, !UPT ;  /* 0x00003fff05057892 */ /* 0x000fe2000f8ec03f */
[----:B------:R-:W3:Y:S01]  /*32e0*/  MUFU.EX2 R121, R147 ;  /* 0x0000009300797308 */ /* 0x000ee20000000800 */
[C---:B-1----:R-:W-:Y:S01]  /*32f0*/  F2FP.BF16.F32.PACK_AB R20, R141.reuse, R136 ;  /* 0x000000888d14723e */ /* 0x042fe200000010ff */
[----:B------:R-:W-:-:S06]  /*3300*/  FMUL.FTZ R128, R141, R128 ;  /* 0x000000808d807220 */ /* 0x000fcc0000410000 */
[----:B------:R-:W1:Y:S01]  /*3310*/  MUFU.EX2 R124, R146 ;  /* 0x00000092007c7308 */ /* 0x000e620000000800 */
[----:B--2---:R-:W-:Y:S01]  /*3320*/  FMUL.FTZ R123, R138, R123 ;  /* 0x0000007b8a7b7220 */ /* 0x004fe20000410000 */
[----:B------:R2:W-:Y:S06]  /*3330*/  STSM.16.M88.4 [R9+0x30400], R16 ;  /* 0x0304001009007844 */ /* 0x0005ec0000000200 */
[----:B------:R-:W4:Y:S01]  /*3340*/  MUFU.EX2 R139, R139 ;  /* 0x0000008b008b7308 */ /* 0x000f220000000800 */
[C---:B---3--:R-:W-:Y:S01]  /*3350*/  F2FP.BF16.F32.PACK_AB R21, R121.reuse, R138 ;  /* 0x0000008a7915723e */ /* 0x048fe200000010ff */
[----:B------:R-:W-:Y:S01]  /*3360*/  FMUL.FTZ R130, R121, R130 ;  /* 0x0000008279827220 */ /* 0x000fe20000410000 */
[----:B-1----:R-:W-:Y:S01]  /*3370*/  FMUL.FTZ R131, R124, R131 ;  /* 0x000000837c837220 */ /* 0x002fe20000410000 */
[----:B--2---:R-:W-:-:S02]  /*3380*/  F2FP.BF16.F32.PACK_AB R16, R134, R143 ;  /* 0x0000008f8610723e */ /* 0x004fc400000010ff */
[----:B------:R-:W-:Y:S02]  /*3390*/  F2FP.BF16.F32.PACK_AB R18, R120, R145 ;  /* 0x000000917812723e */ /* 0x000fe400000010ff */
[----:B------:R-:W-:Y:S02]  /*33a0*/  F2FP.BF16.F32.PACK_AB R17, R15, R122 ;  /* 0x0000007a0f11723e */ /* 0x000fe400000010ff */
[----:B------:R-:W-:Y:S02]  /*33b0*/  F2FP.BF16.F32.PACK_AB R19, R127, R126 ;  /* 0x0000007e7f13723e */ /* 0x000fe400000010ff */
[C---:B----4-:R-:W-:Y:S01]  /*33c0*/  F2FP.BF16.F32.PACK_AB R23, R139.reuse, R124 ;  /* 0x0000007c8b17723e */ /* 0x050fe200000010ff */
[----:B------:R-:W-:-:S04]  /*33d0*/  FMUL.FTZ R124, R139, R135 ;  /* 0x000000878b7c7220 */ /* 0x000fc80000410000 */
[----:B------:R1:W-:Y:S01]  /*33e0*/  STSM.16.M88.4 [R10], R20 ;  /* 0x000000140a007844 */ /* 0x0003e20000000200 */
[----:B------:R-:W-:Y:S01]  /*33f0*/  @!PT LDS RZ, [RZ] ;  /* 0x00000000fffff984 */ /* 0x000fe20000000800 */
[----:B------:R-:W-:Y:S01]  /*3400*/  @!PT LDS RZ, [RZ] ;  /* 0x00000000fffff984 */ /* 0x000fe20000000800 */
[----:B------:R-:W-:Y:S01]  /*3410*/  @!PT LDS RZ, [RZ] ;  /* 0x00000000fffff984 */ /* 0x000fe20000000800 */
[----:B------:R-:W-:Y:S01]  /*3420*/  @!PT LDS RZ, [RZ] ;  /* 0x00000000fffff984 */ /* 0x000fe20000000800 */
[----:B------:R2:W-:Y:S06]  /*3430*/  MEMBAR.ALL.CTA ;  /* 0x0000000000007992 */ /* 0x0005ec0000008000 */
[----:B--2---:R-:W2:Y:S01]  /*3440*/  FENCE.VIEW.ASYNC.S ;  /* 0x00000000000073c6 */ /* 0x004ea20000000000 */
[----:B-1----:R-:W-:Y:S02]  /*3450*/  F2FP.BF16.F32.PACK_AB R20, R128, R125 ;  /* 0x0000007d8014723e */ /* 0x002fe400000010ff */
[----:B------:R-:W-:-:S02]  /*3460*/  F2FP.BF16.F32.PACK_AB R22, R142, R129 ;  /* 0x000000818e16723e */ /* 0x000fc400000010ff */
        /* <DEDUP_REMOVED lines=77> */
.L_x_5311:
        /* <DEDUP_REMOVED lines=59> */
.L_x_5312:
        /* <DEDUP_REMOVED lines=63> */
.L_x_5287:
        /* <DEDUP_REMOVED lines=81> */
.L_x_5316:
[----:B------:R-:W-:Y:S01]  /*45f0*/  @P0 ELECT P1, URZ, PT ;  /* 0x00000000003f082f */ /* 0x000fe20003820000 */
[----:B------:R2:W-:-:S12]  /*4600*/  UBLKRED.G.S.ADD.F32.RN [UR6], [UR4], UR5, desc[UR8] ;  /* 0x00000806040073bb */ /* 0x0005d800080a1405 */
[----:B------:R-:W-:Y:S02]  /*4610*/  @P1 PLOP3.LUT P0, PT, P1, PT, PT, 0x8, 0x0 ;  /* 0x000000000000181c */ /* 0x000fe40000f0e170 */
[----:B------:R-:W-:-:S11]  /*4620*/  PLOP3.LUT P1, PT, PT, PT, PT, 0x8, 0x0 ;  /* 0x000000000000781c */ /* 0x000fd60003f2e170 */
[----:B--2---:R-:W-:Y:S05]  /*4630*/  @P0 BRA.U.ANY `(.L_x_5316) ;  /* 0xfffffffd00ec0947 */ /* 0x004fea000393ffff */
[----:B------:R0:W-:Y:S01]  /*4640*/  UTMACMDFLUSH ;  /* 0x00000000000079b7 */ /* 0x0001e20000000000 */
[----:B------:R-:W-:-:S04]  /*4650*/  DEPBAR.LE SB0, 0x0 ;  /* 0x000080000000791a */ /* 0x000fc80000000000 */
.L_x_5315:
[----:B------:R-:W-:Y:S05]  /*4660*/  BSYNC B0 ;  /* 0x0000000000007941 */ /* 0x000fea0003800000 */
.L_x_5314:
        /* <DEDUP_REMOVED lines=28> */
.L_x_5317:
        /* <DEDUP_REMOVED lines=8> */
.L_x_5283:
        /* <DEDUP_REMOVED lines=40> */
.L_x_5319:
        /* <DEDUP_REMOVED lines=39> */
.L_x_5322:
[----:B------:R-:W-:Y:S05]  /*4da0*/  BSYNC B0 ;  /* 0x0000000000007941 */ /* 0x000fea0003800000 */
.L_x_5321:
        /* <DEDUP_REMOVED lines=18> */
.L_x_5324:
[----:B------:R-:W-:Y:S05]  /*4ed0*/  BSYNC B0 ;  /* 0x0000000000007941 */ /* 0x000fea0003800000 */
.L_x_5323:
        /* <DEDUP_REMOVED lines=19> */
.L_x_5326:
[----:B------:R-:W-:Y:S05]  /*5010*/  BSYNC B0 ;  /* 0x0000000000007941 */ /* 0x000fea0003800000 */
.L_x_5325:
[----:B------:R-:W-:Y:S06]  /*5020*/  BAR.ARV 0xa, 0xa0 ;  /* 0x0282800000007b1d */ /* 0x000fec0000002000 */
[----:B------:R-:W-:Y:S04]  /*5030*/  BSSY B0, `(.L_x_5327) ;  /* 0x0000003000007945 */ /* 0x000fe80003800000 */
[----:B------:R-:W-:Y:S05]  /*5040*/  @!P0 BRA `(.L_x_5328) ;  /* 0x0000000000048947 */ /* 0x000fea0003800000 */
[----:B------:R-:W-:-:S04]  /*5050*/  DEPBAR.LE SB0, 0x1 ;  /* 0x000080400000791a */ /* 0x000fc80000000000 */
.L_x_5328:
[----:B------:R-:W-:Y:S05]  /*5060*/  BSYNC B0 ;  /* 0x0000000000007941 */ /* 0x000fea0003800000 */
.L_x_5327:
[----:B------:R-:W-:Y:S06]  /*5070*/  BAR.ARV 0xb, 0xa0 ;  /* 0x02c2800000007b1d */ /* 0x000fec0000002000 */
[----:B------:R-:W-:Y:S04]  /*5080*/  BSSY B0, `(.L_x_5329) ;  /* 0x0000003000007945 */ /* 0x000fe80003800000 */
[----:B------:R-:W-:Y:S05]  /*5090*/  @!P0 BRA `(.L_x_5330) ;  /* 0x0000000000048947 */ /* 0x000fea0003800000 */
[----:B------:R-:W-:-:S04]  /*50a0*/  DEPBAR.LE SB0, 0x0 ;  /* 0x000080000000791a */ /* 0x000fc80000000000 */
.L_x_5330:
[----:B------:R-:W-:Y:S05]  /*50b0*/  BSYNC B0 ;  /* 0x0000000000007941 */ /* 0x000fea0003800000 */
.L_x_5329:
[----:B------:R-:W-:Y:S06]  /*50c0*/  BAR.ARV 0xc, 0xa0 ;  /* 0x0302800000007b1d */ /* 0x000fec0000002000 */
[----:B------:R-:W-:Y:S01]  /*50d0*/  UIADD3 UR12, UR5, 0x1, URZ ;  /* 0x00000001050c7890 */ /* 0x000fe2000fffe03f */
[----:B------:R-:W-:Y:S11]  /*50e0*/  BRA `(.L_x_5331) ;  /* 0x0000000000047947 */ /* 0x000ff60003800000 */
.L_x_5320:
[----:B------:R-:W-:-:S05]  /*50f0*/  UMOV UR12, UR5 ;  /* 0x00000005000c7c82 */ /* 0x000fca0008000000 */
.L_x_5331:
        /* <DEDUP_REMOVED lines=21> */
.L_x_5352:
        /* <DEDUP_REMOVED lines=22> */
.L_x_5333:
[----:B------:R-:W-:Y:S05]  /*53b0*/  BSYNC B0 ;  /* 0x0000000000007941 */ /* 0x000fea0003800000 */
.L_x_5332:
        /* <DEDUP_REMOVED lines=12> */
.L_x_5335:
[----:B------:R-:W-:Y:S05]  /*5480*/  BSYNC B0 ;  /* 0x0000000000007941 */ /* 0x000fea0003800000 */
.L_x_5334:
        /* <DEDUP_REMOVED lines=13> */
.L_x_5337:
[----:B------:R-:W-:Y:S05]  /*5560*/  BSYNC B0 ;  /* 0x0000000000007941 */ /* 0x000fea0003800000 */
.L_x_5336:
[----:B------:R-:W-:Y:S06]  /*5570*/  BAR.ARV 0xa, 0xa0 ;  /* 0x0282800000007b1d */ /* 0x000fec0000002000 */
[----:B------:R-:W-:Y:S04]  /*5580*/  BSSY B0, `(.L_x_5338) ;  /* 0x0000003000007945 */ /* 0x000fe80003800000 */
[----:B------:R-:W-:Y:S05]  /*5590*/  @!P0 BRA `(.L_x_5339) ;  /* 0x0000000000048947 */ /* 0x000fea0003800000 */
[----:B------:R-:W-:-:S04]  /*55a0*/  DEPBAR.LE SB0, 0x1 ;  /* 0x000080400000791a */ /* 0x000fc80000000000 */
.L_x_5339:
[----:B------:R-:W-:Y:S05]  /*55b0*/  BSYNC B0 ;  /* 0x0000000000007941 */ /* 0x000fea0003800000 */
.L_x_5338:
[----:B------:R-:W-:Y:S06]  /*55c0*/  BAR.ARV 0xb, 0xa0 ;  /* 0x02c2800000007b1d */ /* 0x000fec0000002000 */
[----:B------:R-:W-:Y:S04]  /*55d0*/  BSSY B0, `(.L_x_5340) ;  /* 0x0000003000007945 */ /* 0x000fe80003800000 */
[----:B------:R-:W-:Y:S05]  /*55e0*/  @!P0 BRA `(.L_x_5341) ;  /* 0x0000000000048947 */ /* 0x000fea0003800000 */
[----:B------:R-:W-:-:S04]  /*55f0*/  DEPBAR.LE SB0, 0x0 ;  /* 0x000080000000791a */ /* 0x000fc80000000000 */
.L_x_5341:
[----:B------:R-:W-:Y:S05]  /*5600*/  BSYNC B0 ;  /* 0x0000000000007941 */ /* 0x000fea0003800000 */
.L_x_5340:
        /* <DEDUP_REMOVED lines=13> */
.L_x_5343:
[----:B------:R-:W-:Y:S05]  /*56e0*/  BSYNC B0 ;  /* 0x0000000000007941 */ /* 0x000fea0003800000 */
.L_x_5342:
        /* <DEDUP_REMOVED lines=12> */
.L_x_5345:
[----:B------:R-:W-:Y:S05]  /*57b0*/  BSYNC B0 ;  /* 0x0000000000007941 */ /* 0x000fea0003800000 */
.L_x_5344:
        /* <DEDUP_REMOVED lines=13> */
.L_x_5347:
[----:B------:R-:W-:Y:S05]  /*5890*/  BSYNC B0 ;  /* 0x0000000000007941 */ /* 0x000fea0003800000 */
.L_x_5346:
[----:B------:R-:W-:Y:S06]  /*58a0*/  BAR.ARV 0xa, 0xa0 ;  /* 0x0282800000007b1d */ /* 0x000fec0000002000 */
[----:B------:R-:W-:Y:S04]  /*58b0*/  BSSY B0, `(.L_x_5348) ;  /* 0x0000003000007945 */ /* 0x000fe80003800000 */
[----:B------:R-:W-:Y:S05]  /*58c0*/  @!P0 BRA `(.L_x_5349) ;  /* 0x0000000000048947 */ /* 0x000fea0003800000 */
[----:B------:R-:W-:-:S04]  /*58d0*/  DEPBAR.LE SB0, 0x1 ;  /* 0x000080400000791a */ /* 0x000fc80000000000 */
.L_x_5349:
[----:B------:R-:W-:Y:S05]  /*58e0*/  BSYNC B0 ;  /* 0x0000000000007941 */ /* 0x000fea0003800000 */
.L_x_5348:
[----:B------:R-:W-:Y:S01]  /*58f0*/  UIADD3 UR12, UR12, 0x2, URZ ;  /* 0x000000020c0c7890 */ /* 0x000fe2000fffe03f */
[----:B------:R-:W-:Y:S06]  /*5900*/  BAR.ARV 0xb, 0xa0 ;  /* 0x02c2800000007b1d */ /* 0x000fec0000002000 */
[----:B------:R-:W-:Y:S01]  /*5910*/  UISETP.GE.AND UP0, UPT, UR12, UR8, UPT ;  /* 0x000000080c00728c */ /* 0x000fe2000bf06270 */
[----:B------:R-:W-:Y:S04]  /*5920*/  BSSY B0, `(.L_x_5350) ;  /* 0x0000003000007945 */ /* 0x000fe80003800000 */
[----:B------:R-:W-:Y:S06]  /*5930*/  @!P0 BRA `(.L_x_5351) ;  /* 0x0000000000048947 */ /* 0x000fec0003800000 */
[----:B------:R-:W-:-:S04]  /*5940*/  DEPBAR.LE SB0, 0x0 ;  /* 0x000080000000791a */ /* 0x000fc80000000000 */
.L_x_5351:
[----:B------:R-:W-:Y:S05]  /*5950*/  BSYNC B0 ;  /* 0x0000000000007941 */ /* 0x000fea0003800000 */
.L_x_5350:
[----:B------:R-:W-:Y:S06]  /*5960*/  BAR.ARV 0xc, 0xa0 ;  /* 0x0302800000007b1d */ /* 0x000fec0000002000 */
[----:B------:R-:W-:Y:S01]  /*5970*/  PLOP3.LUT P1, PT, PT, PT, UP0, 0x80, 0x0 ;  /* 0x000000000000781c */ /* 0x000fe20003f2f008 */
[----:B------:R-:W-:Y:S02]  /*5980*/  UIADD3 UR24, UR24, 0x6000, URZ ;  /* 0x0000600018187890 */ /* 0x000fe4000fffe03f */
[----:B------:R-:W-:-:S10]  /*5990*/  UIADD3 UR4, UR4, 0x6000, URZ ;  /* 0x0000600004047890 */ /* 0x000fd4000fffe03f */
[----:B------:R-:W-:Y:S05]  /*59a0*/  @!P1 BRA `(.L_x_5352) ;  /* 0xfffffff800289947 */ /* 0x000fea000383ffff */
[----:B------:R-:W-:Y:S05]  /*59b0*/  BRA `(.L_x_5285) ;  /* 0x0000002400587947 */ /* 0x000fea0003800000 */
.L_x_5318:
        /* <DEDUP_REMOVED lines=34> */
.L_x_5354:
        /* <DEDUP_REMOVED lines=50> */
.L_x_5383:
        /* <DEDUP_REMOVED lines=9> */
.L_x_5357:
        /* <DEDUP_REMOVED lines=115> */
.L_x_5368:
[----:B-1----:R-:W-:-:S05]  /*66c0*/  IMAD.MOV.U32 R6, RZ, RZ, 0x1 ;  /* 0x00000001ff067424 */ /* 0x002fca00078e00ff */
[----:B------:R-:W-:-:S04]  /*66d0*/  SHF.L.U32 R6, R6, 0x1f, RZ ;  /* 0x0000001f06067819 */ /* 0x000fc800000006ff */
[----:B------:R-:W1:Y:S02]  /*66e0*/  SYNCS.PHASECHK.TRANS64.TRYWAIT P1, [R0+URZ+0x36438], R6 ;  /* 0x03643806000075a7 */ /* 0x000e64000802017f */
[----:B-123--:R-:W-:Y:S05]  /*66f0*/  @!P1 BRA `(.L_x_5360) ;  /* 0x00000018007c9947 */ /* 0x00efea0003800000 */
.L_x_5384:
[----:B------:R-:W-:Y:S05]  /*6700*/  @P0 BRA `(.L_x_5361) ;  /* 0x0000000000140947 */ /* 0x000fea0003800000 */
[----:B------:R-:W-:Y:S01]  /*6710*/  ISETP.NE.AND P1, PT, R20, RZ, PT ;  /* 0x000000ff1400720c */ /* 0x000fe20003f25270 */
[----:B------:R-:W-:-:S04]  /*6720*/  IMAD.MOV.U32 R3, RZ, RZ, 0x6100 ;  /* 0x00006100ff037424 */ /* 0x000fc800078e00ff */
[----:B------:R2:W-:Y:S08]  /*6730*/  SYNCS.ARRIVE.TRANS64 RZ, [R0+URZ+0x36430], R3 ;  /* 0x0364300300ff79a7 */ /* 0x0005f0000800003f */
[----:B------:R-:W-:Y:S05]  /*6740*/  @!P1 BRA `(.L_x_5361) ;  /* 0x0000000000049947 */ /* 0x000fea0003800000 */
[----:B------:R-:W-:Y:S01]  /*6750*/  BPT.TRAP 0x1 ;  /* 0x000000040000795c */ /* 0x000fe20000300000 */
.L_x_5361:
        /* <DEDUP_REMOVED lines=48> */
.L_x_5385:
[----:B------:R-:W-:Y:S05]  /*6a60*/  @P0 BRA `(.L_x_5363) ;  /* 0x0000000000140947 */ /* 0x000fea0003800000 */
[----:B------:R-:W-:Y:S01]  /*6a70*/  ISETP.NE.AND P1, PT, R20, RZ, PT ;  /* 0x000000ff1400720c */ /* 0x000fe20003f25270 */
[----:B--2---:R-:W-:-:S04]  /*6a80*/  IMAD.MOV.U32 R3, RZ, RZ, 0x6100 ;  /* 0x00006100ff037424 */ /* 0x004fc800078e00ff */
[----:B------:R3:W-:Y:S08]  /*6a90*/  SYNCS.ARRIVE.TRANS64 RZ, [R0+URZ+0x36418], R3 ;  /* 0x0364180300ff79a7 */ /* 0x0007f0000800003f */
[----:B------:R-:W-:Y:S05]  /*6aa0*/  @!P1 BRA `(.L_x_5363) ;  /* 0x0000000000049947 */ /* 0x000fea0003800000 */
[----:B------:R-:W-:Y:S01]  /*6ab0*/  BPT.TRAP 0x1 ;  /* 0x000000040000795c */ /* 0x000fe20000300000 */
.L_x_5363:
        /* <DEDUP_REMOVED lines=44> */
.L_x_5386:
[----:B------:R-:W-:Y:S05]  /*6d80*/  @P0 BRA `(.L_x_5365) ;  /* 0x0000000000140947 */ /* 0x000fea0003800000 */
[----:B------:R-:W-:Y:S01]  /*6d90*/  ISETP.NE.AND P1, PT, R20, RZ, PT ;  /* 0x000000ff1400720c */ /* 0x000fe20003f25270 */
[----:B--2---:R-:W-:-:S04]  /*6da0*/  IMAD.MOV.U32 R29, RZ, RZ, 0x6100 ;  /* 0x00006100ff1d7424 */ /* 0x004fc800078e00ff */
[----:B------:R3:W-:Y:S08]  /*6db0*/  SYNCS.ARRIVE.TRANS64 RZ, [R0+URZ+0x36430], R29 ;  /* 0x0364301d00ff79a7 */ /* 0x0007f0000800003f */
[----:B------:R-:W-:Y:S05]  /*6dc0*/  @!P1 BRA `(.L_x_5365) ;  /* 0x0000000000049947 */ /* 0x000fea0003800000 */
[----:B------:R-:W-:Y:S01]  /*6dd0*/  BPT.TRAP 0x1 ;  /* 0x000000040000795c */ /* 0x000fe20000300000 */
.L_x_5365:
        /* <DEDUP_REMOVED lines=37> */
.L_x_5388:
[----:B------:R-:W-:Y:S05]  /*7030*/  @P0 BRA `(.L_x_5367) ;  /* 0x0000000000140947 */ /* 0x000fea0003800000 */
[----:B------:R-:W-:Y:S01]  /*7040*/  ISETP.NE.AND P1, PT, R20, RZ, PT ;  /* 0x000000ff1400720c */ /* 0x000fe20003f25270 */
[----:B----4-:R-:W-:-:S04]  /*7050*/  IMAD.MOV.U32 R5, RZ, RZ, 0x6100 ;  /* 0x00006100ff057424 */ /* 0x010fc800078e00ff */
[----:B------:R5:W-:Y:S08]  /*7060*/  SYNCS.ARRIVE.TRANS64 RZ, [R0+URZ+0x36410], R5 ;  /* 0x0364100500ff79a7 */ /* 0x000bf0000800003f */
[----:B------:R-:W-:Y:S05]  /*7070*/  @!P1 BRA `(.L_x_5367) ;  /* 0x0000000000049947 */ /* 0x000fea0003800000 */
[----:B------:R-:W-:Y:S01]  /*7080*/  BPT.TRAP 0x1 ;  /* 0x000000040000795c */ /* 0x000fe20000300000 */
.L_x_5367:
        /* <DEDUP_REMOVED lines=44> */
.L_x_5359:
[----:B------:R-:W-:Y:S01]  /*7350*/  ISETP.NE.AND P1, PT, R19, RZ, PT ;  /* 0x000000ff1300720c */ /* 0x000fe20003f25270 */
[----:B------:R-:W-:Y:S02]  /*7360*/  IMAD.MOV.U32 R5, RZ, RZ, 0x1 ;  /* 0x00000001ff057424 */ /* 0x000fe400078e00ff */
[----:B------:R-:W-:-:S10]  /*7370*/  IMAD.MOV.U32 R4, RZ, RZ, R15 ;  /* 0x000000ffff047224 */ /* 0x000fd400078e000f */
[----:B------:R-:W-:Y:S05]  /*7380*/  @!P1 BRA `(.L_x_5358) ;  /* 0x0000000400889947 */ /* 0x000fea0003800000 */
[----:B------:R-:W4:Y:S02]  /*7390*/  SYNCS.PHASECHK.TRANS64.TRYWAIT P1, [R0+URZ+0x36438], R6 ;  /* 0x03643806000075a7 */ /* 0x000f24000802017f */
[----:B----4-:R-:W-:Y:S05]  /*73a0*/  @!P1 BRA `(.L_x_5369) ;  /* 0x0000000c00a49947 */ /* 0x010fea0003800000 */
.L_x_5389:
[----:B------:R-:W-:Y:S05]  /*73b0*/  @P0 BRA `(.L_x_5370) ;  /* 0x0000000000140947 */ /* 0x000fea0003800000 */
[----:B------:R-:W-:Y:S01]  /*73c0*/  ISETP.NE.AND P1, PT, R20, RZ, PT ;  /* 0x000000ff1400720c */ /* 0x000fe20003f25270 */
[----:B------:R-:W-:-:S04]  /*73d0*/  IMAD.MOV.U32 R5, RZ, RZ, 0x6100 ;  /* 0x00006100ff057424 */ /* 0x000fc800078e00ff */
[----:B------:R5:W-:Y:S08]  /*73e0*/  SYNCS.ARRIVE.TRANS64 RZ, [R0+URZ+0x36430], R5 ;  /* 0x0364300500ff79a7 */ /* 0x000bf0000800003f */
[----:B------:R-:W-:Y:S05]  /*73f0*/  @!P1 BRA `(.L_x_5370) ;  /* 0x0000000000049947 */ /* 0x000fea0003800000 */
[----:B------:R-:W-:Y:S01]  /*7400*/  BPT.TRAP 0x1 ;  /* 0x000000040000795c */ /* 0x000fe20000300000 */
.L_x_5370:
        /* <DEDUP_REMOVED lines=41> */
.L_x_5390:
[----:B-1----:R-:W-:Y:S01]  /*76a0*/  IMAD.MOV.U32 R5, RZ, RZ, RZ ;  /* 0x000000ffff057224 */ /* 0x002fe200078e00ff */
[----:B------:R-:W-:Y:S06]  /*76b0*/  @P0 BRA `(.L_x_5372) ;  /* 0x0000000000140947 */ /* 0x000fec0003800000 */
[----:B------:R-:W-:Y:S01]  /*76c0*/  ISETP.NE.AND P1, PT, R20, RZ, PT ;  /* 0x000000ff1400720c */ /* 0x000fe20003f25270 */
[----:B------:R-:W-:-:S04]  /*76d0*/  IMAD.MOV.U32 R17, RZ, RZ, 0x6100 ;  /* 0x00006100ff117424 */ /* 0x000fc800078e00ff */
[----:B------:R1:W-:Y:S08]  /*76e0*/  SYNCS.ARRIVE.TRANS64 RZ, [R0+URZ+0x36418], R17 ;  /* 0x0364181100ff79a7 */ /* 0x0003f0000800003f */
[----:B------:R-:W-:Y:S05]  /*76f0*/  @!P1 BRA `(.L_x_5372) ;  /* 0x0000000000049947 */ /* 0x000fea0003800000 */
[----:B------:R-:W-:Y:S01]  /*7700*/  BPT.TRAP 0x1 ;  /* 0x000000040000795c */ /* 0x000fe20000300000 */
.L_x_5372:
        /* <DEDUP_REMOVED lines=42> */
.L_x_5358:
[----:B------:R-:W-:-:S04]  /*79b0*/  SHF.L.U32 R3, R5, 0x1f, RZ ;  /* 0x0000001f05037819 */ /* 0x000fc800000006ff */
[----:B------:R-:W4:Y:S02]  /*79c0*/  SYNCS.PHASECHK.TRANS64.TRYWAIT P1, [R0+URZ+0x36438], R3 ;  /* 0x03643803000075a7 */ /* 0x000f24000802017f */
[----:B----4-:R-:W-:Y:S05]  /*79d0*/  @!P1 BRA `(.L_x_5373) ;  /* 0x0000000800409947 */ /* 0x010fea0003800000 */
.L_x_5391:
[----:B------:R-:W-:Y:S05]  /*79e0*/  @P0 BRA `(.L_x_5374) ;  /* 0x0000000000180947 */ /* 0x000fea0003800000 */
[----:B------:R-:W5:Y:S01]  /*79f0*/  S2R R2, SR_TID.X ;  /* 0x0000000000027919 */ /* 0x000f620000002100 */
[----:B----4-:R-:W-:-:S04]  /*7a00*/  IMAD.MOV.U32 R3, RZ, RZ, 0x6100 ;  /* 0x00006100ff037424 */ /* 0x010fc800078e00ff */
[----:B------:R4:W-:Y:S01]  /*7a10*/  SYNCS.ARRIVE.TRANS64 RZ, [R0+URZ+0x36430], R3 ;  /* 0x0364300300ff79a7 */ /* 0x0009e2000800003f */
[----:B-----5:R-:W-:-:S13]  /*7a20*/  LOP3.LUT P0, RZ, R2, 0x1f, RZ, 0xc0, !PT ;  /* 0x0000001f02ff7812 */ /* 0x020fda000780c0ff */
[----:B----4-:R-:W-:Y:S05]  /*7a30*/  @!P0 BRA `(.L_x_5374) ;  /* 0x0000000000048947 */ /* 0x010fea0003800000 */
[----:B------:R-:W-:Y:S01]  /*7a40*/  BPT.TRAP 0x1 ;  /* 0x000000040000795c */ /* 0x000fe20000300000 */
.L_x_5374:
        /* <DEDUP_REMOVED lines=43> */
.L_x_5355:
[----:B------:R-:W-:Y:S05]  /*7d00*/  BSYNC B0 ;  /* 0x0000000000007941 */ /* 0x000fea0003800000 */
.L_x_5353:
[----:B------:R-:W-:-:S03]  /*7d10*/  UMOV UR7, 0xffffffff ;  /* 0xffffffff00077882 */ /* 0x000fc60000000000 */
[----:B------:R-:W-:Y:S05]  /*7d20*/  BRA.DIV UR7, `(.L_x_5375) ;  /* 0x0000000607807947 */ /* 0x000fea000b800000 */
[----:B------:R-:W-:-:S13]  /*7d30*/  ELECT P6, URZ, PT ;  /* 0x00000000003f782f */ /* 0x000fda00038c0000 */
.L_x_5394:
[----:B------:R-:W-:Y:S05]  /*7d40*/  @!P6 BRA `(.L_x_5285) ;  /* 0x000000000074e947 */ /* 0x000fea0003800000 */
[----:B------:R-:W-:-:S06]  /*7d50*/  ULOP3.LUT UR7, UR38, 0x2, URZ, 0xfc, !UPT ;  /* 0x0000000226077892 */ /* 0x000fcc000f8efc3f */
[----:B------:R-:W-:-:S05]  /*7d60*/  IMAD.U32 R0, RZ, RZ, UR7 ;  /* 0x00000007ff007e24 */ /* 0x000fca000f8e00ff */
[----:B------:R-:W-:-:S13]  /*7d70*/  ISETP.NE.AND P2, PT, R0, 0x3, PT ;  /* 0x000000030000780c */ /* 0x000fda0003f45270 */
[----:B------:R-:W-:Y:S05]  /*7d80*/  @!P2 BRA `(.L_x_5376) ;  /* 0x000000000004a947 */ /* 0x000fea0003800000 */
[----:B------:R-:W-:Y:S01]  /*7d90*/  BPT.TRAP 0x1 ;  /* 0x000000040000795c */ /* 0x000fe20000300000 */
.L_x_5376:
        /* <DEDUP_REMOVED lines=15> */
.L_x_5395:
[----:B------:R-:W2:Y:S02]  /*7e90*/  SYNCS.PHASECHK.TRANS64.TRYWAIT P0, [R3+URZ], R0 ;  /* 0x00000000030075a7 */ /* 0x000ea4000800017f */
[----:B--2---:R-:W-:Y:S05]  /*7ea0*/  @!P0 BRA `(.L_x_5378) ;  /* 0x0000000400548947 */ /* 0x004fea0003800000 */
.L_x_5396:
[----:B------:R-:W-:Y:S05]  /*7eb0*/  @!P2 BRA `(.L_x_5379) ;  /* 0x000000000004a947 */ /* 0x000fea0003800000 */
[----:B------:R-:W-:Y:S01]  /*7ec0*/  BPT.TRAP 0x1 ;  /* 0x000000040000795c */ /* 0x000fe20000300000 */
.L_x_5379:
[----:B------:R-:W-:-:S07]  /*7ed0*/  SHF.L.U32 R5, R5, 0x1f, RZ ;  /* 0x0000001f05057819 */ /* 0x000fce00000006ff */
.L_x_5380:
[----:B---3--:R3:W4:Y:S02]  /*7ee0*/  SYNCS.PHASECHK.TRANS64.TRYWAIT P0, [R4+URZ+0x36438], R5 ;  /* 0x03643805040075a7 */ /* 0x008724000800017f */
[----:B----4-:R-:W-:Y:S05]  /*7ef0*/  @!P0 NANOSLEEP.SYNCS 0x989680 ;  /* 0x009896800000895d */ /* 0x010fea0003900000 */
[----:B------:R-:W4:Y:S02]  /*7f00*/  @!P0 SYNCS.PHASECHK.TRANS64 P0, [R4+URZ+0x36438], R5 ;  /* 0x03643805040085a7 */ /* 0x000f24000800007f */
[----:B----4-:R-:W-:Y:S05]  /*7f10*/  @!P0 BRA `(.L_x_5380) ;  /* 0xfffffffc00f08947 */ /* 0x010fea000383ffff */
.L_x_5285:
[----:B------:R-:W-:Y:S05]  /*7f20*/  BSYNC B6 ;  /* 0x0000000000067941 */ /* 0x000fea0003800000 */
.L_x_5282:
[----:B------:R-:W-:Y:S05]  /*7f30*/  EXIT ;  /* 0x000000000000794d */ /* 0x000fea0003800000 */
.L_x_5292:
[----:B------:R-:W-:Y:S02]  /*7f40*/  IMAD.MOV.U32 R12, RZ, RZ, RZ ;  /* 0x000000ffff0c7224 */ /* 0x000fe400078e00ff */
[----:B------:R-:W-:Y:S02]  /*7f50*/  IMAD.MOV.U32 R11, RZ, RZ, 0x1f ;  /* 0x0000001fff0b7424 */ /* 0x000fe400078e00ff */
[----:B------:R-:W-:-:S07]  /*7f60*/  IMAD.MOV.U32 R15, RZ, RZ, -0x1 ;  /* 0xffffffffff0f7424 */ /* 0x000fce00078e00ff */
[----:B------:R-:W-:Y:S05]  /*7f70*/  WARPSYNC.COLLECTIVE R15, `(.L_x_5381) ;  /* 0x000000000f087348 */ /* 0x000fea0003c00000 */
[----:B------:R1:W2:Y:S02]  /*7f80*/  SHFL.IDX P6, R14, R13, R12, R11 ;  /* 0x0000000c0d0e7389 */ /* 0x0002a400000c000b */
[----:B-12---:R-:W-:Y:S01]  /*7f90*/  ENDCOLLECTIVE ;  /* 0x000000000000791b */ /* 0x006fe20003800000 */
.L_x_5381:
[----:B------:R-:W-:Y:S05]  /*7fa0*/  BRA `(.L_x_5382) ;  /* 0xffffff9000387947 */ /* 0x000fea000383ffff */
.L_x_5294:
[----:B--2---:R2:W3:Y:S02]  /*7fb0*/  SYNCS.PHASECHK.TRANS64.TRYWAIT P0, [R153+URZ+0x36400], R10 ;  /* 0x0364000a990075a7 */ /* 0x0044e4000800017f */
[----:B---3--:R-:W-:Y:S05]  /*7fc0*/  @!P0 NANOSLEEP.SYNCS 0x989680 ;  /* 0x009896800000895d */ /* 0x008fea0003900000 */
[----:B------:R-:W3:Y:S02]  /*7fd0*/  @!P0 SYNCS.PHASECHK.TRANS64 P0, [R153+URZ+0x36400], R10 ;  /* 0x0364000a990085a7 */ /* 0x000ee4000800007f */
[----:B---3--:R-:W-:Y:S05]  /*7fe0*/  @!P0 BRA `(.L_x_5294) ;  /* 0xfffffffc00f08947 */ /* 0x008fea000383ffff */
[----:B------:R-:W-:Y:S05]  /*7ff0*/  BRA `(.L_x_5293) ;  /* 0xffffff9000707947 */ /* 0x000fea000383ffff */
.L_x_5298:
[----:B--2---:R2:W3:Y:S02]  /*8000*/  SYNCS.PHASECHK.TRANS64.TRYWAIT P1, [R3+URZ+0x36410], R16 ;  /* 0x03641010030075a7 */ /* 0x0044e4000802017f */
[----:B---3--:R-:W-:Y:S05]  /*8010*/  @!P1 NANOSLEEP.SYNCS 0x989680 ;  /* 0x009896800000995d */ /* 0x008fea0003900000 */
[----:B------:R-:W3:Y:S02]  /*8020*/  @!P1 SYNCS.PHASECHK.TRANS64 P1, [R3+URZ+0x36410], R16 ;  /* 0x03641010030095a7 */ /* 0x000ee4000802007f */
[----:B---3--:R-:W-:Y:S05]  /*8030*/  @!P1 BRA `(.L_x_5298) ;  /* 0xfffffffc00f09947 */ /* 0x008fea000383ffff */
[----:B------:R-:W-:Y:S05]  /*8040*/  BRA `(.L_x_5297) ;  /* 0xffffff98003c7947 */ /* 0x000fea000383ffff */
.L_x_5302:
[----:B--2---:R2:W1:Y:S02]  /*8050*/  SYNCS.PHASECHK.TRANS64.TRYWAIT P1, [R153+URZ+0x36430], R16 ;  /* 0x03643010990075a7 */ /* 0x004464000802017f */
[----:B-1----:R-:W-:Y:S05]  /*8060*/  @!P1 NANOSLEEP.SYNCS 0x989680 ;  /* 0x009896800000995d */ /* 0x002fea0003900000 */
[----:B------:R-:W1:Y:S02]  /*8070*/  @!P1 SYNCS.PHASECHK.TRANS64 P1, [R153+URZ+0x36430], R16 ;  /* 0x03643010990095a7 */ /* 0x000e64000802007f */
[----:B-1----:R-:W-:Y:S05]  /*8080*/  @!P1 BRA `(.L_x_5302) ;  /* 0xfffffffc00f09947 */ /* 0x002fea000383ffff */
[----:B------:R-:W-:Y:S05]  /*8090*/  BRA `(.L_x_5301) ;  /* 0xffffff9c00e07947 */ /* 0x000fea000383ffff */
.L_x_5356:
[----:B-1----:R1:W2:Y:S02]  /*80a0*/  SYNCS.PHASECHK.TRANS64.TRYWAIT P1, [R0+URZ+0x36420], R6 ;  /* 0x03642006000075a7 */ /* 0x0022a4000802017f */
[----:B--2---:R-:W-:Y:S05]  /*80b0*/  @!P1 NANOSLEEP.SYNCS 0x989680 ;  /* 0x009896800000995d */ /* 0x004fea0003900000 */
[----:B------:R-:W2:Y:S02]  /*80c0*/  @!P1 SYNCS.PHASECHK.TRANS64 P1, [R0+URZ+0x36420], R6 ;  /* 0x03642006000095a7 */ /* 0x000ea4000802007f */
[----:B--2---:R-:W-:Y:S05]  /*80d0*/  @!P1 BRA `(.L_x_5356) ;  /* 0xfffffffc00f09947 */ /* 0x004fea000383ffff */
[----:B------:R-:W-:Y:S05]  /*80e0*/  BRA `(.L_x_5383) ;  /* 0xffffffdc00847947 */ /* 0x000fea000383ffff */
.L_x_5360:
[----:B-1----:R1:W2:Y:S02]  /*80f0*/  SYNCS.PHASECHK.TRANS64.TRYWAIT P1, [R0+URZ+0x36438], R6 ;  /* 0x03643806000075a7 */ /* 0x0022a4000802017f */
[----:B--2---:R-:W-:Y:S05]  /*8100*/  @!P1 NANOSLEEP.SYNCS 0x989680 ;  /* 0x009896800000995d */ /* 0x004fea0003900000 */
[----:B------:R-:W2:Y:S02]  /*8110*/  @!P1 SYNCS.PHASECHK.TRANS64 P1, [R0+URZ+0x36438], R6 ;  /* 0x03643806000095a7 */ /* 0x000ea4000802007f */
[----:B--2---:R-:W-:Y:S05]  /*8120*/  @!P1 BRA `(.L_x_5360) ;  /* 0xfffffffc00f09947 */ /* 0x004fea000383ffff */
[----:B------:R-:W-:Y:S05]  /*8130*/  BRA `(.L_x_5384) ;  /* 0xffffffe400707947 */ /* 0x000fea000383ffff */
.L_x_5362:
[----:B--2---:R2:W3:Y:S02]  /*8140*/  SYNCS.PHASECHK.TRANS64.TRYWAIT P1, [R0+URZ+0x36428], R3 ;  /* 0x03642803000075a7 */ /* 0x0044e4000802017f */
[----:B---3--:R-:W-:Y:S05]  /*8150*/  @!P1 NANOSLEEP.SYNCS 0x989680 ;  /* 0x009896800000995d */ /* 0x008fea0003900000 */
[----:B------:R-:W3:Y:S02]  /*8160*/  @!P1 SYNCS.PHASECHK.TRANS64 P1, [R0+URZ+0x36428], R3 ;  /* 0x03642803000095a7 */ /* 0x000ee4000802007f */
[----:B---3--:R-:W-:Y:S05]  /*8170*/  @!P1 BRA `(.L_x_5362) ;  /* 0xfffffffc00f09947 */ /* 0x008fea000383ffff */
[----:B------:R-:W-:Y:S05]  /*8180*/  BRA `(.L_x_5385) ;  /* 0xffffffe800347947 */ /* 0x000fea000383ffff */
.L_x_5364:
[----:B--2---:R2:W3:Y:S02]  /*8190*/  SYNCS.PHASECHK.TRANS64.TRYWAIT P1, [R0+URZ+0x36438], R29 ;  /* 0x0364381d000075a7 */ /* 0x0044e4000802017f */
[----:B---3--:R-:W-:Y:S05]  /*81a0*/  @!P1 NANOSLEEP.SYNCS 0x989680 ;  /* 0x009896800000995d */ /* 0x008fea0003900000 */
[----:B------:R-:W3:Y:S02]  /*81b0*/  @!P1 SYNCS.PHASECHK.TRANS64 P1, [R0+URZ+0x36438], R29 ;  /* 0x0364381d000095a7 */ /* 0x000ee4000802007f */
[----:B---3--:R-:W-:Y:S05]  /*81c0*/  @!P1 BRA `(.L_x_5364) ;  /* 0xfffffffc00f09947 */ /* 0x008fea000383ffff */
[----:B------:R-:W-:Y:S05]  /*81d0*/  BRA `(.L_x_5386) ;  /* 0xffffffe800e87947 */ /* 0x000fea000383ffff */
.L_x_5366:
[----:B------:R-:W-:-:S07]  /*81e0*/  SHF.L.U32 R5, R7, 0x1f, RZ ;  /* 0x0000001f07057819 */ /* 0x000fce00000006ff */
.L_x_5387:
[----:B----4-:R4:W5:Y:S02]  /*81f0*/  SYNCS.PHASECHK.TRANS64.TRYWAIT P1, [R0+URZ+0x36420], R5 ;  /* 0x03642005000075a7 */ /* 0x010964000802017f */
[----:B-----5:R-:W-:Y:S05]  /*8200*/  @!P1 NANOSLEEP.SYNCS 0x989680 ;  /* 0x009896800000995d */ /* 0x020fea0003900000 */
[----:B------:R-:W5:Y:S02]  /*8210*/  @!P1 SYNCS.PHASECHK.TRANS64 P1, [R0+URZ+0x36420], R5 ;  /* 0x03642005000095a7 */ /* 0x000f64000802007f */
[----:B-----5:R-:W-:Y:S05]  /*8220*/  @!P1 BRA `(.L_x_5387) ;  /* 0xfffffffc00f09947 */ /* 0x020fea000383ffff */
[----:B------:R-:W-:Y:S05]  /*8230*/  BRA `(.L_x_5388) ;  /* 0xffffffec007c7947 */ /* 0x000fea000383ffff */
.L_x_5369:
[----:B----4-:R4:W5:Y:S02]  /*8240*/  SYNCS.PHASECHK.TRANS64.TRYWAIT P1, [R0+URZ+0x36438], R6 ;  /* 0x03643806000075a7 */ /* 0x010964000802017f */
[----:B-----5:R-:W-:Y:S05]  /*8250*/  @!P1 NANOSLEEP.SYNCS 0x989680 ;  /* 0x009896800000995d */ /* 0x020fea0003900000 */
[----:B------:R-:W5:Y:S02]  /*8260*/  @!P1 SYNCS.PHASECHK.TRANS64 P1, [R0+URZ+0x36438], R6 ;  /* 0x03643806000095a7 */ /* 0x000f64000802007f */
[----:B-----5:R-:W-:Y:S05]  /*8270*/  @!P1 BRA `(.L_x_5369) ;  /* 0xfffffffc00f09947 */ /* 0x020fea000383ffff */
[----:B------:R-:W-:Y:S05]  /*8280*/  BRA `(.L_x_5389) ;  /* 0xfffffff000487947 */ /* 0x000fea000383ffff */
.L_x_5371:
[----:B-1----:R1:W4:Y:S02]  /*8290*/  SYNCS.PHASECHK.TRANS64.TRYWAIT P1, [R0+URZ+0x36428], R5 ;  /* 0x03642805000075a7 */ /* 0x002324000802017f */
[----:B----4-:R-:W-:Y:S05]  /*82a0*/  @!P1 NANOSLEEP.SYNCS 0x989680 ;  /* 0x009896800000995d */ /* 0x010fea0003900000 */
[----:B------:R-:W4:Y:S02]  /*82b0*/  @!P1 SYNCS.PHASECHK.TRANS64 P1, [R0+URZ+0x36428], R5 ;  /* 0x03642805000095a7 */ /* 0x000f24000802007f */
[----:B----4-:R-:W-:Y:S05]  /*82c0*/  @!P1 BRA `(.L_x_5371) ;  /* 0xfffffffc00f09947 */ /* 0x010fea000383ffff */
[----:B------:R-:W-:Y:S05]  /*82d0*/  BRA `(.L_x_5390) ;  /* 0xfffffff000f07947 */ /* 0x000fea000383ffff */
.L_x_5373:
[----:B----4-:R4:W5:Y:S02]  /*82e0*/  SYNCS.PHASECHK.TRANS64.TRYWAIT P1, [R0+URZ+0x36438], R3 ;  /* 0x03643803000075a7 */ /* 0x010964000802017f */
[----:B-----5:R-:W-:Y:S05]  /*82f0*/  @!P1 NANOSLEEP.SYNCS 0x989680 ;  /* 0x009896800000995d */ /* 0x020fea0003900000 */
[----:B------:R-:W5:Y:S02]  /*8300*/  @!P1 SYNCS.PHASECHK.TRANS64 P1, [R0+URZ+0x36438], R3 ;  /* 0x03643803000095a7 */ /* 0x000f64000802007f */
[----:B-----5:R-:W-:Y:S05]  /*8310*/  @!P1 BRA `(.L_x_5373) ;  /* 0xfffffffc00f09947 */ /* 0x020fea000383ffff */
[----:B------:R-:W-:Y:S05]  /*8320*/  BRA `(.L_x_5391) ;  /* 0xfffffff400ac7947 */ /* 0x000fea000383ffff */
.L_x_5375:
[----:B------:R-:W-:Y:S01]  /*8330*/  BSSY B0, `(.L_x_5392) ;  /* 0x0000006000007945 */ /* 0x000fe20003800000 */
[----:B------:R-:W-:-:S07]  /*8340*/  IMAD.MOV.U32 R15, RZ, RZ, -0x1 ;  /* 0xffffffffff0f7424 */ /* 0x000fce00078e00ff */
[----:B------:R-:W-:Y:S05]  /*8350*/  WARPSYNC.COLLECTIVE R15, `(.L_x_5393) ;  /* 0x000000000f0c7348 */ /* 0x000fea0003c00000 */
[----:B------:R-:W-:Y:S02]  /*8360*/  ELECT P6, UR62, PT ;  /* 0x00000000003e782f */ /* 0x000fe400038c0000 */
[----:B------:R-:W-:Y:S01]  /*8370*/  MOV R14, UR62 ;  /* 0x0000003e000e7c02 */ /* 0x000fe20008000f00 */
[----:B------:R-:W-:Y:S10]  /*8380*/  ENDCOLLECTIVE ;  /* 0x000000000000791b */ /* 0x000ff40003800000 */
.L_x_5393:
[----:B------:R-:W-:Y:S05]  /*8390*/  BSYNC B0 ;  /* 0x0000000000007941 */ /* 0x000fea0003800000 */
.L_x_5392:
[----:B------:R-:W-:Y:S05]  /*83a0*/  BRA `(.L_x_5394) ;  /* 0xfffffff800647947 */ /* 0x000fea000383ffff */
.L_x_5377:
[----:B-1----:R1:W2:Y:S02]  /*83b0*/  SYNCS.PHASECHK.TRANS64.TRYWAIT P0, [R9+URZ], R2 ;  /* 0x00000002090075a7 */ /* 0x0022a4000800017f */
[----:B--2---:R-:W-:Y:S05]  /*83c0*/  @!P0 NANOSLEEP.SYNCS 0x989680 ;  /* 0x009896800000895d */ /* 0x004fea0003900000 */
[----:B------:R-:W2:Y:S02]  /*83d0*/  @!P0 SYNCS.PHASECHK.TRANS64 P0, [R9+URZ], R2 ;  /* 0x00000002090085a7 */ /* 0x000ea4000800007f */
[----:B--2---:R-:W-:Y:S05]  /*83e0*/  @!P0 BRA `(.L_x_5377) ;  /* 0xfffffffc00f08947 */ /* 0x004fea000383ffff */
[----:B------:R-:W-:Y:S05]  /*83f0*/  BRA `(.L_x_5395) ;  /* 0xfffffff800a47947 */ /* 0x000fea000383ffff */
.L_x_5378:
[----:B--2---:R2:W3:Y:S02]  /*8400*/  SYNCS.PHASECHK.TRANS64.TRYWAIT P0, [R3+URZ], R0 ;  /* 0x00000000030075a7 */ /* 0x0044e4000800017f */
[----:B---3--:R-:W-:Y:S05]  /*8410*/  @!P0 NANOSLEEP.SYNCS 0x989680 ;  /* 0x009896800000895d */ /* 0x008fea0003900000 */
[----:B------:R-:W3:Y:S02]  /*8420*/  @!P0 SYNCS.PHASECHK.TRANS64 P0, [R3+URZ], R0 ;  /* 0x00000000030085a7 */ /* 0x000ee4000800007f */
[----:B---3--:R-:W-:Y:S05]  /*8430*/  @!P0 BRA `(.L_x_5378) ;  /* 0xfffffffc00f08947 */ /* 0x008fea000383ffff */
[----:B------:R-:W-:Y:S05]  /*8440*/  BRA `(.L_x_5396) ;  /* 0xfffffff800987947 */ /* 0x000fea000383ffff */
.L_x_5397:
        /* <DEDUP_REMOVED lines=11> */
.L_x_7683:


//--------------------- .text._ZN7cutlass13device_kernelIN5flash11enable_sm90INS1_16FlashAttnBwdSm90INS1_25CollectiveMainloopBwdSm90ILi2ELi1ELi1EN4cute5tupleIJNS5_1CILi1EEES8_S8_EEENS6_IJNS7_ILi64EEENS7_ILi96EEENS7_ILi192EEEEEENS_10bfloat16_tEfNS_4arch4Sm90ELb0ELb1ELb0ELb0ELb1ELb0ELb1ELb0ELi3ELi1ELi1ELi1ELb0EEENS1_24CollectiveEpilogueBwdGQAISD_fSG_Li384ELb0ELb1EEENS1_19SingleTileSchedulerILb0ELb0ELb0ELi96EEEEEEEEEvNT_6ParamsE --------------------------
	.section	.text._ZN7cutlass13device_kernelIN5flash11enable_sm90INS1_16FlashAttnBwdSm90INS1_25CollectiveMainloopBwdSm90ILi2ELi1ELi1EN4cute5tupleIJNS5_1CILi1EEES8_S8_EEENS6_IJNS7_ILi64EEENS7_ILi96EEENS7_ILi192EEEEEENS_10bfloat16_tEfNS_4arch4Sm90ELb0ELb1ELb0ELb0ELb1ELb0ELb1ELb0ELi3ELi1ELi1ELi1ELb0EEENS1_24CollectiveEpilogueBwdGQAISD_fSG_Li384ELb0ELb1EEENS1_19SingleTileSchedulerILb0ELb0ELb0ELi96EEEEEEEEEvNT_6ParamsE,"ax",@progbits
	.align	128
.text._ZN7cutlass13device_kernelIN5flash11enable_sm90INS1_16FlashAttnBwdSm90INS1_25CollectiveMainloopBwdSm90ILi2ELi1ELi1EN4cute5tupleIJNS5_1CILi1EEES8_S8_EEENS6_IJNS7_ILi64EEENS7_ILi96EEENS7_ILi192EEEEEENS_10bfloat16_tEfNS_4arch4Sm90ELb0ELb1ELb0ELb0ELb1ELb0ELb1ELb0ELi3ELi1ELi1ELi1ELb0EEENS1_24CollectiveEpilogueBwdGQAISD_fSG_Li384ELb0ELb1EEENS1_19SingleTileSchedulerILb0ELb0ELb0ELi96EEEEEEEEEvNT_6ParamsE:
        .type           _ZN7cutlass13device_kernelIN5flash11enable_sm90INS1_16FlashAttnBwdSm90INS1_25CollectiveMainloopBwdSm90ILi2ELi1ELi1EN4cute5tupleIJNS5_1CILi1EEES8_S8_EEENS6_IJNS7_ILi64EEENS7_ILi96EEENS7_ILi192EEEEEENS_10bfloat16_tEfNS_4arch4Sm90ELb0ELb1ELb0ELb0ELb1ELb0ELb1ELb0ELi3ELi1ELi1ELi1ELb0EEENS1_24CollectiveEpilogueBwdGQAISD_fSG_Li384ELb0ELb1EEENS1_19SingleTileSchedulerILb0ELb0ELb0ELi96EEEEEEEEEvNT_6ParamsE,@function
        .size           _ZN7cutlass13device_kernelIN5flash11enable_sm90INS1_16FlashAttnBwdSm90INS1_25CollectiveMainloopBwdSm90ILi2ELi1ELi1EN4cute5tupleIJNS5_1CILi1EEES8_S8_EEENS6_IJNS7_ILi64EEENS7_ILi96EEENS7_ILi192EEEEEENS_10bfloat16_tEfNS_4arch4Sm90ELb0ELb1ELb0ELb0ELb1ELb0ELb1ELb0ELi3ELi1ELi1ELi1ELb0EEENS1_24CollectiveEpilogueBwdGQAISD_fSG_Li384ELb0ELb1EEENS1_19SingleTileSchedulerILb0ELb0ELb0ELi96EEEEEEEEEvNT_6ParamsE,(.L_x_7684 - _ZN7cutlass13device_kernelIN5flash11enable_sm90INS1_16FlashAttnBwdSm90INS1_25CollectiveMainloopBwdSm90ILi2ELi1ELi1EN4cute5tupleIJNS5_1CILi1EEES8_S8_EEENS6_IJNS7_ILi64EEENS7_ILi96EEENS7_ILi192EEEEEENS_10bfloat16_tEfNS_4arch4Sm90ELb0ELb1ELb0ELb0ELb1ELb0ELb1ELb0ELi3ELi1ELi1ELi1ELb0EEENS1_24CollectiveEpilogueBwdGQAISD_fSG_Li384ELb0ELb1EEENS1_19SingleTileSchedulerILb0ELb0ELb0ELi96EEEEEEEEEvNT_6ParamsE)
        .other          _ZN7cutlass13device_kernelIN5flash11enable_sm90INS1_16FlashAttnBwdSm90INS1_25CollectiveMainloopBwdSm90ILi2ELi1ELi1EN4cute5tupleIJNS5_1CILi1EEES8_S8_EEENS6_IJNS7_ILi64EEENS7_ILi96EEENS7_ILi192EEEEEENS_10bfloat16_tEfNS_4arch4Sm90ELb0ELb1ELb0ELb0ELb1ELb0ELb1ELb0ELi3ELi1ELi1ELi1ELb0EEENS1_24CollectiveEpilogueBwdGQAISD_fSG_Li384ELb0ELb1EEENS1_19SingleTileSchedulerILb0ELb0ELb0ELi96EEEEEEEEEvNT_6ParamsE,@"STO_CUDA_ENTRY STV_DEFAULT"
_ZN7cutlass13device_kernelIN5flash11enable_sm90INS1_16FlashAttnBwdSm90INS1_25CollectiveMainloopBwdSm90ILi2ELi1ELi1EN4cute5tupleIJNS5_1CILi1EEES8_S8_EEENS6_IJNS7_ILi64EEENS7_ILi96EEENS7_ILi192EEEEEENS_10bfloat16_tEfNS_4arch4Sm90ELb0ELb1ELb0ELb0ELb1ELb0ELb1ELb0ELi3ELi1ELi1ELi1ELb0EEENS1_24CollectiveEpilogueBwdGQAISD_fSG_Li384ELb0ELb1EEENS1_19SingleTileSchedulerILb0ELb0ELb0ELi96EEEEEEEEEvNT_6ParamsE:
        /* <DEDUP_REMOVED lines=23> */
.L_x_5399:
[----:B------:R-:W-:Y:S05]  /*0170*/  BSYNC B0 ;  /* 0x0000000000007941 */ /* 0x000fea0003800000 */
.L_x_5398:
        /* <DEDUP_REMOVED lines=37> */
.L_x_5400:
        /* <DEDUP_REMOVED lines=20> */
.L_x_5401:
[----:B------:R-:W-:Y:S01]  /*0510*/  PLOP3.LUT P0, PT, PT, PT, UP0, 0x80, 0x0 ;  /* 0x000000000000781c */ /* 0x000fe20003f0f008 */
[----:B------:R-:W-:Y:S01]  /*0520*/  NOP ;  /* 0x0000000000007918 */ /* 0x000fe20000000000 */
[----:B------:R-:W-:Y:S01]  /*0530*/  ULDC.64 UR46, c[0x0][0x208] ;  /* 0x00008200002e7ab9 */ /* 0x000fe20000000a00 */
[----:B------:R-:W-:Y:S01]  /*0540*/  BSSY B6, `(.L_x_5402) ;  /* 0x00008da000067945 */ /* 0x000fe20003800000 */
[----:B-12-4-:R-:W-:Y:S09]  /*0550*/  BAR.SYNC.DEFER_BLOCKING 0x0 ;  /* 0x0000000000007b1d */ /* 0x016ff20000010000 */
[----:B------:R-:W-:Y:S05]  /*0560*/  @!P0 BRA `(.L_x_5403) ;  /* 0x0000004800048947 */ /* 0x000fea0003800000 */
.L_x_5404:
        /* <DEDUP_REMOVED lines=85> */
.L_x_5406:
        /* <DEDUP_REMOVED lines=36> */
.L_x_5409:
        /* <DEDUP_REMOVED lines=15> */
.L_x_5408:
        /* <DEDUP_REMOVED lines=20> */
.L_x_5411:
        /* <DEDUP_REMOVED lines=15> */
.L_x_5410:
        /* <DEDUP_REMOVED lines=8> */
.L_x_5543:
        /* <DEDUP_REMOVED lines=19> */
.L_x_5413:
        /* <DEDUP_REMOVED lines=109> */
.L_x_5433:
[----:B------:R-:W-:-:S13]  /*18a0*/  ISETP.NE.AND P0, PT, R14, 0x3, PT ;  /* 0x000000030e00780c */ /* 0x000fda0003f05270 */
[----:B------:R-:W-:Y:S05]  /*18b0*/  @!P0 BRA `(.L_x_5415) ;  /* 0x0000000000048947 */ /* 0x000fea0003800000 */
[----:B------:R-:W-:Y:S01]  /*18c0*/  BPT.TRAP 0x1 ;  /* 0x000000040000795c */ /* 0x000fe20000300000 */
.L_x_5415:
[----:B------:R-:W-:Y:S02]  /*18d0*/  LEA R3, R2, UR37, 0x3 ;  /* 0x0000002502037c11 */ /* 0x000fe4000f8e18ff */
[----:B------:R-:W-:-:S04]  /*18e0*/  SHF.L.U32 R16, R7, 0x1f, RZ ;  /* 0x0000001f07107819 */ /* 0x000fc800000006ff */
[----:B------:R1:W2:Y:S01]  /*18f0*/  SYNCS.PHASECHK.TRANS64.TRYWAIT P1, [R3+URZ+0x36410], R16 ;  /* 0x03641010030075a7 */ /* 0x0002a2000802017f */
[----:B------:R-:W-:Y:S05]  /*1900*/  @!P0 BRA `(.L_x_5416) ;  /* 0x0000000000048947 */ /* 0x000fea0003800000 */
[----:B------:R-:W-:Y:S01]  /*1910*/  BPT.TRAP 0x1 ;  /* 0x000000040000795c */ /* 0x000fe20000300000 */
.L_x_5416:
[----:B--2---:R-:W-:Y:S05]  /*1920*/  @P1 BRA `(.L_x_5417) ;  /* 0x0000000000081947 */ /* 0x004fea0003800000 */
[----:B------:R-:W2:Y:S02]  /*1930*/  SYNCS.PHASECHK.TRANS64.TRYWAIT P1, [R3+URZ+0x36410], R16 ;  /* 0x03641010030075a7 */ /* 0x000ea4000802017f */
[----:B--2---:R-:W-:Y:S05]  /*1940*/  @!P1 BRA `(.L_x_5418) ;  /* 0x00000078009c9947 */ /* 0x004fea0003800000 */
.L_x_5417:
        /* <DEDUP_REMOVED lines=101> */
.L_x_5419:
[----:B-12---:R-:W-:-:S04]  /*1fa0*/  SHF.L.U32 R16, R4, 0x1f, RZ ;  /* 0x0000001f04107819 */ /* 0x006fc800000006ff */
[----:B------:R1:W2:Y:S01]  /*1fb0*/  SYNCS.PHASECHK.TRANS64.TRYWAIT P1, [UR37+0x36430], R16 ;  /* 0x03643010ff0075a7 */ /* 0x0002a20008020165 */
[----:B------:R-:W-:Y:S05]  /*1fc0*/  @!P0 BRA `(.L_x_5420) ;  /* 0x0000000000048947 */ /* 0x000fea0003800000 */
[----:B------:R-:W-:Y:S01]  /*1fd0*/  BPT.TRAP 0x1 ;  /* 0x000000040000795c */ /* 0x000fe20000300000 */
.L_x_5420:
[----:B--2---:R-:W-:Y:S05]  /*1fe0*/  @P1 BRA `(.L_x_5421) ;  /* 0x0000000000081947 */ /* 0x004fea0003800000 */
[----:B------:R-:W2:Y:S02]  /*1ff0*/  SYNCS.PHASECHK.TRANS64.TRYWAIT P1, [UR37+0x36430], R16 ;  /* 0x03643010ff0075a7 */ /* 0x000ea40008020165 */
[----:B--2---:R-:W-:Y:S05]  /*2000*/  @!P1 BRA `(.L_x_5422) ;  /* 0x0000007400009947 */ /* 0x004fea0003800000 */
.L_x_5421:
        /* <DEDUP_REMOVED lines=114> */
.L_x_5425:
[----:B------:R-:W-:-:S06]  /*2730*/  UISETP.NE.AND UP0, UPT, UR44, 0x1, UPT ;  /* 0x000000012c00788c */ /* 0x000fcc000bf05270 */
[----:B------:R-:W-:-:S05]  /*2740*/  PLOP3.LUT P1, PT, PT, PT, UP0, 0x80, 0x0 ;  /* 0x000000000000781c */ /* 0x000fca0003f2f008 */
[----:B------:R-:W-:-:S08]  /*2750*/  @UP0 ULDC UR5, c[0x0][0x754] ;  /* 0x0001d50000050ab9 */ /* 0x000fd00000000800 */
[----:B------:R-:W-:Y:S01]  /*2760*/  @P1 IMAD.HI.U32 R15, R22, UR5, RZ ;  /* 0x00000005160f1c27 */ /* 0x000fe2000f8e00ff */
[----:B------:R-:W-:-:S04]  /*2770*/  @UP0 ULDC UR5, c[0x0][0x758] ;  /* 0x0001d60000050ab9 */ /* 0x000fc80000000800 */
[----:B------:R-:W-:-:S07]  /*2780*/  @P1 SHF.R.U32.HI R22, RZ, UR5, R15 ;  /* 0x00000005ff161c19 */ /* 0x000fce000801160f */
.L_x_5426:
[----:B------:R-:W-:Y:S05]  /*2790*/  BSYNC B0 ;  /* 0x0000000000007941 */ /* 0x000fea0003800000 */
.L_x_5424:
[----:B------:R-:W-:Y:S01]  /*27a0*/  IMAD R22, R22, UR44, R11 ;  /* 0x0000002c16167c24 */ /* 0x000fe2000f8e020b */
[----:B------:R-:W-:-:S04]  /*27b0*/  IADD3 R15, R18, UR4, R5 ;  /* 0x00000004120f7c10 */ /* 0x000fc8000fffe005 */
[----:B------:R-:W-:Y:S02]  /*27c0*/  VIADDMNMX R16, R22, UR44, R16, PT ;  /* 0x0000002c16107c46 */ /* 0x000fe4000b800110 */
[----:B------:R-:W-:-:S07]  /*27d0*/  VIMNMX R15, R15, R22, !PT ;  /* 0x000000160f0f7248 */ /* 0x000fce0007fe0100 */
.L_x_5423:
        /* <DEDUP_REMOVED lines=52> */
.L_x_5429:
[----:B------:R-:W-:-:S06]  /*2b20*/  UISETP.NE.AND UP0, UPT, UR44, 0x1, UPT ;  /* 0x000000012c00788c */ /* 0x000fcc000bf05270 */
[----:B------:R-:W-:-:S05]  /*2b30*/  PLOP3.LUT P6, PT, PT, PT, UP0, 0x80, 0x0 ;  /* 0x000000000000781c */ /* 0x000fca0003fcf008 */
[----:B------:R-:W-:-:S08]  /*2b40*/  @UP0 ULDC UR4, c[0x0][0x754] ;  /* 0x0001d50000040ab9 */ /* 0x000fd00000000800 */
[----:B------:R-:W-:Y:S01]  /*2b50*/  @P6 IMAD.HI.U32 R15, R18, UR4, RZ ;  /* 0x00000004120f6c27 */ /* 0x000fe2000f8e00ff */
[----:B------:R-:W-:Y:S01]  /*2b60*/  PLOP3.LUT P6, PT, PT, PT, UP0, 0x80, 0x0 ;  /* 0x000000000000781c */ /* 0x000fe20003fcf008 */
[----:B------:R-:W-:-:S12]  /*2b70*/  @UP0 ULDC UR4, c[0x0][0x758] ;  /* 0x0001d60000040ab9 */ /* 0x000fd80000000800 */
[----:B------:R-:W-:-:S07]  /*2b80*/  @P6 SHF.R.U32.HI R18, RZ, UR4, R15 ;  /* 0x00000004ff126c19 */ /* 0x000fce000801160f */
.L_x_5430:
[----:B------:R-:W-:Y:S05]  /*2b90*/  BSYNC B0 ;  /* 0x0000000000007941 */ /* 0x000fea0003800000 */
.L_x_5428:
[----:B------:R-:W-:-:S05]  /*2ba0*/  IMAD R18, R18, UR44, R11 ;  /* 0x0000002c12127c24 */ /* 0x000fca000f8e020b */
[----:B------:R-:W-:Y:S02]  /*2bb0*/  VIMNMX R17, R17, R18, !PT ;  /* 0x0000001211117248 */ /* 0x000fe40007fe0100 */
[----:B------:R-:W-:-:S07]  /*2bc0*/  VIADDMNMX R19, R18, UR44, R19, PT ;  /* 0x0000002c12137c46 */ /* 0x000fce000b800113 */
.L_x_5427:
        /* <DEDUP_REMOVED lines=18> */
[--C-:B------:R-:W-:Y:S01]  /*2cf0*/  FFMA.FTZ R15, R15, UR45, -R20.reuse ;  /* 0x0000002d0f0f7c23 */ /* 0x100fe20008010814 */
        /* <DEDUP_REMOVED lines=195> */
.L_x_5431:
        /* <DEDUP_REMOVED lines=59> */
.L_x_5432:
        /* <DEDUP_REMOVED lines=63> */
.L_x_5407:
        /* <DEDUP_REMOVED lines=89> */
.L_x_5436:
[----:B------:R-:W2:Y:S04]  /*4660*/  LDG.E.STRONG.GPU R4, desc[UR46][R2.64] ;  /* 0x0000002e02047981 */ /* 0x000ea8000c1ef900 */
[----:B--2---:R-:W-:Y:S01]  /*4670*/  CCTL.IVALL ;  /* 0x00000000ff00798f */ /* 0x004fe20002000000 */
[----:B------:R-:W-:Y:S05]  /*4680*/  YIELD ;  /* 0x0000000000007946 */ /* 0x000fea0003800000 */
[----:B------:R-:W-:-:S13]  /*4690*/  ISETP.NE.AND P0, PT, R4, UR14, PT ;  /* 0x0000000e04007c0c */ /* 0x000fda000bf05270 */
[----:B------:R-:W-:Y:S05]  /*46a0*/  @P0 BRA `(.L_x_5436) ;  /* 0xfffffffc00ec0947 */ /* 0x000fea000383ffff */
.L_x_5435:
[----:B------:R-:W-:Y:S05]  /*46b0*/  BSYNC B0 ;  /* 0x0000000000007941 */ /* 0x000fea0003800000 */
.L_x_5434:
[----:B------:R-:W-:-:S03]  /*46c0*/  UMOV UR4, 0xffffffff ;  /* 0xffffffff00047882 */ /* 0x000fc60000000000 */
[----:B------:R-:W-:Y:S05]  /*46d0*/  BRA.DIV UR4, `(.L_x_5437) ;  /* 0x0000004e04607947 */ /* 0x000fea000b800000 */
[----:B------:R-:W-:Y:S01]  /*46e0*/  NOP ;  /* 0x0000000000007918 */ /* 0x000fe20000000000 */
.L_x_5546:
        /* <DEDUP_REMOVED lines=15> */
.L_x_5440:
[----:B------:R-:W-:Y:S01]  /*47e0*/  @P0 ELECT P2, URZ, PT ;  /* 0x00000000003f082f */ /* 0x000fe20003840000 */
[----:B------:R2:W-:-:S12]  /*47f0*/  UBLKRED.G.S.ADD.F32.RN [UR4], [UR10], UR6, desc[UR8] ;  /* 0x000008040a0073bb */ /* 0x0005d800080a1406 */
[----:B------:R-:W-:Y:S02]  /*4800*/  @P2 PLOP3.LUT P0, PT, P2, PT, PT, 0x8, 0x0 ;  /* 0x000000000000281c */ /* 0x000fe4000170e170 */
[----:B------:R-:W-:-:S11]  /*4810*/  PLOP3.LUT P2, PT, PT, PT, PT, 0x8, 0x0 ;  /* 0x000000000000781c */ /* 0x000fd60003f4e170 */
[----:B--2---:R-:W-:Y:S05]  /*4820*/  @P0 BRA.U.ANY `(.L_x_5440) ;  /* 0xfffffffd00ec0947 */ /* 0x004fea000393ffff */
[----:B------:R0:W-:Y:S01]  /*4830*/  UTMACMDFLUSH ;  /* 0x00000000000079b7 */ /* 0x0001e20000000000 */
[----:B------:R-:W-:-:S04]  /*4840*/  DEPBAR.LE SB0, 0x0 ;  /* 0x000080000000791a */ /* 0x000fc80000000000 */
.L_x_5439:
[----:B------:R-:W-:Y:S05]  /*4850*/  BSYNC B0 ;  /* 0x0000000000007941 */ /* 0x000fea0003800000 */
.L_x_5438:
        /* <DEDUP_REMOVED lines=14> */
.L_x_5442:
[----:B------:R-:W-:Y:S05]  /*4940*/  BSYNC B0 ;  /* 0x0000000000007941 */ /* 0x000fea0003800000 */
.L_x_5441:
        /* <DEDUP_REMOVED lines=20> */
.L_x_5445:
[----:B-12---:R-:W2:Y:S04]  /*4a90*/  LDG.E.STRONG.GPU R0, desc[UR46][R2.64] ;  /* 0x0000002e02007981 */ /* 0x006ea8000c1ef900 */
[----:B--2---:R-:W-:Y:S01]  /*4aa0*/  CCTL.IVALL ;  /* 0x00000000ff00798f */ /* 0x004fe20002000000 */
[----:B------:R-:W-:Y:S05]  /*4ab0*/  YIELD ;  /* 0x0000000000007946 */ /* 0x000fea0003800000 */
[----:B------:R-:W-:-:S13]  /*4ac0*/  ISETP.NE.AND P0, PT, R0, UR14, PT ;  /* 0x0000000e00007c0c */ /* 0x000fda000bf05270 */
[----:B------:R-:W-:Y:S05]  /*4ad0*/  @P0 BRA `(.L_x_5445) ;  /* 0xfffffffc00ec0947 */ /* 0x000fea000383ffff */
.L_x_5444:
[----:B------:R-:W-:Y:S05]  /*4ae0*/  BSYNC B0 ;  /* 0x0000000000007941 */ /* 0x000fea0003800000 */
.L_x_5443:
[----:B------:R-:W-:-:S03]  /*4af0*/  UMOV UR4, 0xffffffff ;  /* 0xffffffff00047882 */ /* 0x000fc60000000000 */
[----:B------:R-:W-:Y:S05]  /*4b00*/  BRA.DIV UR4, `(.L_x_5446) ;  /* 0x0000004a04707947 */ /* 0x000fea000b800000 */
[----:B------:R-:W-:Y:S01]  /*4b10*/  NOP ;  /* 0x0000000000007918 */ /* 0x000fe20000000000 */
.L_x_5549:
        /* <DEDUP_REMOVED lines=16> */
.L_x_5449:
[----:B------:R-:W-:Y:S01]  /*4c20*/  @P0 ELECT P2, URZ, PT ;  /* 0x00000000003f082f */ /* 0x000fe20003840000 */
[----:B------:R3:W-:-:S12]  /*4c30*/  UBLKRED.G.S.ADD.F32.RN [UR4], [UR10], UR6, desc[UR8] ;  /* 0x000008040a0073bb */ /* 0x0007d800080a1406 */
[----:B------:R-:W-:Y:S02]  /*4c40*/  @P2 PLOP3.LUT P0, PT, P2, PT, PT, 0x8, 0x0 ;  /* 0x000000000000281c */ /* 0x000fe4000170e170 */
[----:B------:R-:W-:-:S11]  /*4c50*/  PLOP3.LUT P2, PT, PT, PT, PT, 0x8, 0x0 ;  /* 0x000000000000781c */ /* 0x000fd60003f4e170 */
[----:B---3--:R-:W-:Y:S05]  /*4c60*/  @P0 BRA.U.ANY `(.L_x_5449) ;  /* 0xfffffffd00ec0947 */ /* 0x008fea000393ffff */
[----:B------:R0:W-:Y:S01]  /*4c70*/  UTMACMDFLUSH ;  /* 0x00000000000079b7 */ /* 0x0001e20000000000 */
[----:B------:R-:W-:-:S04]  /*4c80*/  DEPBAR.LE SB0, 0x0 ;  /* 0x000080000000791a */ /* 0x000fc80000000000 */
.L_x_5448:
[----:B------:R-:W-:Y:S05]  /*4c90*/  BSYNC B0 ;  /* 0x0000000000007941 */ /* 0x000fea0003800000 */
.L_x_5447:
        /* <DEDUP_REMOVED lines=14> */
.L_x_5403:
        /* <DEDUP_REMOVED lines=33> */
.L_x_5451:
[----:B------:R-:W-:-:S05]  /*4f90*/  UMOV UR11, UR5 ;  /* 0x00000005000b7c82 */ /* 0x000fca0008000000 */
.L_x_5452:
        /* <DEDUP_REMOVED lines=48> */
.L_x_5457:
[----:B------:R-:W2:Y:S04]  /*52a0*/  LDG.E.STRONG.GPU R0, desc[UR46][R2.64] ;  /* 0x0000002e02007981 */ /* 0x000ea8000c1ef900 */
[----:B--2---:R-:W-:Y:S01]  /*52b0*/  CCTL.IVALL ;  /* 0x00000000ff00798f */ /* 0x004fe20002000000 */
[----:B------:R-:W-:Y:S05]  /*52c0*/  YIELD ;  /* 0x0000000000007946 */ /* 0x000fea0003800000 */
[----:B------:R-:W-:-:S13]  /*52d0*/  ISETP.NE.AND P1, PT, R0, UR23, PT ;  /* 0x0000001700007c0c */ /* 0x000fda000bf25270 */
[----:B------:R-:W-:Y:S05]  /*52e0*/  @P1 BRA `(.L_x_5457) ;  /* 0xfffffffc00ec1947 */ /* 0x000fea000383ffff */
.L_x_5456:
[----:B------:R-:W-:Y:S05]  /*52f0*/  BSYNC B0 ;  /* 0x0000000000007941 */ /* 0x000fea0003800000 */
.L_x_5455:
[----:B------:R-:W-:-:S03]  /*5300*/  UMOV UR4, 0xffffffff ;  /* 0xffffffff00047882 */ /* 0x000fc60000000000 */
[----:B------:R-:W-:Y:S05]  /*5310*/  BRA.DIV UR4, `(.L_x_5458) ;  /* 0x0000004204887947 */ /* 0x000fea000b800000 */
[----:B------:R-:W-:Y:S01]  /*5320*/  NOP ;  /* 0x0000000000007918 */ /* 0x000fe20000000000 */
.L_x_5552:
        /* <DEDUP_REMOVED lines=22> */
.L_x_5460:
[----:B------:R-:W-:Y:S05]  /*5490*/  BSYNC B0 ;  /* 0x0000000000007941 */ /* 0x000fea0003800000 */
.L_x_5459:
        /* <DEDUP_REMOVED lines=19> */
.L_x_5462:
[----:B------:R-:W-:Y:S05]  /*55d0*/  BSYNC B0 ;  /* 0x0000000000007941 */ /* 0x000fea0003800000 */
.L_x_5461:
        /* <DEDUP_REMOVED lines=20> */
.L_x_5464:
[----:B------:R-:W-:Y:S05]  /*5720*/  BSYNC B0 ;  /* 0x0000000000007941 */ /* 0x000fea0003800000 */
.L_x_5463:
[----:B------:R-:W-:Y:S06]  /*5730*/  BAR.ARV 0xa, 0xa0 ;  /* 0x0282800000007b1d */ /* 0x000fec0000002000 */
[----:B------:R-:W-:Y:S04]  /*5740*/  BSSY B0, `(.L_x_5465) ;  /* 0x0000003000007945 */ /* 0x000fe80003800000 */
[----:B------:R-:W-:Y:S05]  /*5750*/  @!P0 BRA `(.L_x_5466) ;  /* 0x0000000000048947 */ /* 0x000fea0003800000 */
[----:B------:R-:W-:-:S04]  /*5760*/  DEPBAR.LE SB0, 0x1 ;  /* 0x000080400000791a */ /* 0x000fc80000000000 */
.L_x_5466:
[----:B------:R-:W-:Y:S05]  /*5770*/  BSYNC B0 ;  /* 0x0000000000007941 */ /* 0x000fea0003800000 */
.L_x_5465:
[----:B------:R-:W-:Y:S06]  /*5780*/  BAR.ARV 0xb, 0xa0 ;  /* 0x02c2800000007b1d */ /* 0x000fec0000002000 */
[----:B------:R-:W-:Y:S04]  /*5790*/  BSSY B0, `(.L_x_5467) ;  /* 0x0000003000007945 */ /* 0x000fe80003800000 */
[----:B------:R-:W-:Y:S05]  /*57a0*/  @!P0 BRA `(.L_x_5468) ;  /* 0x0000000000048947 */ /* 0x000fea0003800000 */
[----:B------:R-:W-:-:S04]  /*57b0*/  DEPBAR.LE SB0, 0x0 ;  /* 0x000080000000791a */ /* 0x000fc80000000000 */
.L_x_5468:
[----:B------:R-:W-:Y:S05]  /*57c0*/  BSYNC B0 ;  /* 0x0000000000007941 */ /* 0x000fea0003800000 */
.L_x_5467:
        /* <DEDUP_REMOVED lines=19> */
.L_x_5470:
[----:B------:R-:W-:Y:S05]  /*5900*/  BSYNC B0 ;  /* 0x0000000000007941 */ /* 0x000fea0003800000 */
.L_x_5469:
[----:B------:R-:W-:Y:S01]  /*5910*/  UIADD3 UR18, UR8, 0x1, URZ ;  /* 0x0000000108127890 */ /* 0x000fe2000fffe03f */
[----:B------:R-:W-:Y:S11]  /*5920*/  BRA `(.L_x_5471) ;  /* 0x0000000000047947 */ /* 0x000ff60003800000 */
.L_x_5454:
[----:B------:R-:W-:-:S05]  /*5930*/  UMOV UR18, UR8 ;  /* 0x0000000800127c82 */ /* 0x000fca0008000000 */
.L_x_5471:
        /* <DEDUP_REMOVED lines=12> */
.L_x_5504:
        /* <DEDUP_REMOVED lines=11> */
.L_x_5474:
[----:B------:R-:W2:Y:S04]  /*5ab0*/  LDG.E.STRONG.GPU R0, desc[UR46][R2.64] ;  /* 0x0000002e02007981 */ /* 0x000ea8000c1ef900 */
[----:B--2---:R-:W-:Y:S01]  /*5ac0*/  CCTL.IVALL ;  /* 0x00000000ff00798f */ /* 0x004fe20002000000 */
[----:B------:R-:W-:Y:S05]  /*5ad0*/  YIELD ;  /* 0x0000000000007946 */ /* 0x000fea0003800000 */
[----:B------:R-:W-:-:S13]  /*5ae0*/  ISETP.NE.AND P1, PT, R0, UR23, PT ;  /* 0x0000001700007c0c */ /* 0x000fda000bf25270 */
[----:B------:R-:W-:Y:S05]  /*5af0*/  @P1 BRA `(.L_x_5474) ;  /* 0xfffffffc00ec1947 */ /* 0x000fea000383ffff */
.L_x_5473:
[----:B------:R-:W-:Y:S05]  /*5b00*/  BSYNC B0 ;  /* 0x0000000000007941 */ /* 0x000fea0003800000 */
.L_x_5472:
[----:B------:R-:W-:-:S03]  /*5b10*/  UMOV UR16, 0xffffffff ;  /* 0xffffffff00107882 */ /* 0x000fc60000000000 */
[----:B------:R-:W-:Y:S05]  /*5b20*/  BRA.DIV UR16, `(.L_x_5475) ;  /* 0x0000003a10a07947 */ /* 0x000fea000b800000 */
[----:B------:R-:W-:Y:S01]  /*5b30*/  NOP ;  /* 0x0000000000007918 */ /* 0x000fe20000000000 */
.L_x_5555:
        /* <DEDUP_REMOVED lines=19> */
.L_x_5477:
[----:B------:R-:W-:Y:S05]  /*5c70*/  BSYNC B0 ;  /* 0x0000000000007941 */ /* 0x000fea0003800000 */
.L_x_5476:
        /* <DEDUP_REMOVED lines=14> */
.L_x_5479:
[----:B------:R-:W-:Y:S05]  /*5d60*/  BSYNC B0 ;  /* 0x0000000000007941 */ /* 0x000fea0003800000 */
.L_x_5478:
        /* <DEDUP_REMOVED lines=15> */
.L_x_5481:
[----:B------:R-:W-:Y:S05]  /*5e60*/  BSYNC B0 ;  /* 0x0000000000007941 */ /* 0x000fea0003800000 */
.L_x_5480:
[----:B------:R-:W-:Y:S06]  /*5e70*/  BAR.ARV 0xa, 0xa0 ;  /* 0x0282800000007b1d */ /* 0x000fec0000002000 */
[----:B------:R-:W-:Y:S04]  /*5e80*/  BSSY B0, `(.L_x_5482) ;  /* 0x0000003000007945 */ /* 0x000fe80003800000 */
[----:B------:R-:W-:Y:S05]  /*5e90*/  @!P0 BRA `(.L_x_5483) ;  /* 0x0000000000048947 */ /* 0x000fea0003800000 */
[----:B------:R-:W-:-:S04]  /*5ea0*/  DEPBAR.LE SB0, 0x1 ;  /* 0x000080400000791a */ /* 0x000fc80000000000 */
.L_x_5483:
[----:B------:R-:W-:Y:S05]  /*5eb0*/  BSYNC B0 ;  /* 0x0000000000007941 */ /* 0x000fea0003800000 */
.L_x_5482:
[----:B------:R-:W-:Y:S06]  /*5ec0*/  BAR.ARV 0xb, 0xa0 ;  /* 0x02c2800000007b1d */ /* 0x000fec0000002000 */
[----:B------:R-:W-:Y:S04]  /*5ed0*/  BSSY B0, `(.L_x_5484) ;  /* 0x0000003000007945 */ /* 0x000fe80003800000 */
[----:B------:R-:W-:Y:S05]  /*5ee0*/  @!P0 BRA `(.L_x_5485) ;  /* 0x0000000000048947 */ /* 0x000fea0003800000 */
[----:B------:R-:W-:-:S04]  /*5ef0*/  DEPBAR.LE SB0, 0x0 ;  /* 0x000080000000791a */ /* 0x000fc80000000000 */
.L_x_5485:
[----:B------:R-:W-:Y:S05]  /*5f00*/  BSYNC B0 ;  /* 0x0000000000007941 */ /* 0x000fea0003800000 */
.L_x_5484:
        /* <DEDUP_REMOVED lines=19> */
.L_x_5487:
[----:B------:R-:W-:Y:S05]  /*6040*/  BSYNC B0 ;  /* 0x0000000000007941 */ /* 0x000fea0003800000 */
.L_x_5486:
        /* <DEDUP_REMOVED lines=9> */
.L_x_5490:
[----:B------:R-:W2:Y:S04]  /*60e0*/  LDG.E.STRONG.GPU R0, desc[UR46][R2.64] ;  /* 0x0000002e02007981 */ /* 0x000ea8000c1ef900 */
[----:B--2---:R-:W-:Y:S01]  /*60f0*/  CCTL.IVALL ;  /* 0x00000000ff00798f */ /* 0x004fe20002000000 */
[----:B------:R-:W-:Y:S05]  /*6100*/  YIELD ;  /* 0x0000000000007946 */ /* 0x000fea0003800000 */
[----:B------:R-:W-:-:S13]  /*6110*/  ISETP.NE.AND P1, PT, R0, UR23, PT ;  /* 0x0000001700007c0c */ /* 0x000fda000bf25270 */
[----:B------:R-:W-:Y:S05]  /*6120*/  @P1 BRA `(.L_x_5490) ;  /* 0xfffffffc00ec1947 */ /* 0x000fea000383ffff */
.L_x_5489:
[----:B------:R-:W-:Y:S05]  /*6130*/  BSYNC B0 ;  /* 0x0000000000007941 */ /* 0x000fea0003800000 */
.L_x_5488:
[----:B------:R-:W-:-:S03]  /*6140*/  UMOV UR12, 0xffffffff ;  /* 0xffffffff000c7882 */ /* 0x000fc60000000000 */
[----:B------:R-:W-:Y:S05]  /*6150*/  BRA.DIV UR12, `(.L_x_5491) ;  /* 0x000000360c307947 */ /* 0x000fea000b800000 */
[----:B------:R-:W-:Y:S01]  /*6160*/  NOP ;  /* 0x0000000000007918 */ /* 0x000fe20000000000 */
.L_x_5558:
        /* <DEDUP_REMOVED lines=15> */
.L_x_5493:
[----:B------:R-:W-:Y:S05]  /*6260*/  BSYNC B0 ;  /* 0x0000000000007941 */ /* 0x000fea0003800000 */
.L_x_5492:
        /* <DEDUP_REMOVED lines=14> */
.L_x_5495:
[----:B------:R-:W-:Y:S05]  /*6350*/  BSYNC B0 ;  /* 0x0000000000007941 */ /* 0x000fea0003800000 */
.L_x_5494:
        /* <DEDUP_REMOVED lines=15> */
.L_x_5497:
[----:B------:R-:W-:Y:S05]  /*6450*/  BSYNC B0 ;  /* 0x0000000000007941 */ /* 0x000fea0003800000 */
.L_x_5496:
[----:B------:R-:W-:Y:S06]  /*6460*/  BAR.ARV 0xa, 0xa0 ;  /* 0x0282800000007b1d */ /* 0x000fec0000002000 */
[----:B------:R-:W-:Y:S04]  /*6470*/  BSSY B0, `(.L_x_5498) ;  /* 0x0000003000007945 */ /* 0x000fe80003800000 */
[----:B------:R-:W-:Y:S05]  /*6480*/  @!P0 BRA `(.L_x_5499) ;  /* 0x0000000000048947 */ /* 0x000fea0003800000 */
[----:B------:R-:W-:-:S04]  /*6490*/  DEPBAR.LE SB0, 0x1 ;  /* 0x000080400000791a */ /* 0x000fc80000000000 */
.L_x_5499:
[----:B------:R-:W-:Y:S05]  /*64a0*/  BSYNC B0 ;  /* 0x0000000000007941 */ /* 0x000fea0003800000 */
.L_x_5498:
[----:B------:R-:W-:Y:S06]  /*64b0*/  BAR.ARV 0xb, 0xa0 ;  /* 0x02c2800000007b1d */ /* 0x000fec0000002000 */
[----:B------:R-:W-:Y:S04]  /*64c0*/  BSSY B0, `(.L_x_5500) ;  /* 0x0000003000007945 */ /* 0x000fe80003800000 */
[----:B------:R-:W-:Y:S05]  /*64d0*/  @!P0 BRA `(.L_x_5501) ;  /* 0x0000000000048947 */ /* 0x000fea0003800000 */
[----:B------:R-:W-:-:S04]  /*64e0*/  DEPBAR.LE SB0, 0x0 ;  /* 0x000080000000791a */ /* 0x000fc80000000000 */
.L_x_5501:
[----:B------:R-:W-:Y:S05]  /*64f0*/  BSYNC B0 ;  /* 0x0000000000007941 */ /* 0x000fea0003800000 */
.L_x_5500:
        /* <DEDUP_REMOVED lines=19> */
.L_x_5503:
[----:B------:R-:W-:Y:S05]  /*6630*/  BSYNC B0 ;  /* 0x0000000000007941 */ /* 0x000fea0003800000 */
.L_x_5502:
[----:B------:R-:W-:Y:S02]  /*6640*/  UIADD3 UR8, UR8, 0x2, URZ ;  /* 0x0000000208087890 */ /* 0x000fe4000fffe03f */
[----:B------:R-:W-:Y:S02]  /*6650*/  UIADD3 UR4, UR4, 0x6000, URZ ;  /* 0x0000600004047890 */ /* 0x000fe4000fffe03f */
[----:B------:R-:W-:-:S06]  /*6660*/  UISETP.GE.AND UP0, UPT, UR8, UR11, UPT ;  /* 0x0000000b0800728c */ /* 0x000fcc000bf06270 */
[----:B------:R-:W-:-:S13]  /*6670*/  PLOP3.LUT P1, PT, PT, PT, UP0, 0x80, 0x0 ;  /* 0x000000000000781c */ /* 0x000fda0003f2f008 */
[----:B------:R-:W-:Y:S05]  /*6680*/  @!P1 BRA `(.L_x_5504) ;  /* 0xfffffff000dc9947 */ /* 0x000fea000383ffff */
.L_x_5453:
        /* <DEDUP_REMOVED lines=41> */
.L_x_5507:
[----:B------:R-:W-:Y:S05]  /*6920*/  BSYNC B0 ;  /* 0x0000000000007941 */ /* 0x000fea0003800000 */
.L_x_5506:
[----:B------:R-:W-:Y:S05]  /*6930*/  BRA `(.L_x_5508) ;  /* 0x0000000000047947 */ /* 0x000fea0003800000 */
.L_x_5505:
[----:B------:R-:W-:-:S05]  /*6940*/  UMOV UR4, UR8 ;  /* 0x0000000800047c82 */ /* 0x000fca0008000000 */
.L_x_5508:
        /* <DEDUP_REMOVED lines=11> */
.L_x_5513:
        /* <DEDUP_REMOVED lines=24> */
.L_x_5510:
[----:B------:R-:W-:Y:S05]  /*6b80*/  BSYNC B0 ;  /* 0x0000000000007941 */ /* 0x000fea0003800000 */
.L_x_5509:
        /* <DEDUP_REMOVED lines=24> */
.L_x_5512:
[----:B------:R-:W-:Y:S05]  /*6d10*/  BSYNC B0 ;  /* 0x0000000000007941 */ /* 0x000fea0003800000 */
.L_x_5511:
[----:B------:R-:W-:Y:S02]  /*6d20*/  UIADD3 UR11, UR11, 0x2, URZ ;  /* 0x000000020b0b7890 */ /* 0x000fe4000fffe03f */
[----:B------:R-:W-:Y:S02]  /*6d30*/  ULEA UR6, UR18, UR6, 0x1 ;  /* 0x0000000612067291 */ /* 0x000fe4000f8e083f */
[----:B------:R-:W-:Y:S02]  /*6d40*/  ULEA UR7, UR18, UR7, 0x1 ;  /* 0x0000000712077291 */ /* 0x000fe4000f8e083f */
[----:B------:R-:W-:-:S13]  /*6d50*/  ISETP.NE.AND P0, PT, RZ, UR11, PT ;  /* 0x0000000bff007c0c */ /* 0x000fda000bf05270 */
[----:B------:R-:W-:Y:S05]  /*6d60*/  @!P0 BRA `(.L_x_5405) ;  /* 0x00000024005c8947 */ /* 0x000fea0003800000 */
[----:B------:R-:W-:Y:S05]  /*6d70*/  BRA `(.L_x_5513) ;  /* 0xfffffffc00207947 */ /* 0x000fea000383ffff */
.L_x_5450:
        /* <DEDUP_REMOVED lines=34> */
.L_x_5515:
        /* <DEDUP_REMOVED lines=50> */
.L_x_5559:
        /* <DEDUP_REMOVED lines=9> */
.L_x_5518:
        /* <DEDUP_REMOVED lines=115> */
.L_x_5529:
[----:B-1----:R-:W-:-:S05]  /*7a80*/  IMAD.MOV.U32 R6, RZ, RZ, 0x1 ;  /* 0x00000001ff067424 */ /* 0x002fca00078e00ff */
[----:B------:R-:W-:-:S04]  /*7a90*/  SHF.L.U32 R6, R6, 0x1f, RZ ;  /* 0x0000001f06067819 */ /* 0x000fc800000006ff */
[----:B------:R-:W1:Y:S02]  /*7aa0*/  SYNCS.PHASECHK.TRANS64.TRYWAIT P1, [R0+URZ+0x36438], R6 ;  /* 0x03643806000075a7 */ /* 0x000e64000802017f */
[----:B-123--:R-:W-:Y:S05]  /*7ab0*/  @!P1 BRA `(.L_x_5521) ;  /* 0x0000001c00089947 */ /* 0x00efea0003800000 */
.L_x_5560:
[----:B------:R-:W-:Y:S05]  /*7ac0*/  @P0 BRA `(.L_x_5522) ;  /* 0x0000000000140947 */ /* 0x000fea0003800000 */
[----:B------:R-:W-:Y:S01]  /*7ad0*/  ISETP.NE.AND P1, PT, R20, RZ, PT ;  /* 0x000000ff1400720c */ /* 0x000fe20003f25270 */
[----:B------:R-:W-:-:S04]  /*7ae0*/  IMAD.MOV.U32 R3, RZ, RZ, 0x6100 ;  /* 0x00006100ff037424 */ /* 0x000fc800078e00ff */
[----:B------:R2:W-:Y:S08]  /*7af0*/  SYNCS.ARRIVE.TRANS64 RZ, [R0+URZ+0x36430], R3 ;  /* 0x0364300300ff79a7 */ /* 0x0005f0000800003f */
[----:B------:R-:W-:Y:S05]  /*7b00*/  @!P1 BRA `(.L_x_5522) ;  /* 0x0000000000049947 */ /* 0x000fea0003800000 */
[----:B------:R-:W-:Y:S01]  /*7b10*/  BPT.TRAP 0x1 ;  /* 0x000000040000795c */ /* 0x000fe20000300000 */
.L_x_5522:
        /* <DEDUP_REMOVED lines=48> */
.L_x_5561:
[----:B------:R-:W-:Y:S05]  /*7e20*/  @P0 BRA `(.L_x_5524) ;  /* 0x0000000000140947 */ /* 0x000fea0003800000 */
[----:B------:R-:W-:Y:S01]  /*7e30*/  ISETP.NE.AND P1, PT, R20, RZ, PT ;  /* 0x000000ff1400720c */ /* 0x000fe20003f25270 */
[----:B--2---:R-:W-:-:S04]  /*7e40*/  IMAD.MOV.U32 R3, RZ, RZ, 0x6100 ;  /* 0x00006100ff037424 */ /* 0x004fc800078e00ff */
[----:B------:R3:W-:Y:S08]  /*7e50*/  SYNCS.ARRIVE.TRANS64 RZ, [R0+URZ+0x36418], R3 ;  /* 0x0364180300ff79a7 */ /* 0x0007f0000800003f */
[----:B------:R-:W-:Y:S05]  /*7e60*/  @!P1 BRA `(.L_x_5524) ;  /* 0x0000000000049947 */ /* 0x000fea0003800000 */
[----:B------:R-:W-:Y:S01]  /*7e70*/  BPT.TRAP 0x1 ;  /* 0x000000040000795c */ /* 0x000fe20000300000 */
.L_x_5524:
        /* <DEDUP_REMOVED lines=44> */
.L_x_5562:
[----:B------:R-:W-:Y:S05]  /*8140*/  @P0 BRA `(.L_x_5526) ;  /* 0x0000000000140947 */ /* 0x000fea0003800000 */
[----:B------:R-:W-:Y:S01]  /*8150*/  ISETP.NE.AND P1, PT, R20, RZ, PT ;  /* 0x000000ff1400720c */ /* 0x000fe20003f25270 */
[----:B--2---:R-:W-:-:S04]  /*8160*/  IMAD.MOV.U32 R29, RZ, RZ, 0x6100 ;  /* 0x00006100ff1d7424 */ /* 0x004fc800078e00ff */
[----:B------:R3:W-:Y:S08]  /*8170*/  SYNCS.ARRIVE.TRANS64 RZ, [R0+URZ+0x36430], R29 ;  /* 0x0364301d00ff79a7 */ /* 0x0007f0000800003f */
[----:B------:R-:W-:Y:S05]  /*8180*/  @!P1 BRA `(.L_x_5526) ;  /* 0x0000000000049947 */ /* 0x000fea0003800000 */
[----:B------:R-:W-:Y:S01]  /*8190*/  BPT.TRAP 0x1 ;  /* 0x000000040000795c */ /* 0x000fe20000300000 */
.L_x_5526:
        /* <DEDUP_REMOVED lines=37> */
.L_x_5564:
[----:B------:R-:W-:Y:S05]  /*83f0*/  @P0 BRA `(.L_x_5528) ;  /* 0x0000000000140947 */ /* 0x000fea0003800000 */
[----:B------:R-:W-:Y:S01]  /*8400*/  ISETP.NE.AND P1, PT, R20, RZ, PT ;  /* 0x000000ff1400720c */ /* 0x000fe20003f25270 */
[----:B----4-:R-:W-:-:S04]  /*8410*/  IMAD.MOV.U32 R5, RZ, RZ, 0x6100 ;  /* 0x00006100ff057424 */ /* 0x010fc800078e00ff */
[----:B------:R4:W-:Y:S08]  /*8420*/  SYNCS.ARRIVE.TRANS64 RZ, [R0+URZ+0x36410], R5 ;  /* 0x0364100500ff79a7 */ /* 0x0009f0000800003f */
[----:B------:R-:W-:Y:S05]  /*8430*/  @!P1 BRA `(.L_x_5528) ;  /* 0x0000000000049947 */ /* 0x000fea0003800000 */
[----:B------:R-:W-:Y:S01]  /*8440*/  BPT.TRAP 0x1 ;  /* 0x000000040000795c */ /* 0x000fe20000300000 */
.L_x_5528:
        /* <DEDUP_REMOVED lines=44> */
.L_x_5520:
[----:B------:R-:W-:Y:S01]  /*8710*/  ISETP.NE.AND P1, PT, R19, RZ, PT ;  /* 0x000000ff1300720c */ /* 0x000fe20003f25270 */
[----:B------:R-:W-:Y:S02]  /*8720*/  IMAD.MOV.U32 R5, RZ, RZ, 0x1 ;  /* 0x00000001ff057424 */ /* 0x000fe400078e00ff */
[----:B------:R-:W-:-:S10]  /*8730*/  IMAD.MOV.U32 R4, RZ, RZ, R15 ;  /* 0x000000ffff047224 */ /* 0x000fd400078e000f */
[----:B------:R-:W-:Y:S05]  /*8740*/  @!P1 BRA `(.L_x_5519) ;  /* 0x0000000400889947 */ /* 0x000fea0003800000 */
[----:B------:R-:W4:Y:S02]  /*8750*/  SYNCS.PHASECHK.TRANS64.TRYWAIT P1, [R0+URZ+0x36438], R6 ;  /* 0x03643806000075a7 */ /* 0x000f24000802017f */
[----:B----4-:R-:W-:Y:S05]  /*8760*/  @!P1 BRA `(.L_x_5530) ;  /* 0x0000001000309947 */ /* 0x010fea0003800000 */
.L_x_5565:
[----:B------:R-:W-:Y:S05]  /*8770*/  @P0 BRA `(.L_x_5531) ;  /* 0x0000000000140947 */ /* 0x000fea0003800000 */
[----:B------:R-:W-:Y:S01]  /*8780*/  ISETP.NE.AND P1, PT, R20, RZ, PT ;  /* 0x000000ff1400720c */ /* 0x000fe20003f25270 */
[----:B------:R-:W-:-:S04]  /*8790*/  IMAD.MOV.U32 R5, RZ, RZ, 0x6100 ;  /* 0x00006100ff057424 */ /* 0x000fc800078e00ff */
[----:B------:R1:W-:Y:S08]  /*87a0*/  SYNCS.ARRIVE.TRANS64 RZ, [R0+URZ+0x36430], R5 ;  /* 0x0364300500ff79a7 */ /* 0x0003f0000800003f */
[----:B------:R-:W-:Y:S05]  /*87b0*/  @!P1 BRA `(.L_x_5531) ;  /* 0x0000000000049947 */ /* 0x000fea0003800000 */
[----:B------:R-:W-:Y:S01]  /*87c0*/  BPT.TRAP 0x1 ;  /* 0x000000040000795c */ /* 0x000fe20000300000 */
.L_x_5531:
        /* <DEDUP_REMOVED lines=41> */
.L_x_5566:
[----:B-1----:R-:W-:Y:S01]  /*8a60*/  IMAD.MOV.U32 R5, RZ, RZ, RZ ;  /* 0x000000ffff057224 */ /* 0x002fe200078e00ff */
[----:B------:R-:W-:Y:S06]  /*8a70*/  @P0 BRA `(.L_x_5533) ;  /* 0x0000000000140947 */ /* 0x000fec0003800000 */
[----:B------:R-:W-:Y:S01]  /*8a80*/  ISETP.NE.AND P1, PT, R20, RZ, PT ;  /* 0x000000ff1400720c */ /* 0x000fe20003f25270 */
[----:B------:R-:W-:-:S04]  /*8a90*/  IMAD.MOV.U32 R17, RZ, RZ, 0x6100 ;  /* 0x00006100ff117424 */ /* 0x000fc800078e00ff */
[----:B------:R1:W-:Y:S08]  /*8aa0*/  SYNCS.ARRIVE.TRANS64 RZ, [R0+URZ+0x36418], R17 ;  /* 0x0364181100ff79a7 */ /* 0x0003f0000800003f */
[----:B------:R-:W-:Y:S05]  /*8ab0*/  @!P1 BRA `(.L_x_5533) ;  /* 0x0000000000049947 */ /* 0x000fea0003800000 */
[----:B------:R-:W-:Y:S01]  /*8ac0*/  BPT.TRAP 0x1 ;  /* 0x000000040000795c */ /* 0x000fe20000300000 */
.L_x_5533:
        /* <DEDUP_REMOVED lines=42> */
.L_x_5519:
[----:B------:R-:W-:-:S04]  /*8d70*/  SHF.L.U32 R3, R5, 0x1f, RZ ;  /* 0x0000001f05037819 */ /* 0x000fc800000006ff */
[----:B------:R-:W4:Y:S02]  /*8d80*/  SYNCS.PHASECHK.TRANS64.TRYWAIT P1, [R0+URZ+0x36438], R3 ;  /* 0x03643803000075a7 */ /* 0x000f24000802017f */
[----:B----4-:R-:W-:Y:S05]  /*8d90*/  @!P1 BRA `(.L_x_5534) ;  /* 0x0000000800cc9947 */ /* 0x010fea0003800000 */
.L_x_5567:
[----:B------:R-:W-:Y:S05]  /*8da0*/  @P0 BRA `(.L_x_5535) ;  /* 0x0000000000180947 */ /* 0x000fea0003800000 */
[----:B------:R-:W5:Y:S01]  /*8db0*/  S2R R2, SR_TID.X ;  /* 0x0000000000027919 */ /* 0x000f620000002100 */
[----:B----4-:R-:W-:-:S04]  /*8dc0*/  IMAD.MOV.U32 R3, RZ, RZ, 0x6100 ;  /* 0x00006100ff037424 */ /* 0x010fc800078e00ff */
[----:B------:R4:W-:Y:S01]  /*8dd0*/  SYNCS.ARRIVE.TRANS64 RZ, [R0+URZ+0x36430], R3 ;  /* 0x0364300300ff79a7 */ /* 0x0009e2000800003f */
[----:B-----5:R-:W-:-:S13]  /*8de0*/  LOP3.LUT P0, RZ, R2, 0x1f, RZ, 0xc0, !PT ;  /* 0x0000001f02ff7812 */ /* 0x020fda000780c0ff */
[----:B----4-:R-:W-:Y:S05]  /*8df0*/  @!P0 BRA `(.L_x_5535) ;  /* 0x0000000000048947 */ /* 0x010fea0003800000 */
[----:B------:R-:W-:Y:S01]  /*8e00*/  BPT.TRAP 0x1 ;  /* 0x000000040000795c */ /* 0x000fe20000300000 */
.L_x_5535:
        /* <DEDUP_REMOVED lines=43> */
.L_x_5516:
[----:B------:R-:W-:Y:S05]  /*90c0*/  BSYNC B0 ;  /* 0x0000000000007941 */ /* 0x000fea0003800000 */
.L_x_5514:
[----:B------:R-:W-:-:S03]  /*90d0*/  UMOV UR7, 0xffffffff ;  /* 0xffffffff00077882 */ /* 0x000fc60000000000 */
[----:B------:R-:W-:Y:S05]  /*90e0*/  BRA.DIV UR7, `(.L_x_5536) ;  /* 0x0000000a070c7947 */ /* 0x000fea000b800000 */
[----:B------:R-:W-:-:S13]  /*90f0*/  ELECT P6, URZ, PT ;  /* 0x00000000003f782f */ /* 0x000fda00038c0000 */
.L_x_5570:
[----:B------:R-:W-:Y:S05]  /*9100*/  @!P6 BRA `(.L_x_5405) ;  /* 0x000000000074e947 */ /* 0x000fea0003800000 */
[----:B------:R-:W-:-:S06]  /*9110*/  ULOP3.LUT UR7, UR38, 0x2, URZ, 0xfc, !UPT ;  /* 0x0000000226077892 */ /* 0x000fcc000f8efc3f */
[----:B------:R-:W-:-:S05]  /*9120*/  IMAD.U32 R0, RZ, RZ, UR7 ;  /* 0x00000007ff007e24 */ /* 0x000fca000f8e00ff */
[----:B------:R-:W-:-:S13]  /*9130*/  ISETP.NE.AND P2, PT, R0, 0x3, PT ;  /* 0x000000030000780c */ /* 0x000fda0003f45270 */
[----:B------:R-:W-:Y:S05]  /*9140*/  @!P2 BRA `(.L_x_5537) ;  /* 0x000000000004a947 */ /* 0x000fea0003800000 */
[----:B------:R-:W-:Y:S01]  /*9150*/  BPT.TRAP 0x1 ;  /* 0x000000040000795c */ /* 0x000fe20000300000 */
.L_x_5537:
        /* <DEDUP_REMOVED lines=15> */
.L_x_5571:
[----:B------:R-:W2:Y:S02]  /*9250*/  SYNCS.PHASECHK.TRANS64.TRYWAIT P0, [R3+URZ], R0 ;  /* 0x00000000030075a7 */ /* 0x000ea4000800017f */
[----:B--2---:R-:W-:Y:S05]  /*9260*/  @!P0 BRA `(.L_x_5539) ;  /* 0x0000000400e08947 */ /* 0x004fea0003800000 */
.L_x_5572:
[----:B------:R-:W-:Y:S05]  /*9270*/  @!P2 BRA `(.L_x_5540) ;  /* 0x000000000004a947 */ /* 0x000fea0003800000 */
[----:B------:R-:W-:Y:S01]  /*9280*/  BPT.TRAP 0x1 ;  /* 0x000000040000795c */ /* 0x000fe20000300000 */
.L_x_5540:
[----:B------:R-:W-:-:S07]  /*9290*/  SHF.L.U32 R5, R5, 0x1f, RZ ;  /* 0x0000001f05057819 */ /* 0x000fce00000006ff */
.L_x_5541:
[----:B---3--:R3:W4:Y:S02]  /*92a0*/  SYNCS.PHASECHK.TRANS64.TRYWAIT P0, [R4+URZ+0x36438], R5 ;  /* 0x03643805040075a7 */ /* 0x008724000800017f */
[----:B----4-:R-:W-:Y:S05]  /*92b0*/  @!P0 NANOSLEEP.SYNCS 0x989680 ;  /* 0x009896800000895d */ /* 0x010fea0003900000 */
[----:B------:R-:W4:Y:S02]  /*92c0*/  @!P0 SYNCS.PHASECHK.TRANS64 P0, [R4+URZ+0x36438], R5 ;  /* 0x03643805040085a7 */ /* 0x000f24000800007f */
[----:B----4-:R-:W-:Y:S05]  /*92d0*/  @!P0 BRA `(.L_x_5541) ;  /* 0xfffffffc00f08947 */ /* 0x010fea000383ffff */
.L_x_5405:
[----:B------:R-:W-:Y:S05]  /*92e0*/  BSYNC B6 ;  /* 0x0000000000067941 */ /* 0x000fea0003800000 */
.L_x_5402:
[----:B------:R-:W-:Y:S05]  /*92f0*/  EXIT ;  /* 0x000000000000794d */ /* 0x000fea0003800000 */
.L_x_5412:
[----:B------:R-:W-:Y:S02]  /*9300*/  IMAD.MOV.U32 R12, RZ, RZ, RZ ;  /* 0x000000ffff0c7224 */ /* 0x000fe400078e00ff */
[----:B------:R-:W-:Y:S02]  /*9310*/  IMAD.MOV.U32 R11, RZ, RZ, 0x1f ;  /* 0x0000001fff0b7424 */ /* 0x000fe400078e00ff */
[----:B------:R-:W-:-:S07]  /*9320*/  IMAD.MOV.U32 R15, RZ, RZ, -0x1 ;  /* 0xffffffffff0f7424 */ /* 0x000fce00078e00ff */
[----:B------:R-:W-:Y:S05]  /*9330*/  WARPSYNC.COLLECTIVE R15, `(.L_x_5542) ;  /* 0x000000000f087348 */ /* 0x000fea0003c00000 */
[----:B------:R1:W2:Y:S02]  /*9340*/  SHFL.IDX P6, R14, R13, R12, R11 ;  /* 0x0000000c0d0e7389 */ /* 0x0002a400000c000b */
[----:B-12---:R-:W-:Y:S01]  /*9350*/  ENDCOLLECTIVE ;  /* 0x000000000000791b */ /* 0x006fe20003800000 */
.L_x_5542:
[----:B------:R-:W-:Y:S05]  /*9360*/  BRA `(.L_x_5543) ;  /* 0xffffff7c004c7947 */ /* 0x000fea000383ffff */
.L_x_5414:
[----:B--2---:R2:W3:Y:S02]  /*9370*/  SYNCS.PHASECHK.TRANS64.TRYWAIT P0, [R153+URZ+0x36400], R10 ;  /* 0x0364000a990075a7 */ /* 0x0044e4000800017f */
[----:B---3--:R-:W-:Y:S05]  /*9380*/  @!P0 NANOSLEEP.SYNCS 0x989680 ;  /* 0x009896800000895d */ /* 0x008fea0003900000 */
[----:B------:R-:W3:Y:S02]  /*9390*/  @!P0 SYNCS.PHASECHK.TRANS64 P0, [R153+URZ+0x36400], R10 ;  /* 0x0364000a990085a7 */ /* 0x000ee4000800007f */
[----:B---3--:R-:W-:Y:S05]  /*93a0*/  @!P0 BRA `(.L_x_5414) ;  /* 0xfffffffc00f08947 */ /* 0x008fea000383ffff */
[----:B------:R-:W-:Y:S05]  /*93b0*/  BRA `(.L_x_5413) ;  /* 0xffffff7c00847947 */ /* 0x000fea000383ffff */
.L_x_5418:
[----:B--2---:R2:W3:Y:S02]  /*93c0*/  SYNCS.PHASECHK.TRANS64.TRYWAIT P1, [R3+URZ+0x36410], R16 ;  /* 0x03641010030075a7 */ /* 0x0044e4000802017f */
[----:B---3--:R-:W-:Y:S05]  /*93d0*/  @!P1 NANOSLEEP.SYNCS 0x989680 ;  /* 0x009896800000995d */ /* 0x008fea0003900000 */
[----:B------:R-:W3:Y:S02]  /*93e0*/  @!P1 SYNCS.PHASECHK.TRANS64 P1, [R3+URZ+0x36410], R16 ;  /* 0x03641010030095a7 */ /* 0x000ee4000802007f */
[----:B---3--:R-:W-:Y:S05]  /*93f0*/  @!P1 BRA `(.L_x_5418) ;  /* 0xfffffffc00f09947 */ /* 0x008fea000383ffff */
[----:B------:R-:W-:Y:S05]  /*9400*/  BRA `(.L_x_5417) ;  /* 0xffffff8400507947 */ /* 0x000fea000383ffff */
.L_x_5422:
[----:B--2---:R2:W1:Y:S02]  /*9410*/  SYNCS.PHASECHK.TRANS64.TRYWAIT P1, [R153+URZ+0x36430], R16 ;  /* 0x03643010990075a7 */ /* 0x004464000802017f */
[----:B-1----:R-:W-:Y:S05]  /*9420*/  @!P1 NANOSLEEP.SYNCS 0x989680 ;  /* 0x009896800000995d */ /* 0x002fea0003900000 */
[----:B------:R-:W1:Y:S02]  /*9430*/  @!P1 SYNCS.PHASECHK.TRANS64 P1, [R153+URZ+0x36430], R16 ;  /* 0x03643010990095a7 */ /* 0x000e64000802007f */
[----:B-1----:R-:W-:Y:S05]  /*9440*/  @!P1 BRA `(.L_x_5422) ;  /* 0xfffffffc00f09947 */ /* 0x002fea000383ffff */
[----:B------:R-:W-:Y:S05]  /*9450*/  BRA `(.L_x_5421) ;  /* 0xffffff8800ec7947 */ /* 0x000fea000383ffff */
.L_x_5437:
[----:B------:R-:W-:Y:S01]  /*9460*/  BSSY B0, `(.L_x_5544) ;  /* 0x0000005000007945 */ /* 0x000fe20003800000 */
[----:B------:R-:W-:-:S07]  /*9470*/  IMAD.MOV.U32 R15, RZ, RZ, -0x1 ;  /* 0xffffffffff0f7424 */ /* 0x000fce00078e00ff */
[----:B-1----:R-:W-:Y:S05]  /*9480*/  WARPSYNC.COLLECTIVE R15, `(.L_x_5545) ;  /* 0x000000000f087348 */ /* 0x002fea0003c00000 */
[----:B------:R-:W-:Y:S01]  /*9490*/  NOP ;  /* 0x0000000000007918 */ /* 0x000fe20000000000 */
[----:B-1----:R-:W-:Y:S01]  /*94a0*/  ENDCOLLECTIVE ;  /* 0x000000000000791b */ /* 0x002fe20003800000 */
.L_x_5545:
[----:B------:R-:W-:Y:S05]  /*94b0*/  BSYNC B0 ;  /* 0x0000000000007941 */ /* 0x000fea0003800000 */
.L_x_5544:
[----:B------:R-:W-:Y:S05]  /*94c0*/  BRA `(.L_x_5546) ;  /* 0xffffffb000887947 */ /* 0x000fea000383ffff */
.L_x_5446:
[----:B------:R-:W-:Y:S01]  /*94d0*/  BSSY B0, `(.L_x_5547) ;  /* 0x0000005000007945 */ /* 0x000fe20003800000 */
[----:B------:R-:W-:-:S07]  /*94e0*/  IMAD.MOV.U32 R15, RZ, RZ, -0x1 ;  /* 0xffffffffff0f7424 */ /* 0x000fce00078e00ff */
[----:B-12---:R-:W-:Y:S05]  /*94f0*/  WARPSYNC.COLLECTIVE R15, `(.L_x_5548) ;  /* 0x000000000f087348 */ /* 0x006fea0003c00000 */
[----:B------:R-:W-:Y:S01]  /*9500*/  NOP ;  /* 0x0000000000007918 */ /* 0x000fe20000000000 */
[----:B-12---:R-:W-:Y:S01]  /*9510*/  ENDCOLLECTIVE ;  /* 0x000000000000791b */ /* 0x006fe20003800000 */
.L_x_5548:
[----:B------:R-:W-:Y:S05]  /*9520*/  BSYNC B0 ;  /* 0x0000000000007941 */ /* 0x000fea0003800000 */
.L_x_5547:
[----:B------:R-:W-:Y:S05]  /*9530*/  BRA `(.L_x_5549) ;  /* 0xffffffb400787947 */ /* 0x000fea000383ffff */
.L_x_5458:
[----:B------:R-:W-:Y:S01]  /*9540*/  BSSY B0, `(.L_x_5550) ;  /* 0x0000005000007945 */ /* 0x000fe20003800000 */
[----:B------:R-:W-:-:S07]  /*9550*/  IMAD.MOV.U32 R15, RZ, RZ, -0x1 ;  /* 0xffffffffff0f7424 */ /* 0x000fce00078e00ff */
[----:B------:R-:W-:Y:S05]  /*9560*/  WARPSYNC.COLLECTIVE R15, `(.L_x_5551) ;  /* 0x000000000f087348 */ /* 0x000fea0003c00000 */
[----:B------:R-:W-:Y:S01]  /*9570*/  NOP ;  /* 0x0000000000007918 */ /* 0x000fe20000000000 */
[----:B------:R-:W-:Y:S01]  /*9580*/  ENDCOLLECTIVE ;  /* 0x000000000000791b */ /* 0x000fe20003800000 */
.L_x_5551:
[----:B------:R-:W-:Y:S05]  /*9590*/  BSYNC B0 ;  /* 0x0000000000007941 */ /* 0x000fea0003800000 */
.L_x_5550:
[----:B------:R-:W-:Y:S05]  /*95a0*/  BRA `(.L_x_5552) ;  /* 0xffffffbc00607947 */ /* 0x000fea000383ffff */
.L_x_5475:
[----:B------:R-:W-:Y:S01]  /*95b0*/  BSSY B0, `(.L_x_5553) ;  /* 0x0000005000007945 */ /* 0x000fe20003800000 */
[----:B------:R-:W-:-:S07]  /*95c0*/  IMAD.MOV.U32 R15, RZ, RZ, -0x1 ;  /* 0xffffffffff0f7424 */ /* 0x000fce00078e00ff */
[----:B------:R-:W-:Y:S05]  /*95d0*/  WARPSYNC.COLLECTIVE R15, `(.L_x_5554) ;  /* 0x000000000f087348 */ /* 0x000fea0003c00000 */
[----:B------:R-:W-:Y:S01]  /*95e0*/  NOP ;  /* 0x0000000000007918 */ /* 0x000fe20000000000 */
[----:B------:R-:W-:Y:S01]  /*95f0*/  ENDCOLLECTIVE ;  /* 0x000000000000791b */ /* 0x000fe20003800000 */
.L_x_5554:
[----:B------:R-:W-:Y:S05]  /*9600*/  BSYNC B0 ;  /* 0x0000000000007941 */ /* 0x000fea0003800000 */
.L_x_5553:
[----:B------:R-:W-:Y:S05]  /*9610*/  BRA `(.L_x_5555) ;  /* 0xffffffc400487947 */ /* 0x000fea000383ffff */
.L_x_5491:
[----:B------:R-:W-:Y:S01]  /*9620*/  BSSY B0, `(.L_x_5556) ;  /* 0x0000005000007945 */ /* 0x000fe20003800000 */
[----:B------:R-:W-:-:S07]  /*9630*/  IMAD.MOV.U32 R15, RZ, RZ, -0x1 ;  /* 0xffffffffff0f7424 */ /* 0x000fce00078e00ff */
[----:B------:R-:W-:Y:S05]  /*9640*/  WARPSYNC.COLLECTIVE R15, `(.L_x_5557) ;  /* 0x000000000f087348 */ /* 0x000fea0003c00000 */
[----:B------:R-:W-:Y:S01]  /*9650*/  NOP ;  /* 0x0000000000007918 */ /* 0x000fe20000000000 */
[----:B------:R-:W-:Y:S01]  /*9660*/  ENDCOLLECTIVE ;  /* 0x000000000000791b */ /* 0x000fe20003800000 */
.L_x_5557:
[----:B------:R-:W-:Y:S05]  /*9670*/  BSYNC B0 ;  /* 0x0000000000007941 */ /* 0x000fea0003800000 */
.L_x_5556:
[----:B------:R-:W-:Y:S05]  /*9680*/  BRA `(.L_x_5558) ;  /* 0xffffffc800b87947 */ /* 0x000fea000383ffff */
.L_x_5517:
[----:B-1----:R1:W2:Y:S02]  /*9690*/  SYNCS.PHASECHK.TRANS64.TRYWAIT P1, [R0+URZ+0x36420], R6 ;  /* 0x03642006000075a7 */ /* 0x0022a4000802017f */
[----:B--2---:R-:W-:Y:S05]  /*96a0*/  @!P1 NANOSLEEP.SYNCS 0x989680 ;  /* 0x009896800000995d */ /* 0x004fea0003900000 */
[----:B------:R-:W2:Y:S02]  /*96b0*/  @!P1 SYNCS.PHASECHK.TRANS64 P1, [R0+URZ+0x36420], R6 ;  /* 0x03642006000095a7 */ /* 0x000ea4000802007f */
[----:B--2---:R-:W-:Y:S05]  /*96c0*/  @!P1 BRA `(.L_x_5517) ;  /* 0xfffffffc00f09947 */ /* 0x004fea000383ffff */
[----:B------:R-:W-:Y:S05]  /*96d0*/  BRA `(.L_x_5559) ;  /* 0xffffffd800f87947 */ /* 0x000fea000383ffff */
.L_x_5521:
[----:B-1----:R1:W2:Y:S02]  /*96e0*/  SYNCS.PHASECHK.TRANS64.TRYWAIT P1, [R0+URZ+0x36438], R6 ;  /* 0x03643806000075a7 */ /* 0x0022a4000802017f */
[----:B--2---:R-:W-:Y:S05]  /*96f0*/  @!P1 NANOSLEEP.SYNCS 0x989680 ;  /* 0x009896800000995d */ /* 0x004fea0003900000 */
[----:B------:R-:W2:Y:S02]  /*9700*/  @!P1 SYNCS.PHASECHK.TRANS64 P1, [R0+URZ+0x36438], R6 ;  /* 0x03643806000095a7 */ /* 0x000ea4000802007f */
[----:B--2---:R-:W-:Y:S05]  /*9710*/  @!P1 BRA `(.L_x_5521) ;  /* 0xfffffffc00f09947 */ /* 0x004fea000383ffff */
[----:B------:R-:W-:Y:S05]  /*9720*/  BRA `(.L_x_5560) ;  /* 0xffffffe000e47947 */ /* 0x000fea000383ffff */
.L_x_5523:
[----:B--2---:R2:W3:Y:S02]  /*9730*/  SYNCS.PHASECHK.TRANS64.TRYWAIT P1, [R0+URZ+0x36428], R3 ;  /* 0x03642803000075a7 */ /* 0x0044e4000802017f */
[----:B---3--:R-:W-:Y:S05]  /*9740*/  @!P1 NANOSLEEP.SYNCS 0x989680 ;  /* 0x009896800000995d */ /* 0x008fea0003900000 */
[----:B------:R-:W3:Y:S02]  /*9750*/  @!P1 SYNCS.PHASECHK.TRANS64 P1, [R0+URZ+0x36428], R3 ;  /* 0x03642803000095a7 */ /* 0x000ee4000802007f */
[----:B---3--:R-:W-:Y:S05]  /*9760*/  @!P1 BRA `(.L_x_5523) ;  /* 0xfffffffc00f09947 */ /* 0x008fea000383ffff */
[----:B------:R-:W-:Y:S05]  /*9770*/  BRA `(.L_x_5561) ;  /* 0xffffffe400a87947 */ /* 0x000fea000383ffff */
.L_x_5525:
[----:B--2---:R2:W3:Y:S02]  /*9780*/  SYNCS.PHASECHK.TRANS64.TRYWAIT P1, [R0+URZ+0x36438], R29 ;  /* 0x0364381d000075a7 */ /* 0x0044e4000802017f */
[----:B---3--:R-:W-:Y:S05]  /*9790*/  @!P1 NANOSLEEP.SYNCS 0x989680 ;  /* 0x009896800000995d */ /* 0x008fea0003900000 */
[----:B------:R-:W3:Y:S02]  /*97a0*/  @!P1 SYNCS.PHASECHK.TRANS64 P1, [R0+URZ+0x36438], R29 ;  /* 0x0364381d000095a7 */ /* 0x000ee4000802007f */
[----:B---3--:R-:W-:Y:S05]  /*97b0*/  @!P1 BRA `(.L_x_5525) ;  /* 0xfffffffc00f09947 */ /* 0x008fea000383ffff */
[----:B------:R-:W-:Y:S05]  /*97c0*/  BRA `(.L_x_5562) ;  /* 0xffffffe8005c7947 */ /* 0x000fea000383ffff */
.L_x_5527:
[----:B------:R-:W-:-:S07]  /*97d0*/  SHF.L.U32 R5, R7, 0x1f, RZ ;  /* 0x0000001f07057819 */ /* 0x000fce00000006ff */
.L_x_5563:
[----:B----4-:R4:W1:Y:S02]  /*97e0*/  SYNCS.PHASECHK.TRANS64.TRYWAIT P1, [R0+URZ+0x36420], R5 ;  /* 0x03642005000075a7 */ /* 0x010864000802017f */
[----:B-1----:R-:W-:Y:S05]  /*97f0*/  @!P1 NANOSLEEP.SYNCS 0x989680 ;  /* 0x009896800000995d */ /* 0x002fea0003900000 */
[----:B------:R-:W1:Y:S02]  /*9800*/  @!P1 SYNCS.PHASECHK.TRANS64 P1, [R0+URZ+0x36420], R5 ;  /* 0x03642005000095a7 */ /* 0x000e64000802007f */
[----:B-1----:R-:W-:Y:S05]  /*9810*/  @!P1 BRA `(.L_x_5563) ;  /* 0xfffffffc00f09947 */ /* 0x002fea000383ffff */
[----:B------:R-:W-:Y:S05]  /*9820*/  BRA `(.L_x_5564) ;  /* 0xffffffe800f07947 */ /* 0x000fea000383ffff */
.L_x_5530:
[----:B----4-:R4:W1:Y:S02]  /*9830*/  SYNCS.PHASECHK.TRANS64.TRYWAIT P1, [R0+URZ+0x36438], R6 ;  /* 0x03643806000075a7 */ /* 0x010864000802017f */
[----:B-1----:R-:W-:Y:S05]  /*9840*/  @!P1 NANOSLEEP.SYNCS 0x989680 ;  /* 0x009896800000995d */ /* 0x002fea0003900000 */
[----:B------:R-:W1:Y:S02]  /*9850*/  @!P1 SYNCS.PHASECHK.TRANS64 P1, [R0+URZ+0x36438], R6 ;  /* 0x03643806000095a7 */ /* 0x000e64000802007f */
[----:B-1----:R-:W-:Y:S05]  /*9860*/  @!P1 BRA `(.L_x_5530) ;  /* 0xfffffffc00f09947 */ /* 0x002fea000383ffff */
[----:B------:R-:W-:Y:S05]  /*9870*/  BRA `(.L_x_5565) ;  /* 0xffffffec00bc7947 */ /* 0x000fea000383ffff */
.L_x_5532:
[----:B-1----:R1:W4:Y:S02]  /*9880*/  SYNCS.PHASECHK.TRANS64.TRYWAIT P1, [R0+URZ+0x36428], R5 ;  /* 0x03642805000075a7 */ /* 0x002324000802017f */
[----:B----4-:R-:W-:Y:S05]  /*9890*/  @!P1 NANOSLEEP.SYNCS 0x989680 ;  /* 0x009896800000995d */ /* 0x010fea0003900000 */
[----:B------:R-:W4:Y:S02]  /*98a0*/  @!P1 SYNCS.PHASECHK.TRANS64 P1, [R0+URZ+0x36428], R5 ;  /* 0x03642805000095a7 */ /* 0x000f24000802007f */
[----:B----4-:R-:W-:Y:S05]  /*98b0*/  @!P1 BRA `(.L_x_5532) ;  /* 0xfffffffc00f09947 */ /* 0x010fea000383ffff */
[----:B------:R-:W-:Y:S05]  /*98c0*/  BRA `(.L_x_5566) ;  /* 0xfffffff000647947 */ /* 0x000fea000383ffff */
.L_x_5534:
[----:B----4-:R4:W1:Y:S02]  /*98d0*/  SYNCS.PHASECHK.TRANS64.TRYWAIT P1, [R0+URZ+0x36438], R3 ;  /* 0x03643803000075a7 */ /* 0x010864000802017f */
[----:B-1----:R-:W-:Y:S05]  /*98e0*/  @!P1 NANOSLEEP.SYNCS 0x989680 ;  /* 0x009896800000995d */ /* 0x002fea0003900000 */
[----:B------:R-:W1:Y:S02]  /*98f0*/  @!P1 SYNCS.PHASECHK.TRANS64 P1, [R0+URZ+0x36438], R3 ;  /* 0x03643803000095a7 */ /* 0x000e64000802007f */
[----:B-1----:R-:W-:Y:S05]  /*9900*/  @!P1 BRA `(.L_x_5534) ;  /* 0xfffffffc00f09947 */ /* 0x002fea000383ffff */
[----:B------:R-:W-:Y:S05]  /*9910*/  BRA `(.L_x_5567) ;  /* 0xfffffff400207947 */ /* 0x000fea000383ffff */
.L_x_5536:
[----:B------:R-:W-:Y:S01]  /*9920*/  BSSY B0, `(.L_x_5568) ;  /* 0x0000006000007945 */ /* 0x000fe20003800000 */
[----:B------:R-:W-:-:S07]  /*9930*/  IMAD.MOV.U32 R15, RZ, RZ, -0x1 ;  /* 0xffffffffff0f7424 */ /* 0x000fce00078e00ff */
[----:B------:R-:W-:Y:S05]  /*9940*/  WARPSYNC.COLLECTIVE R15, `(.L_x_5569) ;  /* 0x000000000f0c7348 */ /* 0x000fea0003c00000 */
[----:B------:R-:W-:Y:S02]  /*9950*/  ELECT P6, UR62, PT ;  /* 0x00000000003e782f */ /* 0x000fe400038c0000 */
[----:B------:R-:W-:Y:S01]  /*9960*/  MOV R14, UR62 ;  /* 0x0000003e000e7c02 */ /* 0x000fe20008000f00 */
[----:B------:R-:W-:Y:S10]  /*9970*/  ENDCOLLECTIVE ;  /* 0x000000000000791b */ /* 0x000ff40003800000 */
.L_x_5569:
[----:B------:R-:W-:Y:S05]  /*9980*/  BSYNC B0 ;  /* 0x0000000000007941 */ /* 0x000fea0003800000 */
.L_x_5568:
[----:B------:R-:W-:Y:S05]  /*9990*/  BRA `(.L_x_5570) ;  /* 0xfffffff400d87947 */ /* 0x000fea000383ffff */
.L_x_5538:
[----:B-1----:R1:W2:Y:S02]  /*99a0*/  SYNCS.PHASECHK.TRANS64.TRYWAIT P0, [R9+URZ], R2 ;  /* 0x00000002090075a7 */ /* 0x0022a4000800017f */
[----:B--2---:R-:W-:Y:S05]  /*99b0*/  @!P0 NANOSLEEP.SYNCS 0x989680 ;  /* 0x009896800000895d */ /* 0x004fea0003900000 */
[----:B------:R-:W2:Y:S02]  /*99c0*/  @!P0 SYNCS.PHASECHK.TRANS64 P0, [R9+URZ], R2 ;  /* 0x00000002090085a7 */ /* 0x000ea4000800007f */
[----:B--2---:R-:W-:Y:S05]  /*99d0*/  @!P0 BRA `(.L_x_5538) ;  /* 0xfffffffc00f08947 */ /* 0x004fea000383ffff */
[----:B------:R-:W-:Y:S05]  /*99e0*/  BRA `(.L_x_5571) ;  /* 0xfffffff800187947 */ /* 0x000fea000383ffff */
.L_x_5539:
[----:B--2---:R2:W3:Y:S02]  /*99f0*/  SYNCS.PHASECHK.TRANS64.TRYWAIT P0, [R3+URZ], R0 ;  /* 0x00000000030075a7 */ /* 0x0044e4000800017f */
[----:B---3--:R-:W-:Y:S05]  /*9a00*/  @!P0 NANOSLEEP.SYNCS 0x989680 ;  /* 0x009896800000895d */ /* 0x008fea0003900000 */
[----:B------:R-:W3:Y:S02]  /*9a10*/  @!P0 SYNCS.PHASECHK.TRANS64 P0, [R3+URZ], R0 ;  /* 0x00000000030085a7 */ /* 0x000ee4000800007f */
[----:B---3--:R-:W-:Y:S05]  /*9a20*/  @!P0 BRA `(.L_x_5539) ;  /* 0xfffffffc00f08947 */ /* 0x008fea000383ffff */
[----:B------:R-:W-:Y:S05]  /*9a30*/  BRA `(.L_x_5572) ;  /* 0xfffffff8000c7947 */ /* 0x000fea000383ffff */
.L_x_5573:
        /* <DEDUP_REMOVED lines=12> */
.L_x_7684:


//--------------------- .text._ZN7cutlass13device_kernelIN5flash11enable_sm90INS1_16FlashAttnBwdSm90INS1_25CollectiveMainloopBwdSm90ILi2ELi1ELi1EN4cute5tupleIJNS5_1CILi1EEES8_S8_EEENS6_IJNS7_ILi64EEENS7_ILi96EEENS7_ILi192EEEEEENS_10bfloat16_tEfNS_4arch4Sm90ELb0ELb1ELb0ELb1ELb0ELb0ELb1ELb0ELi3ELi1ELi1ELi1ELb0EEENS1_21CollectiveEpilogueBwdISD_SE_SG_Li384ELb1ELb1ELi3EEENS1_19SingleTileSchedulerILb1ELb0ELb0ELi96EEEEEEEEEvNT_6ParamsE --------------------------
	.section	.text._ZN7cutlass13device_kernelIN5flash11enable_sm90INS1_16FlashAttnBwdSm90INS1_25CollectiveMainloopBwdSm90ILi2ELi1ELi1EN4cute5tupleIJNS5_1CILi1EEES8_S8_EEENS6_IJNS7_ILi64EEENS7_ILi96EEENS7_ILi192EEEEEENS_10bfloat16_tEfNS_4arch4Sm90ELb0ELb1ELb0ELb1ELb0ELb0ELb1ELb0ELi3ELi1ELi1ELi1ELb0EEENS1_21CollectiveEpilogueBwdISD_SE_SG_Li384ELb1ELb1ELi3EEENS1_19SingleTileSchedulerILb1ELb0ELb0ELi96EEEEEEEEEvNT_6ParamsE,"ax",@progbits
	.align	128
.text._ZN7cutlass13device_kernelIN5flash11enable_sm90INS1_16FlashAttnBwdSm90INS1_25CollectiveMainloopBwdSm90ILi2ELi1ELi1EN4cute5tupleIJNS5_1CILi1EEES8_S8_EEENS6_IJNS7_ILi64EEENS7_ILi96EEENS7_ILi192EEEEEENS_10bfloat16_tEfNS_4arch4Sm90ELb0ELb1ELb0ELb1ELb0ELb0ELb1ELb0ELi3ELi1ELi1ELi1ELb0EEENS1_21CollectiveEpilogueBwdISD_SE_SG_Li384ELb1ELb1ELi3EEENS1_19SingleTileSchedulerILb1ELb0ELb0ELi96EEEEEEEEEvNT_6ParamsE:
        .type           _ZN7cutlass13device_kernelIN5flash11enable_sm90INS1_16FlashAttnBwdSm90INS1_25CollectiveMainloopBwdSm90ILi2ELi1ELi1EN4cute5tupleIJNS5_1CILi1EEES8_S8_EEENS6_IJNS7_ILi64EEENS7_ILi96EEENS7_ILi192EEEEEENS_10bfloat16_tEfNS_4arch4Sm90ELb0ELb1ELb0ELb1ELb0ELb0ELb1ELb0ELi3ELi1ELi1ELi1ELb0EEENS1_21CollectiveEpilogueBwdISD_SE_SG_Li384ELb1ELb1ELi3EEENS1_19SingleTileSchedulerILb1ELb0ELb0ELi96EEEEEEEEEvNT_6ParamsE,@function
        .size           _ZN7cutlass13device_kernelIN5flash11enable_sm90INS1_16FlashAttnBwdSm90INS1_25CollectiveMainloopBwdSm90ILi2ELi1ELi1EN4cute5tupleIJNS5_1CILi1EEES8_S8_EEENS6_IJNS7_ILi64EEENS7_ILi96EEENS7_ILi192EEEEEENS_10bfloat16_tEfNS_4arch4Sm90ELb0ELb1ELb0ELb1ELb0ELb0ELb1ELb0ELi3ELi1ELi1ELi1ELb0EEENS1_21CollectiveEpilogueBwdISD_SE_SG_Li384ELb1ELb1ELi3EEENS1_19SingleTileSchedulerILb1ELb0ELb0ELi96EEEEEEEEEvNT_6ParamsE,(.L_x_7685 - _ZN7cutlass13device_kernelIN5flash11enable_sm90INS1_16FlashAttnBwdSm90INS1_25CollectiveMainloopBwdSm90ILi2ELi1ELi1EN4cute5tupleIJNS5_1CILi1EEES8_S8_EEENS6_IJNS7_ILi64EEENS7_ILi96EEENS7_ILi192EEEEEENS_10bfloat16_tEfNS_4arch4Sm90ELb0ELb1ELb0ELb1ELb0ELb0ELb1ELb0ELi3ELi1ELi1ELi1ELb0EEENS1_21CollectiveEpilogueBwdISD_SE_SG_Li384ELb1ELb1ELi3EEENS1_19SingleTileSchedulerILb1ELb0ELb0ELi96EEEEEEEEEvNT_6ParamsE)
        .other          _ZN7cutlass13device_kernelIN5flash11enable_sm90INS1_16FlashAttnBwdSm90INS1_25CollectiveMainloopBwdSm90ILi2ELi1ELi1EN4cute5tupleIJNS5_1CILi1EEES8_S8_EEENS6_IJNS7_ILi64EEENS7_ILi96EEENS7_ILi192EEEEEENS_10bfloat16_tEfNS_4arch4Sm90ELb0ELb1ELb0ELb1ELb0ELb0ELb1ELb0ELi3ELi1ELi1ELi1ELb0EEENS1_21CollectiveEpilogueBwdISD_SE_SG_Li384ELb1ELb1ELi3EEENS1_19SingleTileSchedulerILb1ELb0ELb0ELi96EEEEEEEEEvNT_6ParamsE,@"STO_CUDA_ENTRY STV_DEFAULT"
_ZN7cutlass13device_kernelIN5flash11enable_sm90INS1_16FlashAttnBwdSm90INS1_25CollectiveMainloopBwdSm90ILi2ELi1ELi1EN4cute5tupleIJNS5_1CILi1EEES8_S8_EEENS6_IJNS7_ILi64EEENS7_ILi96EEENS7_ILi192EEEEEENS_10bfloat16_tEfNS_4arch4Sm90ELb0ELb1ELb0ELb1ELb0ELb0ELb1ELb0ELi3ELi1ELi1ELi1ELb0EEENS1_21CollectiveEpilogueBwdISD_SE_SG_Li384ELb1ELb1ELi3EEENS1_19SingleTileSchedulerILb1ELb0ELb0ELi96EEEEEEEEEvNT_6ParamsE:
        /* <DEDUP_REMOVED lines=23> */
.L_x_5575:
[----:B------:R-:W-:Y:S05]  /*0170*/  BSYNC B0 ;  /* 0x0000000000007941 */ /* 0x000fea0003800000 */
.L_x_5574:
        /* <DEDUP_REMOVED lines=37> */
.L_x_5576:
        /* <DEDUP_REMOVED lines=20> */
.L_x_5577:
[----:B------:R-:W-:Y:S01]  /*0510*/  PLOP3.LUT P0, PT, PT, PT, UP0, 0x80, 0x0 ;  /* 0x000000000000781c */ /* 0x000fe20003f0f008 */
[----:B------:R-:W-:Y:S01]  /*0520*/  NOP ;  /* 0x0000000000007918 */ /* 0x000fe20000000000 */
[----:B------:R-:W-:Y:S01]  /*0530*/  ULDC.64 UR46, c[0x0][0x208] ;  /* 0x00008200002e7ab9 */ /* 0x000fe20000000a00 */
[----:B------:R-:W-:Y:S01]  /*0540*/  BSSY B6, `(.L_x_5578) ;  /* 0x0000ab8000067945 */ /* 0x000fe20003800000 */
[----:B-12-4-:R-:W-:Y:S09]  /*0550*/  BAR.SYNC.DEFER_BLOCKING 0x0 ;  /* 0x0000000000007b1d */ /* 0x016ff20000010000 */
[----:B------:R-:W-:Y:S05]  /*0560*/  @!P0 BRA `(.L_x_5579) ;  /* 0x0000006400cc8947 */ /* 0x000fea0003800000 */
.L_x_5580:
        /* <DEDUP_REMOVED lines=21> */
.L_x_5581:
        /* <DEDUP_REMOVED lines=10> */
.L_x_5583:
[----:B------:R-:W2:Y:S02]  /*0760*/  LDC R0, c[0x0][0x8bc] ;  /* 0x00022f00ff007b82 */ /* 0x000ea40000000800 */
.L_x_5582:
[----:B------:R-:W-:-:S05]  /*0770*/  IMAD R5, R152, 0x60, RZ ;  /* 0x0000006098057824 */ /* 0x000fca00078e02ff */
[----:B--2--5:R-:W-:-:S04]  /*0780*/  ISETP.GE.AND P0, PT, R5, R0, PT ;  /* 0x000000000500720c */ /* 0x024fc80003f06270 */
[----:B------:R-:W-:-:S04]  /*0790*/  SEL R19, R19, 0xffffffff, !P0 ;  /* 0xffffffff13137807 */ /* 0x000fc80004000000 */
[----:B------:R-:W-:-:S13]  /*07a0*/  ISETP.GE.AND P0, PT, R19, RZ, PT ;  /* 0x000000ff1300720c */ /* 0x000fda0003f06270 */
        /* <DEDUP_REMOVED lines=11> */
.L_x_5585:
[----:B------:R-:W-:Y:S01]  /*0860*/  ULDC.64 UR4, c[0x0][0x770] ;  /* 0x0001dc0000047ab9 */ /* 0x000fe20000000a00 */
[----:B------:R-:W2:Y:S01]  /*0870*/  LDC R17, c[0x0][0x280] ;  /* 0x0000a000ff117b82 */ /* 0x000ea20000000800 */
        /* <DEDUP_REMOVED lines=8> */
.L_x_5586:
        /* <DEDUP_REMOVED lines=8> */
.L_x_5587:
[----:B------:R-:W-:Y:S02]  /*0980*/  ULDC.64 UR4, c[0x0][0x778] ;  /* 0x0001de0000047ab9 */ /* 0x000fe40000000a00 */
[----:B------:R-:W-:-:S04]  /*0990*/  ISETP.NE.U32.AND P0, PT, RZ, UR4, PT ;  /* 0x00000004ff007c0c */ /* 0x000fc8000bf05070 */
[----:B------:R-:W-:-:S13]  /*09a0*/  ISETP.NE.AND.EX P0, PT, RZ, UR5, PT, P0 ;  /* 0x00000005ff007c0c */ /* 0x000fda000bf05300 */
[----:B------:R-:W-:Y:S05]  /*09b0*/  @!P0 BRA `(.L_x_5588) ;  /* 0x0000000000148947 */ /* 0x000fea0003800000 */
[----:B-1----:R-:W1:Y:S02]  /*09c0*/  LDC.64 R2, c[0x0][0x778] ;  /* 0x0001de00ff027b82 */ /* 0x002e640000000a00 */
[----:B-1----:R-:W-:-:S05]  /*09d0*/  IMAD.WIDE R2, R19, 0x4, R2 ;  /* 0x0000000413027825 */ /* 0x002fca00078e0202 */
[----:B------:R-:W3:Y:S04]  /*09e0*/  LDG.E R18, desc[UR46][R2.64] ;  /* 0x0000002e02127981 */ /* 0x000ee8000c1e1900 */
[----:B------:R-:W3:Y:S02]  /*09f0*/  LDG.E R7, desc[UR46][R2.64+0x4] ;  /* 0x0000042e02077981 */ /* 0x000ee4000c1e1900 */
[----:B---3--:R-:W-:-:S07]  /*0a00*/  IMAD.IADD R18, R7, 0x1, -R18 ;  /* 0x0000000107127824 */ /* 0x008fce00078e0a12 */
.L_x_5588:
[----:B--2--5:R-:W-:Y:S01]  /*0a10*/  VIADD R0, R17, 0x3f ;  /* 0x0000003f11007836 */ /* 0x024fe20000000000 */
[----:B------:R-:W-:Y:S01]  /*0a20*/  ISETP.GE.AND P1, PT, R152, RZ, PT ;  /* 0x000000ff9800720c */ /* 0x000fe20003f26270 */
[----:B------:R-:W-:Y:S01]  /*0a30*/  ULDC UR4, c[0x0][0x74c] ;  /* 0x0001d30000047ab9 */ /* 0x000fe20000000800 */
[----:B-1----:R-:W-:Y:S02]  /*0a40*/  IADD3 R2, R5, R17, -R18 ;  /* 0x0000001105027210 */ /* 0x002fe40007ffe812 */
[----:B------:R-:W-:Y:S02]  /*0a50*/  SHF.R.S32.HI R3, RZ, 0x1f, R0 ;  /* 0x0000001fff037819 */ /* 0x000fe40000011400 */
[----:B------:R-:W-:Y:S01]  /*0a60*/  PLOP3.LUT P0, PT, PT, PT, PT, 0x80, 0x0 ;  /* 0x000000000000781c */ /* 0x000fe20003f0f070 */
[----:B------:R-:W-:Y:S01]  /*0a70*/  VIADD R2, R2, -UR4 ;  /* 0x8000000402027c36 */ /* 0x000fe20008000000 */
[----:B------:R-:W-:-:S04]  /*0a80*/  LEA.HI R3, R3, R0, RZ, 0x6 ;  /* 0x0000000003037211 */ /* 0x000fc800078f30ff */
[----:B------:R-:W-:Y:S02]  /*0a90*/  SHF.R.S32.HI R3, RZ, 0x6, R3 ;  /* 0x00000006ff037819 */ /* 0x000fe40000011403 */
[----:B------:R-:W-:Y:S02]  /*0aa0*/  SHF.R.S32.HI R7, RZ, 0x1f, R2 ;  /* 0x0000001fff077819 */ /* 0x000fe40000011402 */
[----:B------:R-:W-:Y:S02]  /*0ab0*/  R2UR UR37, R3 ;  /* 0x00000000032572ca */ /* 0x000fe400000e0000 */
[----:B------:R-:W-:Y:S01]  /*0ac0*/  LEA.HI R7, R7, R2, RZ, 0x6 ;  /* 0x0000000207077211 */ /* 0x000fe200078f30ff */
[----:B------:R-:W-:-:S12]  /*0ad0*/  @!P1 BRA `(.L_x_5589) ;  /* 0x0000000000249947 */ /* 0x000fd80003800000 */
[----:B------:R-:W-:Y:S01]  /*0ae0*/  IADD3 R0, -R18, 0x9f, R17 ;  /* 0x0000009f12007810 */ /* 0x000fe20007ffe111 */
[----:B------:R-:W-:-:S03]  /*0af0*/  ULDC UR4, c[0x0][0x748] ;  /* 0x0001d20000047ab9 */ /* 0x000fc60000000800 */
[----:B------:R-:W-:-:S04]  /*0b00*/  IADD3 R0, R0, UR4, R5 ;  /* 0x0000000400007c10 */ /* 0x000fc8000fffe005 */
[----:B------:R-:W-:-:S04]  /*0b10*/  SHF.R.S32.HI R3, RZ, 0x1f, R0 ;  /* 0x0000001fff037819 */ /* 0x000fc80000011400 */
[----:B------:R-:W-:-:S04]  /*0b20*/  LEA.HI R3, R3, R0, RZ, 0x6 ;  /* 0x0000000003037211 */ /* 0x000fc800078f30ff */
[----:B------:R-:W-:-:S04]  /*0b30*/  SHF.R.S32.HI R3, RZ, 0x6, R3 ;  /* 0x00000006ff037819 */ /* 0x000fc80000011403 */
[----:B------:R-:W-:-:S13]  /*0b40*/  R2UR UR4, R3 ;  /* 0x00000000030472ca */ /* 0x000fda00000e0000 */
[----:B------:R-:W-:-:S04]  /*0b50*/  UISETP.LT.AND UP0, UPT, UR37, UR4, UPT ;  /* 0x000000042500728c */ /* 0x000fc8000bf01270 */
[----:B------:R-:W-:-:S12]  /*0b60*/  USEL UR37, UR37, UR4, UP0 ;  /* 0x0000000425257287 */ /* 0x000fd80008000000 */
.L_x_5589:
        /* <DEDUP_REMOVED lines=8> */
[----:B------:R-:W-:Y:S02]  /*0bf0*/  ISETP.LT.AND P1, PT, R16, UR37, PT ;  /* 0x0000002510007c0c */ /* 0x000fe4000bf21270 */
        /* <DEDUP_REMOVED lines=69> */
.L_x_5592:
        /* <DEDUP_REMOVED lines=15> */
.L_x_5591:
        /* <DEDUP_REMOVED lines=20> */
.L_x_5594:
        /* <DEDUP_REMOVED lines=15> */
.L_x_5593:
        /* <DEDUP_REMOVED lines=8> */
.L_x_5740:
        /* <DEDUP_REMOVED lines=19> */
.L_x_5596:
[----:B------:R-:W-:Y:S01]  /*1520*/  IMAD.IADD R12, R9, 0x1, -R6 ;  /* 0x00000001090c7824 */ /* 0x000fe200078e0a06 */
[--C-:B------:R-:W-:Y:S01]  /*1530*/  SHF.R.S32.HI R5, RZ, 0x1, R2.reuse ;  /* 0x00000001ff057819 */ /* 0x100fe20000011402 */
[C---:B--2---:R-:W-:Y:S01]  /*1540*/  IMAD.HI R11, R13.reuse, 0x55555556, RZ ;  /* 0x555555560d0b7827 */ /* 0x044fe200078e02ff */
[----:B------:R-:W-:Y:S02]  /*1550*/  SHF.R.S32.HI R6, RZ, 0x1f, R2 ;  /* 0x0000001fff067819 */ /* 0x000fe40000011402 */
[----:B------:R-:W-:Y:S02]  /*1560*/  CS2R R70, SRZ ;  /* 0x0000000000467805 */ /* 0x000fe4000001ff00 */
[----:B------:R-:W-:Y:S01]  /*1570*/  SHF.R.S32.HI R10, RZ, 0x1f, R7 ;  /* 0x0000001fff0a7819 */ /* 0x000fe20000011407 */
[----:B------:R-:W-:Y:S01]  /*1580*/  IMAD R15, R13, 0x400, R0 ;  /* 0x000004000d0f7824 */ /* 0x000fe200078e0200 */
[----:B------:R-:W-:Y:S01]  /*1590*/  LEA.HI R6, R6, R5, RZ, 0x2 ;  /* 0x0000000506067211 */ /* 0x000fe200078f10ff */
[----:B------:R-:W-:Y:S01]  /*15a0*/  IMAD R152, R152, -0x60, RZ ;  /* 0xffffffa098987824 */ /* 0x000fe200078e02ff */
[----:B------:R-:W-:Y:S01]  /*15b0*/  LEA.HI R10, R10, R7, RZ, 0x3 ;  /* 0x000000070a0a7211 */ /* 0x000fe200078f18ff */
[----:B------:R-:W-:Y:S01]  /*15c0*/  IMAD.U32 R155, RZ, RZ, UR38 ;  /* 0x00000026ff9b7e24 */ /* 0x000fe2000f8e00ff */
[----:B------:R-:W-:-:S02]  /*15d0*/  LOP3.LUT R2, R2, 0x7fffffe, RZ, 0xc0, !PT ;  /* 0x07fffffe02027812 */ /* 0x000fc400078ec0ff */
[----:B------:R-:W-:Y:S02]  /*15e0*/  CS2R R68, SRZ ;  /* 0x0000000000447805 */ /* 0x000fe4000001ff00 */
[----:B------:R-:W-:Y:S01]  /*15f0*/  LOP3.LUT R6, R6, 0xfffffffc, RZ, 0xc0, !PT ;  /* 0xfffffffc06067812 */ /* 0x000fe200078ec0ff */
[----:B------:R-:W-:Y:S01]  /*1600*/  IMAD.SHL.U32 R10, R10, 0x20, RZ ;  /* 0x000000200a0a7824 */ /* 0x000fe200078e00ff */
[----:B------:R-:W-:Y:S01]  /*1610*/  SHF.R.S32.HI R3, RZ, 0x1f, R0 ;  /* 0x0000001fff037819 */ /* 0x000fe20000011400 */
[----:B------:R-:W-:Y:S01]  /*1620*/  IMAD.IADD R9, R7, 0x1, -R2 ;  /* 0x0000000107097824 */ /* 0x000fe200078e0a02 */
[----:B------:R-:W-:Y:S01]  /*1630*/  LEA.HI R14, R11, R11, RZ, 0x1 ;  /* 0x0000000b0b0e7211 */ /* 0x000fe200078f08ff */
[----:B------:R-:W-:Y:S01]  /*1640*/  IMAD.IADD R7, R5, 0x1, -R6 ;  /* 0x0000000105077824 */ /* 0x000fe200078e0a06 */
[----:B------:R-:W-:Y:S02]  /*1650*/  LOP3.LUT R10, R10, 0x7fffff00, RZ, 0xc0, !PT ;  /* 0x7fffff000a0a7812 */ /* 0x000fe400078ec0ff */
[----:B------:R-:W-:-:S02]  /*1660*/  CS2R R66, SRZ ;  /* 0x0000000000427805 */ /* 0x000fc4000001ff00 */
        /* <DEDUP_REMOVED lines=8> */
[----:B------:R-:W-:Y:S01]  /*16f0*/  SHF.R.S32.HI R4, RZ, 0x2, R2 ;  /* 0x00000002ff047819 */ /* 0x000fe20000011402 */
[----:B------:R-:W-:Y:S01]  /*1700*/  IMAD R9, R9, 0x20, R10 ;  /* 0x0000002009097824 */ /* 0x000fe200078e020a */
[----:B------:R-:W-:Y:S01]  /*1710*/  SHF.R.S32.HI R5, RZ, 0x1f, R2 ;  /* 0x0000001fff057819 */ /* 0x000fe20000011402 */
[----:B------:R-:W-:Y:S01]  /*1720*/  IMAD.IADD R13, R0, 0x1, -R13 ;  /* 0x00000001000d7824 */ /* 0x000fe200078e0a0d */
[----:B------:R-:W-:Y:S01]  /*1730*/  LOP3.LUT R6, R6, 0xc0, RZ, 0xc0, !PT ;  /* 0x000000c006067812 */ /* 0x000fe200078ec0ff */
[----:B------:R-:W-:Y:S01]  /*1740*/  IMAD R9, R12, 0x200, R9 ;  /* 0x000002000c097824 */ /* 0x000fe200078e0209 */
[----:B------:R-:W-:Y:S01]  /*1750*/  LEA.HI R5, R5, R4, RZ, 0x3 ;  /* 0x0000000405057211 */ /* 0x000fe200078f18ff */
[----:B------:R-:W-:Y:S01]  /*1760*/  IMAD.IADD R10, R18, 0x1, -R17 ;  /* 0x00000001120a7824 */ /* 0x000fe200078e0a11 */
[----:B------:R-:W-:Y:S01]  /*1770*/  LOP3.LUT R11, R6, 0x8, R11, 0xf8, !PT ;  /* 0x00000008060b7812 */ /* 0x000fe200078ef80b */
[----:B------:R-:W-:Y:S01]  /*1780*/  IMAD.IADD R18, R152, 0x1, R18 ;  /* 0x0000000198127824 */ /* 0x000fe200078e0212 */
[----:B------:R-:W-:Y:S01]  /*1790*/  SHF.R.U32.HI R0, RZ, 0x3, R6 ;  /* 0x00000003ff007819 */ /* 0x000fe20000011606 */
[----:B------:R-:W-:Y:S01]  /*17a0*/  IMAD R13, R14, 0x10, R13 ;  /* 0x000000100e0d7824 */ /* 0x000fe200078e020d */
[----:B------:R-:W-:Y:S01]  /*17b0*/  LOP3.LUT R5, R5, 0xfffffff8, RZ, 0xc0, !PT ;  /* 0xfffffff805057812 */ /* 0x000fe200078ec0ff */
[----:B------:R-:W-:Y:S01]  /*17c0*/  IMAD.MOV.U32 R12, RZ, RZ, 0x20 ;  /* 0x00000020ff0c7424 */ /* 0x000fe200078e00ff */
[----:B------:R-:W-:Y:S01]  /*17d0*/  LOP3.LUT R0, R11, R0, RZ, 0x3c, !PT ;  /* 0x000000000b007212 */ /* 0x000fe200078e3cff */
[----:B------:R-:W-:Y:S01]  /*17e0*/  IMAD.MOV.U32 R2, RZ, RZ, RZ ;  /* 0x000000ffff027224 */ /* 0x000fe200078e00ff */
[----:B------:R-:W-:Y:S01]  /*17f0*/  SHF.R.S32.HI R3, RZ, 0x5, R3 ;  /* 0x00000005ff037819 */ /* 0x000fe20000011403 */
[----:B------:R-:W-:Y:S01]  /*1800*/  IMAD.IADD R6, R4, 0x1, -R5 ;  /* 0x0000000104067824 */ /* 0x000fe200078e0a05 */
[----:B------:R-:W-:Y:S01]  /*1810*/  LOP3.LUT P0, RZ, R7, 0x2, RZ, 0xc0, !PT ;  /* 0x0000000207ff7812 */ /* 0x000fe2000780c0ff */
[----:B------:R-:W-:Y:S01]  /*1820*/  IMAD.IADD R9, R9, 0x1, R0 ;  /* 0x0000000109097824 */ /* 0x000fe200078e0200 */
[----:B------:R-:W-:Y:S01]  /*1830*/  IADD3 R4, -R17, 0x1, R18 ;  /* 0x0000000111047810 */ /* 0x000fe20007ffe112 */
[----:B------:R-:W-:Y:S01]  /*1840*/  IMAD R6, R3, 0x10, R6 ;  /* 0x0000001003067824 */ /* 0x000fe200078e0206 */
[----:B------:R-:W-:Y:S01]  /*1850*/  SEL R12, R12, 0xffffffe0, !P0 ;  /* 0xffffffe00c0c7807 */ /* 0x000fe20004000000 */
[----:B------:R-:W-:Y:S01]  /*1860*/  IMAD.SHL.U32 R0, R15, 0x4, RZ ;  /* 0x000000040f007824 */ /* 0x000fe200078e00ff */
[----:B------:R-:W-:Y:S01]  /*1870*/  LEA R9, R9, UR36, 0x1 ;  /* 0x0000002409097c11 */ /* 0x000fe2000f8e08ff */
[----:B------:R-:W-:Y:S01]  /*1880*/  IMAD.SHL.U32 R3, R13, 0x2, RZ ;  /* 0x000000020d037824 */ /* 0x000fe200078e00ff */
[----:B------:R-:W-:Y:S01]  /*1890*/  CS2R R64, SRZ ;  /* 0x0000000000407805 */ /* 0x000fe2000001ff00 */
[----:B------:R-:W-:Y:S01]  /*18a0*/  IMAD.MOV.U32 R7, RZ, RZ, RZ ;  /* 0x000000ffff077224 */ /* 0x000fe200078e00ff */
[----:B------:R-:W-:Y:S01]  /*18b0*/  CS2R R62, SRZ ;  /* 0x00000000003e7805 */ /* 0x000fe2000001ff00 */
[----:B------:R-:W-:Y:S01]  /*18c0*/  IMAD.IADD R11, R18, 0x1, -R3 ;  /* 0x00000001120b7824 */ /* 0x000fe200078e0a03 */
        /* <DEDUP_REMOVED lines=44> */
[----:B------:R-:W-:Y:S01]  /*1b90*/  LOP3.LUT R155, R155, 0x1, RZ, 0xfc, !PT ;  /* 0x000000019b9b7812 */ /* 0x000fe200078efcff */
[--C-:B------:R-:W-:Y:S01]  /*1ba0*/  IMAD.IADD R4, R4, 0x1, -R3.reuse ;  /* 0x0000000104047824 */ /* 0x100fe200078e0a03 */
[----:B------:R-:W-:Y:S01]  /*1bb0*/  LEA R0, R0, UR36, 0x2 ;  /* 0x0000002400007c11 */ /* 0x000fe2000f8e10ff */
[----:B------:R-:W-:Y:S01]  /*1bc0*/  IMAD.IADD R18, R152, 0x1, -R3 ;  /* 0x0000000198127824 */ /* 0x000fe200078e0a03 */
[----:B------:R-:W-:-:S07]  /*1bd0*/  IADD3 R17, R12, 0x30400, R9 ;  /* 0x000304000c117810 */ /* 0x000fce0007ffe009 */
.L_x_5616:
[----:B------:R-:W-:-:S13]  /*1be0*/  ISETP.NE.AND P0, PT, R155, 0x3, PT ;  /* 0x000000039b00780c */ /* 0x000fda0003f05270 */
[----:B-1----:R-:W-:Y:S05]  /*1bf0*/  @!P0 BRA `(.L_x_5598) ;  /* 0x0000000000048947 */ /* 0x002fea0003800000 */
[----:B------:R-:W-:Y:S01]  /*1c00*/  BPT.TRAP 0x1 ;  /* 0x000000040000795c */ /* 0x000fe20000300000 */
.L_x_5598:
[----:B------:R-:W-:Y:S02]  /*1c10*/  LEA R3, R2, UR36, 0x3 ;  /* 0x0000002402037c11 */ /* 0x000fe4000f8e18ff */
[----:B------:R-:W-:-:S04]  /*1c20*/  SHF.L.U32 R12, R7, 0x1f, RZ ;  /* 0x0000001f070c7819 */ /* 0x000fc800000006ff */
[----:B------:R1:W2:Y:S01]  /*1c30*/  SYNCS.PHASECHK.TRANS64.TRYWAIT P1, [R3+URZ+0x36410], R12 ;  /* 0x0364100c030075a7 */ /* 0x0002a2000802017f */
[----:B------:R-:W-:Y:S05]  /*1c40*/  @!P0 BRA `(.L_x_5599) ;  /* 0x0000000000048947 */ /* 0x000fea0003800000 */
[----:B------:R-:W-:Y:S01]  /*1c50*/  BPT.TRAP 0x1 ;  /* 0x000000040000795c */ /* 0x000fe20000300000 */
.L_x_5599:
[----:B--2---:R-:W-:Y:S05]  /*1c60*/  @P1 BRA `(.L_x_5600) ;  /* 0x0000000000081947 */ /* 0x004fea0003800000 */
[----:B------:R-:W2:Y:S02]  /*1c70*/  SYNCS.PHASECHK.TRANS64.TRYWAIT P1, [R3+URZ+0x36410], R12 ;  /* 0x0364100c030075a7 */ /* 0x000ea4000802017f */
[----:B--2---:R-:W-:Y:S05]  /*1c80*/  @!P1 BRA `(.L_x_5601) ;  /* 0x0000009400449947 */ /* 0x004fea0003800000 */
.L_x_5600:
        /* <DEDUP_REMOVED lines=103> */
.L_x_5602:
[----:B------:R-:W-:-:S04]  /*2300*/  SHF.L.U32 R13, R5, 0x1f, RZ ;  /* 0x0000001f050d7819 */ /* 0x000fc800000006ff */
[----:B------:R4:W1:Y:S01]  /*2310*/  SYNCS.PHASECHK.TRANS64.TRYWAIT P1, [UR36+0x36430], R13 ;  /* 0x0364300dff0075a7 */ /* 0x0008620008020164 */
[----:B------:R-:W-:Y:S05]  /*2320*/  @!P0 BRA `(.L_x_5603) ;  /* 0x0000000000048947 */ /* 0x000fea0003800000 */
[----:B------:R-:W-:Y:S01]  /*2330*/  BPT.TRAP 0x1 ;  /* 0x000000040000795c */ /* 0x000fe20000300000 */
.L_x_5603:
[----:B-1----:R-:W-:Y:S05]  /*2340*/  @P1 BRA `(.L_x_5604) ;  /* 0x0000000000081947 */ /* 0x002fea0003800000 */
[----:B------:R-:W1:Y:S02]  /*2350*/  SYNCS.PHASECHK.TRANS64.TRYWAIT P1, [UR36+0x36430], R13 ;  /* 0x0364300dff0075a7 */ /* 0x000e640008020164 */
[----:B-1----:R-:W-:Y:S05]  /*2360*/  @!P1 BRA `(.L_x_5605) ;  /* 0x0000008c00a09947 */ /* 0x002fea0003800000 */
.L_x_5604:
[----:B------:R-:W-:Y:S01]  /*2370*/  UIADD3 UR5, UR36, 0x2a000, URZ ;  /* 0x0002a00024057890 */ /* 0x000fe2000fffe03f */
[----:B------:R-:W-:Y:S01]  /*2380*/  WARPGROUP.ARRIVE ;  /* 0x00000000000079c5 */ /* 0x000fe20000000000 */
[----:B------:R-:W-:Y:S01]  /*2390*/  UIADD3 UR4, UR4, 0x9000, URZ ;  /* 0x0000900004047890 */ /* 0x000fe2000fffe03f */
[----:B------:R-:W-:Y:S01]  /*23a0*/  IMAD R15, R16, 0x40, R6 ;  /* 0x00000040100f7824 */ /* 0x000fe200078e0206 */
[----:B------:R-:W-:Y:S01]  /*23b0*/  USHF.R.U32.HI UR5, URZ, 0x4, UR5 ;  /* 0x000000043f057899 */ /* 0x000fe20008011605 */
[----:B------:R-:W-:Y:S01]  /*23c0*/  VIADD R20, R4, UR41 ;  /* 0x0000002904147c36 */ /* 0x000fe20008000000 */
[----:B------:R-:W-:Y:S02]  /*23d0*/  USHF.R.U32.HI UR4, URZ, 0x4, UR4 ;  /* 0x000000043f047899 */ /* 0x000fe40008011604 */
[----:B------:R-:W-:Y:S02]  /*23e0*/  ULOP3.LUT UR5, UR5, 0x3fff, URZ, 0xc0, !UPT ;  /* 0x00003fff05057892 */ /* 0x000fe4000f8ec03f */
[----:B------:R-:W-:Y:S01]  /*23f0*/  ULOP3.LUT UR6, UR4, 0x3fff, URZ, 0xc0, !UPT ;  /* 0x00003fff04067892 */ /* 0x000fe2000f8ec03f */
[----:B----4-:R-:W-:Y:S01]  /*2400*/  VIADDMNMX R13, R15, R20, R11, PT ;  /* 0x000000140f0d7246 */ /* 0x010fe2000380010b */
[----:B------:R-:W-:-:S02]  /*2410*/  ULOP3.LUT UR4, UR5, 0x10000, URZ, 0xfc, !UPT ;  /* 0x0001000005047892 */ /* 0x000fc4000f8efc3f */
        /* <DEDUP_REMOVED lines=88> */
[----:B------:R-:W-:Y:S01]  /*29a0*/  IMAD.IADD R23, R10, 0x1, R15 ;  /* 0x000000010a177824 */ /* 0x000fe200078e020f */
[----:B------:R-:W-:Y:S04]  /*29b0*/  BSSY B0, `(.L_x_5607) ;  /* 0x0000012000007945 */ /* 0x000fe80003800000 */
        /* <DEDUP_REMOVED lines=11> */
.L_x_5608:
[----:B------:R-:W-:-:S06]  /*2a70*/  UISETP.NE.AND UP0, UPT, UR42, 0x1, UPT ;  /* 0x000000012a00788c */ /* 0x000fcc000bf05270 */
[----:B------:R-:W-:-:S05]  /*2a80*/  PLOP3.LUT P1, PT, PT, PT, UP0, 0x80, 0x0 ;  /* 0x000000000000781c */ /* 0x000fca0003f2f008 */
[----:B------:R-:W-:-:S08]  /*2a90*/  @UP0 ULDC UR5, c[0x0][0x754] ;  /* 0x0001d50000050ab9 */ /* 0x000fd00000000800 */
[----:B------:R-:W-:Y:S01]  /*2aa0*/  @P1 IMAD.HI.U32 R12, R23, UR5, RZ ;  /* 0x00000005170c1c27 */ /* 0x000fe2000f8e00ff */
[----:B------:R-:W-:-:S04]  /*2ab0*/  @UP0 ULDC UR5, c[0x0][0x758] ;  /* 0x0001d60000050ab9 */ /* 0x000fc80000000800 */
[----:B------:R-:W-:-:S07]  /*2ac0*/  @P1 SHF.R.U32.HI R23, RZ, UR5, R12 ;  /* 0x00000005ff171c19 */ /* 0x000fce000801160c */
.L_x_5609:
[----:B------:R-:W-:Y:S05]  /*2ad0*/  BSYNC B0 ;  /* 0x0000000000007941 */ /* 0x000fea0003800000 */
.L_x_5607:
[----:B------:R-:W-:Y:S01]  /*2ae0*/  IMAD R23, R23, UR42, R18 ;  /* 0x0000002a17177c24 */ /* 0x000fe2000f8e0212 */
[----:B------:R-:W-:-:S04]  /*2af0*/  IADD3 R12, R15, UR4, R4 ;  /* 0x000000040f0c7c10 */ /* 0x000fc8000fffe004 */
[----:B------:R-:W-:Y:S02]  /*2b00*/  VIADDMNMX R13, R23, UR42, R13, PT ;  /* 0x0000002a170d7c46 */ /* 0x000fe4000b80010d */
[----:B------:R-:W-:-:S07]  /*2b10*/  VIMNMX R12, R12, R23, !PT ;  /* 0x000000170c0c7248 */ /* 0x000fce0007fe0100 */
.L_x_5606:
        /* <DEDUP_REMOVED lines=51> */
.L_x_5612:
[----:B------:R-:W-:-:S06]  /*2e50*/  UISETP.NE.AND UP0, UPT, UR42, 0x1, UPT ;  /* 0x000000012a00788c */ /* 0x000fcc000bf05270 */
[----:B------:R-:W-:-:S05]  /*2e60*/  PLOP3.LUT P6, PT, PT, PT, UP0, 0x80, 0x0 ;  /* 0x000000000000781c */ /* 0x000fca0003fcf008 */
[----:B------:R-:W-:-:S08]  /*2e70*/  @UP0 ULDC UR4, c[0x0][0x754] ;  /* 0x0001d50000040ab9 */ /* 0x000fd00000000800 */
[----:B------:R-:W-:Y:S01]  /*2e80*/  @P6 IMAD.HI.U32 R12, R13, UR4, RZ ;  /* 0x000000040d0c6c27 */ /* 0x000fe2000f8e00ff */
[----:B------:R-:W-:Y:S01]  /*2e90*/  PLOP3.LUT P6, PT, PT, PT, UP0, 0x80, 0x0 ;  /* 0x000000000000781c */ /* 0x000fe20003fcf008 */
[----:B------:R-:W-:-:S12]  /*2ea0*/  @UP0 ULDC UR4, c[0x0][0x758] ;  /* 0x0001d60000040ab9 */ /* 0x000fd80000000800 */
[----:B------:R-:W-:-:S07]  /*2eb0*/  @P6 SHF.R.U32.HI R13, RZ, UR4, R12 ;  /* 0x00000004ff0d6c19 */ /* 0x000fce000801160c */
.L_x_5613:
[----:B------:R-:W-:Y:S05]  /*2ec0*/  BSYNC B0 ;  /* 0x0000000000007941 */ /* 0x000fea0003800000 */
.L_x_5611:
[----:B------:R-:W-:-:S05]  /*2ed0*/  IMAD R13, R13, UR42, R18 ;  /* 0x0000002a0d0d7c24 */ /* 0x000fca000f8e0212 */
[----:B------:R-:W-:Y:S02]  /*2ee0*/  VIMNMX R14, R14, R13, !PT ;  /* 0x0000000d0e0e7248 */ /* 0x000fe40007fe0100 */
[----:B------:R-:W-:-:S07]  /*2ef0*/  VIADDMNMX R20, R13, UR42, R20, PT ;  /* 0x0000002a0d147c46 */ /* 0x000fce000b800114 */
.L_x_5610:
[----:B------:R-:W-:Y:S01]  /*2f00*/  ISETP.GT.AND P2, PT, R14, 0x1, !P2 ;  /* 0x000000010e00780c */ /* 0x000fe20005744270 */
[--C-:B--2---:R-:W-:Y:S01]  /*2f10*/  FFMA.FTZ R13, R23, UR43, -R22.reuse ;  /* 0x0000002b170d7c23 */ /* 0x104fe20008010816 */
[--C-:B------:R-:W-:Y:S01]  /*2f20*/  FFMA.FTZ R23, R144, UR43, -R22.reuse ;  /* 0x0000002b90177c23 */ /* 0x100fe20008010816 */
[--C-:B------:R-:W-:Y:S01]  /*2f30*/  FFMA.FTZ R144, R145, UR43, -R22.reuse ;  /* 0x0000002b91907c23 */ /* 0x100fe20008010816 */
[----:B------:R-:W-:Y:S01]  /*2f40*/  ISETP.LT.OR P2, PT, R20, 0x2, P2 ;  /* 0x000000021400780c */ /* 0x000fe20001741670 */
[--C-:B------:R-:W-:Y:S01]  /*2f50*/  FFMA.FTZ R140, R141, UR43, -R22.reuse ;  /* 0x0000002b8d8c7c23 */ /* 0x100fe20008010816 */
[----:B------:R-:W-:Y:S01]  /*2f60*/  ISETP.GT.AND P3, PT, R14, 0x8, !P3 ;  /* 0x000000080e00780c */ /* 0x000fe20005f64270 */
[--C-:B------:R-:W-:Y:S01]  /*2f70*/  FFMA.FTZ R136, R137, UR43, -R22.reuse ;  /* 0x0000002b89887c23 */ /* 0x100fe20008010816 */
[----:B------:R-:W-:Y:S01]  /*2f80*/  FSEL R12, R139, -INF , !P2 ;  /* 0xff8000008b0c7808 */ /* 0x000fe20005000000 */
[--C-:B------:R-:W-:Y:S01]  /*2f90*/  FFMA.FTZ R139, R148, UR43, -R22.reuse ;  /* 0x0000002b948b7c23 */ /* 0x100fe20008010816 */
[----:B------:R-:W-:Y:S01]  /*2fa0*/  LEA R148, R6, UR36, 0x2 ;  /* 0x0000002406947c11 */ /* 0x000fe2000f8e10ff */
[--C-:B------:R-:W-:Y:S01]  /*2fb0*/  FFMA.FTZ R15, R157, UR43, -R22.reuse ;  /* 0x0000002b9d0f7c23 */ /* 0x100fe20008010816 */
[----:B------:R-:W-:Y:S01]  /*2fc0*/  ISETP.GE.AND P6, PT, R152, 0x12, PT ;  /* 0x000000129800780c */ /* 0x000fe20003fc6270 */
[--C-:B---3--:R-:W-:Y:S01]  /*2fd0*/  FFMA.FTZ R137, R12, UR43, -R21.reuse ;  /* 0x0000002b0c897c23 */ /* 0x108fe20008010815 */
[----:B------:R-:W-:Y:S01]  /*2fe0*/  ISETP.LT.OR P3, PT, R20, 0x9, P3 ;  /* 0x000000091400780c */ /* 0x000fe20001f61670 */
[----:B------:R-:W1:Y:S01]  /*2ff0*/  LDS R145, [R148+0x30200] ;  /* 0x0302000094917984 */ /* 0x000e620000000800 */
[C---:B------:R-:W-:Y:S01]  /*3000*/  ISETP.GT.AND P5, PT, R14.reuse, 0x10, !P5 ;  /* 0x000000100e00780c */ /* 0x040fe20006fa4270 */
[----:B------:R-:W-:Y:S01]  /*3010*/  FFMA.FTZ R22, R149, UR43, -R22 ;  /* 0x0000002b95167c23 */ /* 0x000fe20008010816 */
[C---:B------:R-:W-:Y:S01]  /*3020*/  ISETP.GT.AND P4, PT, R14.reuse, 0x9, !P4 ;  /* 0x000000090e00780c */ /* 0x040fe20006784270 */
[----:B------:R-:W2:Y:S01]  /*3030*/  LDS R141, [R148+0x30220] ;  /* 0x03022000948d7984 */ /* 0x000ea20000000800 */
[----:B------:R-:W-:Y:S01]  /*3040*/  ISETP.GT.AND P2, PT, R14, 0x11, !P6 ;  /* 0x000000110e00780c */ /* 0x000fe20007744270 */
[----:B------:R-:W3:Y:S01]  /*3050*/  MUFU.EX2 R13, R13 ;  /* 0x0000000d000d7308 */ /* 0x000ee20000000800 */
[----:B------:R-:W-:Y:S01]  /*3060*/  ISETP.GE.AND P6, PT, R152, 0x1a, PT ;  /* 0x0000001a9800780c */ /* 0x000fe20003fc6270 */
[----:B------:R-:W-:Y:S01]  /*3070*/  USHF.R.U32.HI UR6, URZ, 0x4, UR39 ;  /* 0x000000043f067899 */ /* 0x000fe20008011627 */
[----:B------:R-:W-:Y:S01]  /*3080*/  FSEL R142, R142, -INF , !P3 ;  /* 0xff8000008e8e7808 */ /* 0x000fe20005800000 */
[----:B------:R-:W-:Y:S01]  /*3090*/  UMOV UR11, 0x80000020 ;  /* 0x80000020000b7882 */ /* 0x000fe20000000000 */
[----:B------:R-:W-:Y:S01]  /*30a0*/  ISETP.GE.AND P3, PT, R152, 0x19, PT ;  /* 0x000000199800780c */ /* 0x000fe20003f66270 */
[----:B------:R-:W-:Y:S01]  /*30b0*/  ULOP3.LUT UR6, UR6, 0x3fff, URZ, 0xc0, !UPT ;  /* 0x00003fff06067892 */ /* 0x000fe2000f8ec03f */
        /* <DEDUP_REMOVED lines=9> */
[----:B------:R-:W-:Y:S01]  /*3150*/  UMOV UR13, 0x80000020 ;  /* 0x80000020000d7882 */ /* 0x000fe20000000000 */
[----:B------:R-:W-:Y:S01]  /*3160*/  FSEL R146, R146, -INF , !P5 ;  /* 0xff80000092927808 */ /* 0x000fe20006800000 */
[----:B------:R-:W4:Y:S01]  /*3170*/  MUFU.EX2 R15, R15 ;  /* 0x0000000f000f7308 */ /* 0x000f220000000800 */
[----:B------:R-:W-:Y:S01]  /*3180*/  FSEL R12, R143, -INF , !P4 ;  /* 0xff8000008f0c7808 */ /* 0x000fe20006000000 */
[----:B------:R-:W-:Y:S01]  /*3190*/  UMOV UR10, UR12 ;  /* 0x0000000c000a7c82 */ /* 0x000fe20008000000 */
        /* <DEDUP_REMOVED lines=8> */
[----:B------:R-:W-:-:S02]  /*3220*/  FSEL R14, R138, -INF , !P1 ;  /* 0xff8000008a0e7808 */ /* 0x000fc40004800000 */
[----:B------:R-:W-:Y:S02]  /*3230*/  FSEL R146, R151, -INF , !P6 ;  /* 0xff80000097927808 */ /* 0x000fe40007000000 */
        /* <DEDUP_REMOVED lines=162> */
.L_x_5614:
        /* <DEDUP_REMOVED lines=59> */
.L_x_5615:
        /* <DEDUP_REMOVED lines=62> */
.L_x_5590:
[----:B------:R-:W-:Y:S05]  /*43f0*/  @P0 BRA `(.L_x_5617) ;  /* 0x0000001400f00947 */ /* 0x000fea0003800000 */
[----:B------:R-:W2:Y:S01]  /*4400*/  S2R R0, SR_TID.X ;  /* 0x0000000000007919 */ /* 0x000ea20000002100 */
[----:B------:R-:W3:Y:S01]  /*4410*/  S2UR UR5, SR_CgaCtaId ;  /* 0x00000000000579c3 */ /* 0x000ee20000008800 */
        /* <DEDUP_REMOVED lines=13> */
[----:B---3--:R-:W-:Y:S01]  /*44f0*/  ULEA UR4, UR5, UR4, 0x18 ;  /* 0x0000000405047291 */ /* 0x008fe2000f8ec03f */
[----:B------:R-:W-:Y:S02]  /*4500*/  F2FP.BF16.F32.PACK_AB R90, R93, R92 ;  /* 0x0000005c5d5a723e */ /* 0x000fe400000010ff */
[----:B------:R-:W-:-:S02]  /*4510*/  F2FP.BF16.F32.PACK_AB R91, R95, R94 ;  /* 0x0000005e5f5b723e */ /* 0x000fc400000010ff */
[----:B------:R-:W-:Y:S01]  /*4520*/  F2FP.BF16.F32.PACK_AB R97, R99, R98 ;  /* 0x000000626361723e */ /* 0x000fe200000010ff */
[----:B--2---:R-:W-:Y:S01]  /*4530*/  VIADD R0, R0, 0xffffff80 ;  /* 0xffffff8000007836 */ /* 0x004fe20000000000 */
[----:B------:R-:W-:Y:S02]  /*4540*/  F2FP.BF16.F32.PACK_AB R104, R105, R104 ;  /* 0x000000686968723e */ /* 0x000fe400000010ff */
[----:B------:R-:W-:Y:S01]  /*4550*/  F2FP.BF16.F32.PACK_AB R98, R101, R100 ;  /* 0x000000646562723e */ /* 0x000fe200000010ff */
[----:B------:R-:W-:Y:S01]  /*4560*/  IMAD.SHL.U32 R2, R0, 0x40, RZ ;  /* 0x0000004000027824 */ /* 0x000fe200078e00ff */
        /* <DEDUP_REMOVED lines=8> */
[----:B-1----:R-:W-:-:S02]  /*45f0*/  LEA.HI R3, R7, R0, RZ, 0x3 ;  /* 0x0000000007037211 */ /* 0x002fc400078f18ff */
        /* <DEDUP_REMOVED lines=95> */
.L_x_5618:
        /* <DEDUP_REMOVED lines=21> */
[CC--:B------:R-:W-:Y:S01]  /*4d40*/  ISETP.GE.AND P3, PT, R45.reuse, R46.reuse, PT ;  /* 0x0000002e2d00720c */ /* 0x0c0fe20003f66270 */
[----:B------:R1:W1:Y:S01]  /*4d50*/  LDS.128 R20, [R0+0x2000] ;  /* 0x0020000000147984 */ /* 0x0002620000000c00 */
[----:B------:R-:W-:Y:S01]  /*4d60*/  SHF.R.S32.HI R36, RZ, 0x1f, R19 ;  /* 0x0000001fff247819 */ /* 0x000fe20000011413 */
[----:B------:R-:W-:Y:S01]  /*4d70*/  ULDC.64 UR6, c[0x0][0x858] ;  /* 0x0002160000067ab9 */ /* 0x000fe20000000a00 */
[----:B------:R-:W-:Y:S01]  /*4d80*/  ISETP.GE.AND P5, PT, R18, R46, PT ;  /* 0x0000002e1200720c */ /* 0x000fe20003fa6270 */
[----:B------:R1:W1:Y:S01]  /*4d90*/  LDS.128 R24, [R0+0x2800] ;  /* 0x0028000000187984 */ /* 0x0002620000000c00 */
[C---:B------:R-:W-:Y:S01]  /*4da0*/  IADD3 R16, P1, R45.reuse, R16, RZ ;  /* 0x000000102d107210 */ /* 0x040fe20007f3e0ff */
[----:B------:R-:W-:Y:S01]  /*4db0*/  VIADD R18, R45, 0x40 ;  /* 0x000000402d127836 */ /* 0x000fe20000000000 */
[----:B------:R-:W-:Y:S01]  /*4dc0*/  ISETP.GE.OR P6, PT, R2, UR8, P3 ;  /* 0x0000000802007c0c */ /* 0x000fe20009fc6670 */
[----:B------:R-:W-:Y:S01]  /*4dd0*/  IMAD.IADD R35, R35, 0x1, R37 ;  /* 0x0000000123237824 */ /* 0x000fe200078e0225 */
[----:B------:R-:W-:Y:S01]  /*4de0*/  SEL R44, R36, RZ, !P0 ;  /* 0x000000ff242c7207 */ /* 0x000fe20004000000 */
[----:B------:R-:W-:Y:S01]  /*4df0*/  BSSY B0, `(.L_x_5619) ;  /* 0x0000016000007945 */ /* 0x000fe20003800000 */
[----:B------:R-:W-:-:S02]  /*4e00*/  LEA.HI.X.SX32 R17, R45, R17, 0x1, P1 ;  /* 0x000000112d117211 */ /* 0x000fc400008f0eff */
[----:B------:R-:W-:Y:S01]  /*4e10*/  ISETP.GE.AND P1, PT, R18, R46, PT ;  /* 0x0000002e1200720c */ /* 0x000fe20003f26270 */
[----:B------:R-:W-:Y:S01]  /*4e20*/  IMAD R18, R44, UR6, RZ ;  /* 0x000000062c127c24 */ /* 0x000fe2000f8e02ff */
[----:B------:R-:W-:Y:S01]  /*4e30*/  SEL R47, R19, RZ, !P0 ;  /* 0x000000ff132f7207 */ /* 0x000fe20004000000 */
[----:B------:R-:W-:Y:S01]  /*4e40*/  IMAD.WIDE R16, R38, 0x60, R16 ;  /* 0x0000006026107825 */ /* 0x000fe200078e0210 */
[----:B------:R-:W-:-:S03]  /*4e50*/  ISETP.GE.OR P0, PT, R2, UR8, P4 ;  /* 0x0000000802007c0c */ /* 0x000fc6000a706670 */
        /* <DEDUP_REMOVED lines=15> */
.L_x_5620:
[----:B------:R-:W-:Y:S05]  /*4f50*/  BSYNC B0 ;  /* 0x0000000000007941 */ /* 0x000fea0003800000 */
.L_x_5619:
        /* <DEDUP_REMOVED lines=15> */
.L_x_5622:
[----:B------:R-:W-:Y:S05]  /*5050*/  BSYNC B0 ;  /* 0x0000000000007941 */ /* 0x000fea0003800000 */
.L_x_5621:
        /* <DEDUP_REMOVED lines=18> */
.L_x_5624:
[----:B------:R-:W-:Y:S05]  /*5180*/  BSYNC B0 ;  /* 0x0000000000007941 */ /* 0x000fea0003800000 */
.L_x_5623:
        /* <DEDUP_REMOVED lines=17> */
.L_x_5626:
[----:B------:R-:W-:Y:S05]  /*52a0*/  BSYNC B0 ;  /* 0x0000000000007941 */ /* 0x000fea0003800000 */
.L_x_5625:
        /* <DEDUP_REMOVED lines=18> */
.L_x_5628:
[----:B------:R-:W-:Y:S05]  /*53d0*/  BSYNC B0 ;  /* 0x0000000000007941 */ /* 0x000fea0003800000 */
.L_x_5627:
        /* <DEDUP_REMOVED lines=19> */
.L_x_5630:
[----:B------:R-:W-:Y:S05]  /*5510*/  BSYNC B0 ;  /* 0x0000000000007941 */ /* 0x000fea0003800000 */
.L_x_5629:
        /* <DEDUP_REMOVED lines=26> */
.L_x_5632:
[----:B------:R-:W-:Y:S05]  /*56c0*/  BSYNC B0 ;  /* 0x0000000000007941 */ /* 0x000fea0003800000 */
.L_x_5631:
        /* <DEDUP_REMOVED lines=15> */
.L_x_5634:
[----:B------:R-:W-:Y:S05]  /*57c0*/  BSYNC B0 ;  /* 0x0000000000007941 */ /* 0x000fea0003800000 */
.L_x_5633:
        /* <DEDUP_REMOVED lines=15> */
.L_x_5636:
[----:B------:R-:W-:Y:S05]  /*58c0*/  BSYNC B0 ;  /* 0x0000000000007941 */ /* 0x000fea0003800000 */
.L_x_5635:
        /* <DEDUP_REMOVED lines=15> */
.L_x_5638:
[----:B------:R-:W-:Y:S05]  /*59c0*/  BSYNC B0 ;  /* 0x0000000000007941 */ /* 0x000fea0003800000 */
.L_x_5637:
        /* <DEDUP_REMOVED lines=15> */
.L_x_5640:
[----:B------:R-:W-:Y:S05]  /*5ac0*/  BSYNC B0 ;  /* 0x0000000000007941 */ /* 0x000fea0003800000 */
.L_x_5639:
        /* <DEDUP_REMOVED lines=15> */
.L_x_5617:
[----:B------:R-:W2:Y:S08]  /*5bc0*/  LDC.64 R4, c[0x0][0x870] ;  /* 0x00021c00ff047b82 */ /* 0x000eb00000000a00 */
[----:B-1----:R-:W1:Y:S01]  /*5bd0*/  LDC.64 R2, c[0x0][0x870] ;  /* 0x00021c00ff027b82 */ /* 0x002e620000000a00 */
[----:B------:R-:W-:Y:S01]  /*5be0*/  ULDC UR4, c[0x0][0x808] ;  /* 0x0002020000047ab9 */ /* 0x000fe20000000800 */
[----:B------:R-:W3:Y:S06]  /*5bf0*/  S2R R13, SR_CTAID.X ;  /* 0x00000000000d7919 */ /* 0x000eec0000002500 */
[----:B------:R-:W4:Y:S01]  /*5c00*/  LDC.64 R16, c[0x0][0x820] ;  /* 0x00020800ff107b82 */ /* 0x000f220000000a00 */
[----:B--2---:R-:W-:-:S04]  /*5c10*/  ISETP.NE.U32.AND P0, PT, R4, RZ, PT ;  /* 0x000000ff0400720c */ /* 0x004fc80003f05070 */
[----:B------:R-:W-:Y:S01]  /*5c20*/  ISETP.NE.AND.EX P0, PT, R5, RZ, PT, P0 ;  /* 0x000000ff0500720c */ /* 0x000fe20003f05300 */
[----:B-1----:R-:W-:Y:S02]  /*5c30*/  IMAD.WIDE R4, R19, 0x4, R2 ;  /* 0x0000000413047825 */ /* 0x002fe400078e0202 */
[----:B------:R-:W1:Y:S02]  /*5c40*/  LDC.64 R2, c[0x0][0x878] ;  /* 0x00021e00ff027b82 */ /* 0x000e640000000a00 */
[----:B------:R-:W-:-:S08]  /*5c50*/  IMAD.U32 R0, RZ, RZ, UR4 ;  /* 0x00000004ff007e24 */ /* 0x000fd0000f8e00ff */
[----:B------:R-:W2:Y:S01]  /*5c60*/  @P0 LDG.E R9, desc[UR46][R4.64] ;  /* 0x0000002e04090981 */ /* 0x000ea2000c1e1900 */
[----:B-1----:R-:W-:-:S04]  /*5c70*/  ISETP.NE.U32.AND P1, PT, R2, RZ, PT ;  /* 0x000000ff0200720c */ /* 0x002fc80003f25070 */
[----:B------:R-:W-:-:S13]  /*5c80*/  ISETP.NE.AND.EX P1, PT, R3, RZ, PT, P1 ;  /* 0x000000ff0300720c */ /* 0x000fda0003f25310 */
[----:B------:R-:W1:Y:S02]  /*5c90*/  @P1 LDC.64 R2, c[0x0][0x878] ;  /* 0x00021e00ff021b82 */ /* 0x000e640000000a00 */
[----:B-1----:R-:W-:-:S05]  /*5ca0*/  @P1 IMAD.WIDE R6, R19, 0x4, R2 ;  /* 0x0000000413061825 */ /* 0x002fca00078e0202 */
[----:B------:R1:W5:Y:S01]  /*5cb0*/  @P1 LDG.E R0, desc[UR46][R6.64] ;  /* 0x0000002e06001981 */ /* 0x000362000c1e1900 */
[----:B------:R-:W1:Y:S01]  /*5cc0*/  S2UR UR4, SR_CTAID.Y ;  /* 0x00000000000479c3 */ /* 0x000e620000002600 */
[----:B------:R-:W3:Y:S02]  /*5cd0*/  S2R R2, SR_TID.X ;  /* 0x0000000000027919 */ /* 0x000ee40000002100 */
[----:B---3--:R-:W-:Y:S01]  /*5ce0*/  VIADD R8, R2, 0xffffff80 ;  /* 0xffffff8002087836 */ /* 0x008fe20000000000 */
[----:B------:R-:W-:-:S03]  /*5cf0*/  CS2R R2, SRZ ;  /* 0x0000000000027805 */ /* 0x000fc6000001ff00 */
[----:B------:R-:W-:-:S05]  /*5d00*/  IMAD.HI R10, R8, 0x2aaaaaab, RZ ;  /* 0x2aaaaaab080a7827 */ /* 0x000fca00078e02ff */
[----:B------:R-:W-:-:S04]  /*5d10*/  SHF.R.U32.HI R11, RZ, 0x1f, R10 ;  /* 0x0000001fff0b7819 */ /* 0x000fc8000001160a */
[----:B------:R-:W-:Y:S02]  /*5d20*/  LEA.HI.SX32 R15, R10, R11, 0x1e ;  /* 0x0000000b0a0f7211 */ /* 0x000fe400078ff2ff */
[--C-:B--2---:R-:W-:Y:S01]  /*5d30*/  @P0 SHF.R.S32.HI R3, RZ, 0x1f, R9.reuse ;  /* 0x0000001fff030819 */ /* 0x104fe20000011409 */
[----:B------:R-:W-:Y:S01]  /*5d40*/  @P0 IMAD.MOV.U32 R2, RZ, RZ, R9 ;  /* 0x000000ffff020224 */ /* 0x000fe200078e0009 */
[----:B-1--4-:R-:W-:Y:S06]  /*5d50*/  @P1 BRA `(.L_x_5641) ;  /* 0x0000000000101947 */ /* 0x012fec0003800000 */
[----:B------:R-:W-:Y:S05]  /*5d60*/  @!P0 BRA `(.L_x_5641) ;  /* 0x00000000000c8947 */ /* 0x000fea0003800000 */
[----:B------:R-:W2:Y:S04]  /*5d70*/  LDG.E R7, desc[UR46][R4.64] ;  /* 0x0000002e04077981 */ /* 0x000ea8000c1e1900 */
[----:B-----5:R-:W2:Y:S02]  /*5d80*/  LDG.E R0, desc[UR46][R4.64+0x4] ;  /* 0x0000042e04007981 */ /* 0x020ea4000c1e1900 */
[----:B--2---:R-:W-:-:S07]  /*5d90*/  IMAD.IADD R0, R0, 0x1, -R7 ;  /* 0x0000000100007824 */ /* 0x004fce00078e0a07 */
.L_x_5641:
[----:B------:R-:W-:Y:S01]  /*5da0*/  USHF.R.S32.HI UR5, URZ, 0x1f, UR4 ;  /* 0x0000001f3f057899 */ /* 0x000fe20008011404 */
[----:B------:R-:W-:Y:S01]  /*5db0*/  IMAD R8, R15, -0x18, R8 ;  /* 0xffffffe80f087824 */ /* 0x000fe200078e0208 */
[----:B------:R-:W1:Y:S01]  /*5dc0*/  LDC.64 R20, c[0x0][0x850] ;  /* 0x00021400ff147b82 */ /* 0x000e620000000a00 */
[----:B-----5:R-:W-:Y:S01]  /*5dd0*/  IMAD R12, R13, -0x60, R0 ;  /* 0xffffffa00d0c7824 */ /* 0x020fe200078e0200 */
[----:B------:R-:W-:Y:S01]  /*5de0*/  ULDC UR8, c[0x0][0x80c] ;  /* 0x0002030000087ab9 */ /* 0x000fe20000000800 */
[C---:B------:R-:W-:Y:S01]  /*5df0*/  VIADD R5, R15.reuse, 0x10 ;  /* 0x000000100f057836 */ /* 0x040fe20000000000 */
[C---:B------:R-:W-:Y:S01]  /*5e00*/  IADD3 R2, P1, R15.reuse, R2, RZ ;  /* 0x000000020f027210 */ /* 0x040fe20007f3e0ff */
[----:B------:R-:W-:Y:S01]  /*5e10*/  IMAD.SHL.U32 R10, R8, 0x8, RZ ;  /* 0x00000008080a7824 */ /* 0x000fe200078e00ff */
[-C--:B------:R-:W-:Y:S01]  /*5e20*/  ISETP.GE.AND P3, PT, R15, R12.reuse, PT ;  /* 0x0000000c0f00720c */ /* 0x080fe20003f66270 */
[----:B------:R-:W-:Y:S01]  /*5e30*/  IMAD R0, R16, UR5, RZ ;  /* 0x0000000510007c24 */ /* 0x000fe2000f8e02ff */
[-C--:B------:R-:W-:Y:S01]  /*5e40*/  ISETP.GE.AND P4, PT, R5, R12.reuse, PT ;  /* 0x0000000c0500720c */ /* 0x080fe20003f86270 */
[----:B------:R-:W-:Y:S01]  /*5e50*/  VIADD R5, R15, 0x20 ;  /* 0x000000200f057836 */ /* 0x000fe20000000000 */
[----:B------:R-:W-:Y:S01]  /*5e60*/  SHF.R.S32.HI R11, RZ, 0x1f, R10 ;  /* 0x0000001fff0b7819 */ /* 0x000fe2000001140a */
[----:B------:R-:W-:Y:S01]  /*5e70*/  IMAD R17, R17, UR4, R0 ;  /* 0x0000000411117c24 */ /* 0x000fe2000f8e0200 */
[----:B------:R-:W-:Y:S01]  /*5e80*/  SHF.R.S32.HI R0, RZ, 0x1f, R19 ;  /* 0x0000001fff007819 */ /* 0x000fe20000011413 */
[----:B------:R-:W-:Y:S01]  /*5e90*/  VIADD R7, R15, 0x30 ;  /* 0x000000300f077836 */ /* 0x000fe20000000000 */
[----:B------:R-:W-:Y:S01]  /*5ea0*/  ISETP.GE.OR P6, PT, R10, UR8, P3 ;  /* 0x000000080a007c0c */ /* 0x000fe20009fc6670 */
[----:B------:R-:W-:Y:S01]  /*5eb0*/  ULDC.64 UR6, c[0x0][0x828] ;  /* 0x00020a0000067ab9 */ /* 0x000fe20000000a00 */
[-C--:B------:R-:W-:Y:S01]  /*5ec0*/  ISETP.GE.AND P5, PT, R5, R12.reuse, PT ;  /* 0x0000000c0500720c */ /* 0x080fe20003fa6270 */
[----:B------:R-:W-:Y:S01]  /*5ed0*/  IMAD.WIDE.U32 R4, R16, UR4, R10 ;  /* 0x0000000410047c25 */ /* 0x000fe2000f8e000a */
[----:B------:R-:W-:Y:S01]  /*5ee0*/  SEL R14, R0, RZ, !P0 ;  /* 0x000000ff000e7207 */ /* 0x000fe20004000000 */
[----:B------:R-:W-:Y:S01]  /*5ef0*/  BSSY B0, `(.L_x_5642) ;  /* 0x0000018000007945 */ /* 0x000fe20003800000 */
[-C--:B------:R-:W-:Y:S01]  /*5f00*/  ISETP.GE.AND P2, PT, R7, R12.reuse, PT ;  /* 0x0000000c0700720c */ /* 0x080fe20003f46270 */
[----:B------:R-:W-:Y:S01]  /*5f10*/  VIADD R7, R15, 0x40 ;  /* 0x000000400f077836 */ /* 0x000fe20000000000 */
[----:B------:R-:W-:Y:S01]  /*5f20*/  SEL R19, R19, RZ, !P0 ;  /* 0x000000ff13137207 */ /* 0x000fe20004000000 */
[----:B------:R-:W-:Y:S01]  /*5f30*/  IMAD.IADD R5, R5, 0x1, R17 ;  /* 0x0000000105057824 */ /* 0x000fe200078e0211 */
[----:B------:R-:W-:Y:S01]  /*5f40*/  LEA.HI.X.SX32 R3, R15, R3, 0x1, P1 ;  /* 0x000000030f037211 */ /* 0x000fe200008f0eff */
[----:B------:R-:W-:Y:S01]  /*5f50*/  IMAD R0, R14, UR6, RZ ;  /* 0x000000060e007c24 */ /* 0x000fe2000f8e02ff */
[----:B------:R-:W-:Y:S01]  /*5f60*/  ISETP.GE.AND P1, PT, R7, R12, PT ;  /* 0x0000000c0700720c */ /* 0x000fe20003f26270 */
[----:B------:R-:W-:Y:S01]  /*5f70*/  IMAD.WIDE.U32 R8, R19, UR6, R4 ;  /* 0x0000000613087c25 */ /* 0x000fe2000f8e0004 */
[----:B------:R-:W-:-:S03]  /*5f80*/  ISETP.GE.OR P0, PT, R10, UR8, P4 ;  /* 0x000000080a007c0c */ /* 0x000fc6000a706670 */
        /* <DEDUP_REMOVED lines=14> */
.L_x_5643:
[----:B------:R-:W-:Y:S05]  /*6070*/  BSYNC B0 ;  /* 0x0000000000007941 */ /* 0x000fea0003800000 */
.L_x_5642:
        /* <DEDUP_REMOVED lines=16> */
.L_x_5645:
[----:B------:R-:W-:Y:S05]  /*6180*/  BSYNC B0 ;  /* 0x0000000000007941 */ /* 0x000fea0003800000 */
.L_x_5644:
        /* <DEDUP_REMOVED lines=16> */
.L_x_5647:
[----:B------:R-:W-:Y:S05]  /*6290*/  BSYNC B0 ;  /* 0x0000000000007941 */ /* 0x000fea0003800000 */
.L_x_5646:
        /* <DEDUP_REMOVED lines=17> */
.L_x_5649:
[----:B------:R-:W-:Y:S05]  /*63b0*/  BSYNC B0 ;  /* 0x0000000000007941 */ /* 0x000fea0003800000 */
.L_x_5648:
        /* <DEDUP_REMOVED lines=16> */
.L_x_5651:
[----:B------:R-:W-:Y:S05]  /*64c0*/  BSYNC B0 ;  /* 0x0000000000007941 */ /* 0x000fea0003800000 */
.L_x_5650:
        /* <DEDUP_REMOVED lines=20> */
.L_x_5653:
[----:B------:R-:W-:Y:S05]  /*6610*/  BSYNC B0 ;  /* 0x0000000000007941 */ /* 0x000fea0003800000 */
.L_x_5652:
        /* <DEDUP_REMOVED lines=24> */
.L_x_5655:
[----:B------:R-:W-:Y:S05]  /*67a0*/  BSYNC B0 ;  /* 0x0000000000007941 */ /* 0x000fea0003800000 */
.L_x_5654:
        /* <DEDUP_REMOVED lines=15> */
.L_x_5657:
[----:B------:R-:W-:Y:S05]  /*68a0*/  BSYNC B0 ;  /* 0x0000000000007941 */ /* 0x000fea0003800000 */
.L_x_5656:
        /* <DEDUP_REMOVED lines=15> */
.L_x_5659:
[----:B------:R-:W-:Y:S05]  /*69a0*/  BSYNC B0 ;  /* 0x0000000000007941 */ /* 0x000fea0003800000 */
.L_x_5658:
        /* <DEDUP_REMOVED lines=15> */
.L_x_5661:
[----:B------:R-:W-:Y:S05]  /*6aa0*/  BSYNC B0 ;  /* 0x0000000000007941 */ /* 0x000fea0003800000 */
.L_x_5660:
        /* <DEDUP_REMOVED lines=15> */
.L_x_5663:
[----:B------:R-:W-:Y:S05]  /*6ba0*/  BSYNC B0 ;  /* 0x0000000000007941 */ /* 0x000fea0003800000 */
.L_x_5662:
        /* <DEDUP_REMOVED lines=15> */
.L_x_5579:
        /* <DEDUP_REMOVED lines=21> */
.L_x_5665:
        /* <DEDUP_REMOVED lines=13> */
.L_x_5667:
[----:B------:R-:W-:-:S05]  /*6ec0*/  ULDC UR4, c[0x0][0x8bc] ;  /* 0x00022f0000047ab9 */ /* 0x000fca0000000800 */
.L_x_5666:
        /* <DEDUP_REMOVED lines=44> */
.L_x_5668:
        /* <DEDUP_REMOVED lines=13> */
.L_x_5669:
        /* <DEDUP_REMOVED lines=12> */
.L_x_5670:
        /* <DEDUP_REMOVED lines=22> */
.L_x_5671:
        /* <DEDUP_REMOVED lines=40> */
.L_x_5674:
[----:B------:R-:W-:Y:S05]  /*7700*/  BSYNC B0 ;  /* 0x0000000000007941 */ /* 0x000fea0003800000 */
.L_x_5673:
        /* <DEDUP_REMOVED lines=18> */
.L_x_5676:
[----:B------:R-:W-:Y:S05]  /*7830*/  BSYNC B0 ;  /* 0x0000000000007941 */ /* 0x000fea0003800000 */
.L_x_5675:
        /* <DEDUP_REMOVED lines=19> */
.L_x_5678:
[----:B------:R-:W-:Y:S05]  /*7970*/  BSYNC B0 ;  /* 0x0000000000007941 */ /* 0x000fea0003800000 */
.L_x_5677:
[----:B------:R-:W-:Y:S06]  /*7980*/  BAR.ARV 0xa, 0xa0 ;  /* 0x0282800000007b1d */ /* 0x000fec0000002000 */
[----:B------:R-:W-:Y:S04]  /*7990*/  BSSY B0, `(.L_x_5679) ;  /* 0x0000003000007945 */ /* 0x000fe80003800000 */
[----:B------:R-:W-:Y:S05]  /*79a0*/  @!P0 BRA `(.L_x_5680) ;  /* 0x0000000000048947 */ /* 0x000fea0003800000 */
[----:B------:R-:W-:-:S04]  /*79b0*/  DEPBAR.LE SB0, 0x1 ;  /* 0x000080400000791a */ /* 0x000fc80000000000 */
.L_x_5680:
[----:B------:R-:W-:Y:S05]  /*79c0*/  BSYNC B0 ;  /* 0x0000000000007941 */ /* 0x000fea0003800000 */
.L_x_5679:
[----:B------:R-:W-:Y:S06]  /*79d0*/  BAR.ARV 0xb, 0xa0 ;  /* 0x02c2800000007b1d */ /* 0x000fec0000002000 */
[----:B------:R-:W-:Y:S04]  /*79e0*/  BSSY B0, `(.L_x_5681) ;  /* 0x0000003000007945 */ /* 0x000fe80003800000 */
[----:B------:R-:W-:Y:S05]  /*79f0*/  @!P0 BRA `(.L_x_5682) ;  /* 0x0000000000048947 */ /* 0x000fea0003800000 */
[----:B------:R-:W-:-:S04]  /*7a00*/  DEPBAR.LE SB0, 0x0 ;  /* 0x000080000000791a */ /* 0x000fc80000000000 */
.L_x_5682:
[----:B------:R-:W-:Y:S05]  /*7a10*/  BSYNC B0 ;  /* 0x0000000000007941 */ /* 0x000fea0003800000 */
.L_x_5681:
[----:B------:R-:W-:Y:S06]  /*7a20*/  BAR.ARV 0xc, 0xa0 ;  /* 0x0302800000007b1d */ /* 0x000fec0000002000 */
[----:B------:R-:W-:Y:S01]  /*7a30*/  UIADD3 UR19, UR7, 0x1, URZ ;  /* 0x0000000107137890 */ /* 0x000fe2000fffe03f */
[----:B------:R-:W-:Y:S11]  /*7a40*/  BRA `(.L_x_5683) ;  /* 0x0000000000047947 */ /* 0x000ff60003800000 */
.L_x_5672:
[----:B------:R-:W-:-:S05]  /*7a50*/  UMOV UR19, UR7 ;  /* 0x0000000700137c82 */ /* 0x000fca0008000000 */
.L_x_5683:
        /* <DEDUP_REMOVED lines=25> */
.L_x_5704:
        /* <DEDUP_REMOVED lines=32> */
.L_x_5685:
[----:B------:R-:W-:Y:S05]  /*7df0*/  BSYNC B0 ;  /* 0x0000000000007941 */ /* 0x000fea0003800000 */
.L_x_5684:
        /* <DEDUP_REMOVED lines=12> */
.L_x_5687:
[----:B------:R-:W-:Y:S05]  /*7ec0*/  BSYNC B0 ;  /* 0x0000000000007941 */ /* 0x000fea0003800000 */
.L_x_5686:
        /* <DEDUP_REMOVED lines=13> */
.L_x_5689:
[----:B------:R-:W-:Y:S05]  /*7fa0*/  BSYNC B0 ;  /* 0x0000000000007941 */ /* 0x000fea0003800000 */
.L_x_5688:
[----:B------:R-:W-:Y:S06]  /*7fb0*/  BAR.ARV 0xa, 0xa0 ;  /* 0x0282800000007b1d */ /* 0x000fec0000002000 */
[----:B------:R-:W-:Y:S04]  /*7fc0*/  BSSY B0, `(.L_x_5690) ;  /* 0x0000003000007945 */ /* 0x000fe80003800000 */
[----:B------:R-:W-:Y:S05]  /*7fd0*/  @!P0 BRA `(.L_x_5691) ;  /* 0x0000000000048947 */ /* 0x000fea0003800000 */
[----:B------:R-:W-:-:S04]  /*7fe0*/  DEPBAR.LE SB0, 0x1 ;  /* 0x000080400000791a */ /* 0x000fc80000000000 */
.L_x_5691:
[----:B------:R-:W-:Y:S05]  /*7ff0*/  BSYNC B0 ;  /* 0x0000000000007941 */ /* 0x000fea0003800000 */
.L_x_5690:
[----:B------:R-:W-:Y:S06]  /*8000*/  BAR.ARV 0xb, 0xa0 ;  /* 0x02c2800000007b1d */ /* 0x000fec0000002000 */
[----:B------:R-:W-:Y:S04]  /*8010*/  BSSY B0, `(.L_x_5692) ;  /* 0x0000003000007945 */ /* 0x000fe80003800000 */
[----:B------:R-:W-:Y:S05]  /*8020*/  @!P0 BRA `(.L_x_5693) ;  /* 0x0000000000048947 */ /* 0x000fea0003800000 */
[----:B------:R-:W-:-:S04]  /*8030*/  DEPBAR.LE SB0, 0x0 ;  /* 0x000080000000791a */ /* 0x000fc80000000000 */
.L_x_5693:
[----:B------:R-:W-:Y:S05]  /*8040*/  BSYNC B0 ;  /* 0x0000000000007941 */ /* 0x000fea0003800000 */
.L_x_5692:
        /* <DEDUP_REMOVED lines=13> */
.L_x_5695:
[----:B------:R-:W-:Y:S05]  /*8120*/  BSYNC B0 ;  /* 0x0000000000007941 */ /* 0x000fea0003800000 */
.L_x_5694:
        /* <DEDUP_REMOVED lines=12> */
.L_x_5697:
[----:B------:R-:W-:Y:S05]  /*81f0*/  BSYNC B0 ;  /* 0x0000000000007941 */ /* 0x000fea0003800000 */
.L_x_5696:
        /* <DEDUP_REMOVED lines=13> */
.L_x_5699:
[----:B------:R-:W-:Y:S05]  /*82d0*/  BSYNC B0 ;  /* 0x0000000000007941 */ /* 0x000fea0003800000 */
.L_x_5698:
[----:B------:R-:W-:Y:S06]  /*82e0*/  BAR.ARV 0xa, 0xa0 ;  /* 0x0282800000007b1d */ /* 0x000fec0000002000 */
[----:B------:R-:W-:Y:S04]  /*82f0*/  BSSY B0, `(.L_x_5700) ;  /* 0x0000003000007945 */ /* 0x000fe80003800000 */
[----:B------:R-:W-:Y:S05]  /*8300*/  @!P0 BRA `(.L_x_5701) ;  /* 0x0000000000048947 */ /* 0x000fea0003800000 */
[----:B------:R-:W-:-:S04]  /*8310*/  DEPBAR.LE SB0, 0x1 ;  /* 0x000080400000791a */ /* 0x000fc80000000000 */
.L_x_5701:
[----:B------:R-:W-:Y:S05]  /*8320*/  BSYNC B0 ;  /* 0x0000000000007941 */ /* 0x000fea0003800000 */
.L_x_5700:
[----:B------:R-:W-:Y:S01]  /*8330*/  UIADD3 UR19, UR19, 0x2, URZ ;  /* 0x0000000213137890 */ /* 0x000fe2000fffe03f */
[----:B------:R-:W-:Y:S06]  /*8340*/  BAR.ARV 0xb, 0xa0 ;  /* 0x02c2800000007b1d */ /* 0x000fec0000002000 */
[----:B------:R-:W-:Y:S01]  /*8350*/  BSSY B0, `(.L_x_5702) ;  /* 0x0000004000007945 */ /* 0x000fe20003800000 */
[----:B------:R-:W-:-:S03]  /*8360*/  ISETP.LE.AND P1, PT, R2, UR19, PT ;  /* 0x0000001302007c0c */ /* 0x000fc6000bf23270 */
[----:B------:R-:W-:Y:S10]  /*8370*/  @!P0 BRA `(.L_x_5703) ;  /* 0x0000000000048947 */ /* 0x000ff40003800000 */
[----:B------:R-:W-:-:S04]  /*8380*/  DEPBAR.LE SB0, 0x0 ;  /* 0x000080000000791a */ /* 0x000fc80000000000 */
.L_x_5703:
[----:B------:R-:W-:Y:S05]  /*8390*/  BSYNC B0 ;  /* 0x0000000000007941 */ /* 0x000fea0003800000 */
.L_x_5702:
[----:B------:R-:W-:Y:S06]  /*83a0*/  BAR.ARV 0xc, 0xa0 ;  /* 0x0302800000007b1d */ /* 0x000fec0000002000 */
[----:B------:R-:W-:Y:S02]  /*83b0*/  UIADD3 UR45, UR45, 0x6000, URZ ;  /* 0x000060002d2d7890 */ /* 0x000fe4000fffe03f */
[----:B------:R-:W-:Y:S01]  /*83c0*/  UIADD3 UR6, UR6, 0x6000, URZ ;  /* 0x0000600006067890 */ /* 0x000fe2000fffe03f */
[----:B------:R-:W-:Y:S11]  /*83d0*/  @!P1 BRA `(.L_x_5704) ;  /* 0xfffffff800049947 */ /* 0x000ff6000383ffff */
[----:B------:R-:W-:Y:S05]  /*83e0*/  BRA `(.L_x_5584) ;  /* 0x0000002c00347947 */ /* 0x000fea0003800000 */
.L_x_5664:
[----:B------:R-:W-:Y:S01]  /*83f0*/  ULDC.64 UR4, c[0x0][0x8d8] ;  /* 0x0002360000047ab9 */ /* 0x000fe20000000a00 */
[----:B------:R-:W1:Y:S01]  /*8400*/  S2UR UR16, SR_CTAID.X ;  /* 0x00000000001079c3 */ /* 0x000e620000002500 */
[----:B------:R-:W-:-:S04]  /*8410*/  ISETP.NE.U32.AND P0, PT, RZ, UR4, PT ;  /* 0x00000004ff007c0c */ /* 0x000fc8000bf05070 */
[----:B------:R-:W-:-:S03]  /*8420*/  ISETP.NE.AND.EX P0, PT, RZ, UR5, PT, P0 ;  /* 0x00000005ff007c0c */ /* 0x000fc6000bf05300 */
[----:B------:R-:W2:Y:S08]  /*8430*/  S2UR UR37, SR_CTAID.Z ;  /* 0x00000000002579c3 */ /* 0x000eb00000002700 */
[----:B------:R-:W3:Y:S02]  /*8440*/  S2UR UR28, SR_CTAID.Y ;  /* 0x00000000001c79c3 */ /* 0x000ee40000002600 */
        /* <DEDUP_REMOVED lines=8> */
.L_x_5705:
[----:B------:R-:W-:Y:S02]  /*84d0*/  ULDC.64 UR4, c[0x0][0x8d0] ;  /* 0x0002340000047ab9 */ /* 0x000fe40000000a00 */
[----:B------:R-:W-:-:S04]  /*84e0*/  ISETP.NE.U32.AND P0, PT, RZ, UR4, PT ;  /* 0x00000004ff007c0c */ /* 0x000fc8000bf05070 */
[----:B------:R-:W-:-:S13]  /*84f0*/  ISETP.NE.AND.EX P0, PT, RZ, UR5, PT, P0 ;  /* 0x00000005ff007c0c */ /* 0x000fda000bf05300 */
[----:B------:R-:W-:Y:S05]  /*8500*/  @!P0 BRA `(.L_x_5707) ;  /* 0x0000000000308947 */ /* 0x000fea0003800000 */
[----:B------:R-:W-:Y:S02]  /*8510*/  ULDC.64 UR4, c[0x0][0x8d0] ;  /* 0x0002340000047ab9 */ /* 0x000fe40000000a00 */
[----:B--2---:R-:W-:-:S06]  /*8520*/  UIMAD.WIDE UR4, UR37, 0x4, UR4 ;  /* 0x00000004250478a5 */ /* 0x004fcc000f8e0204 */
[----:B------:R-:W-:Y:S02]  /*8530*/  IMAD.U32 R4, RZ, RZ, UR4 ;  /* 0x00000004ff047e24 */ /* 0x000fe4000f8e00ff */
[----:B------:R-:W-:Y:S02]  /*8540*/  IMAD.U32 R2, RZ, RZ, UR4 ;  /* 0x00000004ff027e24 */ /* 0x000fe4000f8e00ff */
[----:B------:R-:W-:Y:S02]  /*8550*/  IMAD.U32 R5, RZ, RZ, UR5 ;  /* 0x00000005ff057e24 */ /* 0x000fe4000f8e00ff */
[----:B------:R-:W-:-:S03]  /*8560*/  IMAD.U32 R3, RZ, RZ, UR5 ;  /* 0x00000005ff037e24 */ /* 0x000fc6000f8e00ff */
[----:B------:R-:W2:Y:S04]  /*8570*/  LDG.E R4, desc[UR46][R4.64] ;  /* 0x0000002e04047981 */ /* 0x000ea8000c1e1900 */
[----:B------:R-:W4:Y:S01]  /*8580*/  LDG.E R2, desc[UR46][R2.64+0x4] ;  /* 0x0000042e02027981 */ /* 0x000f22000c1e1900 */
[----:B--2---:R-:W-:Y:S02]  /*8590*/  R2UR UR4, R4 ;  /* 0x00000000040472ca */ /* 0x004fe400000e0000 */
[----:B----4-:R-:W-:-:S13]  /*85a0*/  R2UR UR5, R2 ;  /* 0x00000000020572ca */ /* 0x010fda00000e0000 */
[----:B------:R-:W-:Y:S01]  /*85b0*/  UIADD3 UR4, -UR4, UR5, URZ ;  /* 0x0000000504047290 */ /* 0x000fe2000fffe13f */
[----:B------:R-:W-:Y:S11]  /*85c0*/  BRA `(.L_x_5706) ;  /* 0x0000000000047947 */ /* 0x000ff60003800000 */
.L_x_5707:
[----:B------:R-:W-:-:S05]  /*85d0*/  ULDC UR4, c[0x0][0x8bc] ;  /* 0x00022f0000047ab9 */ /* 0x000fca0000000800 */
.L_x_5706:
[----:B-1----:R-:W-:Y:S01]  /*85e0*/  UIMAD UR8, UR16, 0x60, URZ ;  /* 0x00000060100878a4 */ /* 0x002fe2000f8e023f */
[----:B------:R-:W-:Y:S02]  /*85f0*/  IMAD.MOV.U32 R10, RZ, RZ, 0x1 ;  /* 0x00000001ff0a7424 */ /* 0x000fe400078e00ff */
[----:B------:R-:W-:Y:S01]  /*8600*/  IMAD.MOV.U32 R20, RZ, RZ, RZ ;  /* 0x000000ffff147224 */ /* 0x000fe200078e00ff */
[----:B------:R-:W-:Y:S01]  /*8610*/  UISETP.GE.AND UP0, UPT, UR8, UR4, UPT ;  /* 0x000000040800728c */ /* 0x000fe2000bf06270 */
[----:B------:R-:W-:-:S03]  /*8620*/  IMAD.MOV.U32 R5, RZ, RZ, 0x1 ;  /* 0x00000001ff057424 */ /* 0x000fc600078e00ff */
[----:B--2---:R-:W-:-:S06]  /*8630*/  USEL UR37, UR37, 0xffffffff, !UP0 ;  /* 0xffffffff25257887 */ /* 0x004fcc000c000000 */
[----:B------:R-:W-:-:S13]  /*8640*/  ISETP.LE.AND P0, PT, RZ, UR37, PT ;  /* 0x00000025ff007c0c */ /* 0x000fda000bf03270 */
[----:B------:R-:W-:Y:S05]  /*8650*/  @!P0 BRA `(.L_x_5708) ;  /* 0x0000002800148947 */ /* 0x000fea0003800000 */
[----:B------:R-:W-:Y:S01]  /*8660*/  ULDC.64 UR14, c[0x0][0x770] ;  /* 0x0001dc00000e7ab9 */ /* 0x000fe20000000a00 */
[----:B------:R-:W-:Y:S01]  /*8670*/  ULDC.64 UR10, c[0x0][0x770] ;  /* 0x0001dc00000a7ab9 */ /* 0x000fe20000000a00 */
[----:B------:R-:W-:Y:S02]  /*8680*/  UISETP.NE.U32.AND UP0, UPT, UR14, URZ, UPT ;  /* 0x0000003f0e00728c */ /* 0x000fe4000bf05070 */
[----:B------:R-:W-:Y:S02]  /*8690*/  UIMAD.WIDE UR10, UR37, 0x4, UR10 ;  /* 0x00000004250a78a5 */ /* 0x000fe4000f8e020a */
[----:B------:R-:W-:Y:S01]  /*86a0*/  UISETP.NE.AND.EX UP1, UPT, UR15, URZ, UPT, UP0 ;  /* 0x0000003f0f00728c */ /* 0x000fe2000bf25300 */
[----:B------:R-:W-:Y:S01]  /*86b0*/  ULDC.64 UR4, c[0x0][0x778] ;  /* 0x0001de0000047ab9 */ /* 0x000fe20000000a00 */
[----:B------:R-:W-:Y:S02]  /*86c0*/  ULDC.64 UR6, c[0x0][0x780] ;  /* 0x0001e00000067ab9 */ /* 0x000fe40000000a00 */
[----:B------:R-:W-:Y:S01]  /*86d0*/  IMAD.U32 R2, RZ, RZ, UR10 ;  /* 0x0000000aff027e24 */ /* 0x000fe2000f8e00ff */
[----:B------:R-:W-:Y:S01]  /*86e0*/  ULDC.64 UR12, c[0x0][0x778] ;  /* 0x0001de00000c7ab9 */ /* 0x000fe20000000a00 */
[----:B------:R-:W-:Y:S01]  /*86f0*/  PLOP3.LUT P1, PT, PT, PT, UP1, 0x80, 0x0 ;  /* 0x000000000000781c */ /* 0x000fe20003f2f018 */
[----:B------:R-:W-:Y:S01]  /*8700*/  IMAD.U32 R3, RZ, RZ, UR11 ;  /* 0x0000000bff037e24 */ /* 0x000fe2000f8e00ff */
[----:B------:R-:W-:-:S02]  /*8710*/  UISETP.NE.U32.AND UP0, UPT, UR4, URZ, UPT ;  /* 0x0000003f0400728c */ /* 0x000fc4000bf05070 */
[----:B------:R-:W-:Y:S02]  /*8720*/  UISETP.NE.U32.AND UP2, UPT, UR6, URZ, UPT ;  /* 0x0000003f0600728c */ /* 0x000fe4000bf45070 */
[----:B------:R-:W-:Y:S02]  /*8730*/  UISETP.NE.AND.EX UP0, UPT, UR5, URZ, UPT, UP0 ;  /* 0x0000003f0500728c */ /* 0x000fe4000bf05300 */
[----:B------:R-:W-:Y:S01]  /*8740*/  UISETP.NE.AND.EX UP2, UPT, UR7, URZ, UPT, UP2 ;  /* 0x0000003f0700728c */ /* 0x000fe2000bf45320 */
[----:B------:R-:W-:-:S04]  /*8750*/  ULDC.64 UR18, c[0x0][0x788] ;  /* 0x0001e20000127ab9 */ /* 0x000fc80000000a00 */
[----:B------:R-:W2:Y:S01]  /*8760*/  @P1 LDG.E R6, desc[UR46][R2.64] ;  /* 0x0000002e02061981 */ /* 0x000ea2000c1e1900 */
[----:B------:R-:W-:Y:S01]  /*8770*/  PLOP3.LUT P2, PT, PT, PT, UP0, 0x80, 0x0 ;  /* 0x000000000000781c */ /* 0x000fe20003f4f008 */
[----:B------:R-:W-:Y:S01]  /*8780*/  UIMAD.WIDE UR12, UR37, 0x4, UR12 ;  /* 0x00000004250c78a5 */ /* 0x000fe2000f8e020c */
[----:B------:R-:W-:Y:S01]  /*8790*/  PLOP3.LUT P3, PT, PT, PT, UP2, 0x80, 0x0 ;  /* 0x000000000000781c */ /* 0x000fe20003f6f028 */
[----:B------:R1:W4:Y:S02]  /*87a0*/  @P1 LDG.E R0, desc[UR46][R2.64] ;  /* 0x0000002e02001981 */ /* 0x000324000c1e1900 */
[----:B------:R-:W-:Y:S02]  /*87b0*/  @UP2 ULDC.64 UR4, c[0x0][0x780] ;  /* 0x0001e00000042ab9 */ /* 0x000fe40000000a00 */
[----:B------:R-:W-:Y:S01]  /*87c0*/  @UP2 UIMAD.WIDE UR4, UR37, 0x4, UR4 ;  /* 0x00000004250428a5 */ /* 0x000fe2000f8e0204 */
[----:B-1----:R-:W-:Y:S02]  /*87d0*/  IMAD.U32 R2, RZ, RZ, UR12 ;  /* 0x0000000cff027e24 */ /* 0x002fe4000f8e00ff */
[----:B------:R-:W-:-:S05]  /*87e0*/  IMAD.U32 R3, RZ, RZ, UR13 ;  /* 0x0000000dff037e24 */ /* 0x000fca000f8e00ff */
[----:B------:R1:W5:Y:S02]  /*87f0*/  @P2 LDG.E R4, desc[UR46][R2.64] ;  /* 0x0000002e02042981 */ /* 0x000364000c1e1900 */
[----:B-1----:R-:W-:Y:S02]  /*8800*/  IMAD.U32 R2, RZ, RZ, UR4 ;  /* 0x00000004ff027e24 */ /* 0x002fe4000f8e00ff */
[----:B------:R-:W-:-:S05]  /*8810*/  IMAD.U32 R3, RZ, RZ, UR5 ;  /* 0x00000005ff037e24 */ /* 0x000fca000f8e00ff */
[----:B------:R-:W3:Y:S01]  /*8820*/  @P3 LDG.E R5, desc[UR46][R2.64] ;  /* 0x0000002e02053981 */ /* 0x000ee2000c1e1900 */
[----:B------:R-:W-:Y:S01]  /*8830*/  ISETP.NE.U32.AND P0, PT, RZ, UR18, PT ;  /* 0x00000012ff007c0c */ /* 0x000fe2000bf05070 */
[----:B------:R-:W-:Y:S01]  /*8840*/  UMOV UR7, URZ ;  /* 0x0000003f00077c82 */ /* 0x000fe20008000000 */
[----:B------:R-:W-:Y:S01]  /*8850*/  UMOV UR35, URZ ;  /* 0x0000003f00237c82 */ /* 0x000fe20008000000 */
[----:B------:R-:W-:Y:S01]  /*8860*/  ULDC UR9, c[0x0][0x280] ;  /* 0x0000a00000097ab9 */ /* 0x000fe20000000800 */
[----:B------:R-:W-:Y:S02]  /*8870*/  ISETP.NE.AND.EX P0, PT, RZ, UR19, PT, P0 ;  /* 0x00000013ff007c0c */ /* 0x000fe4000bf05300 */
[----:B--2---:R-:W-:Y:S02]  /*8880*/  @P1 R2UR UR4, R6 ;  /* 0x00000000060412ca */ /* 0x004fe400000e0000 */
[----:B----4-:R-:W-:-:S11]  /*8890*/  @P1 R2UR UR7, R0 ;  /* 0x00000000000712ca */ /* 0x010fd600000e0000 */
[----:B------:R-:W-:-:S04]  /*88a0*/  @UP1 ULEA UR4, UR37, UR4, 0x6 ;  /* 0x0000000425041291 */ /* 0x000fc8000f8e303f */
[----:B------:R-:W-:-:S04]  /*88b0*/  @UP1 USHF.R.S32.HI UR5, URZ, 0x1f, UR4 ;  /* 0x0000001f3f051899 */ /* 0x000fc80008011404 */
[----:B------:R-:W-:Y:S01]  /*88c0*/  @UP1 ULEA.HI UR5, UR5, UR4, URZ, 0x6 ;  /* 0x0000000405051291 */ /* 0x000fe2000f8f303f */
[----:B-----5:R-:W-:-:S03]  /*88d0*/  @P2 R2UR UR35, R4 ;  /* 0x00000000042322ca */ /* 0x020fc600000e0000 */
[----:B------:R-:W-:-:S04]  /*88e0*/  @UP1 ULOP3.LUT UR6, UR5, 0xffffffc0, URZ, 0xc0, !UPT ;  /* 0xffffffc005061892 */ /* 0x000fc8000f8ec03f */
[----:B------:R-:W-:Y:S01]  /*88f0*/  @UP1 USHF.R.S32.HI UR17, URZ, 0x1f, UR6 ;  /* 0x0000001f3f111899 */ /* 0x000fe20008011406 */
[----:B---3--:R-:W-:Y:S01]  /*8900*/  @P3 R2UR UR9, R5 ;  /* 0x00000000050932ca */ /* 0x008fe200000e0000 */
[----:B------:R-:W-:-:S14]  /*8910*/  @P3 BRA `(.L_x_5709) ;  /* 0x0000000000283947 */ /* 0x000fdc0003800000 */
[----:B------:R-:W-:Y:S05]  /*8920*/  @!P1 BRA `(.L_x_5709) ;  /* 0x0000000000249947 */ /* 0x000fea0003800000 */
[----:B------:R-:W-:Y:S02]  /*8930*/  IMAD.U32 R4, RZ, RZ, UR10 ;  /* 0x0000000aff047e24 */ /* 0x000fe4000f8e00ff */
[----:B------:R-:W-:Y:S02]  /*8940*/  IMAD.U32 R2, RZ, RZ, UR10 ;  /* 0x0000000aff027e24 */ /* 0x000fe4000f8e00ff */
[----:B------:R-:W-:Y:S02]  /*8950*/  IMAD.U32 R5, RZ, RZ, UR11 ;  /* 0x0000000bff057e24 */ /* 0x000fe4000f8e00ff */
[----:B------:R-:W-:-:S03]  /*8960*/  IMAD.U32 R3, RZ, RZ, UR11 ;  /* 0x0000000bff037e24 */ /* 0x000fc6000f8e00ff */
[----:B------:R-:W2:Y:S04]  /*8970*/  LDG.E R4, desc[UR46][R4.64] ;  /* 0x0000002e04047981 */ /* 0x000ea8000c1e1900 */
[----:B------:R-:W3:Y:S01]  /*8980*/  LDG.E R2, desc[UR46][R2.64+0x4] ;  /* 0x0000042e02027981 */ /* 0x000ee2000c1e1900 */
[----:B--2---:R-:W-:Y:S02]  /*8990*/  R2UR UR4, R4 ;  /* 0x00000000040472ca */ /* 0x004fe400000e0000 */
[----:B---3--:R-:W-:-:S13]  /*89a0*/  R2UR UR9, R2 ;  /* 0x00000000020972ca */ /* 0x008fda00000e0000 */
[----:B------:R-:W-:-:S12]  /*89b0*/  UIADD3 UR9, -UR4, UR9, URZ ;  /* 0x0000000904097290 */ /* 0x000fd8000fffe13f */
.L_x_5709:
        /* <DEDUP_REMOVED lines=13> */
.L_x_5710:
        /* <DEDUP_REMOVED lines=10> */
.L_x_5711:
        /* <DEDUP_REMOVED lines=9> */
[----:B------:R-:W-:-:S04]  /*8bc0*/  ULEA.HI UR6, UR11, UR6, URZ, 0x6 ;  /* 0x000000060b067291 */ /* 0x000fc8000f8f303f */
[----:B------:R-:W-:Y:S01]  /*8bd0*/  VIMNMX R4, RZ, UR12, !PT ;  /* 0x0000000cff047c48 */ /* 0x000fe2000ffe0100 */
[----:B------:R-:W-:Y:S01]  /*8be0*/  USHF.R.S32.HI UR6, URZ, 0x6, UR6 ;  /* 0x000000063f067899 */ /* 0x000fe20008011406 */
[----:B------:R-:W-:Y:S11]  /*8bf0*/  @!P0 BRA `(.L_x_5712) ;  /* 0x0000000000208947 */ /* 0x000ff60003800000 */
[----:B------:R-:W-:Y:S01]  /*8c00*/  UIADD3 UR9, UR8, 0x9f, UR9 ;  /* 0x0000009f08097890 */ /* 0x000fe2000fffe009 */
[----:B------:R-:W-:-:S03]  /*8c10*/  ULDC UR11, c[0x0][0x748] ;  /* 0x0001d200000b7ab9 */ /* 0x000fc60000000800 */
[----:B------:R-:W-:-:S04]  /*8c20*/  UIADD3 UR9, UR9, UR11, -UR10 ;  /* 0x0000000b09097290 */ /* 0x000fc8000fffe80a */
[----:B------:R-:W-:-:S04]  /*8c30*/  USHF.R.S32.HI UR10, URZ, 0x1f, UR9 ;  /* 0x0000001f3f0a7899 */ /* 0x000fc80008011409 */
[----:B------:R-:W-:-:S04]  /*8c40*/  ULEA.HI UR10, UR10, UR9, URZ, 0x6 ;  /* 0x000000090a0a7291 */ /* 0x000fc8000f8f303f */
[----:B------:R-:W-:-:S04]  /*8c50*/  USHF.R.S32.HI UR10, URZ, 0x6, UR10 ;  /* 0x000000063f0a7899 */ /* 0x000fc8000801140a */
[----:B------:R-:W-:-:S04]  /*8c60*/  UISETP.LT.AND UP1, UPT, UR6, UR10, UPT ;  /* 0x0000000a0600728c */ /* 0x000fc8000bf21270 */
[----:B------:R-:W-:-:S12]  /*8c70*/  USEL UR6, UR6, UR10, UP1 ;  /* 0x0000000a06067287 */ /* 0x000fd80008800000 */
.L_x_5712:
[----:B------:R-:W-:Y:S01]  /*8c80*/  ISETP.LT.AND P0, PT, R4, UR6, PT ;  /* 0x0000000604007c0c */ /* 0x000fe2000bf01270 */
[----:B------:R-:W-:Y:S02]  /*8c90*/  IMAD.MOV.U32 R20, RZ, RZ, RZ ;  /* 0x000000ffff147224 */ /* 0x000fe400078e00ff */
[----:B------:R-:W-:-:S10]  /*8ca0*/  IMAD.MOV.U32 R5, RZ, RZ, 0x1 ;  /* 0x00000001ff057424 */ /* 0x000fd400078e00ff */
[----:B------:R-:W-:Y:S05]  /*8cb0*/  @!P0 BRA `(.L_x_5708) ;  /* 0x00000020007c8947 */ /* 0x000fea0003800000 */
[----:B------:R-:W-:Y:S01]  /*8cc0*/  USHF.R.S32.HI UR16, URZ, 0x1f, UR28 ;  /* 0x0000001f3f107899 */ /* 0x000fe2000801141c */
[----:B------:R-:W-:Y:S01]  /*8cd0*/  BSSY B0, `(.L_x_5708) ;  /* 0x000021d000007945 */ /* 0x000fe20003800000 */
[----:B------:R-:W-:Y:S01]  /*8ce0*/  ULDC.64 UR12, c[0x0][0x718] ;  /* 0x0001c600000c7ab9 */ /* 0x000fe20000000a00 */
[----:B------:R-:W-:Y:S01]  /*8cf0*/  UISETP.NE.U32.AND UP1, UPT, UR14, URZ, UPT ;  /* 0x0000003f0e00728c */ /* 0x000fe2000bf25070 */
[----:B------:R-:W-:Y:S01]  /*8d00*/  IMAD.MOV.U32 R20, RZ, RZ, RZ ;  /* 0x000000ffff147224 */ /* 0x000fe200078e00ff */
[----:B------:R-:W-:Y:S01]  /*8d10*/  UIMAD UR9, UR16, UR12, URZ ;  /* 0x0000000c100972a4 */ /* 0x000fe2000f8e023f */
[----:B------:R-:W-:Y:S01]  /*8d20*/  IMAD.MOV.U32 R5, RZ, RZ, 0x1 ;  /* 0x00000001ff057424 */ /* 0x000fe200078e00ff */
[----:B------:R-:W-:Y:S01]  /*8d30*/  UISETP.NE.AND.EX UP1, UPT, UR15, URZ, UPT, UP1 ;  /* 0x0000003f0f00728c */ /* 0x000fe2000bf25310 */
[----:B------:R-:W-:Y:S01]  /*8d40*/  UMOV UR10, UR4 ;  /* 0x00000004000a7c82 */ /* 0x000fe20008000000 */
[----:B------:R-:W-:Y:S01]  /*8d50*/  UMOV UR11, UR5 ;  /* 0x00000005000b7c82 */ /* 0x000fe20008000000 */
[----:B------:R-:W-:Y:S01]  /*8d60*/  ULDC.64 UR14, c[0x0][0x730] ;  /* 0x0001cc00000e7ab9 */ /* 0x000fe20000000a00 */
[----:B------:R-:W-:-:S02]  /*8d70*/  UIMAD UR22, UR28, UR13, UR9 ;  /* 0x0000000d1c1672a4 */ /* 0x000fc4000f8e0209 */
[----:B------:R-:W-:Y:S02]  /*8d80*/  UIMAD.WIDE.U32 UR4, UR28, UR12, UR10 ;  /* 0x0000000c1c0472a5 */ /* 0x000fe4000f8e000a */
[----:B------:R-:W-:Y:S02]  /*8d90*/  USHF.R.S32.HI UR9, URZ, 0x1f, UR37 ;  /* 0x0000001f3f097899 */ /* 0x000fe40008011425 */
[----:B------:R-:W-:Y:S01]  /*8da0*/  UIMAD UR12, UR16, UR14, URZ ;  /* 0x0000000e100c72a4 */ /* 0x000fe2000f8e023f */
[----:B------:R-:W-:Y:S01]  /*8db0*/  ULDC UR13, c[0x0][0x2e8] ;  /* 0x0000ba00000d7ab9 */ /* 0x000fe20000000800 */
[----:B------:R-:W-:Y:S02]  /*8dc0*/  USEL UR9, UR9, URZ, !UP1 ;  /* 0x0000003f09097287 */ /* 0x000fe4000c800000 */
[----:B------:R-:W-:Y:S02]  /*8dd0*/  UISETP.NE.AND UP2, UPT, UR13, 0x1, UPT ;  /* 0x000000010d00788c */ /* 0x000fe4000bf45270 */
[----:B------:R-:W-:-:S02]  /*8de0*/  UIMAD.WIDE.U32 UR10, UR28, UR14, UR10 ;  /* 0x0000000e1c0a72a5 */ /* 0x000fc4000f8e000a */
[----:B------:R-:W-:Y:S02]  /*8df0*/  UIMAD UR12, UR28, UR15, UR12 ;  /* 0x0000000f1c0c72a4 */ /* 0x000fe4000f8e020c */
[----:B------:R-:W-:Y:S01]  /*8e00*/  UIADD3 UR23, UR5, UR22, URZ ;  /* 0x0000001605177290 */ /* 0x000fe2000fffe03f */
[----:B------:R-:W-:Y:S01]  /*8e10*/  ULDC.64 UR14, c[0x0][0x720] ;  /* 0x0001c800000e7ab9 */ /* 0x000fe20000000a00 */
[----:B------:R-:W-:Y:S02]  /*8e20*/  USEL UR29, UR37, URZ, !UP1 ;  /* 0x0000003f251d7287 */ /* 0x000fe4000c800000 */
[----:B------:R-:W-:Y:S01]  /*8e30*/  UIMAD UR5, UR9, UR14, URZ ;  /* 0x0000000e090572a4 */ /* 0x000fe2000f8e023f */
[----:B------:R-:W-:Y:S01]  /*8e40*/  ELECT P0, URZ, PT ;  /* 0x00000000003f782f */ /* 0x000fe20003800000 */
[----:B------:R-:W-:Y:S01]  /*8e50*/  UIADD3 UR11, UR11, UR12, URZ ;  /* 0x0000000c0b0b7290 */ /* 0x000fe2000fffe03f */
[----:B------:R-:W-:Y:S01]  /*8e60*/  UMOV UR22, UR4 ;  /* 0x0000000400167c82 */ /* 0x000fe20008000000 */
[----:B------:R-:W-:Y:S01]  /*8e70*/  ULDC.64 UR16, c[0x0][0x738] ;  /* 0x0001ce0000107ab9 */ /* 0x000fe20000000a00 */
[----:B------:R-:W-:-:S02]  /*8e80*/  UIMAD UR5, UR15, UR29, UR5 ;  /* 0x0000001d0f0572a4 */ /* 0x000fc4000f8e0205 */
[----:B------:R-:W-:Y:S02]  /*8e90*/  UIMAD.WIDE.U32 UR22, UR14, UR29, UR22 ;  /* 0x0000001d0e1672a5 */ /* 0x000fe4000f8e0016 */
[----:B------:R-:W-:Y:S02]  /*8ea0*/  UIMAD.WIDE.U32 UR14, UR16, UR29, UR10 ;  /* 0x0000001d100e72a5 */ /* 0x000fe4000f8e000a */
[----:B------:R-:W-:Y:S01]  /*8eb0*/  UIMAD UR9, UR9, UR16, URZ ;  /* 0x00000010090972a4 */ /* 0x000fe2000f8e023f */
[----:B------:R-:W-:Y:S01]  /*8ec0*/  @UP2 ULDC UR10, c[0x0][0x2ec] ;  /* 0x0000bb00000a2ab9 */ /* 0x000fe20000000800 */
[----:B------:R-:W-:Y:S02]  /*8ed0*/  UIADD3 UR35, UR8, UR35, URZ ;  /* 0x0000002308237290 */ /* 0x000fe4000fffe03f */
[----:B------:R-:W-:Y:S01]  /*8ee0*/  UIMAD.WIDE.U32 UR10, UR28, UR10, URZ ;  /* 0x0000000a1c0a72a5 */ /* 0x000fe2000f8e003f */
[----:B------:R-:W-:Y:S01]  /*8ef0*/  @UP2 ULDC UR8, c[0x0][0x2f0] ;  /* 0x0000bc0000082ab9 */ /* 0x000fe20000000800 */
[----:B------:R-:W-:Y:S01]  /*8f00*/  UMOV UR36, UR28 ;  /* 0x0000001c00247c82 */ /* 0x000fe20008000000 */
[----:B------:R-:W-:-:S02]  /*8f10*/  UIMAD UR4, UR17, UR29, UR9 ;  /* 0x0000001d110472a4 */ /* 0x000fc4000f8e0209 */
[----:B------:R-:W-:Y:S02]  /*8f20*/  USEL UR37, UR37, URZ, !UP0 ;  /* 0x0000003f25257287 */ /* 0x000fe4000c000000 */
        /* <DEDUP_REMOVED lines=14> */
.L_x_5741:
        /* <DEDUP_REMOVED lines=9> */
.L_x_5715:
        /* <DEDUP_REMOVED lines=8> */
[----:B------:R-:W-:Y:S01]  /*9120*/  IMAD.U32 R19, RZ, RZ, UR6 ;  /* 0x00000006ff137e24 */ /* 0x000fe2000f8e00ff */
[----:B------:R-:W-:Y:S01]  /*9130*/  UMOV UR18, 0x40 ;  /* 0x0000004000127882 */ /* 0x000fe20000000000 */
[----:B------:R-:W-:Y:S01]  /*9140*/  UMOV UR20, UR28 ;  /* 0x0000001c00147c82 */ /* 0x000fe20008000000 */
[----:B------:R-:W-:Y:S01]  /*9150*/  UMOV UR21, UR29 ;  /* 0x0000001d00157c82 */ /* 0x000fe20008000000 */
[----:B------:R-:W-:Y:S01]  /*9160*/  VIADD R19, R19, 0xffffffff ;  /* 0xffffffff13137836 */ /* 0x000fe20000000000 */
[----:B------:R-:W-:Y:S01]  /*9170*/  UMOV UR10, 0x80 ;  /* 0x00000080000a7882 */ /* 0x000fe20000000000 */
[----:B------:R-:W-:Y:S01]  /*9180*/  USHF.L.U32 UR27, UR27, 0x6, URZ ;  /* 0x000000061b1b7899 */ /* 0x000fe2000800063f */
[----:B------:R-:W-:Y:S01]  /*9190*/  IMAD.MOV.U32 R20, RZ, RZ, 0x1 ;  /* 0x00000001ff147424 */ /* 0x000fe200078e00ff */
[----:B------:R-:W-:-:S02]  /*91a0*/  UIADD3 UR24, UR32, 0x1e000, URZ ;  /* 0x0001e00020187890 */ /* 0x000fc4000fffe03f */
[----:B------:R-:W-:Y:S02]  /*91b0*/  UIADD3 UR8, UP0, UR27, UR22, URZ ;  /* 0x000000161b087290 */ /* 0x000fe4000ff1e03f */
[----:B------:R-:W-:Y:S01]  /*91c0*/  IMAD.U32 R6, RZ, RZ, UR27 ;  /* 0x0000001bff067e24 */ /* 0x000fe2000f8e00ff */
[----:B------:R-:W-:Y:S02]  /*91d0*/  UIADD3 UR25, UR32, 0x36410, URZ ;  /* 0x0003641020197890 */ /* 0x000fe4000fffe03f */
[----:B------:R-:W-:Y:S01]  /*91e0*/  UIADD3 UR27, UR27, UR7, URZ ;  /* 0x000000071b1b7290 */ /* 0x000fe2000fffe03f */
[----:B--2---:R-:W-:Y:S01]  /*91f0*/  IMAD.MOV.U32 R13, RZ, RZ, R2 ;  /* 0x000000ffff0d7224 */ /* 0x004fe200078e0002 */
[----:B------:R-:W-:Y:S01]  /*9200*/  PLOP3.LUT P4, PT, PT, PT, UP0, 0x80, 0x0 ;  /* 0x000000000000781c */ /* 0x000fe20003f8f008 */
[----:B------:R-:W-:Y:S01]  /*9210*/  IMAD.MOV.U32 R14, RZ, RZ, R3 ;  /* 0x000000ffff0e7224 */ /* 0x000fe200078e0003 */
[----:B------:R-:W-:Y:S01]  /*9220*/  UIADD3 UR16, UR32, 0x20000, URZ ;  /* 0x0002000020107890 */ /* 0x000fe2000fffe03f */
[----:B------:R-:W-:Y:S01]  /*9230*/  IMAD.U32 R16, RZ, RZ, UR8 ;  /* 0x00000008ff107e24 */ /* 0x000fe2000f8e00ff */
[C---:B------:R-:W-:Y:S01]  /*9240*/  IADD3 R0, P1, R13.reuse, 0x2f0, RZ ;  /* 0x000002f00d007810 */ /* 0x040fe20007f3e0ff */
[----:B------:R-:W-:Y:S01]  /*9250*/  UIADD3 UR8, UR32, 0x22000, URZ ;  /* 0x0002200020087890 */ /* 0x000fe2000fffe03f */
[----:B------:R-:W-:Y:S01]  /*9260*/  IADD3 R3, P3, R13, 0x3f0, RZ ;  /* 0x000003f00d037810 */ /* 0x000fe20007f7e0ff */
[----:B------:R-:W-:Y:S01]  /*9270*/  UIADD3 UR33, UR32, 0x36400, URZ ;  /* 0x0003640020217890 */ /* 0x000fe2000fffe03f */
[----:B------:R-:W-:Y:S01]  /*9280*/  R2UR UR56, R0 ;  /* 0x00000000003872ca */ /* 0x000fe200000e0000 */
[--C-:B------:R-:W-:Y:S01]  /*9290*/  IMAD.X R2, RZ, RZ, R14.reuse, P1 ;  /* 0x000000ffff027224 */ /* 0x100fe200008e060e */
[----:B------:R-:W-:Y:S01]  /*92a0*/  R2UR UR54, R3 ;  /* 0x00000000033672ca */ /* 0x000fe200000e0000 */
[----:B------:R-:W-:Y:S01]  /*92b0*/  UMOV UR17, UR25 ;  /* 0x0000001900117c82 */ /* 0x000fe20008000000 */
[----:B------:R-:W-:Y:S01]  /*92c0*/  LEA R0, P1, R16, R7, 0x2 ;  /* 0x0000000710007211 */ /* 0x000fe200078210ff */
[----:B------:R-:W-:Y:S01]  /*92d0*/  UMOV UR19, UR27 ;  /* 0x0000001b00137c82 */ /* 0x000fe20008000000 */
[----:B------:R-:W-:Y:S01]  /*92e0*/  R2UR UR57, R2 ;  /* 0x00000000023972ca */ /* 0x000fe200000e0000 */
[----:B------:R-:W-:Y:S01]  /*92f0*/  UMOV UR12, UR28 ;  /* 0x0000001c000c7c82 */ /* 0x000fe20008000000 */
[----:B------:R-:W-:Y:S01]  /*9300*/  IADD3 R2, P2, R13, 0xf0, RZ ;  /* 0x000000f00d027810 */ /* 0x000fe20007f5e0ff */
[----:B------:R-:W-:Y:S01]  /*9310*/  UMOV UR13, UR29 ;  /* 0x0000001d000d7c82 */ /* 0x000fe20008000000 */
[----:B------:R-:W-:Y:S01]  /*9320*/  R2UR UR58, R0 ;  /* 0x00000000003a72ca */ /* 0x000fe200000e0000 */
[----:B------:R-:W-:Y:S01]  /*9330*/  IMAD.U32 R0, RZ, RZ, UR11 ;  /* 0x0000000bff007e24 */ /* 0x000fe2000f8e00ff */
[----:B------:R-:W-:Y:S01]  /*9340*/  R2UR UR48, R2 ;  /* 0x00000000023072ca */ /* 0x000fe200000e0000 */
[--C-:B------:R-:W-:Y:S01]  /*9350*/  IMAD.X R3, RZ, RZ, R14.reuse, P2 ;  /* 0x000000ffff037224 */ /* 0x100fe200010e060e */
[----:B------:R-:W-:Y:S01]  /*9360*/  LEA.HI.X.SX32 R5, R6, R11, 0x1, P4 ;  /* 0x0000000b06057211 */ /* 0x000fe200020f0eff */
[----:B------:R-:W-:Y:S01]  /*9370*/  IMAD.X R6, RZ, RZ, R14, P3 ;  /* 0x000000ffff067224 */ /* 0x000fe200018e060e */
[----:B------:R-:W-:Y:S01]  /*9380*/  UMOV UR9, UR25 ;  /* 0x0000001900097c82 */ /* 0x000fe20008000000 */
[----:B------:R-:W-:Y:S01]  /*9390*/  UMOV UR11, UR27 ;  /* 0x0000001b000b7c82 */ /* 0x000fe20008000000 */
[----:B------:R-:W-:Y:S01]  /*93a0*/  R2UR UR49, R3 ;  /* 0x00000000033172ca */ /* 0x000fe200000e0000 */
[----:B------:R-:W-:Y:S01]  /*93b0*/  UMOV UR39, 0x10 ;  /* 0x0000001000277882 */ /* 0x000fe20000000000 */
[----:B------:R-:W-:Y:S01]  /*93c0*/  LEA.HI.X R5, R16, R0, R5, 0x2, P1 ;  /* 0x0000000010057211 */ /* 0x000fe200008f1405 */
[----:B------:R-:W-:Y:S01]  /*93d0*/  UMOV UR30, 0x0 ;  /* 0x00000000001e7882 */ /* 0x000fe20000000000 */
[----:B------:R-:W-:Y:S01]  /*93e0*/  R2UR UR55, R6 ;  /* 0x00000000063772ca */ /* 0x000fe200000e0000 */
[----:B------:R-:W-:Y:S01]  /*93f0*/  UMOV UR31, 0x10000000 ;  /* 0x10000000001f7882 */ /* 0x000fe20000000000 */
[----:B------:R-:W-:Y:S01]  /*9400*/  R2UR UR59, R5 ;  /* 0x00000000053b72ca */ /* 0x000fe200000e0000 */
[----:B------:R-:W-:Y:S01]  /*9410*/  IMAD.MOV.U32 R5, RZ, RZ, 0x12000 ;  /* 0x00012000ff057424 */ /* 0x000fe200078e00ff */
[----:B------:R-:W-:Y:S01]  /*9420*/  UMOV UR34, UR26 ;  /* 0x0000001a00227c82 */ /* 0x000fe20008000000 */
[----:B------:R-:W-:Y:S01]  /*9430*/  ISETP.GE.AND P1, PT, R4, R19, PT ;  /* 0x000000130400720c */ /* 0x000fe20003f26270 */
[----:B------:R-:W-:Y:S01]  /*9440*/  UMOV UR50, 0x40 ;  /* 0x0000004000327882 */ /* 0x000fe20000000000 */
        /* <DEDUP_REMOVED lines=8> */
[----:B------:R3:W-:Y:S01]  /*94d0*/  UTMALDG.4D [UR16], [UR48], desc[UR40] ;  /* 0x00002810300075b4 */ /* 0x0007e20008019000 */
[----:B------:R4:W-:Y:S01]  /*94e0*/  UTMALDG.4D [UR8], [UR48], desc[UR40] ;  /* 0x00002808300075b4 */ /* 0x0009e20008019000 */
[----:B--2---:R-:W-:-:S02]  /*94f0*/  UIADD3 UR24, UR32, 0x30000, URZ ;  /* 0x0003000020187890 */ /* 0x004fc4000fffe03f */
[----:B---3--:R-:W-:-:S07]  /*9500*/  UIADD3 UR16, UR32, 0x9000, URZ ;  /* 0x0000900020107890 */ /* 0x008fce000fffe03f */
[----:B------:R-:W-:Y:S01]  /*9510*/  UBLKCP.S.G [UR24], [UR58], UR39 ;  /* 0x000000183a0073ba */ /* 0x000fe20008000227 */
[----:B------:R2:W-:Y:S01]  /*9520*/  SYNCS.ARRIVE.TRANS64 RZ, [R8+URZ+0x36400], R5 ;  /* 0x0364000508ff79a7 */ /* 0x0005e2000800003f */
[----:B------:R-:W-:Y:S01]  /*9530*/  UMOV UR19, UR35 ;  /* 0x0000002300137c82 */ /* 0x000fe20008000000 */
[----:B------:R-:W-:Y:S01]  /*9540*/  UMOV UR20, UR36 ;  /* 0x0000002400147c82 */ /* 0x000fe20008000000 */
[----:B------:R-:W-:Y:S01]  /*9550*/  UMOV UR21, UR37 ;  /* 0x0000002500157c82 */ /* 0x000fe20008000000 */
[----:B------:R-:W-:Y:S01]  /*9560*/  UMOV UR18, UR26 ;  /* 0x0000001a00127c82 */ /* 0x000fe20008000000 */
[----:B------:R-:W-:Y:S01]  /*9570*/  UMOV UR17, UR33 ;  /* 0x0000002100117c82 */ /* 0x000fe20008000000 */
[----:B----4-:R-:W-:Y:S02]  /*9580*/  UIADD3 UR48, UR32, 0x3000, URZ ;  /* 0x0000300020307890 */ /* 0x010fe4000fffe03f */
[----:B------:R3:W-:Y:S01]  /*9590*/  UTMALDG.4D [UR32], [UR56], desc[UR30] ;  /* 0x00001e20380075b4 */ /* 0x0007e20008019000 */
[----:B------:R-:W-:-:S02]  /*95a0*/  UIADD3 UR40, UR32, 0x6000, URZ ;  /* 0x0000600020287890 */ /* 0x000fc4000fffe03f */
        /* <DEDUP_REMOVED lines=21> */
[----:B------:R-:W-:Y:S02]  /*9700*/  IMAD.MOV.U32 R10, RZ, RZ, 0x1 ;  /* 0x00000001ff0a7424 */ /* 0x000fe400078e00ff */
[----:B------:R-:W-:Y:S01]  /*9710*/  IMAD.MOV.U32 R23, RZ, RZ, R4 ;  /* 0x000000ffff177224 */ /* 0x000fe200078e0004 */
        /* <DEDUP_REMOVED lines=12> */
.L_x_5726:
[----:B-1----:R-:W-:-:S05]  /*97e0*/  IMAD.MOV.U32 R9, RZ, RZ, 0x1 ;  /* 0x00000001ff097424 */ /* 0x002fca00078e00ff */
[----:B------:R-:W-:-:S04]  /*97f0*/  SHF.L.U32 R9, R9, 0x1f, RZ ;  /* 0x0000001f09097819 */ /* 0x000fc800000006ff */
[----:B------:R-:W1:Y:S02]  /*9800*/  SYNCS.PHASECHK.TRANS64.TRYWAIT P1, [R8+URZ+0x36438], R9 ;  /* 0x03643809080075a7 */ /* 0x000e64000802017f */
[----:B-1----:R-:W-:Y:S05]  /*9810*/  @!P1 BRA `(.L_x_5718) ;  /* 0x00000018009c9947 */ /* 0x002fea0003800000 */
.L_x_5742:
[----:B------:R-:W-:Y:S05]  /*9820*/  @P0 BRA `(.L_x_5719) ;  /* 0x0000000000140947 */ /* 0x000fea0003800000 */
[----:B------:R-:W-:Y:S01]  /*9830*/  ISETP.NE.AND P1, PT, R22, RZ, PT ;  /* 0x000000ff1600720c */ /* 0x000fe20003f25270 */
[----:B------:R-:W-:-:S04]  /*9840*/  IMAD.MOV.U32 R3, RZ, RZ, 0x6100 ;  /* 0x00006100ff037424 */ /* 0x000fc800078e00ff */
[----:B------:R2:W-:Y:S08]  /*9850*/  SYNCS.ARRIVE.TRANS64 RZ, [R8+URZ+0x36430], R3 ;  /* 0x0364300308ff79a7 */ /* 0x0005f0000800003f */
[----:B------:R-:W-:Y:S05]  /*9860*/  @!P1 BRA `(.L_x_5719) ;  /* 0x0000000000049947 */ /* 0x000fea0003800000 */
[----:B------:R-:W-:Y:S01]  /*9870*/  BPT.TRAP 0x1 ;  /* 0x000000040000795c */ /* 0x000fe20000300000 */
.L_x_5719:
[----:B------:R-:W3:Y:S01]  /*9880*/  LDC.64 R16, c[0x0][0x728] ;  /* 0x0001ca00ff107b82 */ /* 0x000ee20000000a00 */
[----:B--2---:R-:W-:Y:S01]  /*9890*/  IMAD.SHL.U32 R3, R23, 0x40, RZ ;  /* 0x0000004017037824 */ /* 0x004fe200078e00ff */
[----:B------:R-:W-:Y:S01]  /*98a0*/  UMOV UR32, 0x0 ;  /* 0x0000000000207882 */ /* 0x000fe20000000000 */
[C---:B------:R-:W-:Y:S01]  /*98b0*/  VIADD R25, R8.reuse, 0x36430 ;  /* 0x0003643008197836 */ /* 0x040fe20000000000 */
[----:B------:R-:W-:Y:S01]  /*98c0*/  UMOV UR33, 0x14f00000 ;  /* 0x14f0000000217882 */ /* 0x000fe20000000000 */
[C---:B------:R-:W-:Y:S01]  /*98d0*/  VIADD R26, R8.reuse, 0x2a000 ;  /* 0x0002a000081a7836 */ /* 0x040fe20000000000 */
[C---:B------:R-:W-:Y:S01]  /*98e0*/  IADD3 R0, P1, R3.reuse, UR14, RZ ;  /* 0x0000000e03007c10 */ /* 0x040fe2000ff3e0ff */
[C---:B------:R-:W-:Y:S01]  /*98f0*/  VIADD R27, R8.reuse, 0x2c000 ;  /* 0x0002c000081b7836 */ /* 0x040fe20000000000 */
[----:B------:R-:W2:Y:S01]  /*9900*/  LDC.64 R6, c[0x0][0x198] ;  /* 0x00006600ff067b82 */ /* 0x000ea20000000a00 */
[C---:B------:R-:W-:Y:S01]  /*9910*/  R2UR UR27, R3.reuse ;  /* 0x00000000031b72ca */ /* 0x040fe200000e0000 */
[C---:B------:R-:W-:Y:S01]  /*9920*/  VIADD R28, R8.reuse, 0x2e000 ;  /* 0x0002e000081c7836 */ /* 0x040fe20000000000 */
        /* <DEDUP_REMOVED lines=24> */
[----:B------:R-:W-:Y:S01]  /*9ab0*/  UMOV UR11, UR27 ;  /* 0x0000001b000b7c82 */ /* 0x000fe20008000000 */
[----:B------:R-:W-:Y:S01]  /*9ac0*/  IADD3 R4, P1, R13, 0x1f0, RZ ;  /* 0x000001f00d047810 */ /* 0x000fe20007f3e0ff */
[----:B------:R-:W-:Y:S01]  /*9ad0*/  UMOV UR34, 0x10 ;  /* 0x0000001000227882 */ /* 0x000fe20000000000 */
[----:B------:R-:W-:Y:S01]  /*9ae0*/  SHF.L.U32 R7, R10, 0x1f, RZ ;  /* 0x0000001f0a077819 */ /* 0x000fe200000006ff */
[----:B------:R-:W-:Y:S01]  /*9af0*/  UMOV UR43, UR25 ;  /* 0x00000019002b7c82 */ /* 0x000fe20008000000 */
        /* <DEDUP_REMOVED lines=9> */
.L_x_5743:
[----:B------:R-:W-:Y:S05]  /*9b90*/  @P0 BRA `(.L_x_5721) ;  /* 0x0000000000140947 */ /* 0x000fea0003800000 */
[----:B------:R-:W-:Y:S01]  /*9ba0*/  ISETP.NE.AND P1, PT, R22, RZ, PT ;  /* 0x000000ff1600720c */ /* 0x000fe20003f25270 */
[----:B--2---:R-:W-:-:S04]  /*9bb0*/  IMAD.MOV.U32 R7, RZ, RZ, 0x6100 ;  /* 0x00006100ff077424 */ /* 0x004fc800078e00ff */
[----:B------:R3:W-:Y:S08]  /*9bc0*/  SYNCS.ARRIVE.TRANS64 RZ, [R8+URZ+0x36418], R7 ;  /* 0x0364180708ff79a7 */ /* 0x0007f0000800003f */
[----:B------:R-:W-:Y:S05]  /*9bd0*/  @!P1 BRA `(.L_x_5721) ;  /* 0x0000000000049947 */ /* 0x000fea0003800000 */
[----:B------:R-:W-:Y:S01]  /*9be0*/  BPT.TRAP 0x1 ;  /* 0x000000040000795c */ /* 0x000fe20000300000 */
.L_x_5721:
[----:B------:R-:W-:Y:S01]  /*9bf0*/  VIADD R18, R3, 0x40 ;  /* 0x0000004003127836 */ /* 0x000fe20000000000 */
[----:B------:R-:W-:Y:S01]  /*9c00*/  ULDC.64 UR8, c[0x0][0x700] ;  /* 0x0001c00000087ab9 */ /* 0x000fe20000000a00 */
[----:B------:R-:W-:Y:S01]  /*9c10*/  R2UR UR40, R8 ;  /* 0x00000000082872ca */ /* 0x000fe200000e0000 */
[----:B--23--:R-:W-:Y:S01]  /*9c20*/  IMAD.U32 R7, RZ, RZ, UR8 ;  /* 0x00000008ff077e24 */ /* 0x00cfe2000f8e00ff */
[----:B------:R-:W-:Y:S01]  /*9c30*/  UMOV UR32, 0x0 ;  /* 0x0000000000207882 */ /* 0x000fe20000000000 */
[C---:B------:R-:W-:Y:S01]  /*9c40*/  IADD3 R2, P1, R18.reuse, UR22, RZ ;  /* 0x0000001612027c10 */ /* 0x040fe2000ff3e0ff */
[----:B------:R-:W-:Y:S01]  /*9c50*/  VIADD R29, R18, UR7 ;  /* 0x00000007121d7c36 */ /* 0x000fe20008000000 */
[----:B------:R-:W-:Y:S01]  /*9c60*/  SHF.R.S32.HI R6, RZ, 0x1f, R18 ;  /* 0x0000001fff067819 */ /* 0x000fe20000011412 */
[----:B------:R-:W-:Y:S01]  /*9c70*/  UMOV UR33, 0x14f00000 ;  /* 0x14f0000000217882 */ /* 0x000fe20000000000 */
[----:B------:R-:W-:Y:S01]  /*9c80*/  LEA R0, P2, R2, R7, 0x2 ;  /* 0x0000000702007211 */ /* 0x000fe200078410ff */
[----:B------:R-:W-:Y:S01]  /*9c90*/  UMOV UR18, URZ ;  /* 0x0000003f00127c82 */ /* 0x000fe20008000000 */
[----:B------:R-:W-:Y:S01]  /*9ca0*/  R2UR UR19, R29 ;  /* 0x000000001d1372ca */ /* 0x000fe200000e0000 */
[----:B------:R-:W-:Y:S01]  /*9cb0*/  IMAD.X R3, R6, 0x1, R11, P1 ;  /* 0x0000000106037824 */ /* 0x000fe200008e060b */
[----:B------:R-:W-:Y:S01]  /*9cc0*/  R2UR UR42, R0 ;  /* 0x00000000002a72ca */ /* 0x000fe200000e0000 */
[----:B------:R-:W-:Y:S01]  /*9cd0*/  IMAD.U32 R0, RZ, RZ, UR9 ;  /* 0x00000009ff007e24 */ /* 0x000fe2000f8e00ff */
        /* <DEDUP_REMOVED lines=32> */
.L_x_5744:
        /* <DEDUP_REMOVED lines=8> */
.L_x_5723:
        /* <DEDUP_REMOVED lines=37> */
.L_x_5746:
[----:B------:R-:W-:Y:S05]  /*a1b0*/  @P0 BRA `(.L_x_5725) ;  /* 0x0000000000140947 */ /* 0x000fea0003800000 */
[----:B------:R-:W-:Y:S01]  /*a1c0*/  ISETP.NE.AND P1, PT, R22, RZ, PT ;  /* 0x000000ff1600720c */ /* 0x000fe20003f25270 */
[----:B--2---:R-:W-:-:S04]  /*a1d0*/  IMAD.MOV.U32 R5, RZ, RZ, 0x6100 ;  /* 0x00006100ff057424 */ /* 0x004fc800078e00ff */
[----:B------:R3:W-:Y:S08]  /*a1e0*/  SYNCS.ARRIVE.TRANS64 RZ, [R8+URZ+0x36410], R5 ;  /* 0x0364100508ff79a7 */ /* 0x0007f0000800003f */
[----:B------:R-:W-:Y:S05]  /*a1f0*/  @!P1 BRA `(.L_x_5725) ;  /* 0x0000000000049947 */ /* 0x000fea0003800000 */
[----:B------:R-:W-:Y:S01]  /*a200*/  BPT.TRAP 0x1 ;  /* 0x000000040000795c */ /* 0x000fe20000300000 */
.L_x_5725:
        /* <DEDUP_REMOVED lines=19> */
[----:B------:R-:W-:Y:S01]  /*a340*/  IMAD.U32 R4, RZ, RZ, UR19 ;  /* 0x00000013ff047e24 */ /* 0x000fe2000f8e00ff */
[----:B------:R-:W-:Y:S02]  /*a350*/  UIADD3 UR19, UR19, UR7, URZ ;  /* 0x0000000713137290 */ /* 0x000fe4000fffe03f */
[----:B------:R-:W-:Y:S01]  /*a360*/  UIADD3 UR24, UR40, 0x22000, URZ ;  /* 0x0002200028187890 */ /* 0x000fe2000fffe03f */
[----:B------:R-:W-:Y:S01]  /*a370*/  PLOP3.LUT P1, PT, PT, PT, UP0, 0x80, 0x0 ;  /* 0x000000000000781c */ /* 0x000fe20003f2f008 */
[----:B------:R-:W-:Y:S01]  /*a380*/  IMAD.U32 R6, RZ, RZ, UR8 ;  /* 0x00000008ff067e24 */ /* 0x000fe2000f8e00ff */
[----:B------:R-:W-:-:S02]  /*a390*/  UIADD3 UR8, UR40, 0x20000, URZ ;  /* 0x0002000028087890 */ /* 0x000fc4000fffe03f */
[----:B--23--:R-:W-:Y:S01]  /*a3a0*/  LEA.HI.X.SX32 R5, R4, R11, 0x1, P1 ;  /* 0x0000000b04057211 */ /* 0x00cfe200008f0eff */
[----:B------:R-:W-:Y:S01]  /*a3b0*/  UIADD3 UR40, UR40, 0x30000, URZ ;  /* 0x0003000028287890 */ /* 0x000fe2000fffe03f */
[----:B------:R-:W-:Y:S01]  /*a3c0*/  LEA R4, P1, R6, R7, 0x2 ;  /* 0x0000000706047211 */ /* 0x000fe200078210ff */
[----:B------:R-:W-:Y:S01]  /*a3d0*/  UMOV UR9, UR17 ;  /* 0x0000001100097c82 */ /* 0x000fe20008000000 */
[----:B------:R-:W-:Y:S01]  /*a3e0*/  UMOV UR11, UR19 ;  /* 0x00000013000b7c82 */ /* 0x000fe20008000000 */
[----:B------:R-:W-:Y:S01]  /*a3f0*/  UMOV UR26, 0x80 ;  /* 0x00000080001a7882 */ /* 0x000fe20000000000 */
[----:B------:R-:W-:Y:S01]  /*a400*/  R2UR UR42, R4 ;  /* 0x00000000042a72ca */ /* 0x000fe200000e0000 */
[----:B------:R-:W-:Y:S01]  /*a410*/  UMOV UR25, UR17 ;  /* 0x0000001100197c82 */ /* 0x000fe20008000000 */
[----:B------:R-:W-:Y:S01]  /*a420*/  LEA.HI.X R4, R6, R0, R5, 0x2, P1 ;  /* 0x0000000006047211 */ /* 0x000fe200008f1405 */
[----:B------:R2:W-:Y:S01]  /*a430*/  UTMALDG.4D [UR16], [UR30], desc[UR32] ;  /* 0x000020101e0075b4 */ /* 0x0005e20008019000 */
[----:B------:R-:W-:Y:S01]  /*a440*/  ISETP.NE.AND P1, PT, R24, RZ, PT ;  /* 0x000000ff1800720c */ /* 0x000fe20003f25270 */
[----:B------:R-:W-:Y:S01]  /*a450*/  UMOV UR27, UR19 ;  /* 0x00000013001b7c82 */ /* 0x000fe20008000000 */
[----:B------:R-:W-:Y:S01]  /*a460*/  R2UR UR43, R4 ;  /* 0x00000000042b72ca */ /* 0x000fe200000e0000 */
[----:B------:R-:W-:Y:S01]  /*a470*/  UMOV UR41, UR17 ;  /* 0x0000001100297c82 */ /* 0x000fe20008000000 */
[----:B------:R-:W-:Y:S01]  /*a480*/  UMOV UR39, 0x10 ;  /* 0x0000001000277882 */ /* 0x000fe20000000000 */
[----:B------:R2:W-:Y:S01]  /*a490*/  UTMALDG.4D [UR8], [UR30], desc[UR32] ;  /* 0x000020081e0075b4 */ /* 0x0005e20008019000 */
[----:B------:R2:W-:Y:S09]  /*a4a0*/  UTMALDG.4D [UR24], [UR30], desc[UR32] ;  /* 0x000020181e0075b4 */ /* 0x0005f20008019000 */
[----:B------:R2:W-:Y:S02]  /*a4b0*/  UBLKCP.S.G [UR40], [UR42], UR39 ;  /* 0x000000282a0073ba */ /* 0x0005e40008000227 */
[----:B--2---:R-:W-:Y:S05]  /*a4c0*/  @P1 BRA `(.L_x_5726) ;  /* 0xfffffff000c41947 */ /* 0x004fea000383ffff */
.L_x_5717:
[----:B------:R-:W-:Y:S01]  /*a4d0*/  ISETP.NE.AND P1, PT, R21, RZ, PT ;  /* 0x000000ff1500720c */ /* 0x000fe20003f25270 */
[----:B------:R-:W-:Y:S02]  /*a4e0*/  IMAD.MOV.U32 R4, RZ, RZ, R19 ;  /* 0x000000ffff047224 */ /* 0x000fe400078e0013 */
[----:B------:R-:W-:-:S10]  /*a4f0*/  IMAD.MOV.U32 R5, RZ, RZ, 0x1 ;  /* 0x00000001ff057424 */ /* 0x000fd400078e00ff */
[----:B------:R-:W-:Y:S05]  /*a500*/  @!P1 BRA `(.L_x_5716) ;  /* 0x00000004008c9947 */ /* 0x000fea0003800000 */
[----:B------:R-:W2:Y:S02]  /*a510*/  SYNCS.PHASECHK.TRANS64.TRYWAIT P1, [R8+URZ+0x36438], R9 ;  /* 0x03643809080075a7 */ /* 0x000ea4000802017f */
[----:B--2---:R-:W-:Y:S05]  /*a520*/  @!P1 BRA `(.L_x_5727) ;  /* 0x0000000c00b89947 */ /* 0x004fea0003800000 */
.L_x_5747:
[----:B------:R-:W-:Y:S05]  /*a530*/  @P0 BRA `(.L_x_5728) ;  /* 0x0000000000140947 */ /* 0x000fea0003800000 */
[----:B------:R-:W-:Y:S01]  /*a540*/  ISETP.NE.AND P1, PT, R22, RZ, PT ;  /* 0x000000ff1600720c */ /* 0x000fe20003f25270 */
[----:B------:R-:W-:-:S04]  /*a550*/  IMAD.MOV.U32 R5, RZ, RZ, 0x6100 ;  /* 0x00006100ff057424 */ /* 0x000fc800078e00ff */
[----:B------:R3:W-:Y:S08]  /*a560*/  SYNCS.ARRIVE.TRANS64 RZ, [R8+URZ+0x36430], R5 ;  /* 0x0364300508ff79a7 */ /* 0x0007f0000800003f */
[----:B------:R-:W-:Y:S05]  /*a570*/  @!P1 BRA `(.L_x_5728) ;  /* 0x0000000000049947 */ /* 0x000fea0003800000 */
[----:B------:R-:W-:Y:S01]  /*a580*/  BPT.TRAP 0x1 ;  /* 0x000000040000795c */ /* 0x000fe20000300000 */
.L_x_5728:
[----:B---3--:R-:W3:Y:S01]  /*a590*/  LDC.64 R4, c[0x0][0x728] ;  /* 0x0001ca00ff047b82 */ /* 0x008ee20000000a00 */
[----:B------:R-:W-:Y:S01]  /*a5a0*/  IMAD.SHL.U32 R23, R23, 0x40, RZ ;  /* 0x0000004017177824 */ /* 0x000fe200078e00ff */
[----:B------:R-:W-:Y:S01]  /*a5b0*/  R2UR UR24, R8 ;  /* 0x00000000081872ca */ /* 0x000fe200000e0000 */
[----:B------:R-:W-:Y:S01]  /*a5c0*/  UMOV UR32, 0x0 ;  /* 0x0000000000207882 */ /* 0x000fe20000000000 */
[----:B------:R-:W-:Y:S01]  /*a5d0*/  UMOV UR33, 0x14f00000 ;  /* 0x14f0000000217882 */ /* 0x000fe20000000000 */
[----:B------:R-:W-:Y:S01]  /*a5e0*/  UMOV UR18, URZ ;  /* 0x0000003f00127c82 */ /* 0x000fe20008000000 */
[C---:B------:R-:W-:Y:S01]  /*a5f0*/  IADD3 R6, P1, R23.reuse, UR14, RZ ;  /* 0x0000000e17067c10 */ /* 0x040fe2000ff3e0ff */
        /* <DEDUP_REMOVED lines=13> */
[C---:B---3--:R-:W-:Y:S01]  /*a6d0*/  LEA R4, P2, R6.reuse, R4, 0x2 ;  /* 0x0000000406047211 */ /* 0x048fe200078410ff */
        /* <DEDUP_REMOVED lines=21> */
.L_x_5748:
[----:B-1----:R-:W-:Y:S01]  /*a830*/  IMAD.MOV.U32 R5, RZ, RZ, RZ ;  /* 0x000000ffff057224 */ /* 0x002fe200078e00ff */
[----:B------:R-:W-:Y:S06]  /*a840*/  @P0 BRA `(.L_x_5730) ;  /* 0x0000000000140947 */ /* 0x000fec0003800000 */
[----:B------:R-:W-:Y:S01]  /*a850*/  ISETP.NE.AND P1, PT, R22, RZ, PT ;  /* 0x000000ff1600720c */ /* 0x000fe20003f25270 */
[----:B------:R-:W-:-:S04]  /*a860*/  IMAD.MOV.U32 R9, RZ, RZ, 0x6100 ;  /* 0x00006100ff097424 */ /* 0x000fc800078e00ff */
[----:B------:R1:W-:Y:S08]  /*a870*/  SYNCS.ARRIVE.TRANS64 RZ, [R8+URZ+0x36418], R9 ;  /* 0x0364180908ff79a7 */ /* 0x0003f0000800003f */
[----:B------:R-:W-:Y:S05]  /*a880*/  @!P1 BRA `(.L_x_5730) ;  /* 0x0000000000049947 */ /* 0x000fea0003800000 */
[----:B------:R-:W-:Y:S01]  /*a890*/  BPT.TRAP 0x1 ;  /* 0x000000040000795c */ /* 0x000fe20000300000 */
.L_x_5730:
        /* <DEDUP_REMOVED lines=17> */
[----:B------:R-:W-:Y:S01]  /*a9b0*/  IMAD.U32 R4, RZ, RZ, UR19 ;  /* 0x00000013ff047e24 */ /* 0x000fe2000f8e00ff */
[----:B------:R-:W-:Y:S02]  /*a9c0*/  UIADD3 UR17, UR40, 0x36418, URZ ;  /* 0x0003641828117890 */ /* 0x000fe4000fffe03f */
[----:B------:R-:W-:Y:S01]  /*a9d0*/  UIADD3 UR19, UR19, UR7, URZ ;  /* 0x0000000713137290 */ /* 0x000fe2000fffe03f */
[----:B------:R-:W-:Y:S01]  /*a9e0*/  PLOP3.LUT P1, PT, PT, PT, UP0, 0x80, 0x0 ;  /* 0x000000000000781c */ /* 0x000fe20003f2f008 */
[----:B------:R-:W-:Y:S01]  /*a9f0*/  UIADD3 UR24, UR40, 0x28000, URZ ;  /* 0x0002800028187890 */ /* 0x000fe2000fffe03f */
[----:B------:R-:W-:Y:S02]  /*aa00*/  UMOV UR34, 0x10 ;  /* 0x0000001000227882 */ /* 0x000fe40000000000 */
[----:B------:R-:W-:Y:S01]  /*aa10*/  LEA.HI.X.SX32 R11, R4, R11, 0x1, P1 ;  /* 0x0000000b040b7211 */ /* 0x000fe200008f0eff */
[----:B------:R-:W-:Y:S01]  /*aa20*/  IMAD.U32 R4, RZ, RZ, UR8 ;  /* 0x00000008ff047e24 */ /* 0x000fe2000f8e00ff */
[----:B------:R-:W-:-:S02]  /*aa30*/  UIADD3 UR8, UR40, 0x26000, URZ ;  /* 0x0002600028087890 */ /* 0x000fc4000fffe03f */
[----:B------:R-:W-:Y:S01]  /*aa40*/  UIADD3 UR40, UR40, 0x30100, URZ ;  /* 0x0003010028287890 */ /* 0x000fe2000fffe03f */
[----:B------:R2:W-:Y:S01]  /*aa50*/  UTMALDG.4D [UR16], [UR30], desc[UR32] ;  /* 0x000020101e0075b4 */ /* 0x0005e20008019000 */
[C---:B------:R-:W-:Y:S01]  /*aa60*/  LEA R7, P1, R4.reuse, R7, 0x2 ;  /* 0x0000000704077211 */ /* 0x040fe200078210ff */
[----:B------:R-:W-:Y:S01]  /*aa70*/  UMOV UR9, UR17 ;  /* 0x0000001100097c82 */ /* 0x000fe20008000000 */
[----:B------:R-:W-:Y:S01]  /*aa80*/  UMOV UR11, UR19 ;  /* 0x00000013000b7c82 */ /* 0x000fe20008000000 */
[----:B------:R-:W-:Y:S01]  /*aa90*/  UMOV UR25, UR17 ;  /* 0x0000001100197c82 */ /* 0x000fe20008000000 */
[----:B------:R-:W-:Y:S01]  /*aaa0*/  LEA.HI.X R0, R4, R0, R11, 0x2, P1 ;  /* 0x0000000004007211 */ /* 0x000fe200008f140b */
[----:B------:R-:W-:Y:S01]  /*aab0*/  UMOV UR27, UR19 ;  /* 0x00000013001b7c82 */ /* 0x000fe20008000000 */
[----:B------:R-:W-:Y:S01]  /*aac0*/  R2UR UR42, R7 ;  /* 0x00000000072a72ca */ /* 0x000fe200000e0000 */
[----:B------:R-:W-:Y:S01]  /*aad0*/  UMOV UR41, UR17 ;  /* 0x0000001100297c82 */ /* 0x000fe20008000000 */
[----:B------:R-:W-:Y:S01]  /*aae0*/  R2UR UR43, R0 ;  /* 0x00000000002b72ca */ /* 0x000fe200000e0000 */
[----:B------:R2:W-:Y:S01]  /*aaf0*/  UTMALDG.4D [UR8], [UR30], desc[UR32] ;  /* 0x000020081e0075b4 */ /* 0x0005e20008019000 */
[----:B------:R-:W-:Y:S01]  /*ab00*/  IMAD.MOV.U32 R4, RZ, RZ, R19 ;  /* 0x000000ffff047224 */ /* 0x000fe200078e0013 */
[----:B------:R2:W-:Y:S10]  /*ab10*/  UTMALDG.4D [UR24], [UR30], desc[UR32] ;  /* 0x000020181e0075b4 */ /* 0x0005f40008019000 */
[----:B------:R2:W-:Y:S02]  /*ab20*/  UBLKCP.S.G [UR40], [UR42], UR34 ;  /* 0x000000282a0073ba */ /* 0x0005e40008000222 */
[----:B--2---:R-:W-:Y:S01]  /*ab30*/  NOP ;  /* 0x0000000000007918 */ /* 0x004fe20000000000 */
.L_x_5716:
[----:B------:R-:W-:-:S04]  /*ab40*/  SHF.L.U32 R3, R5, 0x1f, RZ ;  /* 0x0000001f05037819 */ /* 0x000fc800000006ff */
[----:B------:R-:W2:Y:S02]  /*ab50*/  SYNCS.PHASECHK.TRANS64.TRYWAIT P1, [R8+URZ+0x36438], R3 ;  /* 0x03643803080075a7 */ /* 0x000ea4000802017f */
[----:B--2---:R-:W-:Y:S05]  /*ab60*/  @!P1 BRA `(.L_x_5731) ;  /* 0x0000000800509947 */ /* 0x004fea0003800000 */
.L_x_5749:
[----:B------:R-:W-:Y:S05]  /*ab70*/  @P0 BRA `(.L_x_5732) ;  /* 0x0000000000180947 */ /* 0x000fea0003800000 */
[----:B------:R-:W3:Y:S01]  /*ab80*/  S2R R0, SR_TID.X ;  /* 0x0000000000007919 */ /* 0x000ee20000002100 */
[----:B--2---:R-:W-:-:S04]  /*ab90*/  IMAD.MOV.U32 R3, RZ, RZ, 0x6100 ;  /* 0x00006100ff037424 */ /* 0x004fc800078e00ff */
[----:B------:R4:W-:Y:S01]  /*aba0*/  SYNCS.ARRIVE.TRANS64 RZ, [R8+URZ+0x36430], R3 ;  /* 0x0364300308ff79a7 */ /* 0x0009e2000800003f */
[----:B---3--:R-:W-:-:S13]  /*abb0*/  LOP3.LUT P0, RZ, R0, 0x1f, RZ, 0xc0, !PT ;  /* 0x0000001f00ff7812 */ /* 0x008fda000780c0ff */
[----:B----4-:R-:W-:Y:S05]  /*abc0*/  @!P0 BRA `(.L_x_5732) ;  /* 0x0000000000048947 */ /* 0x010fea0003800000 */
[----:B------:R-:W-:Y:S01]  /*abd0*/  BPT.TRAP 0x1 ;  /* 0x000000040000795c */ /* 0x000fe20000300000 */
.L_x_5732:
        /* <DEDUP_REMOVED lines=22> */
[----:B--2---:R-:W-:Y:S01]  /*ad40*/  SEL R3, RZ, 0x1, P0 ;  /* 0x00000001ff037807 */ /* 0x004fe20000000000 */
        /* <DEDUP_REMOVED lines=20> */
[----:B--2---:R-:W-:Y:S01]  /*ae90*/  NOP ;  /* 0x0000000000007918 */ /* 0x004fe20000000000 */
.L_x_5713:
[----:B------:R-:W-:Y:S05]  /*aea0*/  BSYNC B0 ;  /* 0x0000000000007941 */ /* 0x000fea0003800000 */
.L_x_5708:
[----:B------:R-:W-:-:S03]  /*aeb0*/  UMOV UR8, 0xffffffff ;  /* 0xffffffff00087882 */ /* 0x000fc60000000000 */
[----:B------:R-:W-:Y:S05]  /*aec0*/  BRA.DIV UR8, `(.L_x_5733) ;  /* 0x00000006088c7947 */ /* 0x000fea000b800000 */
[----:B------:R-:W-:-:S13]  /*aed0*/  ELECT P6, URZ, PT ;  /* 0x00000000003f782f */ /* 0x000fda00038c0000 */
.L_x_5752:
[----:B------:R-:W-:Y:S05]  /*aee0*/  @!P6 BRA `(.L_x_5584) ;  /* 0x000000000074e947 */ /* 0x000fea0003800000 */
[----:B------:R-:W-:-:S06]  /*aef0*/  ULOP3.LUT UR8, UR38, 0x2, URZ, 0xfc, !UPT ;  /* 0x0000000226087892 */ /* 0x000fcc000f8efc3f */
[----:B------:R-:W-:-:S05]  /*af00*/  IMAD.U32 R0, RZ, RZ, UR8 ;  /* 0x00000008ff007e24 */ /* 0x000fca000f8e00ff */
[----:B------:R-:W-:-:S13]  /*af10*/  ISETP.NE.AND P2, PT, R0, 0x3, PT ;  /* 0x000000030000780c */ /* 0x000fda0003f45270 */
[----:B------:R-:W-:Y:S05]  /*af20*/  @!P2 BRA `(.L_x_5734) ;  /* 0x000000000004a947 */ /* 0x000fea0003800000 */
[----:B---3--:R-:W-:Y:S01]  /*af30*/  BPT.TRAP 0x1 ;  /* 0x000000040000795c */ /* 0x008fe20000300000 */
.L_x_5734:
[----:B------:R-:W2:Y:S01]  /*af40*/  S2R R3, SR_CgaCtaId ;  /* 0x0000000000037919 */ /* 0x000ea20000008800 */
[----:B------:R-:W-:-:S04]  /*af50*/  MOV R0, 0x400 ;  /* 0x0000040000007802 */ /* 0x000fc80000000f00 */
[----:B--2---:R-:W-:Y:S02]  /*af60*/  LEA R4, R3, R0, 0x18 ;  /* 0x0000000003047211 */ /* 0x004fe400078ec0ff */
[----:B------:R-:W-:-:S03]  /*af70*/  SHF.L.U32 R0, R10, 0x1f, RZ ;  /* 0x0000001f0a007819 */ /* 0x000fc600000006ff */
[----:B------:R-:W-:-:S04]  /*af80*/  VIADD R3, R4, 0x36420 ;  /* 0x0003642004037836 */ /* 0x000fc80000000000 */
[C---:B-1----:R-:W-:Y:S02]  /*af90*/  IMAD R9, R20.reuse, 0x8, R3 ;  /* 0x0000000814097824 */ /* 0x042fe400078e0203 */
        /* <DEDUP_REMOVED lines=9> */
.L_x_5753:
[----:B------:R-:W2:Y:S02]  /*b030*/  SYNCS.PHASECHK.TRANS64.TRYWAIT P0, [R3+URZ], R2 ;  /* 0x00000002030075a7 */ /* 0x000ea4000800017f */
[----:B--2---:R-:W-:Y:S05]  /*b040*/  @!P0 BRA `(.L_x_5736) ;  /* 0x0000000400608947 */ /* 0x004fea0003800000 */
.L_x_5754:
[----:B------:R-:W-:Y:S05]  /*b050*/  @!P2 BRA `(.L_x_5737) ;  /* 0x000000000004a947 */ /* 0x000fea0003800000 */
[----:B---3--:R-:W-:Y:S01]  /*b060*/  BPT.TRAP 0x1 ;  /* 0x000000040000795c */ /* 0x008fe20000300000 */
.L_x_5737:
[----:B------:R-:W-:-:S07]  /*b070*/  SHF.L.U32 R5, R5, 0x1f, RZ ;  /* 0x0000001f05057819 */ /* 0x000fce00000006ff */
.L_x_5738:
[----:B----4-:R4:W1:Y:S02]  /*b080*/  SYNCS.PHASECHK.TRANS64.TRYWAIT P0, [R4+URZ+0x36438], R5 ;  /* 0x03643805040075a7 */ /* 0x010864000800017f */
[----:B-1----:R-:W-:Y:S05]  /*b090*/  @!P0 NANOSLEEP.SYNCS 0x989680 ;  /* 0x009896800000895d */ /* 0x002fea0003900000 */
[----:B------:R-:W1:Y:S02]  /*b0a0*/  @!P0 SYNCS.PHASECHK.TRANS64 P0, [R4+URZ+0x36438], R5 ;  /* 0x03643805040085a7 */ /* 0x000e64000800007f */
[----:B-1----:R-:W-:Y:S05]  /*b0b0*/  @!P0 BRA `(.L_x_5738) ;  /* 0xfffffffc00f08947 */ /* 0x002fea000383ffff */
.L_x_5584:
[----:B---3--:R-:W-:Y:S05]  /*b0c0*/  BSYNC B6 ;  /* 0x0000000000067941 */ /* 0x008fea0003800000 */
.L_x_5578:
[----:B------:R-:W-:Y:S05]  /*b0d0*/  EXIT ;  /* 0x000000000000794d */ /* 0x000fea0003800000 */
.L_x_5595:
[----:B------:R-:W-:Y:S02]  /*b0e0*/  IMAD.MOV.U32 R12, RZ, RZ, RZ ;  /* 0x000000ffff0c7224 */ /* 0x000fe400078e00ff */
[----:B------:R-:W-:Y:S02]  /*b0f0*/  IMAD.MOV.U32 R11, RZ, RZ, 0x1f ;  /* 0x0000001fff0b7424 */ /* 0x000fe400078e00ff */
[----:B------:R-:W-:-:S07]  /*b100*/  IMAD.MOV.U32 R15, RZ, RZ, -0x1 ;  /* 0xffffffffff0f7424 */ /* 0x000fce00078e00ff */
[----:B------:R-:W-:Y:S05]  /*b110*/  WARPSYNC.COLLECTIVE R15, `(.L_x_5739) ;  /* 0x000000000f087348 */ /* 0x000fea0003c00000 */
[----:B------:R1:W2:Y:S02]  /*b120*/  SHFL.IDX P6, R14, R13, R12, R11 ;  /* 0x0000000c0d0e7389 */ /* 0x0002a400000c000b */
[----:B-12---:R-:W-:Y:S01]  /*b130*/  ENDCOLLECTIVE ;  /* 0x000000000000791b */ /* 0x006fe20003800000 */
.L_x_5739:
[----:B------:R-:W-:Y:S05]  /*b140*/  BRA `(.L_x_5740) ;  /* 0xffffff6000a87947 */ /* 0x000fea000383ffff */
.L_x_5597:
[----:B--2---:R2:W3:Y:S02]  /*b150*/  SYNCS.PHASECHK.TRANS64.TRYWAIT P0, [R154+URZ+0x36400], R11 ;  /* 0x0364000b9a0075a7 */ /* 0x0044e4000800017f */
[----:B---3--:R-:W-:Y:S05]  /*b160*/  @!P0 NANOSLEEP.SYNCS 0x989680 ;  /* 0x009896800000895d */ /* 0x008fea0003900000 */
[----:B------:R-:W3:Y:S02]  /*b170*/  @!P0 SYNCS.PHASECHK.TRANS64 P0, [R154+URZ+0x36400], R11 ;  /* 0x0364000b9a0085a7 */ /* 0x000ee4000800007f */
[----:B---3--:R-:W-:Y:S05]  /*b180*/  @!P0 BRA `(.L_x_5597) ;  /* 0xfffffffc00f08947 */ /* 0x008fea000383ffff */
[----:B------:R-:W-:Y:S05]  /*b190*/  BRA `(.L_x_5596) ;  /* 0xffffff6000e07947 */ /* 0x000fea000383ffff */
.L_x_5601:
[----:B--2---:R2:W3:Y:S02]  /*b1a0*/  SYNCS.PHASECHK.TRANS64.TRYWAIT P1, [R3+URZ+0x36410], R12 ;  /* 0x0364100c030075a7 */ /* 0x0044e4000802017f */
[----:B---3--:R-:W-:Y:S05]  /*b1b0*/  @!P1 NANOSLEEP.SYNCS 0x989680 ;  /* 0x009896800000995d */ /* 0x008fea0003900000 */
[----:B------:R-:W3:Y:S02]  /*b1c0*/  @!P1 SYNCS.PHASECHK.TRANS64 P1, [R3+URZ+0x36410], R12 ;  /* 0x0364100c030095a7 */ /* 0x000ee4000802007f */
[----:B---3--:R-:W-:Y:S05]  /*b1d0*/  @!P1 BRA `(.L_x_5601) ;  /* 0xfffffffc00f09947 */ /* 0x008fea000383ffff */
[----:B------:R-:W-:Y:S05]  /*b1e0*/  BRA `(.L_x_5600) ;  /* 0xffffff6800a87947 */ /* 0x000fea000383ffff */
.L_x_5605:
[----:B------:R1:W1:Y:S02]  /*b1f0*/  SYNCS.PHASECHK.TRANS64.TRYWAIT P1, [R154+URZ+0x36430], R13 ;  /* 0x0364300d9a0075a7 */ /* 0x000264000802017f */
[----:B-1----:R-:W-:Y:S05]  /*b200*/  @!P1 NANOSLEEP.SYNCS 0x989680 ;  /* 0x009896800000995d */ /* 0x002fea0003900000 */
[----:B------:R-:W1:Y:S02]  /*b210*/  @!P1 SYNCS.PHASECHK.TRANS64 P1, [R154+URZ+0x36430], R13 ;  /* 0x0364300d9a0095a7 */ /* 0x000e64000802007f */
[----:B-1----:R-:W-:Y:S05]  /*b220*/  @!P1 BRA `(.L_x_5605) ;  /* 0xfffffffc00f09947 */ /* 0x002fea000383ffff */
[----:B------:R-:W-:Y:S05]  /*b230*/  BRA `(.L_x_5604) ;  /* 0xffffff70004c7947 */ /* 0x000fea000383ffff */
.L_x_5714:
[----:B-1----:R1:W2:Y:S02]  /*b240*/  SYNCS.PHASECHK.TRANS64.TRYWAIT P1, [R8+URZ+0x36420], R9 ;  /* 0x03642009080075a7 */ /* 0x0022a4000802017f */
[----:B--2---:R-:W-:Y:S05]  /*b250*/  @!P1 NANOSLEEP.SYNCS 0x989680 ;  /* 0x009896800000995d */ /* 0x004fea0003900000 */
[----:B------:R-:W2:Y:S02]  /*b260*/  @!P1 SYNCS.PHASECHK.TRANS64 P1, [R8+URZ+0x36420], R9 ;  /* 0x03642009080095a7 */ /* 0x000ea4000802007f */
[----:B--2---:R-:W-:Y:S05]  /*b270*/  @!P1 BRA `(.L_x_5714) ;  /* 0xfffffffc00f09947 */ /* 0x004fea000383ffff */
[----:B------:R-:W-:Y:S05]  /*b280*/  BRA `(.L_x_5741) ;  /* 0xffffffdc00607947 */ /* 0x000fea000383ffff */
.L_x_5718:
[----:B-1----:R1:W2:Y:S02]  /*b290*/  SYNCS.PHASECHK.TRANS64.TRYWAIT P1, [R8+URZ+0x36438], R9 ;  /* 0x03643809080075a7 */ /* 0x0022a4000802017f */
[----:B--2---:R-:W-:Y:S05]  /*b2a0*/  @!P1 NANOSLEEP.SYNCS 0x989680 ;  /* 0x009896800000995d */ /* 0x004fea0003900000 */
[----:B------:R-:W2:Y:S02]  /*b2b0*/  @!P1 SYNCS.PHASECHK.TRANS64 P1, [R8+URZ+0x36438], R9 ;  /* 0x03643809080095a7 */ /* 0x000ea4000802007f */
[----:B--2---:R-:W-:Y:S05]  /*b2c0*/  @!P1 BRA `(.L_x_5718) ;  /* 0xfffffffc00f09947 */ /* 0x004fea000383ffff */
[----:B------:R-:W-:Y:S05]  /*b2d0*/  BRA `(.L_x_5742) ;  /* 0xffffffe400507947 */ /* 0x000fea000383ffff */
.L_x_5720:
[----:B--2---:R2:W3:Y:S02]  /*b2e0*/  SYNCS.PHASECHK.TRANS64.TRYWAIT P1, [R8+URZ+0x36428], R7 ;  /* 0x03642807080075a7 */ /* 0x0044e4000802017f */
[----:B---3--:R-:W-:Y:S05]  /*b2f0*/  @!P1 NANOSLEEP.SYNCS 0x989680 ;  /* 0x009896800000995d */ /* 0x008fea0003900000 */
[----:B------:R-:W3:Y:S02]  /*b300*/  @!P1 SYNCS.PHASECHK.TRANS64 P1, [R8+URZ+0x36428], R7 ;  /* 0x03642807080095a7 */ /* 0x000ee4000802007f */
[----:B---3--:R-:W-:Y:S05]  /*b310*/  @!P1 BRA `(.L_x_5720) ;  /* 0xfffffffc00f09947 */ /* 0x008fea000383ffff */
[----:B------:R-:W-:Y:S05]  /*b320*/  BRA `(.L_x_5743) ;  /* 0xffffffe800187947 */ /* 0x000fea000383ffff */
.L_x_5722:
        /* <DEDUP_REMOVED lines=8> */
.L_x_5724:
[----:B------:R-:W-:-:S07]  /*b3b0*/  SHF.L.U32 R5, R10, 0x1f, RZ ;  /* 0x0000001f0a057819 */ /* 0x000fce00000006ff */
.L_x_5745:
[----:B--2---:R2:W3:Y:S02]  /*b3c0*/  SYNCS.PHASECHK.TRANS64.TRYWAIT P1, [R8+URZ+0x36420], R5 ;  /* 0x03642005080075a7 */ /* 0x0044e4000802017f */
[----:B---3--:R-:W-:Y:S05]  /*b3d0*/  @!P1 NANOSLEEP.SYNCS 0x989680 ;  /* 0x009896800000995d */ /* 0x008fea0003900000 */
[----:B------:R-:W3:Y:S02]  /*b3e0*/  @!P1 SYNCS.PHASECHK.TRANS64 P1, [R8+URZ+0x36420], R5 ;  /* 0x03642005080095a7 */ /* 0x000ee4000802007f */
[----:B---3--:R-:W-:Y:S05]  /*b3f0*/  @!P1 BRA `(.L_x_5745) ;  /* 0xfffffffc00f09947 */ /* 0x008fea000383ffff */
[----:B------:R-:W-:Y:S05]  /*b400*/  BRA `(.L_x_5746) ;  /* 0xffffffec00687947 */ /* 0x000fea000383ffff */
.L_x_5727:
[----:B--2---:R2:W3:Y:S02]  /*b410*/  SYNCS.PHASECHK.TRANS64.TRYWAIT P1, [R8+URZ+0x36438], R9 ;  /* 0x03643809080075a7 */ /* 0x0044e4000802017f */
[----:B---3--:R-:W-:Y:S05]  /*b420*/  @!P1 NANOSLEEP.SYNCS 0x989680 ;  /* 0x009896800000995d */ /* 0x008fea0003900000 */
[----:B------:R-:W3:Y:S02]  /*b430*/  @!P1 SYNCS.PHASECHK.TRANS64 P1, [R8+URZ+0x36438], R9 ;  /* 0x03643809080095a7 */ /* 0x000ee4000802007f */
[----:B---3--:R-:W-:Y:S05]  /*b440*/  @!P1 BRA `(.L_x_5727) ;  /* 0xfffffffc00f09947 */ /* 0x008fea000383ffff */
[----:B------:R-:W-:Y:S05]  /*b450*/  BRA `(.L_x_5747) ;  /* 0xfffffff000347947 */ /* 0x000fea000383ffff */
.L_x_5729:
[----:B-1----:R1:W2:Y:S02]  /*b460*/  SYNCS.PHASECHK.TRANS64.TRYWAIT P1, [R8+URZ+0x36428], R5 ;  /* 0x03642805080075a7 */ /* 0x0022a4000802017f */
[----:B--2---:R-:W-:Y:S05]  /*b470*/  @!P1 NANOSLEEP.SYNCS 0x989680 ;  /* 0x009896800000995d */ /* 0x004fea0003900000 */
[----:B------:R-:W2:Y:S02]  /*b480*/  @!P1 SYNCS.PHASECHK.TRANS64 P1, [R8+URZ+0x36428], R5 ;  /* 0x03642805080095a7 */ /* 0x000ea4000802007f */
[----:B--2---:R-:W-:Y:S05]  /*b490*/  @!P1 BRA `(.L_x_5729) ;  /* 0xfffffffc00f09947 */ /* 0x004fea000383ffff */
[----:B------:R-:W-:Y:S05]  /*b4a0*/  BRA `(.L_x_5748) ;  /* 0xfffffff000e07947 */ /* 0x000fea000383ffff */
.L_x_5731:
[----:B--2---:R2:W3:Y:S02]  /*b4b0*/  SYNCS.PHASECHK.TRANS64.TRYWAIT P1, [R8+URZ+0x36438], R3 ;  /* 0x03643803080075a7 */ /* 0x0044e4000802017f */
[----:B---3--:R-:W-:Y:S05]  /*b4c0*/  @!P1 NANOSLEEP.SYNCS 0x989680 ;  /* 0x009896800000995d */ /* 0x008fea0003900000 */
[----:B------:R-:W3:Y:S02]  /*b4d0*/  @!P1 SYNCS.PHASECHK.TRANS64 P1, [R8+URZ+0x36438], R3 ;  /* 0x03643803080095a7 */ /* 0x000ee4000802007f */
[----:B---3--:R-:W-:Y:S05]  /*b4e0*/  @!P1 BRA `(.L_x_5731) ;  /* 0xfffffffc00f09947 */ /* 0x008fea000383ffff */
[----:B------:R-:W-:Y:S05]  /*b4f0*/  BRA `(.L_x_5749) ;  /* 0xfffffff4009c7947 */ /* 0x000fea000383ffff */
.L_x_5733:
[----:B------:R-:W-:Y:S01]  /*b500*/  BSSY B0, `(.L_x_5750) ;  /* 0x0000006000007945 */ /* 0x000fe20003800000 */
[----:B------:R-:W-:-:S07]  /*b510*/  IMAD.MOV.U32 R15, RZ, RZ, -0x1 ;  /* 0xffffffffff0f7424 */ /* 0x000fce00078e00ff */
[----:B-1-3--:R-:W-:Y:S05]  /*b520*/  WARPSYNC.COLLECTIVE R15, `(.L_x_5751) ;  /* 0x000000000f0c7348 */ /* 0x00afea0003c00000 */
[----:B------:R-:W-:Y:S02]  /*b530*/  ELECT P6, UR62, PT ;  /* 0x00000000003e782f */ /* 0x000fe400038c0000 */
[----:B------:R-:W-:Y:S01]  /*b540*/  MOV R14, UR62 ;  /* 0x0000003e000e7c02 */ /* 0x000fe20008000f00 */
[----:B-1-3--:R-:W-:Y:S10]  /*b550*/  ENDCOLLECTIVE ;  /* 0x000000000000791b */ /* 0x00aff40003800000 */
.L_x_5751:
[----:B------:R-:W-:Y:S05]  /*b560*/  BSYNC B0 ;  /* 0x0000000000007941 */ /* 0x000fea0003800000 */
.L_x_5750:
[----:B------:R-:W-:Y:S05]  /*b570*/  BRA `(.L_x_5752) ;  /* 0xfffffff800587947 */ /* 0x000fea000383ffff */
.L_x_5735:
[----:B-1----:R1:W2:Y:S02]  /*b580*/  SYNCS.PHASECHK.TRANS64.TRYWAIT P0, [R9+URZ], R0 ;  /* 0x00000000090075a7 */ /* 0x0022a4000800017f */
[----:B--2---:R-:W-:Y:S05]  /*b590*/  @!P0 NANOSLEEP.SYNCS 0x989680 ;  /* 0x009896800000895d */ /* 0x004fea0003900000 */
[----:B------:R-:W2:Y:S02]  /*b5a0*/  @!P0 SYNCS.PHASECHK.TRANS64 P0, [R9+URZ], R0 ;  /* 0x00000000090085a7 */ /* 0x000ea4000800007f */
[----:B--2---:R-:W-:Y:S05]  /*b5b0*/  @!P0 BRA `(.L_x_5735) ;  /* 0xfffffffc00f08947 */ /* 0x004fea000383ffff */
[----:B------:R-:W-:Y:S05]  /*b5c0*/  BRA `(.L_x_5753) ;  /* 0xfffffff800987947 */ /* 0x000fea000383ffff */
.L_x_5736:
[----:B--2---:R2:W4:Y:S02]  /*b5d0*/  SYNCS.PHASECHK.TRANS64.TRYWAIT P0, [R3+URZ], R2 ;  /* 0x00000002030075a7 */ /* 0x004524000800017f */
[----:B----4-:R-:W-:Y:S05]  /*b5e0*/  @!P0 NANOSLEEP.SYNCS 0x989680 ;  /* 0x009896800000895d */ /* 0x010fea0003900000 */
[----:B------:R-:W4:Y:S02]  /*b5f0*/  @!P0 SYNCS.PHASECHK.TRANS64 P0, [R3+URZ], R2 ;  /* 0x00000002030085a7 */ /* 0x000f24000800007f */
[----:B----4-:R-:W-:Y:S05]  /*b600*/  @!P0 BRA `(.L_x_5736) ;  /* 0xfffffffc00f08947 */ /* 0x010fea000383ffff */
[----:B------:R-:W-:Y:S05]  /*b610*/  BRA `(.L_x_5754) ;  /* 0xfffffff8008c7947 */ /* 0x000fea000383ffff */
.L_x_5755:
        /* <DEDUP_REMOVED lines=14> */
.L_x_7685:


//--------------------- .text._ZN7cutlass13device_kernelIN5flash11enable_sm90INS1_16FlashAttnBwdSm90INS1_25CollectiveMainloopBwdSm90ILi2ELi1ELi1EN4cute5tupleIJNS5_1CILi1EEES8_S8_EEENS6_IJNS7_ILi64EEENS7_ILi96EEENS7_ILi192EEEEEENS_10bfloat16_tEfNS_4arch4Sm90ELb0ELb1ELb0ELb1ELb1ELb0ELb1ELb0ELi3ELi1ELi1ELi1ELb0EEENS1_21CollectiveEpilogueBwdISD_SE_SG_Li384ELb1ELb1ELi3EEENS1_19SingleTileSchedulerILb1ELb0ELb0ELi96EEEEEEEEEvNT_6ParamsE --------------------------
	.section	.text._ZN7cutlass13device_kernelIN5flash11enable_sm90INS1_16FlashAttnBwdSm90INS1_25CollectiveMainloopBwdSm90ILi2ELi1ELi1EN4cute5tupleIJNS5_1CILi1EEES8_S8_EEENS6_IJNS7_ILi64EEENS7_ILi96EEENS7_ILi192EEEEEENS_10bfloat16_tEfNS_4arch4Sm90ELb0ELb1ELb0ELb1ELb1ELb0ELb1ELb0ELi3ELi1ELi1ELi1ELb0EEENS1_21CollectiveEpilogueBwdISD_SE_SG_Li384ELb1ELb1ELi3EEENS1_19SingleTileSchedulerILb1ELb0ELb0ELi96EEEEEEEEEvNT_6ParamsE,"ax",@progbits
	.align	128
.text._ZN7cutlass13device_kernelIN5flash11enable_sm90INS1_16FlashAttnBwdSm90INS1_25CollectiveMainloopBwdSm90ILi2ELi1ELi1EN4cute5tupleIJNS5_1CILi1EEES8_S8_EEENS6_IJNS7_ILi64EEENS7_ILi96EEENS7_ILi192EEEEEENS_10bfloat16_tEfNS_4arch4Sm90ELb0ELb1ELb0ELb1ELb1ELb0ELb1ELb0ELi3ELi1ELi1ELi1ELb0EEENS1_21CollectiveEpilogueBwdISD_SE_SG_Li384ELb1ELb1ELi3EEENS1_19SingleTileSchedulerILb1ELb0ELb0ELi96EEEEEEEEEvNT_6ParamsE:
        .type           _ZN7cutlass13device_kernelIN5flash11enable_sm90INS1_16FlashAttnBwdSm90INS1_25CollectiveMainloopBwdSm90ILi2ELi1ELi1EN4cute5tupleIJNS5_1CILi1EEES8_S8_EEENS6_IJNS7_ILi64EEENS7_ILi96EEENS7_ILi192EEEEEENS_10bfloat16_tEfNS_4arch4Sm90ELb0ELb1ELb0ELb1ELb1ELb0ELb1ELb0ELi3ELi1ELi1ELi1ELb0EEENS1_21CollectiveEpilogueBwdISD_SE_SG_Li384ELb1ELb1ELi3EEENS1_19SingleTileSchedulerILb1ELb0ELb0ELi96EEEEEEEEEvNT_6ParamsE,@function
        .size           _ZN7cutlass13device_kernelIN5flash11enable_sm90INS1_16FlashAttnBwdSm90INS1_25CollectiveMainloopBwdSm90ILi2ELi1ELi1EN4cute5tupleIJNS5_1CILi1EEES8_S8_EEENS6_IJNS7_ILi64EEENS7_ILi96EEENS7_ILi192EEEEEENS_10bfloat16_tEfNS_4arch4Sm90ELb0ELb1ELb0ELb1ELb1ELb0ELb1ELb0ELi3ELi1ELi1ELi1ELb0EEENS1_21CollectiveEpilogueBwdISD_SE_SG_Li384ELb1ELb1ELi3EEENS1_19SingleTileSchedulerILb1ELb0ELb0ELi96EEEEEEEEEvNT_6ParamsE,(.L_x_7686 - _ZN7cutlass13device_kernelIN5flash11enable_sm90INS1_16FlashAttnBwdSm90INS1_25CollectiveMainloopBwdSm90ILi2ELi1ELi1EN4cute5tupleIJNS5_1CILi1EEES8_S8_EEENS6_IJNS7_ILi64EEENS7_ILi96EEENS7_ILi192EEEEEENS_10bfloat16_tEfNS_4arch4Sm90ELb0ELb1ELb0ELb1ELb1ELb0ELb1ELb0ELi3ELi1ELi1ELi1ELb0EEENS1_21CollectiveEpilogueBwdISD_SE_SG_Li384ELb1ELb1ELi3EEENS1_19SingleTileSchedulerILb1ELb0ELb0ELi96EEEEEEEEEvNT_6ParamsE)
        .other          _ZN7cutlass13device_kernelIN5flash11enable_sm90INS1_16FlashAttnBwdSm90INS1_25CollectiveMainloopBwdSm90ILi2ELi1ELi1EN4cute5tupleIJNS5_1CILi1EEES8_S8_EEENS6_IJNS7_ILi64EEENS7_ILi96EEENS7_ILi192EEEEEENS_10bfloat16_tEfNS_4arch4Sm90ELb0ELb1ELb0ELb1ELb1ELb0ELb1ELb0ELi3ELi1ELi1ELi1ELb0EEENS1_21CollectiveEpilogueBwdISD_SE_SG_Li384ELb1ELb1ELi3EEENS1_19SingleTileSchedulerILb1ELb0ELb0ELi96EEEEEEEEEvNT_6ParamsE,@"STO_CUDA_ENTRY STV_DEFAULT"
_ZN7cutlass13device_kernelIN5flash11enable_sm90INS1_16FlashAttnBwdSm90INS1_25CollectiveMainloopBwdSm90ILi2ELi1ELi1EN4cute5tupleIJNS5_1CILi1EEES8_S8_EEENS6_IJNS7_ILi64EEENS7_ILi96EEENS7_ILi192EEEEEENS_10bfloat16_tEfNS_4arch4Sm90ELb0ELb1ELb0ELb1ELb1ELb0ELb1ELb0ELi3ELi1ELi1ELi1ELb0EEENS1_21CollectiveEpilogueBwdISD_SE_SG_Li384ELb1ELb1ELi3EEENS1_19SingleTileSchedulerILb1ELb0ELb0ELi96EEEEEEEEEvNT_6ParamsE:
        /* <DEDUP_REMOVED lines=23> */
.L_x_5757:
[----:B------:R-:W-:Y:S05]  /*0170*/  BSYNC B0 ;  /* 0x0000000000007941 */ /* 0x000fea0003800000 */
.L_x_5756:
        /* <DEDUP_REMOVED lines=37> */
.L_x_5758:
        /* <DEDUP_REMOVED lines=20> */
.L_x_5759:
[----:B------:R-:W-:Y:S01]  /*0510*/  PLOP3.LUT P0, PT, PT, PT, UP0, 0x80, 0x0 ;  /* 0x000000000000781c */ /* 0x000fe20003f0f008 */
[----:B------:R-:W-:Y:S01]  /*0520*/  NOP ;  /* 0x0000000000007918 */ /* 0x000fe20000000000 */
[----:B------:R-:W-:Y:S01]  /*0530*/  ULDC.64 UR46, c[0x0][0x208] ;  /* 0x00008200002e7ab9 */ /* 0x000fe20000000a00 */
[----:B------:R-:W-:Y:S01]  /*0540*/  BSSY B6, `(.L_x_5760) ;  /* 0x0000b9f000067945 */ /* 0x000fe20003800000 */
[----:B-12-4-:R-:W-:Y:S09]  /*0550*/  BAR.SYNC.DEFER_BLOCKING 0x0 ;  /* 0x0000000000007b1d */ /* 0x016ff20000010000 */
[----:B------:R-:W-:Y:S05]  /*0560*/  @!P0 BRA `(.L_x_5761) ;  /* 0x0000006400cc8947 */ /* 0x000fea0003800000 */
.L_x_5762:
        /* <DEDUP_REMOVED lines=21> */
.L_x_5763:
        /* <DEDUP_REMOVED lines=10> */
.L_x_5765:
[----:B------:R-:W2:Y:S02]  /*0760*/  LDC R0, c[0x0][0x8bc] ;  /* 0x00022f00ff007b82 */ /* 0x000ea40000000800 */
.L_x_5764:
        /* <DEDUP_REMOVED lines=15> */
.L_x_5767:
        /* <DEDUP_REMOVED lines=10> */
.L_x_5768:
        /* <DEDUP_REMOVED lines=8> */
.L_x_5769:
        /* <DEDUP_REMOVED lines=9> */
.L_x_5770:
        /* <DEDUP_REMOVED lines=22> */
.L_x_5771:
        /* <DEDUP_REMOVED lines=78> */
.L_x_5774:
        /* <DEDUP_REMOVED lines=15> */
.L_x_5773:
        /* <DEDUP_REMOVED lines=20> */
.L_x_5776:
        /* <DEDUP_REMOVED lines=15> */
.L_x_5775:
        /* <DEDUP_REMOVED lines=8> */
.L_x_5950:
        /* <DEDUP_REMOVED lines=19> */
.L_x_5778:
        /* <DEDUP_REMOVED lines=108> */
.L_x_5798:
[----:B------:R-:W-:-:S13]  /*1be0*/  ISETP.NE.AND P0, PT, R155, 0x3, PT ;  /* 0x000000039b00780c */ /* 0x000fda0003f05270 */
[----:B-1----:R-:W-:Y:S05]  /*1bf0*/  @!P0 BRA `(.L_x_5780) ;  /* 0x0000000000048947 */ /* 0x002fea0003800000 */
[----:B------:R-:W-:Y:S01]  /*1c00*/  BPT.TRAP 0x1 ;  /* 0x000000040000795c */ /* 0x000fe20000300000 */
.L_x_5780:
[----:B------:R-:W-:Y:S02]  /*1c10*/  LEA R3, R2, UR36, 0x3 ;  /* 0x0000002402037c11 */ /* 0x000fe4000f8e18ff */
[----:B------:R-:W-:-:S04]  /*1c20*/  SHF.L.U32 R12, R7, 0x1f, RZ ;  /* 0x0000001f070c7819 */ /* 0x000fc800000006ff */
[----:B------:R1:W2:Y:S01]  /*1c30*/  SYNCS.PHASECHK.TRANS64.TRYWAIT P1, [R3+URZ+0x36410], R12 ;  /* 0x0364100c030075a7 */ /* 0x0002a2000802017f */
[----:B------:R-:W-:Y:S05]  /*1c40*/  @!P0 BRA `(.L_x_5781) ;  /* 0x0000000000048947 */ /* 0x000fea0003800000 */
[----:B------:R-:W-:Y:S01]  /*1c50*/  BPT.TRAP 0x1 ;  /* 0x000000040000795c */ /* 0x000fe20000300000 */
.L_x_5781:
[----:B--2---:R-:W-:Y:S05]  /*1c60*/  @P1 BRA `(.L_x_5782) ;  /* 0x0000000000081947 */ /* 0x004fea0003800000 */
[----:B------:R-:W2:Y:S02]  /*1c70*/  SYNCS.PHASECHK.TRANS64.TRYWAIT P1, [R3+URZ+0x36410], R12 ;  /* 0x0364100c030075a7 */ /* 0x000ea4000802017f */
[----:B--2---:R-:W-:Y:S05]  /*1c80*/  @!P1 BRA `(.L_x_5783) ;  /* 0x000000a000e09947 */ /* 0x004fea0003800000 */
.L_x_5782:
        /* <DEDUP_REMOVED lines=103> */
.L_x_5784:
[----:B------:R-:W-:-:S04]  /*2300*/  SHF.L.U32 R13, R5, 0x1f, RZ ;  /* 0x0000001f050d7819 */ /* 0x000fc800000006ff */
[----:B------:R4:W1:Y:S01]  /*2310*/  SYNCS.PHASECHK.TRANS64.TRYWAIT P1, [UR36+0x36430], R13 ;  /* 0x0364300dff0075a7 */ /* 0x0008620008020164 */
[----:B------:R-:W-:Y:S05]  /*2320*/  @!P0 BRA `(.L_x_5785) ;  /* 0x0000000000048947 */ /* 0x000fea0003800000 */
[----:B------:R-:W-:Y:S01]  /*2330*/  BPT.TRAP 0x1 ;  /* 0x000000040000795c */ /* 0x000fe20000300000 */
.L_x_5785:
[----:B-1----:R-:W-:Y:S05]  /*2340*/  @P1 BRA `(.L_x_5786) ;  /* 0x0000000000081947 */ /* 0x002fea0003800000 */
[----:B------:R-:W1:Y:S02]  /*2350*/  SYNCS.PHASECHK.TRANS64.TRYWAIT P1, [UR36+0x36430], R13 ;  /* 0x0364300dff0075a7 */ /* 0x000e640008020164 */
[----:B-1----:R-:W-:Y:S05]  /*2360*/  @!P1 BRA `(.L_x_5787) ;  /* 0x0000009c003c9947 */ /* 0x002fea0003800000 */
.L_x_5786:
        /* <DEDUP_REMOVED lines=112> */
.L_x_5790:
[----:B------:R-:W-:-:S06]  /*2a70*/  UISETP.NE.AND UP0, UPT, UR42, 0x1, UPT ;  /* 0x000000012a00788c */ /* 0x000fcc000bf05270 */
[----:B------:R-:W-:-:S05]  /*2a80*/  PLOP3.LUT P1, PT, PT, PT, UP0, 0x80, 0x0 ;  /* 0x000000000000781c */ /* 0x000fca0003f2f008 */
[----:B------:R-:W-:-:S08]  /*2a90*/  @UP0 ULDC UR5, c[0x0][0x754] ;  /* 0x0001d50000050ab9 */ /* 0x000fd00000000800 */
[----:B------:R-:W-:Y:S01]  /*2aa0*/  @P1 IMAD.HI.U32 R12, R23, UR5, RZ ;  /* 0x00000005170c1c27 */ /* 0x000fe2000f8e00ff */
[----:B------:R-:W-:-:S04]  /*2ab0*/  @UP0 ULDC UR5, c[0x0][0x758] ;  /* 0x0001d60000050ab9 */ /* 0x000fc80000000800 */
[----:B------:R-:W-:-:S07]  /*2ac0*/  @P1 SHF.R.U32.HI R23, RZ, UR5, R12 ;  /* 0x00000005ff171c19 */ /* 0x000fce000801160c */
.L_x_5791:
[----:B------:R-:W-:Y:S05]  /*2ad0*/  BSYNC B0 ;  /* 0x0000000000007941 */ /* 0x000fea0003800000 */
.L_x_5789:
[----:B------:R-:W-:Y:S01]  /*2ae0*/  IMAD R23, R23, UR42, R18 ;  /* 0x0000002a17177c24 */ /* 0x000fe2000f8e0212 */
[----:B------:R-:W-:-:S04]  /*2af0*/  IADD3 R12, R15, UR4, R4 ;  /* 0x000000040f0c7c10 */ /* 0x000fc8000fffe004 */
[----:B------:R-:W-:Y:S02]  /*2b00*/  VIADDMNMX R13, R23, UR42, R13, PT ;  /* 0x0000002a170d7c46 */ /* 0x000fe4000b80010d */
[----:B------:R-:W-:-:S07]  /*2b10*/  VIMNMX R12, R12, R23, !PT ;  /* 0x000000170c0c7248 */ /* 0x000fce0007fe0100 */
.L_x_5788:
        /* <DEDUP_REMOVED lines=51> */
.L_x_5794:
[----:B------:R-:W-:-:S06]  /*2e50*/  UISETP.NE.AND UP0, UPT, UR42, 0x1, UPT ;  /* 0x000000012a00788c */ /* 0x000fcc000bf05270 */
[----:B------:R-:W-:-:S05]  /*2e60*/  PLOP3.LUT P6, PT, PT, PT, UP0, 0x80, 0x0 ;  /* 0x000000000000781c */ /* 0x000fca0003fcf008 */
[----:B------:R-:W-:-:S08]  /*2e70*/  @UP0 ULDC UR4, c[0x0][0x754] ;  /* 0x0001d50000040ab9 */ /* 0x000fd00000000800 */
[----:B------:R-:W-:Y:S01]  /*2e80*/  @P6 IMAD.HI.U32 R12, R13, UR4, RZ ;  /* 0x000000040d0c6c27 */ /* 0x000fe2000f8e00ff */
[----:B------:R-:W-:Y:S01]  /*2e90*/  PLOP3.LUT P6, PT, PT, PT, UP0, 0x80, 0x0 ;  /* 0x000000000000781c */ /* 0x000fe20003fcf008 */
[----:B------:R-:W-:-:S12]  /*2ea0*/  @UP0 ULDC UR4, c[0x0][0x758] ;  /* 0x0001d60000040ab9 */ /* 0x000fd80000000800 */
[----:B------:R-:W-:-:S07]  /*2eb0*/  @P6 SHF.R.U32.HI R13, RZ, UR4, R12 ;  /* 0x00000004ff0d6c19 */ /* 0x000fce000801160c */
.L_x_5795:
[----:B------:R-:W-:Y:S05]  /*2ec0*/  BSYNC B0 ;  /* 0x0000000000007941 */ /* 0x000fea0003800000 */
.L_x_5793:
[----:B------:R-:W-:-:S05]  /*2ed0*/  IMAD R13, R13, UR42, R18 ;  /* 0x0000002a0d0d7c24 */ /* 0x000fca000f8e0212 */
[----:B------:R-:W-:Y:S02]  /*2ee0*/  VIMNMX R14, R14, R13, !PT ;  /* 0x0000000d0e0e7248 */ /* 0x000fe40007fe0100 */
[----:B------:R-:W-:-:S07]  /*2ef0*/  VIADDMNMX R20, R13, UR42, R20, PT ;  /* 0x0000002a0d147c46 */ /* 0x000fce000b800114 */
.L_x_5792:
        /* <DEDUP_REMOVED lines=214> */
.L_x_5796:
        /* <DEDUP_REMOVED lines=59> */
.L_x_5797:
        /* <DEDUP_REMOVED lines=62> */
.L_x_5772:
        /* <DEDUP_REMOVED lines=128> */
.L_x_5800:
        /* <DEDUP_REMOVED lines=54> */
.L_x_5802:
[----:B------:R-:W-:Y:S05]  /*4f50*/  BSYNC B0 ;  /* 0x0000000000007941 */ /* 0x000fea0003800000 */
.L_x_5801:
        /* <DEDUP_REMOVED lines=15> */
.L_x_5804:
[----:B------:R-:W-:Y:S05]  /*5050*/  BSYNC B0 ;  /* 0x0000000000007941 */ /* 0x000fea0003800000 */
.L_x_5803:
        /* <DEDUP_REMOVED lines=18> */
.L_x_5806:
[----:B------:R-:W-:Y:S05]  /*5180*/  BSYNC B0 ;  /* 0x0000000000007941 */ /* 0x000fea0003800000 */
.L_x_5805:
        /* <DEDUP_REMOVED lines=17> */
.L_x_5808:
[----:B------:R-:W-:Y:S05]  /*52a0*/  BSYNC B0 ;  /* 0x0000000000007941 */ /* 0x000fea0003800000 */
.L_x_5807:
        /* <DEDUP_REMOVED lines=18> */
.L_x_5810:
[----:B------:R-:W-:Y:S05]  /*53d0*/  BSYNC B0 ;  /* 0x0000000000007941 */ /* 0x000fea0003800000 */
.L_x_5809:
        /* <DEDUP_REMOVED lines=19> */
.L_x_5812:
[----:B------:R-:W-:Y:S05]  /*5510*/  BSYNC B0 ;  /* 0x0000000000007941 */ /* 0x000fea0003800000 */
.L_x_5811:
        /* <DEDUP_REMOVED lines=26> */
.L_x_5814:
[----:B------:R-:W-:Y:S05]  /*56c0*/  BSYNC B0 ;  /* 0x0000000000007941 */ /* 0x000fea0003800000 */
.L_x_5813:
        /* <DEDUP_REMOVED lines=15> */
.L_x_5816:
[----:B------:R-:W-:Y:S05]  /*57c0*/  BSYNC B0 ;  /* 0x0000000000007941 */ /* 0x000fea0003800000 */
.L_x_5815:
        /* <DEDUP_REMOVED lines=15> */
.L_x_5818:
[----:B------:R-:W-:Y:S05]  /*58c0*/  BSYNC B0 ;  /* 0x0000000000007941 */ /* 0x000fea0003800000 */
.L_x_5817:
        /* <DEDUP_REMOVED lines=15> */
.L_x_5820:
[----:B------:R-:W-:Y:S05]  /*59c0*/  BSYNC B0 ;  /* 0x0000000000007941 */ /* 0x000fea0003800000 */
.L_x_5819:
        /* <DEDUP_REMOVED lines=15> */
.L_x_5822:
[----:B------:R-:W-:Y:S05]  /*5ac0*/  BSYNC B0 ;  /* 0x0000000000007941 */ /* 0x000fea0003800000 */
.L_x_5821:
        /* <DEDUP_REMOVED lines=15> */
.L_x_5799:
        /* <DEDUP_REMOVED lines=30> */
.L_x_5823:
        /* <DEDUP_REMOVED lines=45> */
.L_x_5825:
[----:B------:R-:W-:Y:S05]  /*6070*/  BSYNC B0 ;  /* 0x0000000000007941 */ /* 0x000fea0003800000 */
.L_x_5824:
        /* <DEDUP_REMOVED lines=16> */
.L_x_5827:
[----:B------:R-:W-:Y:S05]  /*6180*/  BSYNC B0 ;  /* 0x0000000000007941 */ /* 0x000fea0003800000 */
.L_x_5826:
        /* <DEDUP_REMOVED lines=16> */
.L_x_5829:
[----:B------:R-:W-:Y:S05]  /*6290*/  BSYNC B0 ;  /* 0x0000000000007941 */ /* 0x000fea0003800000 */
.L_x_5828:
        /* <DEDUP_REMOVED lines=17> */
.L_x_5831:
[----:B------:R-:W-:Y:S05]  /*63b0*/  BSYNC B0 ;  /* 0x0000000000007941 */ /* 0x000fea0003800000 */
.L_x_5830:
        /* <DEDUP_REMOVED lines=16> */
.L_x_5833:
[----:B------:R-:W-:Y:S05]  /*64c0*/  BSYNC B0 ;  /* 0x0000000000007941 */ /* 0x000fea0003800000 */
.L_x_5832:
        /* <DEDUP_REMOVED lines=20> */
.L_x_5835:
[----:B------:R-:W-:Y:S05]  /*6610*/  BSYNC B0 ;  /* 0x0000000000007941 */ /* 0x000fea0003800000 */
.L_x_5834:
        /* <DEDUP_REMOVED lines=24> */
.L_x_5837:
[----:B------:R-:W-:Y:S05]  /*67a0*/  BSYNC B0 ;  /* 0x0000000000007941 */ /* 0x000fea0003800000 */
.L_x_5836:
        /* <DEDUP_REMOVED lines=15> */
.L_x_5839:
[----:B------:R-:W-:Y:S05]  /*68a0*/  BSYNC B0 ;  /* 0x0000000000007941 */ /* 0x000fea0003800000 */
.L_x_5838:
        /* <DEDUP_REMOVED lines=15> */
.L_x_5841:
[----:B------:R-:W-:Y:S05]  /*69a0*/  BSYNC B0 ;  /* 0x0000000000007941 */ /* 0x000fea0003800000 */
.L_x_5840:
        /* <DEDUP_REMOVED lines=15> */
.L_x_5843:
[----:B------:R-:W-:Y:S05]  /*6aa0*/  BSYNC B0 ;  /* 0x0000000000007941 */ /* 0x000fea0003800000 */
.L_x_5842:
        /* <DEDUP_REMOVED lines=15> */
.L_x_5845:
[----:B------:R-:W-:Y:S05]  /*6ba0*/  BSYNC B0 ;  /* 0x0000000000007941 */ /* 0x000fea0003800000 */
.L_x_5844:
        /* <DEDUP_REMOVED lines=15> */
.L_x_5761:
        /* <DEDUP_REMOVED lines=21> */
.L_x_5847:
        /* <DEDUP_REMOVED lines=13> */
.L_x_5849:
[----:B------:R-:W-:-:S05]  /*6ec0*/  ULDC UR4, c[0x0][0x8bc] ;  /* 0x00022f0000047ab9 */ /* 0x000fca0000000800 */
.L_x_5848:
        /* <DEDUP_REMOVED lines=44> */
.L_x_5850:
        /* <DEDUP_REMOVED lines=13> */
.L_x_5851:
        /* <DEDUP_REMOVED lines=12> */
.L_x_5852:
[----:B------:R-:W-:Y:S01]  /*7320*/  UIADD3 UR8, -UR12, UR10, UR6 ;  /* 0x0000000a0c087290 */ /* 0x000fe2000fffe106 */
[----:B------:R-:W-:Y:S01]  /*7330*/  ISETP.LE.AND P0, PT, RZ, UR22, PT ;  /* 0x00000016ff007c0c */ /* 0x000fe2000bf03270 */
[----:B------:R-:W-:Y:S01]  /*7340*/  ULDC UR9, c[0x0][0x74c] ;  /* 0x0001d30000097ab9 */ /* 0x000fe20000000800 */
[----:B------:R-:W-:Y:S01]  /*7350*/  ULDC UR20, c[0x0][0x288] ;  /* 0x0000a20000147ab9 */ /* 0x000fe20000000800 */
[----:B------:R-:W-:Y:S02]  /*7360*/  UIADD3 UR9, UR8, -UR9, URZ ;  /* 0x8000000908097290 */ /* 0x000fe4000fffe03f */
[----:B------:R-:W-:Y:S02]  /*7370*/  UIADD3 UR8, UR10, 0x3f, URZ ;  /* 0x0000003f0a087890 */ /* 0x000fe4000fffe03f */
[----:B------:R-:W-:Y:S02]  /*7380*/  USHF.R.S32.HI UR11, URZ, 0x1f, UR9 ;  /* 0x0000001f3f0b7899 */ /* 0x000fe40008011409 */
[----:B------:R-:W-:-:S02]  /*7390*/  USHF.R.S32.HI UR15, URZ, 0x1f, UR14 ;  /* 0x0000001f3f0f7899 */ /* 0x000fc4000801140e */
[----:B------:R-:W-:Y:S02]  /*73a0*/  ULEA.HI UR11, UR11, UR9, URZ, 0x6 ;  /* 0x000000090b0b7291 */ /* 0x000fe4000f8f303f */
[----:B------:R-:W-:Y:S02]  /*73b0*/  USHF.R.S32.HI UR9, URZ, 0x1f, UR8 ;  /* 0x0000001f3f097899 */ /* 0x000fe40008011408 */
[----:B------:R-:W-:Y:S02]  /*73c0*/  USHF.R.S32.HI UR11, URZ, 0x6, UR11 ;  /* 0x000000063f0b7899 */ /* 0x000fe4000801140b */
[----:B------:R-:W-:Y:S02]  /*73d0*/  ULEA.HI UR8, UR9, UR8, URZ, 0x6 ;  /* 0x0000000809087291 */ /* 0x000fe4000f8f303f */
[----:B------:R-:W-:Y:S02]  /*73e0*/  UISETP.LT.AND UP1, UPT, URZ, UR11, UPT ;  /* 0x0000000b3f00728c */ /* 0x000fe4000bf21270 */
[----:B------:R-:W-:-:S02]  /*73f0*/  USHF.R.S32.HI UR8, URZ, 0x6, UR8 ;  /* 0x000000063f087899 */ /* 0x000fc40008011408 */
[----:B------:R-:W-:Y:S02]  /*7400*/  USEL UR13, UR14, URZ, !UP0 ;  /* 0x0000003f0e0d7287 */ /* 0x000fe4000c000000 */
[----:B------:R-:W-:Y:S02]  /*7410*/  USEL UR9, URZ, UR11, !UP1 ;  /* 0x0000000b3f097287 */ /* 0x000fe4000c800000 */
[----:B------:R-:W-:Y:S01]  /*7420*/  UIMAD UR14, UR14, UR20, URZ ;  /* 0x000000140e0e72a4 */ /* 0x000fe2000f8e023f */
[----:B------:R-:W-:Y:S01]  /*7430*/  UMOV UR11, UR8 ;  /* 0x00000008000b7c82 */ /* 0x000fe20008000000 */
        /* <DEDUP_REMOVED lines=8> */
[----:B------:R-:W-:-:S12]  /*74c0*/  USEL UR11, UR8, UR10, UP1 ;  /* 0x0000000a080b7287 */ /* 0x000fd80008800000 */
.L_x_5853:
[----:B------:R-:W-:Y:S02]  /*74d0*/  UISETP.GT.AND UP1, UPT, UR11, UR9, UPT ;  /* 0x000000090b00728c */ /* 0x000fe4000bf24270 */
[----:B------:R-:W-:Y:S02]  /*74e0*/  USEL UR21, UR15, URZ, !UP0 ;  /* 0x0000003f0f157287 */ /* 0x000fe4000c000000 */
[----:B------:R-:W-:Y:S02]  /*74f0*/  UIADD3 UR23, UP0, UR14, UR7, URZ ;  /* 0x000000070e177290 */ /* 0x000fe4000ff1e03f */
[----:B------:R-:W-:Y:S02]  /*7500*/  PLOP3.LUT P1, PT, PT, PT, UP1, 0x80, 0x0 ;  /* 0x000000000000781c */ /* 0x000fe40003f2f018 */
[----:B------:R-:W-:Y:S01]  /*7510*/  ELECT P0, URZ, PT ;  /* 0x00000000003f782f */ /* 0x000fe20003800000 */
[----:B------:R-:W-:-:S10]  /*7520*/  ULEA.HI.X.SX32 UR10, UR14, UR16, 0x1, UP0 ;  /* 0x000000100e0a7291 */ /* 0x000fd400080f0e3f */
[----:B------:R-:W-:Y:S05]  /*7530*/  @!P1 BRA `(.L_x_5854) ;  /* 0x00000014008c9947 */ /* 0x000fea0003800000 */
[----:B------:R-:W-:Y:S01]  /*7540*/  ULDC.64 UR18, c[0x0][0x2d8] ;  /* 0x0000b60000127ab9 */ /* 0x000fe20000000a00 */
[----:B------:R-:W1:Y:S01]  /*7550*/  S2R R0, SR_TID.X ;  /* 0x0000000000007919 */ /* 0x000e620000002100 */
[----:B------:R-:W-:Y:S02]  /*7560*/  UIMAD UR6, UR16, UR18, URZ ;  /* 0x00000012100672a4 */ /* 0x000fe4000f8e023f */
[----:B------:R-:W-:Y:S02]  /*7570*/  UIMAD.WIDE.U32 UR14, UR7, UR18, URZ ;  /* 0x00000012070e72a5 */ /* 0x000fe4000f8e003f */
[----:B------:R-:W-:Y:S02]  /*7580*/  UIMAD UR19, UR7, UR19, UR6 ;  /* 0x00000013071372a4 */ /* 0x000fe4000f8e0206 */
[----:B------:R-:W-:Y:S02]  /*7590*/  UIADD3 UR7, -UR9, UR11, URZ ;  /* 0x0000000b09077290 */ /* 0x000fe4000fffe13f */
[----:B------:R-:W-:-:S02]  /*75a0*/  UIADD3 UR6, UP0, UR4, UR14, URZ ;  /* 0x0000000e04067290 */ /* 0x000fc4000ff1e03f */
[----:B------:R-:W-:Y:S02]  /*75b0*/  UIADD3 UR19, UR15, UR19, URZ ;  /* 0x000000130f137290 */ /* 0x000fe4000fffe03f */
[----:B------:R-:W-:Y:S02]  /*75c0*/  ULOP3.LUT UR12, UR7, 0x1, URZ, 0xc0, !UPT ;  /* 0x00000001070c7892 */ /* 0x000fe4000f8ec03f */
[----:B------:R-:W-:Y:S02]  /*75d0*/  UIADD3.X UR7, UR5, UR19, URZ, UP0, !UPT ;  /* 0x0000001305077290 */ /* 0x000fe400087fe43f */
[----:B------:R-:W-:Y:S01]  /*75e0*/  UISETP.NE.U32.AND UP0, UPT, UR12, 0x1, UPT ;  /* 0x000000010c00788c */ /* 0x000fe2000bf05070 */
[----:B------:R-:W-:Y:S02]  /*75f0*/  ULDC.64 UR16, c[0x0][0x2e0] ;  /* 0x0000b80000107ab9 */ /* 0x000fe40000000a00 */
[----:B------:R-:W-:-:S03]  /*7600*/  UIMAD UR18, UR21, UR16, URZ ;  /* 0x00000010151272a4 */ /* 0x000fc6000f8e023f */
[----:B------:R-:W-:Y:S01]  /*7610*/  PLOP3.LUT P1, PT, PT, PT, UP0, 0x80, 0x0 ;  /* 0x000000000000781c */ /* 0x000fe20003f2f008 */
[----:B------:R-:W-:Y:S02]  /*7620*/  UIMAD.WIDE.U32 UR6, UR13, UR16, UR6 ;  /* 0x000000100d0672a5 */ /* 0x000fe4000f8e0006 */
[----:B------:R-:W-:Y:S01]  /*7630*/  UIMAD UR17, UR13, UR17, UR18 ;  /* 0x000000110d1172a4 */ /* 0x000fe2000f8e0212 */
[----:B------:R-:W-:Y:S02]  /*7640*/  ULDC UR21, c[0x0][0x760] ;  /* 0x0001d80000157ab9 */ /* 0x000fe40000000800 */
[----:B------:R-:W-:Y:S02]  /*7650*/  UIMAD UR12, UR20, UR21, URZ ;  /* 0x00000015140c72a4 */ /* 0x000fe4000f8e023f */
[----:B------:R-:W-:Y:S01]  /*7660*/  UIADD3 UR24, UR7, UR17, URZ ;  /* 0x0000001107187290 */ /* 0x000fe2000fffe03f */
[----:B-1----:R-:W-:-:S04]  /*7670*/  LOP3.LUT R9, R0, 0x1f, RZ, 0xc0, !PT ;  /* 0x0000001f00097812 */ /* 0x002fc800078ec0ff */
[----:B------:R-:W-:Y:S07]  /*7680*/  @P1 BRA `(.L_x_5855) ;  /* 0x0000000400d01947 */ /* 0x000fee0003800000 */
        /* <DEDUP_REMOVED lines=11> */
.L_x_5858:
[----:B------:R-:W2:Y:S04]  /*7740*/  LDG.E.STRONG.GPU R0, desc[UR46][R2.64] ;  /* 0x0000002e02007981 */ /* 0x000ea8000c1ef900 */
[----:B--2---:R-:W-:Y:S01]  /*7750*/  CCTL.IVALL ;  /* 0x00000000ff00798f */ /* 0x004fe20002000000 */
[----:B------:R-:W-:Y:S05]  /*7760*/  YIELD ;  /* 0x0000000000007946 */ /* 0x000fea0003800000 */
[----:B------:R-:W-:-:S13]  /*7770*/  ISETP.NE.AND P1, PT, R0, UR22, PT ;  /* 0x0000001600007c0c */ /* 0x000fda000bf25270 */
[----:B------:R-:W-:Y:S05]  /*7780*/  @P1 BRA `(.L_x_5858) ;  /* 0xfffffffc00ec1947 */ /* 0x000fea000383ffff */
.L_x_5857:
[----:B------:R-:W-:Y:S05]  /*7790*/  BSYNC B0 ;  /* 0x0000000000007941 */ /* 0x000fea0003800000 */
.L_x_5856:
[----:B------:R-:W-:-:S03]  /*77a0*/  UMOV UR18, 0xffffffff ;  /* 0xffffffff00127882 */ /* 0x000fc60000000000 */
[----:B------:R-:W-:Y:S05]  /*77b0*/  BRA.DIV UR18, `(.L_x_5859) ;  /* 0x0000004a123c7947 */ /* 0x000fea000b800000 */
[----:B------:R-:W-:Y:S01]  /*77c0*/  NOP ;  /* 0x0000000000007918 */ /* 0x000fe20000000000 */
.L_x_5953:
        /* <DEDUP_REMOVED lines=22> */
.L_x_5861:
[----:B------:R-:W-:Y:S05]  /*7930*/  BSYNC B0 ;  /* 0x0000000000007941 */ /* 0x000fea0003800000 */
.L_x_5860:
        /* <DEDUP_REMOVED lines=19> */
.L_x_5863:
[----:B------:R-:W-:Y:S05]  /*7a70*/  BSYNC B0 ;  /* 0x0000000000007941 */ /* 0x000fea0003800000 */
.L_x_5862:
        /* <DEDUP_REMOVED lines=20> */
.L_x_5865:
[----:B------:R-:W-:Y:S05]  /*7bc0*/  BSYNC B0 ;  /* 0x0000000000007941 */ /* 0x000fea0003800000 */
.L_x_5864:
[----:B------:R-:W-:Y:S06]  /*7bd0*/  BAR.ARV 0xa, 0xa0 ;  /* 0x0282800000007b1d */ /* 0x000fec0000002000 */
[----:B------:R-:W-:Y:S04]  /*7be0*/  BSSY B0, `(.L_x_5866) ;  /* 0x0000003000007945 */ /* 0x000fe80003800000 */
[----:B------:R-:W-:Y:S05]  /*7bf0*/  @!P0 BRA `(.L_x_5867) ;  /* 0x0000000000048947 */ /* 0x000fea0003800000 */
[----:B------:R-:W-:-:S04]  /*7c00*/  DEPBAR.LE SB0, 0x1 ;  /* 0x000080400000791a */ /* 0x000fc80000000000 */
.L_x_5867:
[----:B------:R-:W-:Y:S05]  /*7c10*/  BSYNC B0 ;  /* 0x0000000000007941 */ /* 0x000fea0003800000 */
.L_x_5866:
[----:B------:R-:W-:Y:S06]  /*7c20*/  BAR.ARV 0xb, 0xa0 ;  /* 0x02c2800000007b1d */ /* 0x000fec0000002000 */
[----:B------:R-:W-:Y:S04]  /*7c30*/  BSSY B0, `(.L_x_5868) ;  /* 0x0000003000007945 */ /* 0x000fe80003800000 */
[----:B------:R-:W-:Y:S05]  /*7c40*/  @!P0 BRA `(.L_x_5869) ;  /* 0x0000000000048947 */ /* 0x000fea0003800000 */
[----:B------:R-:W-:-:S04]  /*7c50*/  DEPBAR.LE SB0, 0x0 ;  /* 0x000080000000791a */ /* 0x000fc80000000000 */
.L_x_5869:
[----:B------:R-:W-:Y:S05]  /*7c60*/  BSYNC B0 ;  /* 0x0000000000007941 */ /* 0x000fea0003800000 */
.L_x_5868:
        /* <DEDUP_REMOVED lines=19> */
.L_x_5871:
[----:B------:R-:W-:Y:S05]  /*7da0*/  BSYNC B0 ;  /* 0x0000000000007941 */ /* 0x000fea0003800000 */
.L_x_5870:
[----:B------:R-:W-:Y:S01]  /*7db0*/  UIADD3 UR18, UR9, 0x1, URZ ;  /* 0x0000000109127890 */ /* 0x000fe2000fffe03f */
[----:B------:R-:W-:Y:S11]  /*7dc0*/  BRA `(.L_x_5872) ;  /* 0x0000000000047947 */ /* 0x000ff60003800000 */
.L_x_5855:
[----:B------:R-:W-:-:S05]  /*7dd0*/  UMOV UR18, UR9 ;  /* 0x0000000900127c82 */ /* 0x000fca0008000000 */
.L_x_5872:
[----:B------:R-:W-:-:S04]  /*7de0*/  UIADD3 UR9, UR9, 0x1, URZ ;  /* 0x0000000109097890 */ /* 0x000fc8000fffe03f */
[----:B------:R-:W-:-:S03]  /*7df0*/  UISETP.NE.AND UP0, UPT, UR11, UR9, UPT ;  /* 0x000000090b00728c */ /* 0x000fc6000bf05270 */
[----:B------:R-:W-:-:S03]  /*7e00*/  UMOV UR9, UR18 ;  /* 0x0000001200097c82 */ /* 0x000fc60008000000 */
[----:B------:R-:W-:-:S13]  /*7e10*/  PLOP3.LUT P1, PT, PT, PT, UP0, 0x80, 0x0 ;  /* 0x000000000000781c */ /* 0x000fda0003f2f008 */
[----:B------:R-:W-:Y:S05]  /*7e20*/  @!P1 BRA `(.L_x_5854) ;  /* 0x0000000c00509947 */ /* 0x000fea0003800000 */
[----:B------:R-:W-:Y:S01]  /*7e30*/  UMOV UR15, UR19 ;  /* 0x00000013000f7c82 */ /* 0x000fe20008000000 */
[----:B------:R-:W-:Y:S01]  /*7e40*/  ULDC.64 UR26, c[0x0][0x2c0] ;  /* 0x0000b000001a7ab9 */ /* 0x000fe20000000a00 */
[----:B------:R-:W-:Y:S01]  /*7e50*/  UIMAD.WIDE.U32 UR14, UR13, UR16, UR14 ;  /* 0x000000100d0e72a5 */ /* 0x000fe2000f8e000e */
[----:B------:R-:W-:-:S03]  /*7e60*/  UMOV UR9, UR18 ;  /* 0x0000001200097c82 */ /* 0x000fc60008000000 */
[----:B------:R-:W-:-:S04]  /*7e70*/  UIADD3 UR21, UP0, UR4, UR14, URZ ;  /* 0x0000000e04157290 */ /* 0x000fc8000ff1e03f */
[----:B------:R-:W-:Y:S02]  /*7e80*/  UIADD3.X UR4, UR5, UR17, UR15, UP0, !UPT ;  /* 0x0000001105047290 */ /* 0x000fe400087fe40f */
[----:B------:R-:W-:-:S04]  /*7e90*/  ULEA UR20, UP0, UR21, UR26, 0x2 ;  /* 0x0000001a15147291 */ /* 0x000fc8000f80103f */
[----:B------:R-:W-:Y:S02]  /*7ea0*/  ULEA.HI.X UR21, UR21, UR27, UR4, 0x2, UP0 ;  /* 0x0000001b15157291 */ /* 0x000fe400080f1404 */
[----:B------:R-:W-:Y:S01]  /*7eb0*/  UIADD3 UR20, UP0, UR20, 0x4000, URZ ;  /* 0x0000400014147890 */ /* 0x000fe2000ff1e03f */
[----:B------:R-:W-:-:S03]  /*7ec0*/  UMOV UR4, URZ ;  /* 0x0000003f00047c82 */ /* 0x000fc60008000000 */
[----:B------:R-:W-:-:S12]  /*7ed0*/  UIADD3.X UR21, URZ, UR21, URZ, UP0, !UPT ;  /* 0x000000153f157290 */ /* 0x000fd800087fe43f */
.L_x_5905:
        /* <DEDUP_REMOVED lines=11> */
.L_x_5875:
[----:B------:R-:W2:Y:S04]  /*7f90*/  LDG.E.STRONG.GPU R0, desc[UR46][R2.64] ;  /* 0x0000002e02007981 */ /* 0x000ea8000c1ef900 */
[----:B--2---:R-:W-:Y:S01]  /*7fa0*/  CCTL.IVALL ;  /* 0x00000000ff00798f */ /* 0x004fe20002000000 */
[----:B------:R-:W-:Y:S05]  /*7fb0*/  YIELD ;  /* 0x0000000000007946 */ /* 0x000fea0003800000 */
[----:B------:R-:W-:-:S13]  /*7fc0*/  ISETP.NE.AND P1, PT, R0, UR22, PT ;  /* 0x0000001600007c0c */ /* 0x000fda000bf25270 */
[----:B------:R-:W-:Y:S05]  /*7fd0*/  @P1 BRA `(.L_x_5875) ;  /* 0xfffffffc00ec1947 */ /* 0x000fea000383ffff */
.L_x_5874:
[----:B------:R-:W-:Y:S05]  /*7fe0*/  BSYNC B0 ;  /* 0x0000000000007941 */ /* 0x000fea0003800000 */
.L_x_5873:
[----:B------:R-:W-:-:S03]  /*7ff0*/  UMOV UR13, 0xffffffff ;  /* 0xffffffff000d7882 */ /* 0x000fc60000000000 */
[----:B------:R-:W-:Y:S05]  /*8000*/  BRA.DIV UR13, `(.L_x_5876) ;  /* 0x000000420d447947 */ /* 0x000fea000b800000 */
[----:B------:R-:W-:Y:S01]  /*8010*/  NOP ;  /* 0x0000000000007918 */ /* 0x000fe20000000000 */
.L_x_5956:
        /* <DEDUP_REMOVED lines=19> */
.L_x_5878:
[----:B------:R-:W-:Y:S05]  /*8150*/  BSYNC B0 ;  /* 0x0000000000007941 */ /* 0x000fea0003800000 */
.L_x_5877:
        /* <DEDUP_REMOVED lines=14> */
.L_x_5880:
[----:B------:R-:W-:Y:S05]  /*8240*/  BSYNC B0 ;  /* 0x0000000000007941 */ /* 0x000fea0003800000 */
.L_x_5879:
        /* <DEDUP_REMOVED lines=15> */
.L_x_5882:
[----:B------:R-:W-:Y:S05]  /*8340*/  BSYNC B0 ;  /* 0x0000000000007941 */ /* 0x000fea0003800000 */
.L_x_5881:
[----:B------:R-:W-:Y:S06]  /*8350*/  BAR.ARV 0xa, 0xa0 ;  /* 0x0282800000007b1d */ /* 0x000fec0000002000 */
[----:B------:R-:W-:Y:S04]  /*8360*/  BSSY B0, `(.L_x_5883) ;  /* 0x0000003000007945 */ /* 0x000fe80003800000 */
[----:B------:R-:W-:Y:S05]  /*8370*/  @!P0 BRA `(.L_x_5884) ;  /* 0x0000000000048947 */ /* 0x000fea0003800000 */
[----:B------:R-:W-:-:S04]  /*8380*/  DEPBAR.LE SB0, 0x1 ;  /* 0x000080400000791a */ /* 0x000fc80000000000 */
.L_x_5884:
[----:B------:R-:W-:Y:S05]  /*8390*/  BSYNC B0 ;  /* 0x0000000000007941 */ /* 0x000fea0003800000 */
.L_x_5883:
[----:B------:R-:W-:Y:S06]  /*83a0*/  BAR.ARV 0xb, 0xa0 ;  /* 0x02c2800000007b1d */ /* 0x000fec0000002000 */
[----:B------:R-:W-:Y:S04]  /*83b0*/  BSSY B0, `(.L_x_5885) ;  /* 0x0000003000007945 */ /* 0x000fe80003800000 */
[----:B------:R-:W-:Y:S05]  /*83c0*/  @!P0 BRA `(.L_x_5886) ;  /* 0x0000000000048947 */ /* 0x000fea0003800000 */
[----:B------:R-:W-:-:S04]  /*83d0*/  DEPBAR.LE SB0, 0x0 ;  /* 0x000080000000791a */ /* 0x000fc80000000000 */
.L_x_5886:
[----:B------:R-:W-:Y:S05]  /*83e0*/  BSYNC B0 ;  /* 0x0000000000007941 */ /* 0x000fea0003800000 */
.L_x_5885:
        /* <DEDUP_REMOVED lines=19> */
.L_x_5888:
[----:B------:R-:W-:Y:S05]  /*8520*/  BSYNC B0 ;  /* 0x0000000000007941 */ /* 0x000fea0003800000 */
.L_x_5887:
        /* <DEDUP_REMOVED lines=9> */
.L_x_5891:
[----:B------:R-:W2:Y:S04]  /*85c0*/  LDG.E.STRONG.GPU R0, desc[UR46][R2.64] ;  /* 0x0000002e02007981 */ /* 0x000ea8000c1ef900 */
[----:B--2---:R-:W-:Y:S01]  /*85d0*/  CCTL.IVALL ;  /* 0x00000000ff00798f */ /* 0x004fe20002000000 */
[----:B------:R-:W-:Y:S05]  /*85e0*/  YIELD ;  /* 0x0000000000007946 */ /* 0x000fea0003800000 */
[----:B------:R-:W-:-:S13]  /*85f0*/  ISETP.NE.AND P1, PT, R0, UR22, PT ;  /* 0x0000001600007c0c */ /* 0x000fda000bf25270 */
[----:B------:R-:W-:Y:S05]  /*8600*/  @P1 BRA `(.L_x_5891) ;  /* 0xfffffffc00ec1947 */ /* 0x000fea000383ffff */
.L_x_5890:
[----:B------:R-:W-:Y:S05]  /*8610*/  BSYNC B0 ;  /* 0x0000000000007941 */ /* 0x000fea0003800000 */
.L_x_5889:
[----:B------:R-:W-:-:S03]  /*8620*/  UMOV UR5, 0xffffffff ;  /* 0xffffffff00057882 */ /* 0x000fc60000000000 */
[----:B------:R-:W-:Y:S05]  /*8630*/  BRA.DIV UR5, `(.L_x_5892) ;  /* 0x0000003a05d47947 */ /* 0x000fea000b800000 */
[----:B------:R-:W-:Y:S01]  /*8640*/  NOP ;  /* 0x0000000000007918 */ /* 0x000fe20000000000 */
.L_x_5959:
        /* <DEDUP_REMOVED lines=15> */
.L_x_5894:
[----:B------:R-:W-:Y:S05]  /*8740*/  BSYNC B0 ;  /* 0x0000000000007941 */ /* 0x000fea0003800000 */
.L_x_5893:
        /* <DEDUP_REMOVED lines=14> */
.L_x_5896:
[----:B------:R-:W-:Y:S05]  /*8830*/  BSYNC B0 ;  /* 0x0000000000007941 */ /* 0x000fea0003800000 */
.L_x_5895:
        /* <DEDUP_REMOVED lines=15> */
.L_x_5898:
[----:B------:R-:W-:Y:S05]  /*8930*/  BSYNC B0 ;  /* 0x0000000000007941 */ /* 0x000fea0003800000 */
.L_x_5897:
[----:B------:R-:W-:Y:S06]  /*8940*/  BAR.ARV 0xa, 0xa0 ;  /* 0x0282800000007b1d */ /* 0x000fec0000002000 */
[----:B------:R-:W-:Y:S04]  /*8950*/  BSSY B0, `(.L_x_5899) ;  /* 0x0000003000007945 */ /* 0x000fe80003800000 */
[----:B------:R-:W-:Y:S05]  /*8960*/  @!P0 BRA `(.L_x_5900) ;  /* 0x0000000000048947 */ /* 0x000fea0003800000 */
[----:B------:R-:W-:-:S04]  /*8970*/  DEPBAR.LE SB0, 0x1 ;  /* 0x000080400000791a */ /* 0x000fc80000000000 */
.L_x_5900:
[----:B------:R-:W-:Y:S05]  /*8980*/  BSYNC B0 ;  /* 0x0000000000007941 */ /* 0x000fea0003800000 */
.L_x_5899:
[----:B------:R-:W-:Y:S06]  /*8990*/  BAR.ARV 0xb, 0xa0 ;  /* 0x02c2800000007b1d */ /* 0x000fec0000002000 */
[----:B------:R-:W-:Y:S04]  /*89a0*/  BSSY B0, `(.L_x_5901) ;  /* 0x0000003000007945 */ /* 0x000fe80003800000 */
[----:B------:R-:W-:Y:S05]  /*89b0*/  @!P0 BRA `(.L_x_5902) ;  /* 0x0000000000048947 */ /* 0x000fea0003800000 */
[----:B------:R-:W-:-:S04]  /*89c0*/  DEPBAR.LE SB0, 0x0 ;  /* 0x000080000000791a */ /* 0x000fc80000000000 */
.L_x_5902:
[----:B------:R-:W-:Y:S05]  /*89d0*/  BSYNC B0 ;  /* 0x0000000000007941 */ /* 0x000fea0003800000 */
.L_x_5901:
        /* <DEDUP_REMOVED lines=19> */
.L_x_5904:
[----:B------:R-:W-:Y:S05]  /*8b10*/  BSYNC B0 ;  /* 0x0000000000007941 */ /* 0x000fea0003800000 */
.L_x_5903:
[----:B------:R-:W-:Y:S02]  /*8b20*/  UIADD3 UR9, UR9, 0x2, URZ ;  /* 0x0000000209097890 */ /* 0x000fe4000fffe03f */
[----:B------:R-:W-:Y:S02]  /*8b30*/  UIADD3 UR4, UR4, 0x6000, URZ ;  /* 0x0000600004047890 */ /* 0x000fe4000fffe03f */
[----:B------:R-:W-:-:S06]  /*8b40*/  UISETP.GE.AND UP0, UPT, UR9, UR11, UPT ;  /* 0x0000000b0900728c */ /* 0x000fcc000bf06270 */
[----:B------:R-:W-:-:S13]  /*8b50*/  PLOP3.LUT P1, PT, PT, PT, UP0, 0x80, 0x0 ;  /* 0x000000000000781c */ /* 0x000fda0003f2f008 */
[----:B------:R-:W-:Y:S05]  /*8b60*/  @!P1 BRA `(.L_x_5905) ;  /* 0xfffffff000dc9947 */ /* 0x000fea000383ffff */
.L_x_5854:
        /* <DEDUP_REMOVED lines=41> */
.L_x_5908:
[----:B------:R-:W-:Y:S05]  /*8e00*/  BSYNC B0 ;  /* 0x0000000000007941 */ /* 0x000fea0003800000 */
.L_x_5907:
[----:B------:R-:W-:Y:S05]  /*8e10*/  BRA `(.L_x_5909) ;  /* 0x0000000000047947 */ /* 0x000fea0003800000 */
.L_x_5906:
[----:B------:R-:W-:-:S05]  /*8e20*/  UMOV UR4, UR9 ;  /* 0x0000000900047c82 */ /* 0x000fca0008000000 */
.L_x_5909:
        /* <DEDUP_REMOVED lines=11> */
.L_x_5914:
        /* <DEDUP_REMOVED lines=24> */
.L_x_5911:
[----:B------:R-:W-:Y:S05]  /*9060*/  BSYNC B0 ;  /* 0x0000000000007941 */ /* 0x000fea0003800000 */
.L_x_5910:
        /* <DEDUP_REMOVED lines=24> */
.L_x_5913:
[----:B------:R-:W-:Y:S05]  /*91f0*/  BSYNC B0 ;  /* 0x0000000000007941 */ /* 0x000fea0003800000 */
.L_x_5912:
[----:B------:R-:W-:Y:S02]  /*9200*/  UIADD3 UR7, UR7, 0x2, URZ ;  /* 0x0000000207077890 */ /* 0x000fe4000fffe03f */
[----:B------:R-:W-:Y:S02]  /*9210*/  ULEA UR5, UR19, UR5, 0x1 ;  /* 0x0000000513057291 */ /* 0x000fe4000f8e083f */
[----:B------:R-:W-:Y:S02]  /*9220*/  ULEA UR6, UR19, UR6, 0x1 ;  /* 0x0000000613067291 */ /* 0x000fe4000f8e083f */
[----:B------:R-:W-:-:S13]  /*9230*/  ISETP.NE.AND P0, PT, RZ, UR7, PT ;  /* 0x00000007ff007c0c */ /* 0x000fda000bf05270 */
[----:B------:R-:W-:Y:S05]  /*9240*/  @!P0 BRA `(.L_x_5766) ;  /* 0x0000002c00388947 */ /* 0x000fea0003800000 */
[----:B------:R-:W-:Y:S05]  /*9250*/  BRA `(.L_x_5914) ;  /* 0xfffffffc00207947 */ /* 0x000fea000383ffff */
.L_x_5846:
        /* <DEDUP_REMOVED lines=14> */
.L_x_5915:
        /* <DEDUP_REMOVED lines=16> */
.L_x_5917:
[----:B------:R-:W-:-:S05]  /*9440*/  ULDC UR4, c[0x0][0x8bc] ;  /* 0x00022f0000047ab9 */ /* 0x000fca0000000800 */
.L_x_5916:
        /* <DEDUP_REMOVED lines=62> */
.L_x_5919:
        /* <DEDUP_REMOVED lines=13> */
.L_x_5920:
        /* <DEDUP_REMOVED lines=10> */
.L_x_5921:
        /* <DEDUP_REMOVED lines=21> */
.L_x_5922:
        /* <DEDUP_REMOVED lines=57> */
.L_x_5960:
        /* <DEDUP_REMOVED lines=9> */
.L_x_5925:
        /* <DEDUP_REMOVED lines=116> */
.L_x_5936:
[----:B-1----:R-:W-:-:S05]  /*a650*/  IMAD.MOV.U32 R9, RZ, RZ, 0x1 ;  /* 0x00000001ff097424 */ /* 0x002fca00078e00ff */
[----:B------:R-:W-:-:S04]  /*a660*/  SHF.L.U32 R9, R9, 0x1f, RZ ;  /* 0x0000001f09097819 */ /* 0x000fc800000006ff */
[----:B------:R-:W1:Y:S02]  /*a670*/  SYNCS.PHASECHK.TRANS64.TRYWAIT P1, [R8+URZ+0x36438], R9 ;  /* 0x03643809080075a7 */ /* 0x000e64000802017f */
[----:B-1----:R-:W-:Y:S05]  /*a680*/  @!P1 BRA `(.L_x_5928) ;  /* 0x0000001800f09947 */ /* 0x002fea0003800000 */
.L_x_5961:
[----:B------:R-:W-:Y:S05]  /*a690*/  @P0 BRA `(.L_x_5929) ;  /* 0x0000000000140947 */ /* 0x000fea0003800000 */
[----:B------:R-:W-:Y:S01]  /*a6a0*/  ISETP.NE.AND P1, PT, R22, RZ, PT ;  /* 0x000000ff1600720c */ /* 0x000fe20003f25270 */
[----:B------:R-:W-:-:S04]  /*a6b0*/  IMAD.MOV.U32 R3, RZ, RZ, 0x6100 ;  /* 0x00006100ff037424 */ /* 0x000fc800078e00ff */
[----:B------:R2:W-:Y:S08]  /*a6c0*/  SYNCS.ARRIVE.TRANS64 RZ, [R8+URZ+0x36430], R3 ;  /* 0x0364300308ff79a7 */ /* 0x0005f0000800003f */
[----:B------:R-:W-:Y:S05]  /*a6d0*/  @!P1 BRA `(.L_x_5929) ;  /* 0x0000000000049947 */ /* 0x000fea0003800000 */
[----:B------:R-:W-:Y:S01]  /*a6e0*/  BPT.TRAP 0x1 ;  /* 0x000000040000795c */ /* 0x000fe20000300000 */
.L_x_5929:
        /* <DEDUP_REMOVED lines=49> */
.L_x_5962:
[----:B------:R-:W-:Y:S05]  /*aa00*/  @P0 BRA `(.L_x_5931) ;  /* 0x0000000000140947 */ /* 0x000fea0003800000 */
[----:B------:R-:W-:Y:S01]  /*aa10*/  ISETP.NE.AND P1, PT, R22, RZ, PT ;  /* 0x000000ff1600720c */ /* 0x000fe20003f25270 */
[----:B--2---:R-:W-:-:S04]  /*aa20*/  IMAD.MOV.U32 R7, RZ, RZ, 0x6100 ;  /* 0x00006100ff077424 */ /* 0x004fc800078e00ff */
[----:B------:R3:W-:Y:S08]  /*aa30*/  SYNCS.ARRIVE.TRANS64 RZ, [R8+URZ+0x36418], R7 ;  /* 0x0364180708ff79a7 */ /* 0x0007f0000800003f */
[----:B------:R-:W-:Y:S05]  /*aa40*/  @!P1 BRA `(.L_x_5931) ;  /* 0x0000000000049947 */ /* 0x000fea0003800000 */
[----:B------:R-:W-:Y:S01]  /*aa50*/  BPT.TRAP 0x1 ;  /* 0x000000040000795c */ /* 0x000fe20000300000 */
.L_x_5931:
        /* <DEDUP_REMOVED lines=47> */
.L_x_5963:
        /* <DEDUP_REMOVED lines=8> */
.L_x_5933:
        /* <DEDUP_REMOVED lines=37> */
.L_x_5965:
[----:B------:R-:W-:Y:S05]  /*b020*/  @P0 BRA `(.L_x_5935) ;  /* 0x0000000000140947 */ /* 0x000fea0003800000 */
[----:B------:R-:W-:Y:S01]  /*b030*/  ISETP.NE.AND P1, PT, R22, RZ, PT ;  /* 0x000000ff1600720c */ /* 0x000fe20003f25270 */
[----:B--2---:R-:W-:-:S04]  /*b040*/  IMAD.MOV.U32 R5, RZ, RZ, 0x6100 ;  /* 0x00006100ff057424 */ /* 0x004fc800078e00ff */
[----:B------:R3:W-:Y:S08]  /*b050*/  SYNCS.ARRIVE.TRANS64 RZ, [R8+URZ+0x36410], R5 ;  /* 0x0364100508ff79a7 */ /* 0x0007f0000800003f */
[----:B------:R-:W-:Y:S05]  /*b060*/  @!P1 BRA `(.L_x_5935) ;  /* 0x0000000000049947 */ /* 0x000fea0003800000 */
[----:B------:R-:W-:Y:S01]  /*b070*/  BPT.TRAP 0x1 ;  /* 0x000000040000795c */ /* 0x000fe20000300000 */
.L_x_5935:
        /* <DEDUP_REMOVED lines=44> */
.L_x_5927:
[----:B------:R-:W-:Y:S01]  /*b340*/  ISETP.NE.AND P1, PT, R21, RZ, PT ;  /* 0x000000ff1500720c */ /* 0x000fe20003f25270 */
[----:B------:R-:W-:Y:S02]  /*b350*/  IMAD.MOV.U32 R4, RZ, RZ, R19 ;  /* 0x000000ffff047224 */ /* 0x000fe400078e0013 */
[----:B------:R-:W-:-:S10]  /*b360*/  IMAD.MOV.U32 R5, RZ, RZ, 0x1 ;  /* 0x00000001ff057424 */ /* 0x000fd400078e00ff */
[----:B------:R-:W-:Y:S05]  /*b370*/  @!P1 BRA `(.L_x_5926) ;  /* 0x00000004008c9947 */ /* 0x000fea0003800000 */
[----:B------:R-:W2:Y:S02]  /*b380*/  SYNCS.PHASECHK.TRANS64.TRYWAIT P1, [R8+URZ+0x36438], R9 ;  /* 0x03643809080075a7 */ /* 0x000ea4000802017f */
[----:B--2---:R-:W-:Y:S05]  /*b390*/  @!P1 BRA `(.L_x_5937) ;  /* 0x00000010000c9947 */ /* 0x004fea0003800000 */
.L_x_5966:
[----:B------:R-:W-:Y:S05]  /*b3a0*/  @P0 BRA `(.L_x_5938) ;  /* 0x0000000000140947 */ /* 0x000fea0003800000 */
[----:B------:R-:W-:Y:S01]  /*b3b0*/  ISETP.NE.AND P1, PT, R22, RZ, PT ;  /* 0x000000ff1600720c */ /* 0x000fe20003f25270 */
[----:B------:R-:W-:-:S04]  /*b3c0*/  IMAD.MOV.U32 R5, RZ, RZ, 0x6100 ;  /* 0x00006100ff057424 */ /* 0x000fc800078e00ff */
[----:B------:R3:W-:Y:S08]  /*b3d0*/  SYNCS.ARRIVE.TRANS64 RZ, [R8+URZ+0x36430], R5 ;  /* 0x0364300508ff79a7 */ /* 0x0007f0000800003f */
[----:B------:R-:W-:Y:S05]  /*b3e0*/  @!P1 BRA `(.L_x_5938) ;  /* 0x0000000000049947 */ /* 0x000fea0003800000 */
[----:B------:R-:W-:Y:S01]  /*b3f0*/  BPT.TRAP 0x1 ;  /* 0x000000040000795c */ /* 0x000fe20000300000 */
.L_x_5938:
        /* <DEDUP_REMOVED lines=42> */
.L_x_5967:
[----:B-1----:R-:W-:Y:S01]  /*b6a0*/  IMAD.MOV.U32 R5, RZ, RZ, RZ ;  /* 0x000000ffff057224 */ /* 0x002fe200078e00ff */
[----:B------:R-:W-:Y:S06]  /*b6b0*/  @P0 BRA `(.L_x_5940) ;  /* 0x0000000000140947 */ /* 0x000fec0003800000 */
[----:B------:R-:W-:Y:S01]  /*b6c0*/  ISETP.NE.AND P1, PT, R22, RZ, PT ;  /* 0x000000ff1600720c */ /* 0x000fe20003f25270 */
[----:B------:R-:W-:-:S04]  /*b6d0*/  IMAD.MOV.U32 R9, RZ, RZ, 0x6100 ;  /* 0x00006100ff097424 */ /* 0x000fc800078e00ff */
[----:B------:R1:W-:Y:S08]  /*b6e0*/  SYNCS.ARRIVE.TRANS64 RZ, [R8+URZ+0x36418], R9 ;  /* 0x0364180908ff79a7 */ /* 0x0003f0000800003f */
[----:B------:R-:W-:Y:S05]  /*b6f0*/  @!P1 BRA `(.L_x_5940) ;  /* 0x0000000000049947 */ /* 0x000fea0003800000 */
[----:B------:R-:W-:Y:S01]  /*b700*/  BPT.TRAP 0x1 ;  /* 0x000000040000795c */ /* 0x000fe20000300000 */
.L_x_5940:
        /* <DEDUP_REMOVED lines=42> */
.L_x_5926:
[----:B------:R-:W-:-:S04]  /*b9b0*/  SHF.L.U32 R3, R5, 0x1f, RZ ;  /* 0x0000001f05037819 */ /* 0x000fc800000006ff */
[----:B------:R-:W2:Y:S02]  /*b9c0*/  SYNCS.PHASECHK.TRANS64.TRYWAIT P1, [R8+URZ+0x36438], R3 ;  /* 0x03643803080075a7 */ /* 0x000ea4000802017f */
[----:B--2---:R-:W-:Y:S05]  /*b9d0*/  @!P1 BRA `(.L_x_5941) ;  /* 0x0000000800a49947 */ /* 0x004fea0003800000 */
.L_x_5968:
[----:B------:R-:W-:Y:S05]  /*b9e0*/  @P0 BRA `(.L_x_5942) ;  /* 0x0000000000180947 */ /* 0x000fea0003800000 */
[----:B------:R-:W3:Y:S01]  /*b9f0*/  S2R R0, SR_TID.X ;  /* 0x0000000000007919 */ /* 0x000ee20000002100 */
[----:B--2---:R-:W-:-:S04]  /*ba00*/  IMAD.MOV.U32 R3, RZ, RZ, 0x6100 ;  /* 0x00006100ff037424 */ /* 0x004fc800078e00ff */
[----:B------:R4:W-:Y:S01]  /*ba10*/  SYNCS.ARRIVE.TRANS64 RZ, [R8+URZ+0x36430], R3 ;  /* 0x0364300308ff79a7 */ /* 0x0009e2000800003f */
[----:B---3--:R-:W-:-:S13]  /*ba20*/  LOP3.LUT P0, RZ, R0, 0x1f, RZ, 0xc0, !PT ;  /* 0x0000001f00ff7812 */ /* 0x008fda000780c0ff */
[----:B----4-:R-:W-:Y:S05]  /*ba30*/  @!P0 BRA `(.L_x_5942) ;  /* 0x0000000000048947 */ /* 0x010fea0003800000 */
[----:B------:R-:W-:Y:S01]  /*ba40*/  BPT.TRAP 0x1 ;  /* 0x000000040000795c */ /* 0x000fe20000300000 */
.L_x_5942:
        /* <DEDUP_REMOVED lines=44> */
.L_x_5923:
[----:B------:R-:W-:Y:S05]  /*bd10*/  BSYNC B0 ;  /* 0x0000000000007941 */ /* 0x000fea0003800000 */
.L_x_5918:
[----:B------:R-:W-:-:S03]  /*bd20*/  UMOV UR8, 0xffffffff ;  /* 0xffffffff00087882 */ /* 0x000fc60000000000 */
[----:B------:R-:W-:Y:S05]  /*bd30*/  BRA.DIV UR8, `(.L_x_5943) ;  /* 0x0000000608e07947 */ /* 0x000fea000b800000 */
[----:B------:R-:W-:-:S13]  /*bd40*/  ELECT P6, URZ, PT ;  /* 0x00000000003f782f */ /* 0x000fda00038c0000 */
.L_x_5971:
[----:B------:R-:W-:Y:S05]  /*bd50*/  @!P6 BRA `(.L_x_5766) ;  /* 0x000000000074e947 */ /* 0x000fea0003800000 */
[----:B------:R-:W-:-:S06]  /*bd60*/  ULOP3.LUT UR8, UR38, 0x2, URZ, 0xfc, !UPT ;  /* 0x0000000226087892 */ /* 0x000fcc000f8efc3f */
[----:B------:R-:W-:-:S05]  /*bd70*/  IMAD.U32 R0, RZ, RZ, UR8 ;  /* 0x00000008ff007e24 */ /* 0x000fca000f8e00ff */
[----:B------:R-:W-:-:S13]  /*bd80*/  ISETP.NE.AND P2, PT, R0, 0x3, PT ;  /* 0x000000030000780c */ /* 0x000fda0003f45270 */
[----:B------:R-:W-:Y:S05]  /*bd90*/  @!P2 BRA `(.L_x_5944) ;  /* 0x000000000004a947 */ /* 0x000fea0003800000 */
[----:B---3--:R-:W-:Y:S01]  /*bda0*/  BPT.TRAP 0x1 ;  /* 0x000000040000795c */ /* 0x008fe20000300000 */
.L_x_5944:
        /* <DEDUP_REMOVED lines=15> */
.L_x_5972:
[----:B------:R-:W2:Y:S02]  /*bea0*/  SYNCS.PHASECHK.TRANS64.TRYWAIT P0, [R3+URZ], R2 ;  /* 0x00000002030075a7 */ /* 0x000ea4000800017f */
[----:B--2---:R-:W-:Y:S05]  /*beb0*/  @!P0 BRA `(.L_x_5946) ;  /* 0x0000000400b48947 */ /* 0x004fea0003800000 */
.L_x_5973:
[----:B------:R-:W-:Y:S05]  /*bec0*/  @!P2 BRA `(.L_x_5947) ;  /* 0x000000000004a947 */ /* 0x000fea0003800000 */
[----:B---3--:R-:W-:Y:S01]  /*bed0*/  BPT.TRAP 0x1 ;  /* 0x000000040000795c */ /* 0x008fe20000300000 */
.L_x_5947:
[----:B------:R-:W-:-:S07]  /*bee0*/  SHF.L.U32 R5, R5, 0x1f, RZ ;  /* 0x0000001f05057819 */ /* 0x000fce00000006ff */
.L_x_5948:
[----:B----4-:R4:W1:Y:S02]  /*bef0*/  SYNCS.PHASECHK.TRANS64.TRYWAIT P0, [R4+URZ+0x36438], R5 ;  /* 0x03643805040075a7 */ /* 0x010864000800017f */
[----:B-1----:R-:W-:Y:S05]  /*bf00*/  @!P0 NANOSLEEP.SYNCS 0x989680 ;  /* 0x009896800000895d */ /* 0x002fea0003900000 */
[----:B------:R-:W1:Y:S02]  /*bf10*/  @!P0 SYNCS.PHASECHK.TRANS64 P0, [R4+URZ+0x36438], R5 ;  /* 0x03643805040085a7 */ /* 0x000e64000800007f */
[----:B-1----:R-:W-:Y:S05]  /*bf20*/  @!P0 BRA `(.L_x_5948) ;  /* 0xfffffffc00f08947 */ /* 0x002fea000383ffff */
.L_x_5766:
[----:B---3--:R-:W-:Y:S05]  /*bf30*/  BSYNC B6 ;  /* 0x0000000000067941 */ /* 0x008fea0003800000 */
.L_x_5760:
[----:B------:R-:W-:Y:S05]  /*bf40*/  EXIT ;  /* 0x000000000000794d */ /* 0x000fea0003800000 */
.L_x_5777:
[----:B------:R-:W-:Y:S02]  /*bf50*/  IMAD.MOV.U32 R12, RZ, RZ, RZ ;  /* 0x000000ffff0c7224 */ /* 0x000fe400078e00ff */
[----:B------:R-:W-:Y:S02]  /*bf60*/  IMAD.MOV.U32 R11, RZ, RZ, 0x1f ;  /* 0x0000001fff0b7424 */ /* 0x000fe400078e00ff */
[----:B------:R-:W-:-:S07]  /*bf70*/  IMAD.MOV.U32 R15, RZ, RZ, -0x1 ;  /* 0xffffffffff0f7424 */ /* 0x000fce00078e00ff */
[----:B------:R-:W-:Y:S05]  /*bf80*/  WARPSYNC.COLLECTIVE R15, `(.L_x_5949) ;  /* 0x000000000f087348 */ /* 0x000fea0003c00000 */
[----:B------:R1:W2:Y:S02]  /*bf90*/  SHFL.IDX P6, R14, R13, R12, R11 ;  /* 0x0000000c0d0e7389 */ /* 0x0002a400000c000b */
[----:B-12---:R-:W-:Y:S01]  /*bfa0*/  ENDCOLLECTIVE ;  /* 0x000000000000791b */ /* 0x006fe20003800000 */
.L_x_5949:
[----:B------:R-:W-:Y:S05]  /*bfb0*/  BRA `(.L_x_5950) ;  /* 0xffffff54000c7947 */ /* 0x000fea000383ffff */
.L_x_5779:
[----:B--2---:R2:W3:Y:S02]  /*bfc0*/  SYNCS.PHASECHK.TRANS64.TRYWAIT P0, [R154+URZ+0x36400], R11 ;  /* 0x0364000b9a0075a7 */ /* 0x0044e4000800017f */
[----:B---3--:R-:W-:Y:S05]  /*bfd0*/  @!P0 NANOSLEEP.SYNCS 0x989680 ;  /* 0x009896800000895d */ /* 0x008fea0003900000 */
[----:B------:R-:W3:Y:S02]  /*bfe0*/  @!P0 SYNCS.PHASECHK.TRANS64 P0, [R154+URZ+0x36400], R11 ;  /* 0x0364000b9a0085a7 */ /* 0x000ee4000800007f */
[----:B---3--:R-:W-:Y:S05]  /*bff0*/  @!P0 BRA `(.L_x_5779) ;  /* 0xfffffffc00f08947 */ /* 0x008fea000383ffff */
[----:B------:R-:W-:Y:S05]  /*c000*/  BRA `(.L_x_5778) ;  /* 0xffffff5400447947 */ /* 0x000fea000383ffff */
.L_x_5783:
[----:B--2---:R2:W3:Y:S02]  /*c010*/  SYNCS.PHASECHK.TRANS64.TRYWAIT P1, [R3+URZ+0x36410], R12 ;  /* 0x0364100c030075a7 */ /* 0x0044e4000802017f */
[----:B---3--:R-:W-:Y:S05]  /*c020*/  @!P1 NANOSLEEP.SYNCS 0x989680 ;  /* 0x009896800000995d */ /* 0x008fea0003900000 */
[----:B------:R-:W3:Y:S02]  /*c030*/  @!P1 SYNCS.PHASECHK.TRANS64 P1, [R3+URZ+0x36410], R12 ;  /* 0x0364100c030095a7 */ /* 0x000ee4000802007f */
[----:B---3--:R-:W-:Y:S05]  /*c040*/  @!P1 BRA `(.L_x_5783) ;  /* 0xfffffffc00f09947 */ /* 0x008fea000383ffff */
[----:B------:R-:W-:Y:S05]  /*c050*/  BRA `(.L_x_5782) ;  /* 0xffffff5c000c7947 */ /* 0x000fea000383ffff */
.L_x_5787:
[----:B------:R1:W1:Y:S02]  /*c060*/  SYNCS.PHASECHK.TRANS64.TRYWAIT P1, [R154+URZ+0x36430], R13 ;  /* 0x0364300d9a0075a7 */ /* 0x000264000802017f */
[----:B-1----:R-:W-:Y:S05]  /*c070*/  @!P1 NANOSLEEP.SYNCS 0x989680 ;  /* 0x009896800000995d */ /* 0x002fea0003900000 */
[----:B------:R-:W1:Y:S02]  /*c080*/  @!P1 SYNCS.PHASECHK.TRANS64 P1, [R154+URZ+0x36430], R13 ;  /* 0x0364300d9a0095a7 */ /* 0x000e64000802007f */
[----:B-1----:R-:W-:Y:S05]  /*c090*/  @!P1 BRA `(.L_x_5787) ;  /* 0xfffffffc00f09947 */ /* 0x002fea000383ffff */
[----:B------:R-:W-:Y:S05]  /*c0a0*/  BRA `(.L_x_5786) ;  /* 0xffffff6000b07947 */ /* 0x000fea000383ffff */
.L_x_5859:
[----:B------:R-:W-:Y:S01]  /*c0b0*/  BSSY B0, `(.L_x_5951) ;  /* 0x0000005000007945 */ /* 0x000fe20003800000 */
[----:B------:R-:W-:-:S07]  /*c0c0*/  IMAD.MOV.U32 R15, RZ, RZ, -0x1 ;  /* 0xffffffffff0f7424 */ /* 0x000fce00078e00ff */
[----:B------:R-:W-:Y:S05]  /*c0d0*/  WARPSYNC.COLLECTIVE R15, `(.L_x_5952) ;  /* 0x000000000f087348 */ /* 0x000fea0003c00000 */
[----:B------:R-:W-:Y:S01]  /*c0e0*/  NOP ;  /* 0x0000000000007918 */ /* 0x000fe20000000000 */
[----:B------:R-:W-:Y:S01]  /*c0f0*/  ENDCOLLECTIVE ;  /* 0x000000000000791b */ /* 0x000fe20003800000 */
.L_x_5952:
[----:B------:R-:W-:Y:S05]  /*c100*/  BSYNC B0 ;  /* 0x0000000000007941 */ /* 0x000fea0003800000 */
.L_x_5951:
[----:B------:R-:W-:Y:S05]  /*c110*/  BRA `(.L_x_5953) ;  /* 0xffffffb400ac7947 */ /* 0x000fea000383ffff */
.L_x_5876:
[----:B------:R-:W-:Y:S01]  /*c120*/  BSSY B0, `(.L_x_5954) ;  /* 0x0000005000007945 */ /* 0x000fe20003800000 */
[----:B------:R-:W-:-:S07]  /*c130*/  IMAD.MOV.U32 R15, RZ, RZ, -0x1 ;  /* 0xffffffffff0f7424 */ /* 0x000fce00078e00ff */
[----:B------:R-:W-:Y:S05]  /*c140*/  WARPSYNC.COLLECTIVE R15, `(.L_x_5955) ;  /* 0x000000000f087348 */ /* 0x000fea0003c00000 */
[----:B------:R-:W-:Y:S01]  /*c150*/  NOP ;  /* 0x0000000000007918 */ /* 0x000fe20000000000 */
[----:B------:R-:W-:Y:S01]  /*c160*/  ENDCOLLECTIVE ;  /* 0x000000000000791b */ /* 0x000fe20003800000 */
.L_x_5955:
[----:B------:R-:W-:Y:S05]  /*c170*/  BSYNC B0 ;  /* 0x0000000000007941 */ /* 0x000fea0003800000 */
.L_x_5954:
[----:B------:R-:W-:Y:S05]  /*c180*/  BRA `(.L_x_5956) ;  /* 0xffffffbc00a47947 */ /* 0x000fea000383ffff */
.L_x_5892:
[----:B------:R-:W-:Y:S01]  /*c190*/  BSSY B0, `(.L_x_5957) ;  /* 0x0000005000007945 */ /* 0x000fe20003800000 */
[----:B------:R-:W-:-:S07]  /*c1a0*/  IMAD.MOV.U32 R15, RZ, RZ, -0x1 ;  /* 0xffffffffff0f7424 */ /* 0x000fce00078e00ff */
[----:B------:R-:W-:Y:S05]  /*c1b0*/  WARPSYNC.COLLECTIVE R15, `(.L_x_5958) ;  /* 0x000000000f087348 */ /* 0x000fea0003c00000 */
[----:B------:R-:W-:Y:S01]  /*c1c0*/  NOP ;  /* 0x0000000000007918 */ /* 0x000fe20000000000 */
[----:B------:R-:W-:Y:S01]  /*c1d0*/  ENDCOLLECTIVE ;  /* 0x000000000000791b */ /* 0x000fe20003800000 */
.L_x_5958:
[----:B------:R-:W-:Y:S05]  /*c1e0*/  BSYNC B0 ;  /* 0x0000000000007941 */ /* 0x000fea0003800000 */
.L_x_5957:
[----:B------:R-:W-:Y:S05]  /*c1f0*/  BRA `(.L_x_5959) ;  /* 0xffffffc400147947 */ /* 0x000fea000383ffff */
.L_x_5924:
[----:B-1----:R1:W2:Y:S02]  /*c200*/  SYNCS.PHASECHK.TRANS64.TRYWAIT P1, [R8+URZ+0x36420], R9 ;  /* 0x03642009080075a7 */ /* 0x0022a4000802017f */
[----:B--2---:R-:W-:Y:S05]  /*c210*/  @!P1 NANOSLEEP.SYNCS 0x989680 ;  /* 0x009896800000995d */ /* 0x004fea0003900000 */
[----:B------:R-:W2:Y:S02]  /*c220*/  @!P1 SYNCS.PHASECHK.TRANS64 P1, [R8+URZ+0x36420], R9 ;  /* 0x03642009080095a7 */ /* 0x000ea4000802007f */
[----:B--2---:R-:W-:Y:S05]  /*c230*/  @!P1 BRA `(.L_x_5924) ;  /* 0xfffffffc00f09947 */ /* 0x004fea000383ffff */
[----:B------:R-:W-:Y:S05]  /*c240*/  BRA `(.L_x_5960) ;  /* 0xffffffdc000c7947 */ /* 0x000fea000383ffff */
.L_x_5928:
[----:B-1----:R1:W2:Y:S02]  /*c250*/  SYNCS.PHASECHK.TRANS64.TRYWAIT P1, [R8+URZ+0x36438], R9 ;  /* 0x03643809080075a7 */ /* 0x0022a4000802017f */
[----:B--2---:R-:W-:Y:S05]  /*c260*/  @!P1 NANOSLEEP.SYNCS 0x989680 ;  /* 0x009896800000995d */ /* 0x004fea0003900000 */
[----:B------:R-:W2:Y:S02]  /*c270*/  @!P1 SYNCS.PHASECHK.TRANS64 P1, [R8+URZ+0x36438], R9 ;  /* 0x03643809080095a7 */ /* 0x000ea4000802007f */
[----:B--2---:R-:W-:Y:S05]  /*c280*/  @!P1 BRA `(.L_x_5928) ;  /* 0xfffffffc00f09947 */ /* 0x004fea000383ffff */
[----:B------:R-:W-:Y:S05]  /*c290*/  BRA `(.L_x_5961) ;  /* 0xffffffe000fc7947 */ /* 0x000fea000383ffff */
.L_x_5930:
[----:B--2---:R2:W3:Y:S02]  /*c2a0*/  SYNCS.PHASECHK.TRANS64.TRYWAIT P1, [R8+URZ+0x36428], R7 ;  /* 0x03642807080075a7 */ /* 0x0044e4000802017f */
[----:B---3--:R-:W-:Y:S05]  /*c2b0*/  @!P1 NANOSLEEP.SYNCS 0x989680 ;  /* 0x009896800000995d */ /* 0x008fea0003900000 */
[----:B------:R-:W3:Y:S02]  /*c2c0*/  @!P1 SYNCS.PHASECHK.TRANS64 P1, [R8+URZ+0x36428], R7 ;  /* 0x03642807080095a7 */ /* 0x000ee4000802007f */
[----:B---3--:R-:W-:Y:S05]  /*c2d0*/  @!P1 BRA `(.L_x_5930) ;  /* 0xfffffffc00f09947 */ /* 0x008fea000383ffff */
[----:B------:R-:W-:Y:S05]  /*c2e0*/  BRA `(.L_x_5962) ;  /* 0xffffffe400c47947 */ /* 0x000fea000383ffff */
.L_x_5932:
        /* <DEDUP_REMOVED lines=8> */
.L_x_5934:
[----:B------:R-:W-:-:S07]  /*c370*/  SHF.L.U32 R5, R10, 0x1f, RZ ;  /* 0x0000001f0a057819 */ /* 0x000fce00000006ff */
.L_x_5964:
[----:B--2---:R2:W3:Y:S02]  /*c380*/  SYNCS.PHASECHK.TRANS64.TRYWAIT P1, [R8+URZ+0x36420], R5 ;  /* 0x03642005080075a7 */ /* 0x0044e4000802017f */
[----:B---3--:R-:W-:Y:S05]  /*c390*/  @!P1 NANOSLEEP.SYNCS 0x989680 ;  /* 0x009896800000995d */ /* 0x008fea0003900000 */
[----:B------:R-:W3:Y:S02]  /*c3a0*/  @!P1 SYNCS.PHASECHK.TRANS64 P1, [R8+URZ+0x36420], R5 ;  /* 0x03642005080095a7 */ /* 0x000ee4000802007f */
[----:B---3--:R-:W-:Y:S05]  /*c3b0*/  @!P1 BRA `(.L_x_5964) ;  /* 0xfffffffc00f09947 */ /* 0x008fea000383ffff */
[----:B------:R-:W-:Y:S05]  /*c3c0*/  BRA `(.L_x_5965) ;  /* 0xffffffec00147947 */ /* 0x000fea000383ffff */
.L_x_5937:
[----:B--2---:R2:W3:Y:S02]  /*c3d0*/  SYNCS.PHASECHK.TRANS64.TRYWAIT P1, [R8+URZ+0x36438], R9 ;  /* 0x03643809080075a7 */ /* 0x0044e4000802017f */
[----:B---3--:R-:W-:Y:S05]  /*c3e0*/  @!P1 NANOSLEEP.SYNCS 0x989680 ;  /* 0x009896800000995d */ /* 0x008fea0003900000 */
[----:B------:R-:W3:Y:S02]  /*c3f0*/  @!P1 SYNCS.PHASECHK.TRANS64 P1, [R8+URZ+0x36438], R9 ;  /* 0x03643809080095a7 */ /* 0x000ee4000802007f */
[----:B---3--:R-:W-:Y:S05]  /*c400*/  @!P1 BRA `(.L_x_5937) ;  /* 0xfffffffc00f09947 */ /* 0x008fea000383ffff */
[----:B------:R-:W-:Y:S05]  /*c410*/  BRA `(.L_x_5966) ;  /* 0xffffffec00e07947 */ /* 0x000fea000383ffff */
.L_x_5939:
[----:B-1----:R1:W2:Y:S02]  /*c420*/  SYNCS.PHASECHK.TRANS64.TRYWAIT P1, [R8+URZ+0x36428], R5 ;  /* 0x03642805080075a7 */ /* 0x0022a4000802017f */
[----:B--2---:R-:W-:Y:S05]  /*c430*/  @!P1 NANOSLEEP.SYNCS 0x989680 ;  /* 0x009896800000995d */ /* 0x004fea0003900000 */
[----:B------:R-:W2:Y:S02]  /*c440*/  @!P1 SYNCS.PHASECHK.TRANS64 P1, [R8+URZ+0x36428], R5 ;  /* 0x03642805080095a7 */ /* 0x000ea4000802007f */
[----:B--2---:R-:W-:Y:S05]  /*c450*/  @!P1 BRA `(.L_x_5939) ;  /* 0xfffffffc00f09947 */ /* 0x004fea000383ffff */
[----:B------:R-:W-:Y:S05]  /*c460*/  BRA `(.L_x_5967) ;  /* 0xfffffff0008c7947 */ /* 0x000fea000383ffff */
.L_x_5941:
[----:B--2---:R2:W3:Y:S02]  /*c470*/  SYNCS.PHASECHK.TRANS64.TRYWAIT P1, [R8+URZ+0x36438], R3 ;  /* 0x03643803080075a7 */ /* 0x0044e4000802017f */
[----:B---3--:R-:W-:Y:S05]  /*c480*/  @!P1 NANOSLEEP.SYNCS 0x989680 ;  /* 0x009896800000995d */ /* 0x008fea0003900000 */
[----:B------:R-:W3:Y:S02]  /*c490*/  @!P1 SYNCS.PHASECHK.TRANS64 P1, [R8+URZ+0x36438], R3 ;  /* 0x03643803080095a7 */ /* 0x000ee4000802007f */
[----:B---3--:R-:W-:Y:S05]  /*c4a0*/  @!P1 BRA `(.L_x_5941) ;  /* 0xfffffffc00f09947 */ /* 0x008fea000383ffff */
[----:B------:R-:W-:Y:S05]  /*c4b0*/  BRA `(.L_x_5968) ;  /* 0xfffffff400487947 */ /* 0x000fea000383ffff */
.L_x_5943:
[----:B------:R-:W-:Y:S01]  /*c4c0*/  BSSY B0, `(.L_x_5969) ;  /* 0x0000006000007945 */ /* 0x000fe20003800000 */
[----:B------:R-:W-:-:S07]  /*c4d0*/  IMAD.MOV.U32 R15, RZ, RZ, -0x1 ;  /* 0xffffffffff0f7424 */ /* 0x000fce00078e00ff */
[----:B-1-3--:R-:W-:Y:S05]  /*c4e0*/  WARPSYNC.COLLECTIVE R15, `(.L_x_5970) ;  /* 0x000000000f0c7348 */ /* 0x00afea0003c00000 */
[----:B------:R-:W-:Y:S02]  /*c4f0*/  ELECT P6, UR62, PT ;  /* 0x00000000003e782f */ /* 0x000fe400038c0000 */
[----:B------:R-:W-:Y:S01]  /*c500*/  MOV R14, UR62 ;  /* 0x0000003e000e7c02 */ /* 0x000fe20008000f00 */
[----:B-1-3--:R-:W-:Y:S10]  /*c510*/  ENDCOLLECTIVE ;  /* 0x000000000000791b */ /* 0x00aff40003800000 */
.L_x_5970:
[----:B------:R-:W-:Y:S05]  /*c520*/  BSYNC B0 ;  /* 0x0000000000007941 */ /* 0x000fea0003800000 */
.L_x_5969:
[----:B------:R-:W-:Y:S05]  /*c530*/  BRA `(.L_x_5971) ;  /* 0xfffffff800047947 */ /* 0x000fea000383ffff */
.L_x_5945:
[----:B-1----:R1:W2:Y:S02]  /*c540*/  SYNCS.PHASECHK.TRANS64.TRYWAIT P0, [R9+URZ], R0 ;  /* 0x00000000090075a7 */ /* 0x0022a4000800017f */
[----:B--2---:R-:W-:Y:S05]  /*c550*/  @!P0 NANOSLEEP.SYNCS 0x989680 ;  /* 0x009896800000895d */ /* 0x004fea0003900000 */
[----:B------:R-:W2:Y:S02]  /*c560*/  @!P0 SYNCS.PHASECHK.TRANS64 P0, [R9+URZ], R0 ;  /* 0x00000000090085a7 */ /* 0x000ea4000800007f */
[----:B--2---:R-:W-:Y:S05]  /*c570*/  @!P0 BRA `(.L_x_5945) ;  /* 0xfffffffc00f08947 */ /* 0x004fea000383ffff */
[----:B------:R-:W-:Y:S05]  /*c580*/  BRA `(.L_x_5972) ;  /* 0xfffffff800447947 */ /* 0x000fea000383ffff */
.L_x_5946:
[----:B--2---:R2:W4:Y:S02]  /*c590*/  SYNCS.PHASECHK.TRANS64.TRYWAIT P0, [R3+URZ], R2 ;  /* 0x00000002030075a7 */ /* 0x004524000800017f */
[----:B----4-:R-:W-:Y:S05]  /*c5a0*/  @!P0 NANOSLEEP.SYNCS 0x989680 ;  /* 0x009896800000895d */ /* 0x010fea0003900000 */
[----:B------:R-:W4:Y:S02]  /*c5b0*/  @!P0 SYNCS.PHASECHK.TRANS64 P0, [R3+URZ], R2 ;  /* 0x00000002030085a7 */ /* 0x000f24000800007f */
[----:B----4-:R-:W-:Y:S05]  /*c5c0*/  @!P0 BRA `(.L_x_5946) ;  /* 0xfffffffc00f08947 */ /* 0x010fea000383ffff */
[----:B------:R-:W-:Y:S05]  /*c5d0*/  BRA `(.L_x_5973) ;  /* 0xfffffff800387947 */ /* 0x000fea000383ffff */
.L_x_5974:
        /* <DEDUP_REMOVED lines=10> */
.L_x_7686:


//--------------------- .text._ZN7cutlass13device_kernelIN5flash11enable_sm90INS1_16FlashAttnBwdSm90INS1_25CollectiveMainloopBwdSm90ILi2ELi1ELi1EN4cute5tupleIJNS5_1CILi1EEES8_S8_EEENS6_IJNS7_ILi64EEENS7_ILi96EEENS7_ILi192EEEEEENS_10bfloat16_tEfNS_4arch4Sm90ELb0ELb1ELb0ELb1ELb0ELb0ELb1ELb0ELi3ELi1ELi1ELi1ELb0EEENS1_24CollectiveEpilogueBwdGQAISD_fSG_Li384ELb1ELb0EEENS1_19SingleTileSchedulerILb1ELb0ELb0ELi96EEEEEEEEEvNT_6ParamsE --------------------------
	.section	.text._ZN7cutlass13device_kernelIN5flash11enable_sm90INS1_16FlashAttnBwdSm90INS1_25CollectiveMainloopBwdSm90ILi2ELi1ELi1EN4cute5tupleIJNS5_1CILi1EEES8_S8_EEENS6_IJNS7_ILi64EEENS7_ILi96EEENS7_ILi192EEEEEENS_10bfloat16_tEfNS_4arch4Sm90ELb0ELb1ELb0ELb1ELb0ELb0ELb1ELb0ELi3ELi1ELi1ELi1ELb0EEENS1_24CollectiveEpilogueBwdGQAISD_fSG_Li384ELb1ELb0EEENS1_19SingleTileSchedulerILb1ELb0ELb0ELi96EEEEEEEEEvNT_6ParamsE,"ax",@progbits
	.align	128
.text._ZN7cutlass13device_kernelIN5flash11enable_sm90INS1_16FlashAttnBwdSm90INS1_25CollectiveMainloopBwdSm90ILi2ELi1ELi1EN4cute5tupleIJNS5_1CILi1EEES8_S8_EEENS6_IJNS7_ILi64EEENS7_ILi96EEENS7_ILi192EEEEEENS_10bfloat16_tEfNS_4arch4Sm90ELb0ELb1ELb0ELb1ELb0ELb0ELb1ELb0ELi3ELi1ELi1ELi1ELb0EEENS1_24CollectiveEpilogueBwdGQAISD_fSG_Li384ELb1ELb0EEENS1_19SingleTileSchedulerILb1ELb0ELb0ELi96EEEEEEEEEvNT_6ParamsE:
        .type           _ZN7cutlass13device_kernelIN5flash11enable_sm90INS1_16FlashAttnBwdSm90INS1_25CollectiveMainloopBwdSm90ILi2ELi1ELi1EN4cute5tupleIJNS5_1CILi1EEES8_S8_EEENS6_IJNS7_ILi64EEENS7_ILi96EEENS7_ILi192EEEEEENS_10bfloat16_tEfNS_4arch4Sm90ELb0ELb1ELb0ELb1ELb0ELb0ELb1ELb0ELi3ELi1ELi1ELi1ELb0EEENS1_24CollectiveEpilogueBwdGQAISD_fSG_Li384ELb1ELb0EEENS1_19SingleTileSchedulerILb1ELb0ELb0ELi96EEEEEEEEEvNT_6ParamsE,@function
        .size           _ZN7cutlass13device_kernelIN5flash11enable_sm90INS1_16FlashAttnBwdSm90INS1_25CollectiveMainloopBwdSm90ILi2ELi1ELi1EN4cute5tupleIJNS5_1CILi1EEES8_S8_EEENS6_IJNS7_ILi64EEENS7_ILi96EEENS7_ILi192EEEEEENS_10bfloat16_tEfNS_4arch4Sm90ELb0ELb1ELb0ELb1ELb0ELb0ELb1ELb0ELi3ELi1ELi1ELi1ELb0EEENS1_24CollectiveEpilogueBwdGQAISD_fSG_Li384ELb1ELb0EEENS1_19SingleTileSchedulerILb1ELb0ELb0ELi96EEEEEEEEEvNT_6ParamsE,(.L_x_7687 - _ZN7cutlass13device_kernelIN5flash11enable_sm90INS1_16FlashAttnBwdSm90INS1_25CollectiveMainloopBwdSm90ILi2ELi1ELi1EN4cute5tupleIJNS5_1CILi1EEES8_S8_EEENS6_IJNS7_ILi64EEENS7_ILi96EEENS7_ILi192EEEEEENS_10bfloat16_tEfNS_4arch4Sm90ELb0ELb1ELb0ELb1ELb0ELb0ELb1ELb0ELi3ELi1ELi1ELi1ELb0EEENS1_24CollectiveEpilogueBwdGQAISD_fSG_Li384ELb1ELb0EEENS1_19SingleTileSchedulerILb1ELb0ELb0ELi96EEEEEEEEEvNT_6ParamsE)
        .other          _ZN7cutlass13device_kernelIN5flash11enable_sm90INS1_16FlashAttnBwdSm90INS1_25CollectiveMainloopBwdSm90ILi2ELi1ELi1EN4cute5tupleIJNS5_1CILi1EEES8_S8_EEENS6_IJNS7_ILi64EEENS7_ILi96EEENS7_ILi192EEEEEENS_10bfloat16_tEfNS_4arch4Sm90ELb0ELb1ELb0ELb1ELb0ELb0ELb1ELb0ELi3ELi1ELi1ELi1ELb0EEENS1_24CollectiveEpilogueBwdGQAISD_fSG_Li384ELb1ELb0EEENS1_19SingleTileSchedulerILb1ELb0ELb0ELi96EEEEEEEEEvNT_6ParamsE,@"STO_CUDA_ENTRY STV_DEFAULT"
_ZN7cutlass13device_kernelIN5flash11enable_sm90INS1_16FlashAttnBwdSm90INS1_25CollectiveMainloopBwdSm90ILi2ELi1ELi1EN4cute5tupleIJNS5_1CILi1EEES8_S8_EEENS6_IJNS7_ILi64EEENS7_ILi96EEENS7_ILi192EEEEEENS_10bfloat16_tEfNS_4arch4Sm90ELb0ELb1ELb0ELb1ELb0ELb0ELb1ELb0ELi3ELi1ELi1ELi1ELb0EEENS1_24CollectiveEpilogueBwdGQAISD_fSG_Li384ELb1ELb0EEENS1_19SingleTileSchedulerILb1ELb0ELb0ELi96EEEEEEEEEvNT_6ParamsE:
        /* <DEDUP_REMOVED lines=23> */
.L_x_5976:
[----:B------:R-:W-:Y:S05]  /*0170*/  BSYNC B0 ;  /* 0x0000000000007941 */ /* 0x000fea0003800000 */
.L_x_5975:
        /* <DEDUP_REMOVED lines=37> */
.L_x_5977:
        /* <DEDUP_REMOVED lines=20> */
.L_x_5978:
[----:B------:R-:W-:Y:S01]  /*0510*/  PLOP3.LUT P0, PT, PT, PT, UP0, 0x80, 0x0 ;  /* 0x000000000000781c */ /* 0x000fe20003f0f008 */
[----:B------:R-:W-:Y:S01]  /*0520*/  NOP ;  /* 0x0000000000007918 */ /* 0x000fe20000000000 */
[----:B------:R-:W-:Y:S01]  /*0530*/  ULDC.64 UR46, c[0x0][0x208] ;  /* 0x00008200002e7ab9 */ /* 0x000fe20000000a00 */
[----:B------:R-:W-:Y:S01]  /*0540*/  BSSY B6, `(.L_x_5979) ;  /* 0x00008bb000067945 */ /* 0x000fe20003800000 */
[----:B-12-4-:R-:W-:Y:S09]  /*0550*/  BAR.SYNC.DEFER_BLOCKING 0x0 ;  /* 0x0000000000007b1d */ /* 0x016ff20000010000 */
[----:B------:R-:W-:Y:S05]  /*0560*/  @!P0 BRA `(.L_x_5980) ;  /* 0x0000004400d88947 */ /* 0x000fea0003800000 */
.L_x_5981:
        /* <DEDUP_REMOVED lines=21> */
.L_x_5982:
        /* <DEDUP_REMOVED lines=10> */
.L_x_5984:
[----:B------:R-:W2:Y:S02]  /*0760*/  LDC R0, c[0x0][0x8c4] ;  /* 0x00023100ff007b82 */ /* 0x000ea40000000800 */
.L_x_5983:
        /* <DEDUP_REMOVED lines=15> */
.L_x_5986:
        /* <DEDUP_REMOVED lines=10> */
.L_x_5987:
        /* <DEDUP_REMOVED lines=8> */
.L_x_5988:
        /* <DEDUP_REMOVED lines=9> */
.L_x_5989:
        /* <DEDUP_REMOVED lines=22> */
.L_x_5990:
        /* <DEDUP_REMOVED lines=78> */
.L_x_5993:
        /* <DEDUP_REMOVED lines=15> */
.L_x_5992:
        /* <DEDUP_REMOVED lines=20> */
.L_x_5995:
        /* <DEDUP_REMOVED lines=15> */
.L_x_5994:
        /* <DEDUP_REMOVED lines=8> */
.L_x_6098:
        /* <DEDUP_REMOVED lines=19> */
.L_x_5997:
        /* <DEDUP_REMOVED lines=40> */
[----:B------:R-:W-:Y:S01]  /*17a0*/  IMAD.IADD R11, R19, 0x1, R18 ;  /* 0x00000001130b7824 */ /* 0x000fe200078e0212 */
[----:B------:R-:W-:Y:S01]  /*17b0*/  LEA.HI R5, R5, R4, RZ, 0x3 ;  /* 0x0000000405057211 */ /* 0x000fe200078f18ff */
[----:B------:R-:W-:Y:S01]  /*17c0*/  IMAD.IADD R10, R18, 0x1, -R17 ;  /* 0x00000001120a7824 */ /* 0x000fe200078e0a11 */
[----:B------:R-:W-:Y:S01]  /*17d0*/  LOP3.LUT P0, RZ, R7, 0x2, RZ, 0xc0, !PT ;  /* 0x0000000207ff7812 */ /* 0x000fe2000780c0ff */
[----:B------:R-:W-:Y:S01]  /*17e0*/  IMAD.IADD R9, R9, 0x1, R0 ;  /* 0x0000000109097824 */ /* 0x000fe200078e0200 */
[----:B------:R-:W-:Y:S01]  /*17f0*/  LOP3.LUT R5, R5, 0xfffffff8, RZ, 0xc0, !PT ;  /* 0xfffffff805057812 */ /* 0x000fe200078ec0ff */
[----:B------:R-:W-:Y:S01]  /*1800*/  IMAD.SHL.U32 R0, R15, 0x4, RZ ;  /* 0x000000040f007824 */ /* 0x000fe200078e00ff */
[----:B------:R-:W-:Y:S01]  /*1810*/  IADD3 R17, -R17, 0x1, R11 ;  /* 0x0000000111117810 */ /* 0x000fe20007ffe10b */
[----:B------:R-:W-:Y:S01]  /*1820*/  IMAD.SHL.U32 R18, R13, 0x2, RZ ;  /* 0x000000020d127824 */ /* 0x000fe200078e00ff */
[----:B------:R-:W-:Y:S01]  /*1830*/  SHF.R.S32.HI R3, RZ, 0x5, R3 ;  /* 0x00000005ff037819 */ /* 0x000fe20000011403 */
[----:B------:R-:W-:Y:S01]  /*1840*/  IMAD.IADD R6, R4, 0x1, -R5 ;  /* 0x0000000104067824 */ /* 0x000fe200078e0a05 */
[----:B------:R-:W-:Y:S01]  /*1850*/  SEL R12, R12, 0xffffffe0, !P0 ;  /* 0xffffffe00c0c7807 */ /* 0x000fe20004000000 */
[--C-:B------:R-:W-:Y:S01]  /*1860*/  IMAD.IADD R11, R11, 0x1, -R18.reuse ;  /* 0x000000010b0b7824 */ /* 0x100fe200078e0a12 */
[----:B------:R-:W-:Y:S01]  /*1870*/  LEA R9, R9, UR36, 0x1 ;  /* 0x0000002409097c11 */ /* 0x000fe2000f8e08ff */
[----:B------:R-:W-:Y:S01]  /*1880*/  IMAD.IADD R4, R17, 0x1, -R18 ;  /* 0x0000000111047824 */ /* 0x000fe200078e0a12 */
[----:B------:R-:W-:Y:S01]  /*1890*/  CS2R R112, SRZ ;  /* 0x0000000000707805 */ /* 0x000fe2000001ff00 */
[----:B------:R-:W-:Y:S01]  /*18a0*/  IMAD R6, R3, 0x10, R6 ;  /* 0x0000001003067824 */ /* 0x000fe200078e0206 */
[----:B------:R-:W-:Y:S01]  /*18b0*/  CS2R R110, SRZ ;  /* 0x00000000006e7805 */ /* 0x000fe2000001ff00 */
        /* <DEDUP_REMOVED lines=46> */
[----:B------:R-:W-:Y:S01]  /*1ba0*/  LOP3.LUT R155, R155, 0x1, RZ, 0xfc, !PT ;  /* 0x000000019b9b7812 */ /* 0x000fe200078efcff */
[----:B------:R-:W-:Y:S01]  /*1bb0*/  IMAD.IADD R18, R19, 0x1, -R18 ;  /* 0x0000000113127824 */ /* 0x000fe200078e0a12 */
[----:B------:R-:W-:-:S02]  /*1bc0*/  LEA R0, R0, UR36, 0x2 ;  /* 0x0000002400007c11 */ /* 0x000fc4000f8e10ff */
[----:B------:R-:W-:-:S07]  /*1bd0*/  IADD3 R17, R12, 0x30400, R9 ;  /* 0x000304000c117810 */ /* 0x000fce0007ffe009 */
.L_x_6017:
[----:B------:R-:W-:-:S13]  /*1be0*/  ISETP.NE.AND P0, PT, R155, 0x3, PT ;  /* 0x000000039b00780c */ /* 0x000fda0003f05270 */
[----:B-1----:R-:W-:Y:S05]  /*1bf0*/  @!P0 BRA `(.L_x_5999) ;  /* 0x0000000000048947 */ /* 0x002fea0003800000 */
[----:B------:R-:W-:Y:S01]  /*1c00*/  BPT.TRAP 0x1 ;  /* 0x000000040000795c */ /* 0x000fe20000300000 */
.L_x_5999:
[----:B------:R-:W-:Y:S02]  /*1c10*/  LEA R3, R2, UR36, 0x3 ;  /* 0x0000002402037c11 */ /* 0x000fe4000f8e18ff */
[----:B------:R-:W-:-:S04]  /*1c20*/  SHF.L.U32 R12, R7, 0x1f, RZ ;  /* 0x0000001f070c7819 */ /* 0x000fc800000006ff */
[----:B------:R1:W2:Y:S01]  /*1c30*/  SYNCS.PHASECHK.TRANS64.TRYWAIT P1, [R3+URZ+0x36410], R12 ;  /* 0x0364100c030075a7 */ /* 0x0002a2000802017f */
[----:B------:R-:W-:Y:S05]  /*1c40*/  @!P0 BRA `(.L_x_6000) ;  /* 0x0000000000048947 */ /* 0x000fea0003800000 */
[----:B------:R-:W-:Y:S01]  /*1c50*/  BPT.TRAP 0x1 ;  /* 0x000000040000795c */ /* 0x000fe20000300000 */
.L_x_6000:
[----:B--2---:R-:W-:Y:S05]  /*1c60*/  @P1 BRA `(.L_x_6001) ;  /* 0x0000000000081947 */ /* 0x004fea0003800000 */
[----:B------:R-:W2:Y:S02]  /*1c70*/  SYNCS.PHASECHK.TRANS64.TRYWAIT P1, [R3+URZ+0x36410], R12 ;  /* 0x0364100c030075a7 */ /* 0x000ea4000802017f */
[----:B--2---:R-:W-:Y:S05]  /*1c80*/  @!P1 BRA `(.L_x_6002) ;  /* 0x0000007400509947 */ /* 0x004fea0003800000 */
.L_x_6001:
        /* <DEDUP_REMOVED lines=103> */
.L_x_6003:
[----:B------:R-:W-:-:S04]  /*2300*/  SHF.L.U32 R13, R5, 0x1f, RZ ;  /* 0x0000001f050d7819 */ /* 0x000fc800000006ff */
[----:B------:R4:W1:Y:S01]  /*2310*/  SYNCS.PHASECHK.TRANS64.TRYWAIT P1, [UR36+0x36430], R13 ;  /* 0x0364300dff0075a7 */ /* 0x0008620008020164 */
[----:B------:R-:W-:Y:S05]  /*2320*/  @!P0 BRA `(.L_x_6004) ;  /* 0x0000000000048947 */ /* 0x000fea0003800000 */
[----:B------:R-:W-:Y:S01]  /*2330*/  BPT.TRAP 0x1 ;  /* 0x000000040000795c */ /* 0x000fe20000300000 */
.L_x_6004:
[----:B-1----:R-:W-:Y:S05]  /*2340*/  @P1 BRA `(.L_x_6005) ;  /* 0x0000000000081947 */ /* 0x002fea0003800000 */
[----:B------:R-:W1:Y:S02]  /*2350*/  SYNCS.PHASECHK.TRANS64.TRYWAIT P1, [UR36+0x36430], R13 ;  /* 0x0364300dff0075a7 */ /* 0x000e640008020164 */
[----:B-1----:R-:W-:Y:S05]  /*2360*/  @!P1 BRA `(.L_x_6006) ;  /* 0x0000006c00ac9947 */ /* 0x002fea0003800000 */
.L_x_6005:
        /* <DEDUP_REMOVED lines=112> */
.L_x_6009:
[----:B------:R-:W-:-:S06]  /*2a70*/  UISETP.NE.AND UP0, UPT, UR42, 0x1, UPT ;  /* 0x000000012a00788c */ /* 0x000fcc000bf05270 */
[----:B------:R-:W-:-:S05]  /*2a80*/  PLOP3.LUT P1, PT, PT, PT, UP0, 0x80, 0x0 ;  /* 0x000000000000781c */ /* 0x000fca0003f2f008 */
[----:B------:R-:W-:-:S08]  /*2a90*/  @UP0 ULDC UR5, c[0x0][0x754] ;  /* 0x0001d50000050ab9 */ /* 0x000fd00000000800 */
[----:B------:R-:W-:Y:S01]  /*2aa0*/  @P1 IMAD.HI.U32 R12, R23, UR5, RZ ;  /* 0x00000005170c1c27 */ /* 0x000fe2000f8e00ff */
[----:B------:R-:W-:-:S04]  /*2ab0*/  @UP0 ULDC UR5, c[0x0][0x758] ;  /* 0x0001d60000050ab9 */ /* 0x000fc80000000800 */
[----:B------:R-:W-:-:S07]  /*2ac0*/  @P1 SHF.R.U32.HI R23, RZ, UR5, R12 ;  /* 0x00000005ff171c19 */ /* 0x000fce000801160c */
.L_x_6010:
[----:B------:R-:W-:Y:S05]  /*2ad0*/  BSYNC B0 ;  /* 0x0000000000007941 */ /* 0x000fea0003800000 */
.L_x_6008:
[----:B------:R-:W-:Y:S01]  /*2ae0*/  IMAD R23, R23, UR42, R18 ;  /* 0x0000002a17177c24 */ /* 0x000fe2000f8e0212 */
[----:B------:R-:W-:-:S04]  /*2af0*/  IADD3 R12, R15, UR4, R4 ;  /* 0x000000040f0c7c10 */ /* 0x000fc8000fffe004 */
[----:B------:R-:W-:Y:S02]  /*2b00*/  VIADDMNMX R13, R23, UR42, R13, PT ;  /* 0x0000002a170d7c46 */ /* 0x000fe4000b80010d */
[----:B------:R-:W-:-:S07]  /*2b10*/  VIMNMX R12, R12, R23, !PT ;  /* 0x000000170c0c7248 */ /* 0x000fce0007fe0100 */
.L_x_6007:
        /* <DEDUP_REMOVED lines=51> */
.L_x_6013:
[----:B------:R-:W-:-:S06]  /*2e50*/  UISETP.NE.AND UP0, UPT, UR42, 0x1, UPT ;  /* 0x000000012a00788c */ /* 0x000fcc000bf05270 */
[----:B------:R-:W-:-:S05]  /*2e60*/  PLOP3.LUT P6, PT, PT, PT, UP0, 0x80, 0x0 ;  /* 0x000000000000781c */ /* 0x000fca0003fcf008 */
[----:B------:R-:W-:-:S08]  /*2e70*/  @UP0 ULDC UR4, c[0x0][0x754] ;  /* 0x0001d50000040ab9 */ /* 0x000fd00000000800 */
[----:B------:R-:W-:Y:S01]  /*2e80*/  @P6 IMAD.HI.U32 R12, R13, UR4, RZ ;  /* 0x000000040d0c6c27 */ /* 0x000fe2000f8e00ff */
[----:B------:R-:W-:Y:S01]  /*2e90*/  PLOP3.LUT P6, PT, PT, PT, UP0, 0x80, 0x0 ;  /* 0x000000000000781c */ /* 0x000fe20003fcf008 */
[----:B------:R-:W-:-:S12]  /*2ea0*/  @UP0 ULDC UR4, c[0x0][0x758] ;  /* 0x0001d60000040ab9 */ /* 0x000fd80000000800 */
[----:B------:R-:W-:-:S07]  /*2eb0*/  @P6 SHF.R.U32.HI R13, RZ, UR4, R12 ;  /* 0x00000004ff0d6c19 */ /* 0x000fce000801160c */
.L_x_6014:
[----:B------:R-:W-:Y:S05]  /*2ec0*/  BSYNC B0 ;  /* 0x0000000000007941 */ /* 0x000fea0003800000 */
.L_x_6012:
[----:B------:R-:W-:-:S05]  /*2ed0*/  IMAD R13, R13, UR42, R18 ;  /* 0x0000002a0d0d7c24 */ /* 0x000fca000f8e0212 */
[----:B------:R-:W-:Y:S02]  /*2ee0*/  VIMNMX R14, R14, R13, !PT ;  /* 0x0000000d0e0e7248 */ /* 0x000fe40007fe0100 */
[----:B------:R-:W-:-:S07]  /*2ef0*/  VIADDMNMX R20, R13, UR42, R20, PT ;  /* 0x0000002a0d147c46 */ /* 0x000fce000b800114 */
.L_x_6011:
        /* <DEDUP_REMOVED lines=22> */
[C---:B------:R-:W-:Y:S01]  /*3060*/  ISETP.GE.AND P6, PT, R19.reuse, 0x1a, PT ;  /* 0x0000001a1300780c */ /* 0x040fe20003fc6270 */
        /* <DEDUP_REMOVED lines=191> */
.L_x_6015:
        /* <DEDUP_REMOVED lines=59> */
.L_x_6016:
        /* <DEDUP_REMOVED lines=62> */
.L_x_5991:
[----:B------:R-:W-:Y:S05]  /*43f0*/  @P0 BRA `(.L_x_5985) ;  /* 0x0000004c003c0947 */ /* 0x000fea0003800000 */
[----:B-1----:R-:W1:Y:S01]  /*4400*/  LDC.64 R2, c[0x0][0x878] ;  /* 0x00021e00ff027b82 */ /* 0x002e620000000a00 */
        /* <DEDUP_REMOVED lines=19> */
[----:B------:R-:W-:-:S05]  /*4540*/  ULEA UR4, UR5, UR4, 0x18 ;  /* 0x0000000405047291 */ /* 0x000fca000f8ec03f */
[----:B------:R-:W4:Y:S01]  /*4550*/  LDC.64 R22, c[0x0][0x828] ;  /* 0x00020a00ff167b82 */ /* 0x000f220000000a00 */
[----:B------:R-:W-:Y:S01]  /*4560*/  SHF.R.S32.HI R3, RZ, 0x1f, R2 ;  /* 0x0000001fff037819 */ /* 0x000fe20000011402 */
[----:B------:R-:W-:Y:S03]  /*4570*/  BSSY B0, `(.L_x_6018) ;  /* 0x0000051000007945 */ /* 0x000fe60003800000 */
[----:B------:R-:W-:-:S03]  /*4580*/  LEA.HI R7, R3, R2, RZ, 0x7 ;  /* 0x0000000203077211 */ /* 0x000fc600078f38ff */
[----:B------:R-:W1:Y:S01]  /*4590*/  @P1 LDC R9, c[0x0][0x854] ;  /* 0x00021500ff091b82 */ /* 0x000e620000000800 */
        /* <DEDUP_REMOVED lines=9> */
[----:B-1----:R-:W-:Y:S02]  /*4630*/  @P1 IMAD.HI.U32 R4, R6, R9, RZ ;  /* 0x0000000906041227 */ /* 0x002fe400078e00ff */
[----:B------:R1:W-:Y:S04]  /*4640*/  STS.128 [R8], R24 ;  /* 0x0000001808007388 */ /* 0x0003e80000000c00 */
[----:B------:R1:W-:Y:S01]  /*4650*/  STS.128 [R8+0x800], R28 ;  /* 0x0008001c08007388 */ /* 0x0003e20000000c00 */
[----:B---3--:R-:W-:-:S03]  /*4660*/  @P1 SHF.R.U32.HI R3, RZ, R11, R4 ;  /* 0x0000000bff031219 */ /* 0x008fc60000011604 */
[----:B------:R1:W-:Y:S01]  /*4670*/  STS.128 [R8+0x1000], R32 ;  /* 0x0010002008007388 */ /* 0x0003e20000000c00 */
[----:B------:R-:W-:-:S03]  /*4680*/  SHF.R.S32.HI R9, RZ, 0x1f, R3 ;  /* 0x0000001fff097819 */ /* 0x000fc60000011403 */
[----:B------:R1:W-:Y:S04]  /*4690*/  STS.128 [R8+0x1800], R36 ;  /* 0x0018002408007388 */ /* 0x0003e80000000c00 */
[----:B------:R1:W-:Y:S01]  /*46a0*/  STS.128 [R8+0x2000], R40 ;  /* 0x0020002808007388 */ /* 0x0003e20000000c00 */
[----:B------:R-:W-:-:S03]  /*46b0*/  IMAD R10, R9, R16, RZ ;  /* 0x00000010090a7224 */ /* 0x000fc600078e02ff */
        /* <DEDUP_REMOVED lines=13> */
[----:B--2---:R-:W-:-:S04]  /*4790*/  @P0 IMAD R5, R152, 0x60, R5 ;  /* 0x0000006098050824 */ /* 0x004fc800078e0205 */
        /* <DEDUP_REMOVED lines=26> */
[----:B----4-:R-:W-:Y:S01]  /*4940*/  LEA R22, P2, R6, R22, 0x2 ;  /* 0x0000001606167211 */ /* 0x010fe200078410ff */
        /* <DEDUP_REMOVED lines=12> */
.L_x_6020:
[----:B------:R-:W-:Y:S01]  /*4a10*/  @P0 ELECT P1, URZ, PT ;  /* 0x00000000003f082f */ /* 0x000fe20003820000 */
[----:B------:R1:W-:-:S12]  /*4a20*/  UBLKRED.G.S.ADD.F32.RN [UR6], [UR4], UR5, desc[UR8] ;  /* 0x00000806040073bb */ /* 0x0003d800080a1405 */
[----:B------:R-:W-:Y:S02]  /*4a30*/  @P1 PLOP3.LUT P0, PT, P1, PT, PT, 0x8, 0x0 ;  /* 0x000000000000181c */ /* 0x000fe40000f0e170 */
[----:B------:R-:W-:-:S11]  /*4a40*/  PLOP3.LUT P1, PT, PT, PT, PT, 0x8, 0x0 ;  /* 0x000000000000781c */ /* 0x000fd60003f2e170 */
[----:B-1----:R-:W-:Y:S05]  /*4a50*/  @P0 BRA.U.ANY `(.L_x_6020) ;  /* 0xfffffffd00ec0947 */ /* 0x002fea000393ffff */
[----:B------:R0:W-:Y:S01]  /*4a60*/  UTMACMDFLUSH ;  /* 0x00000000000079b7 */ /* 0x0001e20000000000 */
[----:B------:R-:W-:-:S04]  /*4a70*/  DEPBAR.LE SB0, 0x0 ;  /* 0x000080000000791a */ /* 0x000fc80000000000 */
.L_x_6019:
[----:B------:R-:W-:Y:S05]  /*4a80*/  BSYNC B0 ;  /* 0x0000000000007941 */ /* 0x000fea0003800000 */
.L_x_6018:
        /* <DEDUP_REMOVED lines=28> */
.L_x_6021:
        /* <DEDUP_REMOVED lines=8> */
.L_x_5980:
        /* <DEDUP_REMOVED lines=21> */
.L_x_6023:
        /* <DEDUP_REMOVED lines=13> */
.L_x_6025:
[----:B------:R-:W-:-:S05]  /*4ef0*/  ULDC UR4, c[0x0][0x8c4] ;  /* 0x0002310000047ab9 */ /* 0x000fca0000000800 */
.L_x_6024:
        /* <DEDUP_REMOVED lines=44> */
.L_x_6026:
        /* <DEDUP_REMOVED lines=13> */
.L_x_6027:
        /* <DEDUP_REMOVED lines=12> */
.L_x_6028:
        /* <DEDUP_REMOVED lines=22> */
.L_x_6029:
        /* <DEDUP_REMOVED lines=40> */
.L_x_6032:
[----:B------:R-:W-:Y:S05]  /*5730*/  BSYNC B0 ;  /* 0x0000000000007941 */ /* 0x000fea0003800000 */
.L_x_6031:
        /* <DEDUP_REMOVED lines=18> */
.L_x_6034:
[----:B------:R-:W-:Y:S05]  /*5860*/  BSYNC B0 ;  /* 0x0000000000007941 */ /* 0x000fea0003800000 */
.L_x_6033:
        /* <DEDUP_REMOVED lines=19> */
.L_x_6036:
[----:B------:R-:W-:Y:S05]  /*59a0*/  BSYNC B0 ;  /* 0x0000000000007941 */ /* 0x000fea0003800000 */
.L_x_6035:
[----:B------:R-:W-:Y:S06]  /*59b0*/  BAR.ARV 0xa, 0xa0 ;  /* 0x0282800000007b1d */ /* 0x000fec0000002000 */
[----:B------:R-:W-:Y:S04]  /*59c0*/  BSSY B0, `(.L_x_6037) ;  /* 0x0000003000007945 */ /* 0x000fe80003800000 */
[----:B------:R-:W-:Y:S05]  /*59d0*/  @!P0 BRA `(.L_x_6038) ;  /* 0x0000000000048947 */ /* 0x000fea0003800000 */
[----:B------:R-:W-:-:S04]  /*59e0*/  DEPBAR.LE SB0, 0x1 ;  /* 0x000080400000791a */ /* 0x000fc80000000000 */
.L_x_6038:
[----:B------:R-:W-:Y:S05]  /*59f0*/  BSYNC B0 ;  /* 0x0000000000007941 */ /* 0x000fea0003800000 */
.L_x_6037:
[----:B------:R-:W-:Y:S06]  /*5a00*/  BAR.ARV 0xb, 0xa0 ;  /* 0x02c2800000007b1d */ /* 0x000fec0000002000 */
[----:B------:R-:W-:Y:S04]  /*5a10*/  BSSY B0, `(.L_x_6039) ;  /* 0x0000003000007945 */ /* 0x000fe80003800000 */
[----:B------:R-:W-:Y:S05]  /*5a20*/  @!P0 BRA `(.L_x_6040) ;  /* 0x0000000000048947 */ /* 0x000fea0003800000 */
[----:B------:R-:W-:-:S04]  /*5a30*/  DEPBAR.LE SB0, 0x0 ;  /* 0x000080000000791a */ /* 0x000fc80000000000 */
.L_x_6040:
[----:B------:R-:W-:Y:S05]  /*5a40*/  BSYNC B0 ;  /* 0x0000000000007941 */ /* 0x000fea0003800000 */
.L_x_6039:
[----:B------:R-:W-:Y:S06]  /*5a50*/  BAR.ARV 0xc, 0xa0 ;  /* 0x0302800000007b1d */ /* 0x000fec0000002000 */
[----:B------:R-:W-:Y:S01]  /*5a60*/  UIADD3 UR19, UR7, 0x1, URZ ;  /* 0x0000000107137890 */ /* 0x000fe2000fffe03f */
[----:B------:R-:W-:Y:S11]  /*5a70*/  BRA `(.L_x_6041) ;  /* 0x0000000000047947 */ /* 0x000ff60003800000 */
.L_x_6030:
[----:B------:R-:W-:-:S05]  /*5a80*/  UMOV UR19, UR7 ;  /* 0x0000000700137c82 */ /* 0x000fca0008000000 */
.L_x_6041:
        /* <DEDUP_REMOVED lines=25> */
.L_x_6062:
        /* <DEDUP_REMOVED lines=32> */
.L_x_6043:
[----:B------:R-:W-:Y:S05]  /*5e20*/  BSYNC B0 ;  /* 0x0000000000007941 */ /* 0x000fea0003800000 */
.L_x_6042:
        /* <DEDUP_REMOVED lines=12> */
.L_x_6045:
[----:B------:R-:W-:Y:S05]  /*5ef0*/  BSYNC B0 ;  /* 0x0000000000007941 */ /* 0x000fea0003800000 */
.L_x_6044:
        /* <DEDUP_REMOVED lines=13> */
.L_x_6047:
[----:B------:R-:W-:Y:S05]  /*5fd0*/  BSYNC B0 ;  /* 0x0000000000007941 */ /* 0x000fea0003800000 */
.L_x_6046:
[----:B------:R-:W-:Y:S06]  /*5fe0*/  BAR.ARV 0xa, 0xa0 ;  /* 0x0282800000007b1d */ /* 0x000fec0000002000 */
[----:B------:R-:W-:Y:S04]  /*5ff0*/  BSSY B0, `(.L_x_6048) ;  /* 0x0000003000007945 */ /* 0x000fe80003800000 */
[----:B------:R-:W-:Y:S05]  /*6000*/  @!P0 BRA `(.L_x_6049) ;  /* 0x0000000000048947 */ /* 0x000fea0003800000 */
[----:B------:R-:W-:-:S04]  /*6010*/  DEPBAR.LE SB0, 0x1 ;  /* 0x000080400000791a */ /* 0x000fc80000000000 */
.L_x_6049:
[----:B------:R-:W-:Y:S05]  /*6020*/  BSYNC B0 ;  /* 0x0000000000007941 */ /* 0x000fea0003800000 */
.L_x_6048:
[----:B------:R-:W-:Y:S06]  /*6030*/  BAR.ARV 0xb, 0xa0 ;  /* 0x02c2800000007b1d */ /* 0x000fec0000002000 */
[----:B------:R-:W-:Y:S04]  /*6040*/  BSSY B0, `(.L_x_6050) ;  /* 0x0000003000007945 */ /* 0x000fe80003800000 */
[----:B------:R-:W-:Y:S05]  /*6050*/  @!P0 BRA `(.L_x_6051) ;  /* 0x0000000000048947 */ /* 0x000fea0003800000 */
[----:B------:R-:W-:-:S04]  /*6060*/  DEPBAR.LE SB0, 0x0 ;  /* 0x000080000000791a */ /* 0x000fc80000000000 */
.L_x_6051:
[----:B------:R-:W-:Y:S05]  /*6070*/  BSYNC B0 ;  /* 0x0000000000007941 */ /* 0x000fea0003800000 */
.L_x_6050:
        /* <DEDUP_REMOVED lines=13> */
.L_x_6053:
[----:B------:R-:W-:Y:S05]  /*6150*/  BSYNC B0 ;  /* 0x0000000000007941 */ /* 0x000fea0003800000 */
.L_x_6052:
        /* <DEDUP_REMOVED lines=12> */
.L_x_6055:
[----:B------:R-:W-:Y:S05]  /*6220*/  BSYNC B0 ;  /* 0x0000000000007941 */ /* 0x000fea0003800000 */
.L_x_6054:
        /* <DEDUP_REMOVED lines=13> */
.L_x_6057:
[----:B------:R-:W-:Y:S05]  /*6300*/  BSYNC B0 ;  /* 0x0000000000007941 */ /* 0x000fea0003800000 */
.L_x_6056:
[----:B------:R-:W-:Y:S06]  /*6310*/  BAR.ARV 0xa, 0xa0 ;  /* 0x0282800000007b1d */ /* 0x000fec0000002000 */
[----:B------:R-:W-:Y:S04]  /*6320*/  BSSY B0, `(.L_x_6058) ;  /* 0x0000003000007945 */ /* 0x000fe80003800000 */
[----:B------:R-:W-:Y:S05]  /*6330*/  @!P0 BRA `(.L_x_6059) ;  /* 0x0000000000048947 */ /* 0x000fea0003800000 */
[----:B------:R-:W-:-:S04]  /*6340*/  DEPBAR.LE SB0, 0x1 ;  /* 0x000080400000791a */ /* 0x000fc80000000000 */
.L_x_6059:
[----:B------:R-:W-:Y:S05]  /*6350*/  BSYNC B0 ;  /* 0x0000000000007941 */ /* 0x000fea0003800000 */
.L_x_6058:
[----:B------:R-:W-:Y:S01]  /*6360*/  UIADD3 UR19, UR19, 0x2, URZ ;  /* 0x0000000213137890 */ /* 0x000fe2000fffe03f */
[----:B------:R-:W-:Y:S06]  /*6370*/  BAR.ARV 0xb, 0xa0 ;  /* 0x02c2800000007b1d */ /* 0x000fec0000002000 */
[----:B------:R-:W-:Y:S01]  /*6380*/  BSSY B0, `(.L_x_6060) ;  /* 0x0000004000007945 */ /* 0x000fe20003800000 */
[----:B------:R-:W-:-:S03]  /*6390*/  ISETP.LE.AND P1, PT, R2, UR19, PT ;  /* 0x0000001302007c0c */ /* 0x000fc6000bf23270 */
[----:B------:R-:W-:Y:S10]  /*63a0*/  @!P0 BRA `(.L_x_6061) ;  /* 0x0000000000048947 */ /* 0x000ff40003800000 */
[----:B------:R-:W-:-:S04]  /*63b0*/  DEPBAR.LE SB0, 0x0 ;  /* 0x000080000000791a */ /* 0x000fc80000000000 */
.L_x_6061:
[----:B------:R-:W-:Y:S05]  /*63c0*/  BSYNC B0 ;  /* 0x0000000000007941 */ /* 0x000fea0003800000 */
.L_x_6060:
[----:B------:R-:W-:Y:S06]  /*63d0*/  BAR.ARV 0xc, 0xa0 ;  /* 0x0302800000007b1d */ /* 0x000fec0000002000 */
[----:B------:R-:W-:Y:S02]  /*63e0*/  UIADD3 UR45, UR45, 0x6000, URZ ;  /* 0x000060002d2d7890 */ /* 0x000fe4000fffe03f */
[----:B------:R-:W-:Y:S01]  /*63f0*/  UIADD3 UR6, UR6, 0x6000, URZ ;  /* 0x0000600006067890 */ /* 0x000fe2000fffe03f */
[----:B------:R-:W-:Y:S11]  /*6400*/  @!P1 BRA `(.L_x_6062) ;  /* 0xfffffff800049947 */ /* 0x000ff6000383ffff */
[----:B------:R-:W-:Y:S05]  /*6410*/  BRA `(.L_x_5985) ;  /* 0x0000002c00347947 */ /* 0x000fea0003800000 */
.L_x_6022:
        /* <DEDUP_REMOVED lines=14> */
.L_x_6063:
        /* <DEDUP_REMOVED lines=16> */
.L_x_6065:
[----:B------:R-:W-:-:S05]  /*6600*/  ULDC UR4, c[0x0][0x8c4] ;  /* 0x0002310000047ab9 */ /* 0x000fca0000000800 */
.L_x_6064:
        /* <DEDUP_REMOVED lines=62> */
.L_x_6067:
        /* <DEDUP_REMOVED lines=13> */
.L_x_6068:
        /* <DEDUP_REMOVED lines=10> */
.L_x_6069:
        /* <DEDUP_REMOVED lines=21> */
.L_x_6070:
        /* <DEDUP_REMOVED lines=57> */
.L_x_6099:
        /* <DEDUP_REMOVED lines=9> */
.L_x_6073:
        /* <DEDUP_REMOVED lines=116> */
.L_x_6084:
[----:B-1----:R-:W-:-:S05]  /*7810*/  IMAD.MOV.U32 R9, RZ, RZ, 0x1 ;  /* 0x00000001ff097424 */ /* 0x002fca00078e00ff */
[----:B------:R-:W-:-:S04]  /*7820*/  SHF.L.U32 R9, R9, 0x1f, RZ ;  /* 0x0000001f09097819 */ /* 0x000fc800000006ff */
[----:B------:R-:W1:Y:S02]  /*7830*/  SYNCS.PHASECHK.TRANS64.TRYWAIT P1, [R8+URZ+0x36438], R9 ;  /* 0x03643809080075a7 */ /* 0x000e64000802017f */
[----:B-1----:R-:W-:Y:S05]  /*7840*/  @!P1 BRA `(.L_x_6076) ;  /* 0x00000018009c9947 */ /* 0x002fea0003800000 */
.L_x_6100:
[----:B------:R-:W-:Y:S05]  /*7850*/  @P0 BRA `(.L_x_6077) ;  /* 0x0000000000140947 */ /* 0x000fea0003800000 */
[----:B------:R-:W-:Y:S01]  /*7860*/  ISETP.NE.AND P1, PT, R22, RZ, PT ;  /* 0x000000ff1600720c */ /* 0x000fe20003f25270 */
[----:B------:R-:W-:-:S04]  /*7870*/  IMAD.MOV.U32 R3, RZ, RZ, 0x6100 ;  /* 0x00006100ff037424 */ /* 0x000fc800078e00ff */
[----:B------:R2:W-:Y:S08]  /*7880*/  SYNCS.ARRIVE.TRANS64 RZ, [R8+URZ+0x36430], R3 ;  /* 0x0364300308ff79a7 */ /* 0x0005f0000800003f */
[----:B------:R-:W-:Y:S05]  /*7890*/  @!P1 BRA `(.L_x_6077) ;  /* 0x0000000000049947 */ /* 0x000fea0003800000 */
[----:B------:R-:W-:Y:S01]  /*78a0*/  BPT.TRAP 0x1 ;  /* 0x000000040000795c */ /* 0x000fe20000300000 */
.L_x_6077:
        /* <DEDUP_REMOVED lines=49> */
.L_x_6101:
[----:B------:R-:W-:Y:S05]  /*7bc0*/  @P0 BRA `(.L_x_6079) ;  /* 0x0000000000140947 */ /* 0x000fea0003800000 */
[----:B------:R-:W-:Y:S01]  /*7bd0*/  ISETP.NE.AND P1, PT, R22, RZ, PT ;  /* 0x000000ff1600720c */ /* 0x000fe20003f25270 */
[----:B--2---:R-:W-:-:S04]  /*7be0*/  IMAD.MOV.U32 R7, RZ, RZ, 0x6100 ;  /* 0x00006100ff077424 */ /* 0x004fc800078e00ff */
[----:B------:R3:W-:Y:S08]  /*7bf0*/  SYNCS.ARRIVE.TRANS64 RZ, [R8+URZ+0x36418], R7 ;  /* 0x0364180708ff79a7 */ /* 0x0007f0000800003f */
[----:B------:R-:W-:Y:S05]  /*7c00*/  @!P1 BRA `(.L_x_6079) ;  /* 0x0000000000049947 */ /* 0x000fea0003800000 */
[----:B------:R-:W-:Y:S01]  /*7c10*/  BPT.TRAP 0x1 ;  /* 0x000000040000795c */ /* 0x000fe20000300000 */
.L_x_6079:
        /* <DEDUP_REMOVED lines=47> */
.L_x_6102:
        /* <DEDUP_REMOVED lines=8> */
.L_x_6081:
        /* <DEDUP_REMOVED lines=37> */
.L_x_6104:
[----:B------:R-:W-:Y:S05]  /*81e0*/  @P0 BRA `(.L_x_6083) ;  /* 0x0000000000140947 */ /* 0x000fea0003800000 */
[----:B------:R-:W-:Y:S01]  /*81f0*/  ISETP.NE.AND P1, PT, R22, RZ, PT ;  /* 0x000000ff1600720c */ /* 0x000fe20003f25270 */
[----:B--2---:R-:W-:-:S04]  /*8200*/  IMAD.MOV.U32 R5, RZ, RZ, 0x6100 ;  /* 0x00006100ff057424 */ /* 0x004fc800078e00ff */
[----:B------:R3:W-:Y:S08]  /*8210*/  SYNCS.ARRIVE.TRANS64 RZ, [R8+URZ+0x36410], R5 ;  /* 0x0364100508ff79a7 */ /* 0x0007f0000800003f */
[----:B------:R-:W-:Y:S05]  /*8220*/  @!P1 BRA `(.L_x_6083) ;  /* 0x0000000000049947 */ /* 0x000fea0003800000 */
[----:B------:R-:W-:Y:S01]  /*8230*/  BPT.TRAP 0x1 ;  /* 0x000000040000795c */ /* 0x000fe20000300000 */
.L_x_6083:
        /* <DEDUP_REMOVED lines=44> */
.L_x_6075:
[----:B------:R-:W-:Y:S01]  /*8500*/  ISETP.NE.AND P1, PT, R21, RZ, PT ;  /* 0x000000ff1500720c */ /* 0x000fe20003f25270 */
[----:B------:R-:W-:Y:S02]  /*8510*/  IMAD.MOV.U32 R4, RZ, RZ, R19 ;  /* 0x000000ffff047224 */ /* 0x000fe400078e0013 */
[----:B------:R-:W-:-:S10]  /*8520*/  IMAD.MOV.U32 R5, RZ, RZ, 0x1 ;  /* 0x00000001ff057424 */ /* 0x000fd400078e00ff */
[----:B------:R-:W-:Y:S05]  /*8530*/  @!P1 BRA `(.L_x_6074) ;  /* 0x00000004008c9947 */ /* 0x000fea0003800000 */
[----:B------:R-:W2:Y:S02]  /*8540*/  SYNCS.PHASECHK.TRANS64.TRYWAIT P1, [R8+URZ+0x36438], R9 ;  /* 0x03643809080075a7 */ /* 0x000ea4000802017f */
[----:B--2---:R-:W-:Y:S05]  /*8550*/  @!P1 BRA `(.L_x_6085) ;  /* 0x0000000c00b89947 */ /* 0x004fea0003800000 */
.L_x_6105:
[----:B------:R-:W-:Y:S05]  /*8560*/  @P0 BRA `(.L_x_6086) ;  /* 0x0000000000140947 */ /* 0x000fea0003800000 */
[----:B------:R-:W-:Y:S01]  /*8570*/  ISETP.NE.AND P1, PT, R22, RZ, PT ;  /* 0x000000ff1600720c */ /* 0x000fe20003f25270 */
[----:B------:R-:W-:-:S04]  /*8580*/  IMAD.MOV.U32 R5, RZ, RZ, 0x6100 ;  /* 0x00006100ff057424 */ /* 0x000fc800078e00ff */
[----:B------:R3:W-:Y:S08]  /*8590*/  SYNCS.ARRIVE.TRANS64 RZ, [R8+URZ+0x36430], R5 ;  /* 0x0364300508ff79a7 */ /* 0x0007f0000800003f */
[----:B------:R-:W-:Y:S05]  /*85a0*/  @!P1 BRA `(.L_x_6086) ;  /* 0x0000000000049947 */ /* 0x000fea0003800000 */
[----:B------:R-:W-:Y:S01]  /*85b0*/  BPT.TRAP 0x1 ;  /* 0x000000040000795c */ /* 0x000fe20000300000 */
.L_x_6086:
        /* <DEDUP_REMOVED lines=42> */
.L_x_6106:
[----:B-1----:R-:W-:Y:S01]  /*8860*/  IMAD.MOV.U32 R5, RZ, RZ, RZ ;  /* 0x000000ffff057224 */ /* 0x002fe200078e00ff */
[----:B------:R-:W-:Y:S06]  /*8870*/  @P0 BRA `(.L_x_6088) ;  /* 0x0000000000140947 */ /* 0x000fec0003800000 */
[----:B------:R-:W-:Y:S01]  /*8880*/  ISETP.NE.AND P1, PT, R22, RZ, PT ;  /* 0x000000ff1600720c */ /* 0x000fe20003f25270 */
[----:B------:R-:W-:-:S04]  /*8890*/  IMAD.MOV.U32 R9, RZ, RZ, 0x6100 ;  /* 0x00006100ff097424 */ /* 0x000fc800078e00ff */
[----:B------:R1:W-:Y:S08]  /*88a0*/  SYNCS.ARRIVE.TRANS64 RZ, [R8+URZ+0x36418], R9 ;  /* 0x0364180908ff79a7 */ /* 0x0003f0000800003f */
[----:B------:R-:W-:Y:S05]  /*88b0*/  @!P1 BRA `(.L_x_6088) ;  /* 0x0000000000049947 */ /* 0x000fea0003800000 */
[----:B------:R-:W-:Y:S01]  /*88c0*/  BPT.TRAP 0x1 ;  /* 0x000000040000795c */ /* 0x000fe20000300000 */
.L_x_6088:
        /* <DEDUP_REMOVED lines=42> */
.L_x_6074:
[----:B------:R-:W-:-:S04]  /*8b70*/  SHF.L.U32 R3, R5, 0x1f, RZ ;  /* 0x0000001f05037819 */ /* 0x000fc800000006ff */
[----:B------:R-:W2:Y:S02]  /*8b80*/  SYNCS.PHASECHK.TRANS64.TRYWAIT P1, [R8+URZ+0x36438], R3 ;  /* 0x03643803080075a7 */ /* 0x000ea4000802017f */
[----:B--2---:R-:W-:Y:S05]  /*8b90*/  @!P1 BRA `(.L_x_6089) ;  /* 0x0000000800509947 */ /* 0x004fea0003800000 */
.L_x_6107:
[----:B------:R-:W-:Y:S05]  /*8ba0*/  @P0 BRA `(.L_x_6090) ;  /* 0x0000000000180947 */ /* 0x000fea0003800000 */
[----:B------:R-:W3:Y:S01]  /*8bb0*/  S2R R0, SR_TID.X ;  /* 0x0000000000007919 */ /* 0x000ee20000002100 */
[----:B--2---:R-:W-:-:S04]  /*8bc0*/  IMAD.MOV.U32 R3, RZ, RZ, 0x6100 ;  /* 0x00006100ff037424 */ /* 0x004fc800078e00ff */
[----:B------:R4:W-:Y:S01]  /*8bd0*/  SYNCS.ARRIVE.TRANS64 RZ, [R8+URZ+0x36430], R3 ;  /* 0x0364300308ff79a7 */ /* 0x0009e2000800003f */
[----:B---3--:R-:W-:-:S13]  /*8be0*/  LOP3.LUT P0, RZ, R0, 0x1f, RZ, 0xc0, !PT ;  /* 0x0000001f00ff7812 */ /* 0x008fda000780c0ff */
[----:B----4-:R-:W-:Y:S05]  /*8bf0*/  @!P0 BRA `(.L_x_6090) ;  /* 0x0000000000048947 */ /* 0x010fea0003800000 */
[----:B------:R-:W-:Y:S01]  /*8c00*/  BPT.TRAP 0x1 ;  /* 0x000000040000795c */ /* 0x000fe20000300000 */
.L_x_6090:
        /* <DEDUP_REMOVED lines=44> */
.L_x_6071:
[----:B------:R-:W-:Y:S05]  /*8ed0*/  BSYNC B0 ;  /* 0x0000000000007941 */ /* 0x000fea0003800000 */
.L_x_6066:
[----:B------:R-:W-:-:S03]  /*8ee0*/  UMOV UR8, 0xffffffff ;  /* 0xffffffff00087882 */ /* 0x000fc60000000000 */
[----:B------:R-:W-:Y:S05]  /*8ef0*/  BRA.DIV UR8, `(.L_x_6091) ;  /* 0x00000006088c7947 */ /* 0x000fea000b800000 */
[----:B------:R-:W-:-:S13]  /*8f00*/  ELECT P6, URZ, PT ;  /* 0x00000000003f782f */ /* 0x000fda00038c0000 */
.L_x_6110:
[----:B------:R-:W-:Y:S05]  /*8f10*/  @!P6 BRA `(.L_x_5985) ;  /* 0x000000000074e947 */ /* 0x000fea0003800000 */
[----:B------:R-:W-:-:S06]  /*8f20*/  ULOP3.LUT UR8, UR38, 0x2, URZ, 0xfc, !UPT ;  /* 0x0000000226087892 */ /* 0x000fcc000f8efc3f */
[----:B------:R-:W-:-:S05]  /*8f30*/  IMAD.U32 R0, RZ, RZ, UR8 ;  /* 0x00000008ff007e24 */ /* 0x000fca000f8e00ff */
[----:B------:R-:W-:-:S13]  /*8f40*/  ISETP.NE.AND P2, PT, R0, 0x3, PT ;  /* 0x000000030000780c */ /* 0x000fda0003f45270 */
[----:B------:R-:W-:Y:S05]  /*8f50*/  @!P2 BRA `(.L_x_6092) ;  /* 0x000000000004a947 */ /* 0x000fea0003800000 */
[----:B---3--:R-:W-:Y:S01]  /*8f60*/  BPT.TRAP 0x1 ;  /* 0x000000040000795c */ /* 0x008fe20000300000 */
.L_x_6092:
        /* <DEDUP_REMOVED lines=15> */
.L_x_6111:
[----:B------:R-:W2:Y:S02]  /*9060*/  SYNCS.PHASECHK.TRANS64.TRYWAIT P0, [R3+URZ], R2 ;  /* 0x00000002030075a7 */ /* 0x000ea4000800017f */
[----:B--2---:R-:W-:Y:S05]  /*9070*/  @!P0 BRA `(.L_x_6094) ;  /* 0x0000000400608947 */ /* 0x004fea0003800000 */
.L_x_6112:
[----:B------:R-:W-:Y:S05]  /*9080*/  @!P2 BRA `(.L_x_6095) ;  /* 0x000000000004a947 */ /* 0x000fea0003800000 */
[----:B---3--:R-:W-:Y:S01]  /*9090*/  BPT.TRAP 0x1 ;  /* 0x000000040000795c */ /* 0x008fe20000300000 */
.L_x_6095:
[----:B------:R-:W-:-:S07]  /*90a0*/  SHF.L.U32 R5, R5, 0x1f, RZ ;  /* 0x0000001f05057819 */ /* 0x000fce00000006ff */
.L_x_6096:
[----:B----4-:R4:W1:Y:S02]  /*90b0*/  SYNCS.PHASECHK.TRANS64.TRYWAIT P0, [R4+URZ+0x36438], R5 ;  /* 0x03643805040075a7 */ /* 0x010864000800017f */
[----:B-1----:R-:W-:Y:S05]  /*90c0*/  @!P0 NANOSLEEP.SYNCS 0x989680 ;  /* 0x009896800000895d */ /* 0x002fea0003900000 */
[----:B------:R-:W1:Y:S02]  /*90d0*/  @!P0 SYNCS.PHASECHK.TRANS64 P0, [R4+URZ+0x36438], R5 ;  /* 0x03643805040085a7 */ /* 0x000e64000800007f */
[----:B-1----:R-:W-:Y:S05]  /*90e0*/  @!P0 BRA `(.L_x_6096) ;  /* 0xfffffffc00f08947 */ /* 0x002fea000383ffff */
.L_x_5985:
[----:B---3--:R-:W-:Y:S05]  /*90f0*/  BSYNC B6 ;  /* 0x0000000000067941 */ /* 0x008fea0003800000 */
.L_x_5979:
[----:B------:R-:W-:Y:S05]  /*9100*/  EXIT ;  /* 0x000000000000794d */ /* 0x000fea0003800000 */
.L_x_5996:
[----:B------:R-:W-:Y:S02]  /*9110*/  IMAD.MOV.U32 R12, RZ, RZ, RZ ;  /* 0x000000ffff0c7224 */ /* 0x000fe400078e00ff */
[----:B------:R-:W-:Y:S02]  /*9120*/  IMAD.MOV.U32 R11, RZ, RZ, 0x1f ;  /* 0x0000001fff0b7424 */ /* 0x000fe400078e00ff */
[----:B------:R-:W-:-:S07]  /*9130*/  IMAD.MOV.U32 R15, RZ, RZ, -0x1 ;  /* 0xffffffffff0f7424 */ /* 0x000fce00078e00ff */
[----:B------:R-:W-:Y:S05]  /*9140*/  WARPSYNC.COLLECTIVE R15, `(.L_x_6097) ;  /* 0x000000000f087348 */ /* 0x000fea0003c00000 */
[----:B------:R1:W2:Y:S02]  /*9150*/  SHFL.IDX P6, R14, R13, R12, R11 ;  /* 0x0000000c0d0e7389 */ /* 0x0002a400000c000b */
[----:B-12---:R-:W-:Y:S01]  /*9160*/  ENDCOLLECTIVE ;  /* 0x000000000000791b */ /* 0x006fe20003800000 */
.L_x_6097:
[----:B------:R-:W-:Y:S05]  /*9170*/  BRA `(.L_x_6098) ;  /* 0xffffff80009c7947 */ /* 0x000fea000383ffff */
.L_x_5998:
[----:B--2---:R2:W3:Y:S02]  /*9180*/  SYNCS.PHASECHK.TRANS64.TRYWAIT P0, [R154+URZ+0x36400], R11 ;  /* 0x0364000b9a0075a7 */ /* 0x0044e4000800017f */
[----:B---3--:R-:W-:Y:S05]  /*9190*/  @!P0 NANOSLEEP.SYNCS 0x989680 ;  /* 0x009896800000895d */ /* 0x008fea0003900000 */
[----:B------:R-:W3:Y:S02]  /*91a0*/  @!P0 SYNCS.PHASECHK.TRANS64 P0, [R154+URZ+0x36400], R11 ;  /* 0x0364000b9a0085a7 */ /* 0x000ee4000800007f */
[----:B---3--:R-:W-:Y:S05]  /*91b0*/  @!P0 BRA `(.L_x_5998) ;  /* 0xfffffffc00f08947 */ /* 0x008fea000383ffff */
[----:B------:R-:W-:Y:S05]  /*91c0*/  BRA `(.L_x_5997) ;  /* 0xffffff8000d47947 */ /* 0x000fea000383ffff */
.L_x_6002:
[----:B--2---:R2:W3:Y:S02]  /*91d0*/  SYNCS.PHASECHK.TRANS64.TRYWAIT P1, [R3+URZ+0x36410], R12 ;  /* 0x0364100c030075a7 */ /* 0x0044e4000802017f */
[----:B---3--:R-:W-:Y:S05]  /*91e0*/  @!P1 NANOSLEEP.SYNCS 0x989680 ;  /* 0x009896800000995d */ /* 0x008fea0003900000 */
[----:B------:R-:W3:Y:S02]  /*91f0*/  @!P1 SYNCS.PHASECHK.TRANS64 P1, [R3+URZ+0x36410], R12 ;  /* 0x0364100c030095a7 */ /* 0x000ee4000802007f */
[----:B---3--:R-:W-:Y:S05]  /*9200*/  @!P1 BRA `(.L_x_6002) ;  /* 0xfffffffc00f09947 */ /* 0x008fea000383ffff */
[----:B------:R-:W-:Y:S05]  /*9210*/  BRA `(.L_x_6001) ;  /* 0xffffff88009c7947 */ /* 0x000fea000383ffff */
.L_x_6006:
[----:B------:R1:W1:Y:S02]  /*9220*/  SYNCS.PHASECHK.TRANS64.TRYWAIT P1, [R154+URZ+0x36430], R13 ;  /* 0x0364300d9a0075a7 */ /* 0x000264000802017f */
[----:B-1----:R-:W-:Y:S05]  /*9230*/  @!P1 NANOSLEEP.SYNCS 0x989680 ;  /* 0x009896800000995d */ /* 0x002fea0003900000 */
[----:B------:R-:W1:Y:S02]  /*9240*/  @!P1 SYNCS.PHASECHK.TRANS64 P1, [R154+URZ+0x36430], R13 ;  /* 0x0364300d9a0095a7 */ /* 0x000e64000802007f */
[----:B-1----:R-:W-:Y:S05]  /*9250*/  @!P1 BRA `(.L_x_6006) ;  /* 0xfffffffc00f09947 */ /* 0x002fea000383ffff */
[----:B------:R-:W-:Y:S05]  /*9260*/  BRA `(.L_x_6005) ;  /* 0xffffff9000407947 */ /* 0x000fea000383ffff */
.L_x_6072:
[----:B-1----:R1:W2:Y:S02]  /*9270*/  SYNCS.PHASECHK.TRANS64.TRYWAIT P1, [R8+URZ+0x36420], R9 ;  /* 0x03642009080075a7 */ /* 0x0022a4000802017f */
[----:B--2---:R-:W-:Y:S05]  /*9280*/  @!P1 NANOSLEEP.SYNCS 0x989680 ;  /* 0x009896800000995d */ /* 0x004fea0003900000 */
[----:B------:R-:W2:Y:S02]  /*9290*/  @!P1 SYNCS.PHASECHK.TRANS64 P1, [R8+URZ+0x36420], R9 ;  /* 0x03642009080095a7 */ /* 0x000ea4000802007f */
[----:B--2---:R-:W-:Y:S05]  /*92a0*/  @!P1 BRA `(.L_x_6072) ;  /* 0xfffffffc00f09947 */ /* 0x004fea000383ffff */
[----:B------:R-:W-:Y:S05]  /*92b0*/  BRA `(.L_x_6099) ;  /* 0xffffffdc00607947 */ /* 0x000fea000383ffff */
.L_x_6076:
[----:B-1----:R1:W2:Y:S02]  /*92c0*/  SYNCS.PHASECHK.TRANS64.TRYWAIT P1, [R8+URZ+0x36438], R9 ;  /* 0x03643809080075a7 */ /* 0x0022a4000802017f */
[----:B--2---:R-:W-:Y:S05]  /*92d0*/  @!P1 NANOSLEEP.SYNCS 0x989680 ;  /* 0x009896800000995d */ /* 0x004fea0003900000 */
[----:B------:R-:W2:Y:S02]  /*92e0*/  @!P1 SYNCS.PHASECHK.TRANS64 P1, [R8+URZ+0x36438], R9 ;  /* 0x03643809080095a7 */ /* 0x000ea4000802007f */
[----:B--2---:R-:W-:Y:S05]  /*92f0*/  @!P1 BRA `(.L_x_6076) ;  /* 0xfffffffc00f09947 */ /* 0x004fea000383ffff */
[----:B------:R-:W-:Y:S05]  /*9300*/  BRA `(.L_x_6100) ;  /* 0xffffffe400507947 */ /* 0x000fea000383ffff */
.L_x_6078:
[----:B--2---:R2:W3:Y:S02]  /*9310*/  SYNCS.PHASECHK.TRANS64.TRYWAIT P1, [R8+URZ+0x36428], R7 ;  /* 0x03642807080075a7 */ /* 0x0044e4000802017f */
[----:B---3--:R-:W-:Y:S05]  /*9320*/  @!P1 NANOSLEEP.SYNCS 0x989680 ;  /* 0x009896800000995d */ /* 0x008fea0003900000 */
[----:B------:R-:W3:Y:S02]  /*9330*/  @!P1 SYNCS.PHASECHK.TRANS64 P1, [R8+URZ+0x36428], R7 ;  /* 0x03642807080095a7 */ /* 0x000ee4000802007f */
[----:B---3--:R-:W-:Y:S05]  /*9340*/  @!P1 BRA `(.L_x_6078) ;  /* 0xfffffffc00f09947 */ /* 0x008fea000383ffff */
[----:B------:R-:W-:Y:S05]  /*9350*/  BRA `(.L_x_6101) ;  /* 0xffffffe800187947 */ /* 0x000fea000383ffff */
.L_x_6080:
        /* <DEDUP_REMOVED lines=8> */
.L_x_6082:
[----:B------:R-:W-:-:S07]  /*93e0*/  SHF.L.U32 R5, R10, 0x1f, RZ ;  /* 0x0000001f0a057819 */ /* 0x000fce00000006ff */
.L_x_6103:
[----:B--2---:R2:W3:Y:S02]  /*93f0*/  SYNCS.PHASECHK.TRANS64.TRYWAIT P1, [R8+URZ+0x36420], R5 ;  /* 0x03642005080075a7 */ /* 0x0044e4000802017f */
[----:B---3--:R-:W-:Y:S05]  /*9400*/  @!P1 NANOSLEEP.SYNCS 0x989680 ;  /* 0x009896800000995d */ /* 0x008fea0003900000 */
[----:B------:R-:W3:Y:S02]  /*9410*/  @!P1 SYNCS.PHASECHK.TRANS64 P1, [R8+URZ+0x36420], R5 ;  /* 0x03642005080095a7 */ /* 0x000ee4000802007f */
[----:B---3--:R-:W-:Y:S05]  /*9420*/  @!P1 BRA `(.L_x_6103) ;  /* 0xfffffffc00f09947 */ /* 0x008fea000383ffff */
[----:B------:R-:W-:Y:S05]  /*9430*/  BRA `(.L_x_6104) ;  /* 0xffffffec00687947 */ /* 0x000fea000383ffff */
.L_x_6085:
[----:B--2---:R2:W3:Y:S02]  /*9440*/  SYNCS.PHASECHK.TRANS64.TRYWAIT P1, [R8+URZ+0x36438], R9 ;  /* 0x03643809080075a7 */ /* 0x0044e4000802017f */
[----:B---3--:R-:W-:Y:S05]  /*9450*/  @!P1 NANOSLEEP.SYNCS 0x989680 ;  /* 0x009896800000995d */ /* 0x008fea0003900000 */
[----:B------:R-:W3:Y:S02]  /*9460*/  @!P1 SYNCS.PHASECHK.TRANS64 P1, [R8+URZ+0x36438], R9 ;  /* 0x03643809080095a7 */ /* 0x000ee4000802007f */
[----:B---3--:R-:W-:Y:S05]  /*9470*/  @!P1 BRA `(.L_x_6085) ;  /* 0xfffffffc00f09947 */ /* 0x008fea000383ffff */
[----:B------:R-:W-:Y:S05]  /*9480*/  BRA `(.L_x_6105) ;  /* 0xfffffff000347947 */ /* 0x000fea000383ffff */
.L_x_6087:
[----:B-1----:R1:W2:Y:S02]  /*9490*/  SYNCS.PHASECHK.TRANS64.TRYWAIT P1, [R8+URZ+0x36428], R5 ;  /* 0x03642805080075a7 */ /* 0x0022a4000802017f */
[----:B--2---:R-:W-:Y:S05]  /*94a0*/  @!P1 NANOSLEEP.SYNCS 0x989680 ;  /* 0x009896800000995d */ /* 0x004fea0003900000 */
[----:B------:R-:W2:Y:S02]  /*94b0*/  @!P1 SYNCS.PHASECHK.TRANS64 P1, [R8+URZ+0x36428], R5 ;  /* 0x03642805080095a7 */ /* 0x000ea4000802007f */
[----:B--2---:R-:W-:Y:S05]  /*94c0*/  @!P1 BRA `(.L_x_6087) ;  /* 0xfffffffc00f09947 */ /* 0x004fea000383ffff */
[----:B------:R-:W-:Y:S05]  /*94d0*/  BRA `(.L_x_6106) ;  /* 0xfffffff000e07947 */ /* 0x000fea000383ffff */
.L_x_6089:
[----:B--2---:R2:W3:Y:S02]  /*94e0*/  SYNCS.PHASECHK.TRANS64.TRYWAIT P1, [R8+URZ+0x36438], R3 ;  /* 0x03643803080075a7 */ /* 0x0044e4000802017f */
[----:B---3--:R-:W-:Y:S05]  /*94f0*/  @!P1 NANOSLEEP.SYNCS 0x989680 ;  /* 0x009896800000995d */ /* 0x008fea0003900000 */
[----:B------:R-:W3:Y:S02]  /*9500*/  @!P1 SYNCS.PHASECHK.TRANS64 P1, [R8+URZ+0x36438], R3 ;  /* 0x03643803080095a7 */ /* 0x000ee4000802007f */
[----:B---3--:R-:W-:Y:S05]  /*9510*/  @!P1 BRA `(.L_x_6089) ;  /* 0xfffffffc00f09947 */ /* 0x008fea000383ffff */
[----:B------:R-:W-:Y:S05]  /*9520*/  BRA `(.L_x_6107) ;  /* 0xfffffff4009c7947 */ /* 0x000fea000383ffff */
.L_x_6091:
[----:B------:R-:W-:Y:S01]  /*9530*/  BSSY B0, `(.L_x_6108) ;  /* 0x0000006000007945 */ /* 0x000fe20003800000 */
[----:B------:R-:W-:-:S07]  /*9540*/  IMAD.MOV.U32 R15, RZ, RZ, -0x1 ;  /* 0xffffffffff0f7424 */ /* 0x000fce00078e00ff */
[----:B-1-3--:R-:W-:Y:S05]  /*9550*/  WARPSYNC.COLLECTIVE R15, `(.L_x_6109) ;  /* 0x000000000f0c7348 */ /* 0x00afea0003c00000 */
[----:B------:R-:W-:Y:S02]  /*9560*/  ELECT P6, UR62, PT ;  /* 0x00000000003e782f */ /* 0x000fe400038c0000 */
[----:B------:R-:W-:Y:S01]  /*9570*/  MOV R14, UR62 ;  /* 0x0000003e000e7c02 */ /* 0x000fe20008000f00 */
[----:B-1-3--:R-:W-:Y:S10]  /*9580*/  ENDCOLLECTIVE ;  /* 0x000000000000791b */ /* 0x00aff40003800000 */
.L_x_6109:
[----:B------:R-:W-:Y:S05]  /*9590*/  BSYNC B0 ;  /* 0x0000000000007941 */ /* 0x000fea0003800000 */
.L_x_6108:
[----:B------:R-:W-:Y:S05]  /*95a0*/  BRA `(.L_x_6110) ;  /* 0xfffffff800587947 */ /* 0x000fea000383ffff */
.L_x_6093:
[----:B-1----:R1:W2:Y:S02]  /*95b0*/  SYNCS.PHASECHK.TRANS64.TRYWAIT P0, [R9+URZ], R0 ;  /* 0x00000000090075a7 */ /* 0x0022a4000800017f */
[----:B--2---:R-:W-:Y:S05]  /*95c0*/  @!P0 NANOSLEEP.SYNCS 0x989680 ;  /* 0x009896800000895d */ /* 0x004fea0003900000 */
[----:B------:R-:W2:Y:S02]  /*95d0*/  @!P0 SYNCS.PHASECHK.TRANS64 P0, [R9+URZ], R0 ;  /* 0x00000000090085a7 */ /* 0x000ea4000800007f */
[----:B--2---:R-:W-:Y:S05]  /*95e0*/  @!P0 BRA `(.L_x_6093) ;  /* 0xfffffffc00f08947 */ /* 0x004fea000383ffff */
[----:B------:R-:W-:Y:S05]  /*95f0*/  BRA `(.L_x_6111) ;  /* 0xfffffff800987947 */ /* 0x000fea000383ffff */
.L_x_6094:
[----:B--2---:R2:W4:Y:S02]  /*9600*/  SYNCS.PHASECHK.TRANS64.TRYWAIT P0, [R3+URZ], R2 ;  /* 0x00000002030075a7 */ /* 0x004524000800017f */
[----:B----4-:R-:W-:Y:S05]  /*9610*/  @!P0 NANOSLEEP.SYNCS 0x989680 ;  /* 0x009896800000895d */ /* 0x010fea0003900000 */
[----:B------:R-:W4:Y:S02]  /*9620*/  @!P0 SYNCS.PHASECHK.TRANS64 P0, [R3+URZ], R2 ;  /* 0x00000002030085a7 */ /* 0x000f24000800007f */
[----:B----4-:R-:W-:Y:S05]  /*9630*/  @!P0 BRA `(.L_x_6094) ;  /* 0xfffffffc00f08947 */ /* 0x010fea000383ffff */
[----:B------:R-:W-:Y:S05]  /*9640*/  BRA `(.L_x_6112) ;  /* 0xfffffff8008c7947 */ /* 0x000fea000383ffff */
.L_x_6113:
        /* <DEDUP_REMOVED lines=11> */
.L_x_7687:


//--------------------- .text._ZN7cutlass13device_kernelIN5flash11enable_sm90INS1_16FlashAttnBwdSm90INS1_25CollectiveMainloopBwdSm90ILi2ELi1ELi1EN4cute5tupleIJNS5_1CILi1EEES8_S8_EEENS6_IJNS7_ILi64EEENS7_ILi96EEENS7_ILi192EEEEEENS_10bfloat16_tEfNS_4arch4Sm90ELb0ELb1ELb0ELb1ELb1ELb0ELb1ELb0ELi3ELi1ELi1ELi1ELb0EEENS1_24CollectiveEpilogueBwdGQAISD_fSG_Li384ELb1ELb1EEENS1_19SingleTileSchedulerILb1ELb0ELb0ELi96EEEEEEEEEvNT_6ParamsE --------------------------
	.section	.text._ZN7cutlass13device_kernelIN5flash11enable_sm90INS1_16FlashAttnBwdSm90INS1_25CollectiveMainloopBwdSm90ILi2ELi1ELi1EN4cute5tupleIJNS5_1CILi1EEES8_S8_EEENS6_IJNS7_ILi64EEENS7_ILi96EEENS7_ILi192EEEEEENS_10bfloat16_tEfNS_4arch4Sm90ELb0ELb1ELb0ELb1ELb1ELb0ELb1ELb0ELi3ELi1ELi1ELi1ELb0EEENS1_24CollectiveEpilogueBwdGQAISD_fSG_Li384ELb1ELb1EEENS1_19SingleTileSchedulerILb1ELb0ELb0ELi96EEEEEEEEEvNT_6ParamsE,"ax",@progbits
	.align	128
.text._ZN7cutlass13device_kernelIN5flash11enable_sm90INS1_16FlashAttnBwdSm90INS1_25CollectiveMainloopBwdSm90ILi2ELi1ELi1EN4cute5tupleIJNS5_1CILi1EEES8_S8_EEENS6_IJNS7_ILi64EEENS7_ILi96EEENS7_ILi192EEEEEENS_10bfloat16_tEfNS_4arch4Sm90ELb0ELb1ELb0ELb1ELb1ELb0ELb1ELb0ELi3ELi1ELi1ELi1ELb0EEENS1_24CollectiveEpilogueBwdGQAISD_fSG_Li384ELb1ELb1EEENS1_19SingleTileSchedulerILb1ELb0ELb0ELi96EEEEEEEEEvNT_6ParamsE:
        .type           _ZN7cutlass13device_kernelIN5flash11enable_sm90INS1_16FlashAttnBwdSm90INS1_25CollectiveMainloopBwdSm90ILi2ELi1ELi1EN4cute5tupleIJNS5_1CILi1EEES8_S8_EEENS6_IJNS7_ILi64EEENS7_ILi96EEENS7_ILi192EEEEEENS_10bfloat16_tEfNS_4arch4Sm90ELb0ELb1ELb0ELb1ELb1ELb0ELb1ELb0ELi3ELi1ELi1ELi1ELb0EEENS1_24CollectiveEpilogueBwdGQAISD_fSG_Li384ELb1ELb1EEENS1_19SingleTileSchedulerILb1ELb0ELb0ELi96EEEEEEEEEvNT_6ParamsE,@function
        .size           _ZN7cutlass13device_kernelIN5flash11enable_sm90INS1_16FlashAttnBwdSm90INS1_25CollectiveMainloopBwdSm90ILi2ELi1ELi1EN4cute5tupleIJNS5_1CILi1EEES8_S8_EEENS6_IJNS7_ILi64EEENS7_ILi96EEENS7_ILi192EEEEEENS_10bfloat16_tEfNS_4arch4Sm90ELb0ELb1ELb0ELb1ELb1ELb0ELb1ELb0ELi3ELi1ELi1ELi1ELb0EEENS1_24CollectiveEpilogueBwdGQAISD_fSG_Li384ELb1ELb1EEENS1_19SingleTileSchedulerILb1ELb0ELb0ELi96EEEEEEEEEvNT_6ParamsE,(.L_x_7688 - _ZN7cutlass13device_kernelIN5flash11enable_sm90INS1_16FlashAttnBwdSm90INS1_25CollectiveMainloopBwdSm90ILi2ELi1ELi1EN4cute5tupleIJNS5_1CILi1EEES8_S8_EEENS6_IJNS7_ILi64EEENS7_ILi96EEENS7_ILi192EEEEEENS_10bfloat16_tEfNS_4arch4Sm90ELb0ELb1ELb0ELb1ELb1ELb0ELb1ELb0ELi3ELi1ELi1ELi1ELb0EEENS1_24CollectiveEpilogueBwdGQAISD_fSG_Li384ELb1ELb1EEENS1_19SingleTileSchedulerILb1ELb0ELb0ELi96EEEEEEEEEvNT_6ParamsE)
        .other          _ZN7cutlass13device_kernelIN5flash11enable_sm90INS1_16FlashAttnBwdSm90INS1_25CollectiveMainloopBwdSm90ILi2ELi1ELi1EN4cute5tupleIJNS5_1CILi1EEES8_S8_EEENS6_IJNS7_ILi64EEENS7_ILi96EEENS7_ILi192EEEEEENS_10bfloat16_tEfNS_4arch4Sm90ELb0ELb1ELb0ELb1ELb1ELb0ELb1ELb0ELi3ELi1ELi1ELi1ELb0EEENS1_24CollectiveEpilogueBwdGQAISD_fSG_Li384ELb1ELb1EEENS1_19SingleTileSchedulerILb1ELb0ELb0ELi96EEEEEEEEEvNT_6ParamsE,@"STO_CUDA_ENTRY STV_DEFAULT"
_ZN7cutlass13device_kernelIN5flash11enable_sm90INS1_16FlashAttnBwdSm90INS1_25CollectiveMainloopBwdSm90ILi2ELi1ELi1EN4cute5tupleIJNS5_1CILi1EEES8_S8_EEENS6_IJNS7_ILi64EEENS7_ILi96EEENS7_ILi192EEEEEENS_10bfloat16_tEfNS_4arch4Sm90ELb0ELb1ELb0ELb1ELb1ELb0ELb1ELb0ELi3ELi1ELi1ELi1ELb0EEENS1_24CollectiveEpilogueBwdGQAISD_fSG_Li384ELb1ELb1EEENS1_19SingleTileSchedulerILb1ELb0ELb0ELi96EEEEEEEEEvNT_6ParamsE:
        /* <DEDUP_REMOVED lines=23> */
.L_x_6115:
[----:B------:R-:W-:Y:S05]  /*0170*/  BSYNC B0 ;  /* 0x0000000000007941 */ /* 0x000fea0003800000 */
.L_x_6114:
        /* <DEDUP_REMOVED lines=37> */
.L_x_6116:
        /* <DEDUP_REMOVED lines=20> */
.L_x_6117:
[----:B------:R-:W-:Y:S01]  /*0510*/  PLOP3.LUT P0, PT, PT, PT, UP0, 0x80, 0x0 ;  /* 0x000000000000781c */ /* 0x000fe20003f0f008 */
[----:B------:R-:W-:Y:S01]  /*0520*/  NOP ;  /* 0x0000000000007918 */ /* 0x000fe20000000000 */
[----:B------:R-:W-:Y:S01]  /*0530*/  ULDC.64 UR46, c[0x0][0x208] ;  /* 0x00008200002e7ab9 */ /* 0x000fe20000000a00 */
[----:B------:R-:W-:Y:S01]  /*0540*/  BSSY B6, `(.L_x_6118) ;  /* 0x00009eb000067945 */ /* 0x000fe20003800000 */
[----:B-12-4-:R-:W-:Y:S09]  /*0550*/  BAR.SYNC.DEFER_BLOCKING 0x0 ;  /* 0x0000000000007b1d */ /* 0x016ff20000010000 */
[----:B------:R-:W-:Y:S05]  /*0560*/  @!P0 BRA `(.L_x_6119) ;  /* 0x0000004800fc8947 */ /* 0x000fea0003800000 */
.L_x_6120:
        /* <DEDUP_REMOVED lines=21> */
.L_x_6121:
        /* <DEDUP_REMOVED lines=10> */
.L_x_6123:
[----:B------:R-:W2:Y:S02]  /*0760*/  LDC R0, c[0x0][0x8c4] ;  /* 0x00023100ff007b82 */ /* 0x000ea40000000800 */
.L_x_6122:
        /* <DEDUP_REMOVED lines=15> */
.L_x_6125:
        /* <DEDUP_REMOVED lines=10> */
.L_x_6126:
        /* <DEDUP_REMOVED lines=8> */
.L_x_6127:
        /* <DEDUP_REMOVED lines=9> */
.L_x_6128:
        /* <DEDUP_REMOVED lines=22> */
.L_x_6129:
        /* <DEDUP_REMOVED lines=78> */
.L_x_6132:
        /* <DEDUP_REMOVED lines=15> */
.L_x_6131:
        /* <DEDUP_REMOVED lines=20> */
.L_x_6134:
        /* <DEDUP_REMOVED lines=15> */
.L_x_6133:
        /* <DEDUP_REMOVED lines=8> */
.L_x_6277:
        /* <DEDUP_REMOVED lines=19> */
.L_x_6136:
        /* <DEDUP_REMOVED lines=108> */
.L_x_6156:
[----:B------:R-:W-:-:S13]  /*1be0*/  ISETP.NE.AND P0, PT, R155, 0x3, PT ;  /* 0x000000039b00780c */ /* 0x000fda0003f05270 */
[----:B-1----:R-:W-:Y:S05]  /*1bf0*/  @!P0 BRA `(.L_x_6138) ;  /* 0x0000000000048947 */ /* 0x002fea0003800000 */
[----:B------:R-:W-:Y:S01]  /*1c00*/  BPT.TRAP 0x1 ;  /* 0x000000040000795c */ /* 0x000fe20000300000 */
.L_x_6138:
[----:B------:R-:W-:Y:S02]  /*1c10*/  LEA R3, R2, UR36, 0x3 ;  /* 0x0000002402037c11 */ /* 0x000fe4000f8e18ff */
[----:B------:R-:W-:-:S04]  /*1c20*/  SHF.L.U32 R12, R7, 0x1f, RZ ;  /* 0x0000001f070c7819 */ /* 0x000fc800000006ff */
[----:B------:R1:W2:Y:S01]  /*1c30*/  SYNCS.PHASECHK.TRANS64.TRYWAIT P1, [R3+URZ+0x36410], R12 ;  /* 0x0364100c030075a7 */ /* 0x0002a2000802017f */
[----:B------:R-:W-:Y:S05]  /*1c40*/  @!P0 BRA `(.L_x_6139) ;  /* 0x0000000000048947 */ /* 0x000fea0003800000 */
[----:B------:R-:W-:Y:S01]  /*1c50*/  BPT.TRAP 0x1 ;  /* 0x000000040000795c */ /* 0x000fe20000300000 */
.L_x_6139:
[----:B--2---:R-:W-:Y:S05]  /*1c60*/  @P1 BRA `(.L_x_6140) ;  /* 0x0000000000081947 */ /* 0x004fea0003800000 */
[----:B------:R-:W2:Y:S02]  /*1c70*/  SYNCS.PHASECHK.TRANS64.TRYWAIT P1, [R3+URZ+0x36410], R12 ;  /* 0x0364100c030075a7 */ /* 0x000ea4000802017f */
[----:B--2---:R-:W-:Y:S05]  /*1c80*/  @!P1 BRA `(.L_x_6141) ;  /* 0x0000008800109947 */ /* 0x004fea0003800000 */
.L_x_6140:
        /* <DEDUP_REMOVED lines=103> */
.L_x_6142:
[----:B------:R-:W-:-:S04]  /*2300*/  SHF.L.U32 R13, R5, 0x1f, RZ ;  /* 0x0000001f050d7819 */ /* 0x000fc800000006ff */
[----:B------:R4:W1:Y:S01]  /*2310*/  SYNCS.PHASECHK.TRANS64.TRYWAIT P1, [UR36+0x36430], R13 ;  /* 0x0364300dff0075a7 */ /* 0x0008620008020164 */
[----:B------:R-:W-:Y:S05]  /*2320*/  @!P0 BRA `(.L_x_6143) ;  /* 0x0000000000048947 */ /* 0x000fea0003800000 */
[----:B------:R-:W-:Y:S01]  /*2330*/  BPT.TRAP 0x1 ;  /* 0x000000040000795c */ /* 0x000fe20000300000 */
.L_x_6143:
[----:B-1----:R-:W-:Y:S05]  /*2340*/  @P1 BRA `(.L_x_6144) ;  /* 0x0000000000081947 */ /* 0x002fea0003800000 */
[----:B------:R-:W1:Y:S02]  /*2350*/  SYNCS.PHASECHK.TRANS64.TRYWAIT P1, [UR36+0x36430], R13 ;  /* 0x0364300dff0075a7 */ /* 0x000e640008020164 */
[----:B-1----:R-:W-:Y:S05]  /*2360*/  @!P1 BRA `(.L_x_6145) ;  /* 0x00000080006c9947 */ /* 0x002fea0003800000 */
.L_x_6144:
        /* <DEDUP_REMOVED lines=112> */
.L_x_6148:
[----:B------:R-:W-:-:S06]  /*2a70*/  UISETP.NE.AND UP0, UPT, UR42, 0x1, UPT ;  /* 0x000000012a00788c */ /* 0x000fcc000bf05270 */
[----:B------:R-:W-:-:S05]  /*2a80*/  PLOP3.LUT P1, PT, PT, PT, UP0, 0x80, 0x0 ;  /* 0x000000000000781c */ /* 0x000fca0003f2f008 */
[----:B------:R-:W-:-:S08]  /*2a90*/  @UP0 ULDC UR5, c[0x0][0x754] ;  /* 0x0001d50000050ab9 */ /* 0x000fd00000000800 */
[----:B------:R-:W-:Y:S01]  /*2aa0*/  @P1 IMAD.HI.U32 R12, R23, UR5, RZ ;  /* 0x00000005170c1c27 */ /* 0x000fe2000f8e00ff */
[----:B------:R-:W-:-:S04]  /*2ab0*/  @UP0 ULDC UR5, c[0x0][0x758] ;  /* 0x0001d60000050ab9 */ /* 0x000fc80000000800 */
[----:B------:R-:W-:-:S07]  /*2ac0*/  @P1 SHF.R.U32.HI R23, RZ, UR5, R12 ;  /* 0x00000005ff171c19 */ /* 0x000fce000801160c */
.L_x_6149:
[----:B------:R-:W-:Y:S05]  /*2ad0*/  BSYNC B0 ;  /* 0x0000000000007941 */ /* 0x000fea0003800000 */
.L_x_6147:
[----:B------:R-:W-:Y:S01]  /*2ae0*/  IMAD R23, R23, UR42, R18 ;  /* 0x0000002a17177c24 */ /* 0x000fe2000f8e0212 */
[----:B------:R-:W-:-:S04]  /*2af0*/  IADD3 R12, R15, UR4, R4 ;  /* 0x000000040f0c7c10 */ /* 0x000fc8000fffe004 */
[----:B------:R-:W-:Y:S02]  /*2b00*/  VIADDMNMX R13, R23, UR42, R13, PT ;  /* 0x0000002a170d7c46 */ /* 0x000fe4000b80010d */
[----:B------:R-:W-:-:S07]  /*2b10*/  VIMNMX R12, R12, R23, !PT ;  /* 0x000000170c0c7248 */ /* 0x000fce0007fe0100 */
.L_x_6146:
        /* <DEDUP_REMOVED lines=51> */
.L_x_6152:
[----:B------:R-:W-:-:S06]  /*2e50*/  UISETP.NE.AND UP0, UPT, UR42, 0x1, UPT ;  /* 0x000000012a00788c */ /* 0x000fcc000bf05270 */
[----:B------:R-:W-:-:S05]  /*2e60*/  PLOP3.LUT P6, PT, PT, PT, UP0, 0x80, 0x0 ;  /* 0x000000000000781c */ /* 0x000fca0003fcf008 */
[----:B------:R-:W-:-:S08]  /*2e70*/  @UP0 ULDC UR4, c[0x0][0x754] ;  /* 0x0001d50000040ab9 */ /* 0x000fd00000000800 */
[----:B------:R-:W-:Y:S01]  /*2e80*/  @P6 IMAD.HI.U32 R12, R13, UR4, RZ ;  /* 0x000000040d0c6c27 */ /* 0x000fe2000f8e00ff */
[----:B------:R-:W-:Y:S01]  /*2e90*/  PLOP3.LUT P6, PT, PT, PT, UP0, 0x80, 0x0 ;  /* 0x000000000000781c */ /* 0x000fe20003fcf008 */
[----:B------:R-:W-:-:S12]  /*2ea0*/  @UP0 ULDC UR4, c[0x0][0x758] ;  /* 0x0001d60000040ab9 */ /* 0x000fd80000000800 */
[----:B------:R-:W-:-:S07]  /*2eb0*/  @P6 SHF.R.U32.HI R13, RZ, UR4, R12 ;  /* 0x00000004ff0d6c19 */ /* 0x000fce000801160c */
.L_x_6153:
[----:B------:R-:W-:Y:S05]  /*2ec0*/  BSYNC B0 ;  /* 0x0000000000007941 */ /* 0x000fea0003800000 */
.L_x_6151:
[----:B------:R-:W-:-:S05]  /*2ed0*/  IMAD R13, R13, UR42, R18 ;  /* 0x0000002a0d0d7c24 */ /* 0x000fca000f8e0212 */
[----:B------:R-:W-:Y:S02]  /*2ee0*/  VIMNMX R14, R14, R13, !PT ;  /* 0x0000000d0e0e7248 */ /* 0x000fe40007fe0100 */
[----:B------:R-:W-:-:S07]  /*2ef0*/  VIADDMNMX R20, R13, UR42, R20, PT ;  /* 0x0000002a0d147c46 */ /* 0x000fce000b800114 */
.L_x_6150:
        /* <DEDUP_REMOVED lines=214> */
.L_x_6154:
        /* <DEDUP_REMOVED lines=59> */
.L_x_6155:
        /* <DEDUP_REMOVED lines=62> */
.L_x_6130:
[----:B------:R-:W-:Y:S05]  /*43f0*/  @P0 BRA `(.L_x_6124) ;  /* 0x0000005c00fc0947 */ /* 0x000fea0003800000 */
[----:B-1----:R-:W1:Y:S01]  /*4400*/  LDC.64 R2, c[0x0][0x878] ;  /* 0x00021e00ff027b82 */ /* 0x002e620000000a00 */
        /* <DEDUP_REMOVED lines=12> */
[----:B------:R-:W2:Y:S08]  /*44d0*/  @P0 LDC.64 R4, c[0x0][0x878] ;  /* 0x00021e00ff040b82 */ /* 0x000eb00000000a00 */
[----:B------:R-:W1:Y:S01]  /*44e0*/  LDC.64 R22, c[0x0][0x800] ;  /* 0x00020000ff167b82 */ /* 0x000e620000000a00 */
        /* <DEDUP_REMOVED lines=84> */
.L_x_6159:
[----:B------:R-:W2:Y:S04]  /*4a30*/  LDG.E.STRONG.GPU R0, desc[UR46][R10.64] ;  /* 0x0000002e0a007981 */ /* 0x000ea8000c1ef900 */
[----:B--2---:R-:W-:Y:S01]  /*4a40*/  CCTL.IVALL ;  /* 0x00000000ff00798f */ /* 0x004fe20002000000 */
[----:B------:R-:W-:Y:S05]  /*4a50*/  YIELD ;  /* 0x0000000000007946 */ /* 0x000fea0003800000 */
[----:B------:R-:W-:-:S13]  /*4a60*/  ISETP.NE.AND P0, PT, R0, R17, PT ;  /* 0x000000110000720c */ /* 0x000fda0003f05270 */
[----:B------:R-:W-:Y:S05]  /*4a70*/  @P0 BRA `(.L_x_6159) ;  /* 0xfffffffc00ec0947 */ /* 0x000fea000383ffff */
.L_x_6158:
[----:B------:R-:W-:Y:S05]  /*4a80*/  BSYNC B0 ;  /* 0x0000000000007941 */ /* 0x000fea0003800000 */
.L_x_6157:
[----:B------:R-:W-:Y:S01]  /*4a90*/  UMOV UR5, 0xffffffff ;  /* 0xffffffff00057882 */ /* 0x000fe20000000000 */
[----:B------:R-:W-:Y:S02]  /*4aa0*/  LEA.HI.X R23, R4, R23, R3, 0x2, P3 ;  /* 0x0000001704177211 */ /* 0x000fe400018f1403 */
[----:B------:R-:W-:Y:S01]  /*4ab0*/  LEA.HI.X R2, R6, R25, R2, 0x2, P4 ;  /* 0x0000001906027211 */ /* 0x000fe200020f1402 */
[----:B------:R-:W-:Y:S06]  /*4ac0*/  BRA.DIV UR5, `(.L_x_6160) ;  /* 0x0000005a05a87947 */ /* 0x000fec000b800000 */
[----:B------:R-:W-:Y:S01]  /*4ad0*/  NOP ;  /* 0x0000000000007918 */ /* 0x000fe20000000000 */
.L_x_6280:
        /* <DEDUP_REMOVED lines=16> */
.L_x_6163:
[----:B------:R-:W-:Y:S01]  /*4be0*/  @P0 ELECT P2, URZ, PT ;  /* 0x00000000003f082f */ /* 0x000fe20003840000 */
[----:B------:R1:W-:-:S12]  /*4bf0*/  UBLKRED.G.S.ADD.F32.RN [UR6], [UR4], UR5, desc[UR8] ;  /* 0x00000806040073bb */ /* 0x0003d800080a1405 */
[----:B------:R-:W-:Y:S02]  /*4c00*/  @P2 PLOP3.LUT P0, PT, P2, PT, PT, 0x8, 0x0 ;  /* 0x000000000000281c */ /* 0x000fe4000170e170 */
[----:B------:R-:W-:-:S11]  /*4c10*/  PLOP3.LUT P2, PT, PT, PT, PT, 0x8, 0x0 ;  /* 0x000000000000781c */ /* 0x000fd60003f4e170 */
[----:B-1----:R-:W-:Y:S05]  /*4c20*/  @P0 BRA.U.ANY `(.L_x_6163) ;  /* 0xfffffffd00ec0947 */ /* 0x002fea000393ffff */
[----:B------:R0:W-:Y:S01]  /*4c30*/  UTMACMDFLUSH ;  /* 0x00000000000079b7 */ /* 0x0001e20000000000 */
[----:B------:R-:W-:-:S04]  /*4c40*/  DEPBAR.LE SB0, 0x0 ;  /* 0x000080000000791a */ /* 0x000fc80000000000 */
.L_x_6162:
[----:B------:R-:W-:Y:S05]  /*4c50*/  BSYNC B0 ;  /* 0x0000000000007941 */ /* 0x000fea0003800000 */
.L_x_6161:
        /* <DEDUP_REMOVED lines=14> */
.L_x_6165:
[----:B------:R-:W-:Y:S05]  /*4d40*/  BSYNC B0 ;  /* 0x0000000000007941 */ /* 0x000fea0003800000 */
.L_x_6164:
        /* <DEDUP_REMOVED lines=18> */
.L_x_6168:
[----:B------:R-:W2:Y:S04]  /*4e70*/  LDG.E.STRONG.GPU R0, desc[UR46][R2.64] ;  /* 0x0000002e02007981 */ /* 0x000ea8000c1ef900 */
[----:B--2---:R-:W-:Y:S01]  /*4e80*/  CCTL.IVALL ;  /* 0x00000000ff00798f */ /* 0x004fe20002000000 */
[----:B------:R-:W-:Y:S05]  /*4e90*/  YIELD ;  /* 0x0000000000007946 */ /* 0x000fea0003800000 */
[----:B------:R-:W-:-:S13]  /*4ea0*/  ISETP.NE.AND P0, PT, R0, R17, PT ;  /* 0x000000110000720c */ /* 0x000fda0003f05270 */
[----:B------:R-:W-:Y:S05]  /*4eb0*/  @P0 BRA `(.L_x_6168) ;  /* 0xfffffffc00ec0947 */ /* 0x000fea000383ffff */
.L_x_6167:
[----:B------:R-:W-:Y:S05]  /*4ec0*/  BSYNC B0 ;  /* 0x0000000000007941 */ /* 0x000fea0003800000 */
.L_x_6166:
[----:B------:R-:W-:-:S03]  /*4ed0*/  UMOV UR5, 0xffffffff ;  /* 0xffffffff00057882 */ /* 0x000fc60000000000 */
[----:B------:R-:W-:Y:S05]  /*4ee0*/  BRA.DIV UR5, `(.L_x_6169) ;  /* 0x0000005605bc7947 */ /* 0x000fea000b800000 */
[----:B------:R-:W-:Y:S01]  /*4ef0*/  NOP ;  /* 0x0000000000007918 */ /* 0x000fe20000000000 */
.L_x_6283:
        /* <DEDUP_REMOVED lines=16> */
.L_x_6172:
[----:B------:R-:W-:Y:S01]  /*5000*/  @P0 ELECT P2, URZ, PT ;  /* 0x00000000003f082f */ /* 0x000fe20003840000 */
[----:B------:R2:W-:-:S12]  /*5010*/  UBLKRED.G.S.ADD.F32.RN [UR6], [UR4], UR5, desc[UR8] ;  /* 0x00000806040073bb */ /* 0x0005d800080a1405 */
[----:B------:R-:W-:Y:S02]  /*5020*/  @P2 PLOP3.LUT P0, PT, P2, PT, PT, 0x8, 0x0 ;  /* 0x000000000000281c */ /* 0x000fe4000170e170 */
[----:B------:R-:W-:-:S11]  /*5030*/  PLOP3.LUT P2, PT, PT, PT, PT, 0x8, 0x0 ;  /* 0x000000000000781c */ /* 0x000fd60003f4e170 */
[----:B--2---:R-:W-:Y:S05]  /*5040*/  @P0 BRA.U.ANY `(.L_x_6172) ;  /* 0xfffffffd00ec0947 */ /* 0x004fea000393ffff */
[----:B------:R0:W-:Y:S01]  /*5050*/  UTMACMDFLUSH ;  /* 0x00000000000079b7 */ /* 0x0001e20000000000 */
[----:B------:R-:W-:-:S04]  /*5060*/  DEPBAR.LE SB0, 0x0 ;  /* 0x000080000000791a */ /* 0x000fc80000000000 */
.L_x_6171:
[----:B------:R-:W-:Y:S05]  /*5070*/  BSYNC B0 ;  /* 0x0000000000007941 */ /* 0x000fea0003800000 */
.L_x_6170:
        /* <DEDUP_REMOVED lines=14> */
.L_x_6119:
        /* <DEDUP_REMOVED lines=21> */
.L_x_6174:
        /* <DEDUP_REMOVED lines=13> */
.L_x_6176:
[----:B------:R-:W-:-:S05]  /*5380*/  ULDC UR4, c[0x0][0x8c4] ;  /* 0x0002310000047ab9 */ /* 0x000fca0000000800 */
.L_x_6175:
        /* <DEDUP_REMOVED lines=44> */
.L_x_6177:
        /* <DEDUP_REMOVED lines=13> */
.L_x_6178:
        /* <DEDUP_REMOVED lines=12> */
.L_x_6179:
        /* <DEDUP_REMOVED lines=27> */
.L_x_6180:
        /* <DEDUP_REMOVED lines=39> */
.L_x_6185:
[----:B------:R-:W2:Y:S04]  /*5c00*/  LDG.E.STRONG.GPU R0, desc[UR46][R2.64] ;  /* 0x0000002e02007981 */ /* 0x000ea8000c1ef900 */
[----:B--2---:R-:W-:Y:S01]  /*5c10*/  CCTL.IVALL ;  /* 0x00000000ff00798f */ /* 0x004fe20002000000 */
[----:B------:R-:W-:Y:S05]  /*5c20*/  YIELD ;  /* 0x0000000000007946 */ /* 0x000fea0003800000 */
[----:B------:R-:W-:-:S13]  /*5c30*/  ISETP.NE.AND P1, PT, R0, UR22, PT ;  /* 0x0000001600007c0c */ /* 0x000fda000bf25270 */
[----:B------:R-:W-:Y:S05]  /*5c40*/  @P1 BRA `(.L_x_6185) ;  /* 0xfffffffc00ec1947 */ /* 0x000fea000383ffff */
.L_x_6184:
[----:B------:R-:W-:Y:S05]  /*5c50*/  BSYNC B0 ;  /* 0x0000000000007941 */ /* 0x000fea0003800000 */
.L_x_6183:
[----:B------:R-:W-:-:S03]  /*5c60*/  UMOV UR18, 0xffffffff ;  /* 0xffffffff00127882 */ /* 0x000fc60000000000 */
[----:B------:R-:W-:Y:S05]  /*5c70*/  BRA.DIV UR18, `(.L_x_6186) ;  /* 0x0000004a12747947 */ /* 0x000fea000b800000 */
[----:B------:R-:W-:Y:S01]  /*5c80*/  NOP ;  /* 0x0000000000007918 */ /* 0x000fe20000000000 */
.L_x_6286:
        /* <DEDUP_REMOVED lines=22> */
.L_x_6188:
[----:B------:R-:W-:Y:S05]  /*5df0*/  BSYNC B0 ;  /* 0x0000000000007941 */ /* 0x000fea0003800000 */
.L_x_6187:
        /* <DEDUP_REMOVED lines=19> */
.L_x_6190:
[----:B------:R-:W-:Y:S05]  /*5f30*/  BSYNC B0 ;  /* 0x0000000000007941 */ /* 0x000fea0003800000 */
.L_x_6189:
        /* <DEDUP_REMOVED lines=20> */
.L_x_6192:
[----:B------:R-:W-:Y:S05]  /*6080*/  BSYNC B0 ;  /* 0x0000000000007941 */ /* 0x000fea0003800000 */
.L_x_6191:
[----:B------:R-:W-:Y:S06]  /*6090*/  BAR.ARV 0xa, 0xa0 ;  /* 0x0282800000007b1d */ /* 0x000fec0000002000 */
[----:B------:R-:W-:Y:S04]  /*60a0*/  BSSY B0, `(.L_x_6193) ;  /* 0x0000003000007945 */ /* 0x000fe80003800000 */
[----:B------:R-:W-:Y:S05]  /*60b0*/  @!P0 BRA `(.L_x_6194) ;  /* 0x0000000000048947 */ /* 0x000fea0003800000 */
[----:B------:R-:W-:-:S04]  /*60c0*/  DEPBAR.LE SB0, 0x1 ;  /* 0x000080400000791a */ /* 0x000fc80000000000 */
.L_x_6194:
[----:B------:R-:W-:Y:S05]  /*60d0*/  BSYNC B0 ;  /* 0x0000000000007941 */ /* 0x000fea0003800000 */
.L_x_6193:
[----:B------:R-:W-:Y:S06]  /*60e0*/  BAR.ARV 0xb, 0xa0 ;  /* 0x02c2800000007b1d */ /* 0x000fec0000002000 */
[----:B------:R-:W-:Y:S04]  /*60f0*/  BSSY B0, `(.L_x_6195) ;  /* 0x0000003000007945 */ /* 0x000fe80003800000 */
[----:B------:R-:W-:Y:S05]  /*6100*/  @!P0 BRA `(.L_x_6196) ;  /* 0x0000000000048947 */ /* 0x000fea0003800000 */
[----:B------:R-:W-:-:S04]  /*6110*/  DEPBAR.LE SB0, 0x0 ;  /* 0x000080000000791a */ /* 0x000fc80000000000 */
.L_x_6196:
[----:B------:R-:W-:Y:S05]  /*6120*/  BSYNC B0 ;  /* 0x0000000000007941 */ /* 0x000fea0003800000 */
.L_x_6195:
        /* <DEDUP_REMOVED lines=19> */
.L_x_6198:
[----:B------:R-:W-:Y:S05]  /*6260*/  BSYNC B0 ;  /* 0x0000000000007941 */ /* 0x000fea0003800000 */
.L_x_6197:
[----:B------:R-:W-:Y:S01]  /*6270*/  UIADD3 UR18, UR9, 0x1, URZ ;  /* 0x0000000109127890 */ /* 0x000fe2000fffe03f */
[----:B------:R-:W-:Y:S11]  /*6280*/  BRA `(.L_x_6199) ;  /* 0x0000000000047947 */ /* 0x000ff60003800000 */
.L_x_6182:
[----:B------:R-:W-:-:S05]  /*6290*/  UMOV UR18, UR9 ;  /* 0x0000000900127c82 */ /* 0x000fca0008000000 */
.L_x_6199:
        /* <DEDUP_REMOVED lines=16> */
.L_x_6232:
        /* <DEDUP_REMOVED lines=11> */
.L_x_6202:
[----:B------:R-:W2:Y:S04]  /*6450*/  LDG.E.STRONG.GPU R0, desc[UR46][R2.64] ;  /* 0x0000002e02007981 */ /* 0x000ea8000c1ef900 */
[----:B--2---:R-:W-:Y:S01]  /*6460*/  CCTL.IVALL ;  /* 0x00000000ff00798f */ /* 0x004fe20002000000 */
[----:B------:R-:W-:Y:S05]  /*6470*/  YIELD ;  /* 0x0000000000007946 */ /* 0x000fea0003800000 */
[----:B------:R-:W-:-:S13]  /*6480*/  ISETP.NE.AND P1, PT, R0, UR22, PT ;  /* 0x0000001600007c0c */ /* 0x000fda000bf25270 */
[----:B------:R-:W-:Y:S05]  /*6490*/  @P1 BRA `(.L_x_6202) ;  /* 0xfffffffc00ec1947 */ /* 0x000fea000383ffff */
.L_x_6201:
[----:B------:R-:W-:Y:S05]  /*64a0*/  BSYNC B0 ;  /* 0x0000000000007941 */ /* 0x000fea0003800000 */
.L_x_6200:
[----:B------:R-:W-:-:S03]  /*64b0*/  UMOV UR13, 0xffffffff ;  /* 0xffffffff000d7882 */ /* 0x000fc60000000000 */
[----:B------:R-:W-:Y:S05]  /*64c0*/  BRA.DIV UR13, `(.L_x_6203) ;  /* 0x000000420d7c7947 */ /* 0x000fea000b800000 */
[----:B------:R-:W-:Y:S01]  /*64d0*/  NOP ;  /* 0x0000000000007918 */ /* 0x000fe20000000000 */
.L_x_6289:
        /* <DEDUP_REMOVED lines=19> */
.L_x_6205:
[----:B------:R-:W-:Y:S05]  /*6610*/  BSYNC B0 ;  /* 0x0000000000007941 */ /* 0x000fea0003800000 */
.L_x_6204:
        /* <DEDUP_REMOVED lines=14> */
.L_x_6207:
[----:B------:R-:W-:Y:S05]  /*6700*/  BSYNC B0 ;  /* 0x0000000000007941 */ /* 0x000fea0003800000 */
.L_x_6206:
        /* <DEDUP_REMOVED lines=15> */
.L_x_6209:
[----:B------:R-:W-:Y:S05]  /*6800*/  BSYNC B0 ;  /* 0x0000000000007941 */ /* 0x000fea0003800000 */
.L_x_6208:
[----:B------:R-:W-:Y:S06]  /*6810*/  BAR.ARV 0xa, 0xa0 ;  /* 0x0282800000007b1d */ /* 0x000fec0000002000 */
[----:B------:R-:W-:Y:S04]  /*6820*/  BSSY B0, `(.L_x_6210) ;  /* 0x0000003000007945 */ /* 0x000fe80003800000 */
[----:B------:R-:W-:Y:S05]  /*6830*/  @!P0 BRA `(.L_x_6211) ;  /* 0x0000000000048947 */ /* 0x000fea0003800000 */
[----:B------:R-:W-:-:S04]  /*6840*/  DEPBAR.LE SB0, 0x1 ;  /* 0x000080400000791a */ /* 0x000fc80000000000 */
.L_x_6211:
[----:B------:R-:W-:Y:S05]  /*6850*/  BSYNC B0 ;  /* 0x0000000000007941 */ /* 0x000fea0003800000 */
.L_x_6210:
[----:B------:R-:W-:Y:S06]  /*6860*/  BAR.ARV 0xb, 0xa0 ;  /* 0x02c2800000007b1d */ /* 0x000fec0000002000 */
[----:B------:R-:W-:Y:S04]  /*6870*/  BSSY B0, `(.L_x_6212) ;  /* 0x0000003000007945 */ /* 0x000fe80003800000 */
[----:B------:R-:W-:Y:S05]  /*6880*/  @!P0 BRA `(.L_x_6213) ;  /* 0x0000000000048947 */ /* 0x000fea0003800000 */
[----:B------:R-:W-:-:S04]  /*6890*/  DEPBAR.LE SB0, 0x0 ;  /* 0x000080000000791a */ /* 0x000fc80000000000 */
.L_x_6213:
[----:B------:R-:W-:Y:S05]  /*68a0*/  BSYNC B0 ;  /* 0x0000000000007941 */ /* 0x000fea0003800000 */
.L_x_6212:
        /* <DEDUP_REMOVED lines=19> */
.L_x_6215:
[----:B------:R-:W-:Y:S05]  /*69e0*/  BSYNC B0 ;  /* 0x0000000000007941 */ /* 0x000fea0003800000 */
.L_x_6214:
        /* <DEDUP_REMOVED lines=9> */
.L_x_6218:
[----:B------:R-:W2:Y:S04]  /*6a80*/  LDG.E.STRONG.GPU R0, desc[UR46][R2.64] ;  /* 0x0000002e02007981 */ /* 0x000ea8000c1ef900 */
[----:B--2---:R-:W-:Y:S01]  /*6a90*/  CCTL.IVALL ;  /* 0x00000000ff00798f */ /* 0x004fe20002000000 */
[----:B------:R-:W-:Y:S05]  /*6aa0*/  YIELD ;  /* 0x0000000000007946 */ /* 0x000fea0003800000 */
[----:B------:R-:W-:-:S13]  /*6ab0*/  ISETP.NE.AND P1, PT, R0, UR22, PT ;  /* 0x0000001600007c0c */ /* 0x000fda000bf25270 */
[----:B------:R-:W-:Y:S05]  /*6ac0*/  @P1 BRA `(.L_x_6218) ;  /* 0xfffffffc00ec1947 */ /* 0x000fea000383ffff */
.L_x_6217:
[----:B------:R-:W-:Y:S05]  /*6ad0*/  BSYNC B0 ;  /* 0x0000000000007941 */ /* 0x000fea0003800000 */
.L_x_6216:
[----:B------:R-:W-:-:S03]  /*6ae0*/  UMOV UR5, 0xffffffff ;  /* 0xffffffff00057882 */ /* 0x000fc60000000000 */
[----:B------:R-:W-:Y:S05]  /*6af0*/  BRA.DIV UR5, `(.L_x_6219) ;  /* 0x0000003e050c7947 */ /* 0x000fea000b800000 */
[----:B------:R-:W-:Y:S01]  /*6b00*/  NOP ;  /* 0x0000000000007918 */ /* 0x000fe20000000000 */
.L_x_6292:
        /* <DEDUP_REMOVED lines=15> */
.L_x_6221:
[----:B------:R-:W-:Y:S05]  /*6c00*/  BSYNC B0 ;  /* 0x0000000000007941 */ /* 0x000fea0003800000 */
.L_x_6220:
        /* <DEDUP_REMOVED lines=14> */
.L_x_6223:
[----:B------:R-:W-:Y:S05]  /*6cf0*/  BSYNC B0 ;  /* 0x0000000000007941 */ /* 0x000fea0003800000 */
.L_x_6222:
        /* <DEDUP_REMOVED lines=15> */
.L_x_6225:
[----:B------:R-:W-:Y:S05]  /*6df0*/  BSYNC B0 ;  /* 0x0000000000007941 */ /* 0x000fea0003800000 */
.L_x_6224:
[----:B------:R-:W-:Y:S06]  /*6e00*/  BAR.ARV 0xa, 0xa0 ;  /* 0x0282800000007b1d */ /* 0x000fec0000002000 */
[----:B------:R-:W-:Y:S04]  /*6e10*/  BSSY B0, `(.L_x_6226) ;  /* 0x0000003000007945 */ /* 0x000fe80003800000 */
[----:B------:R-:W-:Y:S05]  /*6e20*/  @!P0 BRA `(.L_x_6227) ;  /* 0x0000000000048947 */ /* 0x000fea0003800000 */
[----:B------:R-:W-:-:S04]  /*6e30*/  DEPBAR.LE SB0, 0x1 ;  /* 0x000080400000791a */ /* 0x000fc80000000000 */
.L_x_6227:
[----:B------:R-:W-:Y:S05]  /*6e40*/  BSYNC B0 ;  /* 0x0000000000007941 */ /* 0x000fea0003800000 */
.L_x_6226:
[----:B------:R-:W-:Y:S06]  /*6e50*/  BAR.ARV 0xb, 0xa0 ;  /* 0x02c2800000007b1d */ /* 0x000fec0000002000 */
[----:B------:R-:W-:Y:S04]  /*6e60*/  BSSY B0, `(.L_x_6228) ;  /* 0x0000003000007945 */ /* 0x000fe80003800000 */
[----:B------:R-:W-:Y:S05]  /*6e70*/  @!P0 BRA `(.L_x_6229) ;  /* 0x0000000000048947 */ /* 0x000fea0003800000 */
[----:B------:R-:W-:-:S04]  /*6e80*/  DEPBAR.LE SB0, 0x0 ;  /* 0x000080000000791a */ /* 0x000fc80000000000 */
.L_x_6229:
[----:B------:R-:W-:Y:S05]  /*6e90*/  BSYNC B0 ;  /* 0x0000000000007941 */ /* 0x000fea0003800000 */
.L_x_6228:
        /* <DEDUP_REMOVED lines=19> */
.L_x_6231:
[----:B------:R-:W-:Y:S05]  /*6fd0*/  BSYNC B0 ;  /* 0x0000000000007941 */ /* 0x000fea0003800000 */
.L_x_6230:
[----:B------:R-:W-:Y:S02]  /*6fe0*/  UIADD3 UR9, UR9, 0x2, URZ ;  /* 0x0000000209097890 */ /* 0x000fe4000fffe03f */
[----:B------:R-:W-:Y:S02]  /*6ff0*/  UIADD3 UR4, UR4, 0x6000, URZ ;  /* 0x0000600004047890 */ /* 0x000fe4000fffe03f */
[----:B------:R-:W-:-:S06]  /*7000*/  UISETP.GE.AND UP0, UPT, UR9, UR11, UPT ;  /* 0x0000000b0900728c */ /* 0x000fcc000bf06270 */
[----:B------:R-:W-:-:S13]  /*7010*/  PLOP3.LUT P1, PT, PT, PT, UP0, 0x80, 0x0 ;  /* 0x000000000000781c */ /* 0x000fda0003f2f008 */
[----:B------:R-:W-:Y:S05]  /*7020*/  @!P1 BRA `(.L_x_6232) ;  /* 0xfffffff000dc9947 */ /* 0x000fea000383ffff */
.L_x_6181:
        /* <DEDUP_REMOVED lines=41> */
.L_x_6235:
[----:B------:R-:W-:Y:S05]  /*72c0*/  BSYNC B0 ;  /* 0x0000000000007941 */ /* 0x000fea0003800000 */
.L_x_6234:
[----:B------:R-:W-:Y:S05]  /*72d0*/  BRA `(.L_x_6236) ;  /* 0x0000000000047947 */ /* 0x000fea0003800000 */
.L_x_6233:
[----:B------:R-:W-:-:S05]  /*72e0*/  UMOV UR4, UR9 ;  /* 0x0000000900047c82 */ /* 0x000fca0008000000 */
.L_x_6236:
        /* <DEDUP_REMOVED lines=11> */
.L_x_6241:
        /* <DEDUP_REMOVED lines=24> */
.L_x_6238:
[----:B------:R-:W-:Y:S05]  /*7520*/  BSYNC B0 ;  /* 0x0000000000007941 */ /* 0x000fea0003800000 */
.L_x_6237:
        /* <DEDUP_REMOVED lines=24> */
.L_x_6240:
[----:B------:R-:W-:Y:S05]  /*76b0*/  BSYNC B0 ;  /* 0x0000000000007941 */ /* 0x000fea0003800000 */
.L_x_6239:
[----:B------:R-:W-:Y:S02]  /*76c0*/  UIADD3 UR7, UR7, 0x2, URZ ;  /* 0x0000000207077890 */ /* 0x000fe4000fffe03f */
[----:B------:R-:W-:Y:S02]  /*76d0*/  ULEA UR5, UR19, UR5, 0x1 ;  /* 0x0000000513057291 */ /* 0x000fe4000f8e083f */
[----:B------:R-:W-:Y:S02]  /*76e0*/  ULEA UR6, UR19, UR6, 0x1 ;  /* 0x0000000613067291 */ /* 0x000fe4000f8e083f */
[----:B------:R-:W-:-:S13]  /*76f0*/  ISETP.NE.AND P0, PT, RZ, UR7, PT ;  /* 0x00000007ff007c0c */ /* 0x000fda000bf05270 */
[----:B------:R-:W-:Y:S05]  /*7700*/  @!P0 BRA `(.L_x_6124) ;  /* 0x0000002c00388947 */ /* 0x000fea0003800000 */
[----:B------:R-:W-:Y:S05]  /*7710*/  BRA `(.L_x_6241) ;  /* 0xfffffffc00207947 */ /* 0x000fea000383ffff */
.L_x_6173:
        /* <DEDUP_REMOVED lines=14> */
.L_x_6242:
        /* <DEDUP_REMOVED lines=16> */
.L_x_6244:
[----:B------:R-:W-:-:S05]  /*7900*/  ULDC UR4, c[0x0][0x8c4] ;  /* 0x0002310000047ab9 */ /* 0x000fca0000000800 */
.L_x_6243:
        /* <DEDUP_REMOVED lines=62> */
.L_x_6246:
        /* <DEDUP_REMOVED lines=13> */
.L_x_6247:
        /* <DEDUP_REMOVED lines=10> */
.L_x_6248:
        /* <DEDUP_REMOVED lines=21> */
.L_x_6249:
        /* <DEDUP_REMOVED lines=57> */
.L_x_6293:
        /* <DEDUP_REMOVED lines=9> */
.L_x_6252:
        /* <DEDUP_REMOVED lines=116> */
.L_x_6263:
[----:B-1----:R-:W-:-:S05]  /*8b10*/  IMAD.MOV.U32 R9, RZ, RZ, 0x1 ;  /* 0x00000001ff097424 */ /* 0x002fca00078e00ff */
[----:B------:R-:W-:-:S04]  /*8b20*/  SHF.L.U32 R9, R9, 0x1f, RZ ;  /* 0x0000001f09097819 */ /* 0x000fc800000006ff */
[----:B------:R-:W1:Y:S02]  /*8b30*/  SYNCS.PHASECHK.TRANS64.TRYWAIT P1, [R8+URZ+0x36438], R9 ;  /* 0x03643809080075a7 */ /* 0x000e64000802017f */
[----:B-1----:R-:W-:Y:S05]  /*8b40*/  @!P1 BRA `(.L_x_6255) ;  /* 0x0000001c00289947 */ /* 0x002fea0003800000 */
.L_x_6294:
[----:B------:R-:W-:Y:S05]  /*8b50*/  @P0 BRA `(.L_x_6256) ;  /* 0x0000000000140947 */ /* 0x000fea0003800000 */
[----:B------:R-:W-:Y:S01]  /*8b60*/  ISETP.NE.AND P1, PT, R22, RZ, PT ;  /* 0x000000ff1600720c */ /* 0x000fe20003f25270 */
[----:B------:R-:W-:-:S04]  /*8b70*/  IMAD.MOV.U32 R3, RZ, RZ, 0x6100 ;  /* 0x00006100ff037424 */ /* 0x000fc800078e00ff */
[----:B------:R2:W-:Y:S08]  /*8b80*/  SYNCS.ARRIVE.TRANS64 RZ, [R8+URZ+0x36430], R3 ;  /* 0x0364300308ff79a7 */ /* 0x0005f0000800003f */
[----:B------:R-:W-:Y:S05]  /*8b90*/  @!P1 BRA `(.L_x_6256) ;  /* 0x0000000000049947 */ /* 0x000fea0003800000 */
[----:B------:R-:W-:Y:S01]  /*8ba0*/  BPT.TRAP 0x1 ;  /* 0x000000040000795c */ /* 0x000fe20000300000 */
.L_x_6256:
        /* <DEDUP_REMOVED lines=49> */
.L_x_6295:
[----:B------:R-:W-:Y:S05]  /*8ec0*/  @P0 BRA `(.L_x_6258) ;  /* 0x0000000000140947 */ /* 0x000fea0003800000 */
[----:B------:R-:W-:Y:S01]  /*8ed0*/  ISETP.NE.AND P1, PT, R22, RZ, PT ;  /* 0x000000ff1600720c */ /* 0x000fe20003f25270 */
[----:B--2---:R-:W-:-:S04]  /*8ee0*/  IMAD.MOV.U32 R7, RZ, RZ, 0x6100 ;  /* 0x00006100ff077424 */ /* 0x004fc800078e00ff */
[----:B------:R3:W-:Y:S08]  /*8ef0*/  SYNCS.ARRIVE.TRANS64 RZ, [R8+URZ+0x36418], R7 ;  /* 0x0364180708ff79a7 */ /* 0x0007f0000800003f */
[----:B------:R-:W-:Y:S05]  /*8f00*/  @!P1 BRA `(.L_x_6258) ;  /* 0x0000000000049947 */ /* 0x000fea0003800000 */
[----:B------:R-:W-:Y:S01]  /*8f10*/  BPT.TRAP 0x1 ;  /* 0x000000040000795c */ /* 0x000fe20000300000 */
.L_x_6258:
        /* <DEDUP_REMOVED lines=47> */
.L_x_6296:
        /* <DEDUP_REMOVED lines=8> */
.L_x_6260:
        /* <DEDUP_REMOVED lines=37> */
.L_x_6298:
[----:B------:R-:W-:Y:S05]  /*94e0*/  @P0 BRA `(.L_x_6262) ;  /* 0x0000000000140947 */ /* 0x000fea0003800000 */
[----:B------:R-:W-:Y:S01]  /*94f0*/  ISETP.NE.AND P1, PT, R22, RZ, PT ;  /* 0x000000ff1600720c */ /* 0x000fe20003f25270 */
[----:B--2---:R-:W-:-:S04]  /*9500*/  IMAD.MOV.U32 R5, RZ, RZ, 0x6100 ;  /* 0x00006100ff057424 */ /* 0x004fc800078e00ff */
[----:B------:R3:W-:Y:S08]  /*9510*/  SYNCS.ARRIVE.TRANS64 RZ, [R8+URZ+0x36410], R5 ;  /* 0x0364100508ff79a7 */ /* 0x0007f0000800003f */
[----:B------:R-:W-:Y:S05]  /*9520*/  @!P1 BRA `(.L_x_6262) ;  /* 0x0000000000049947 */ /* 0x000fea0003800000 */
[----:B------:R-:W-:Y:S01]  /*9530*/  BPT.TRAP 0x1 ;  /* 0x000000040000795c */ /* 0x000fe20000300000 */
.L_x_6262:
        /* <DEDUP_REMOVED lines=44> */
.L_x_6254:
[----:B------:R-:W-:Y:S01]  /*9800*/  ISETP.NE.AND P1, PT, R21, RZ, PT ;  /* 0x000000ff1500720c */ /* 0x000fe20003f25270 */
[----:B------:R-:W-:Y:S02]  /*9810*/  IMAD.MOV.U32 R4, RZ, RZ, R19 ;  /* 0x000000ffff047224 */ /* 0x000fe400078e0013 */
[----:B------:R-:W-:-:S10]  /*9820*/  IMAD.MOV.U32 R5, RZ, RZ, 0x1 ;  /* 0x00000001ff057424 */ /* 0x000fd400078e00ff */
[----:B------:R-:W-:Y:S05]  /*9830*/  @!P1 BRA `(.L_x_6253) ;  /* 0x00000004008c9947 */ /* 0x000fea0003800000 */
[----:B------:R-:W2:Y:S02]  /*9840*/  SYNCS.PHASECHK.TRANS64.TRYWAIT P1, [R8+URZ+0x36438], R9 ;  /* 0x03643809080075a7 */ /* 0x000ea4000802017f */
[----:B--2---:R-:W-:Y:S05]  /*9850*/  @!P1 BRA `(.L_x_6264) ;  /* 0x0000001000449947 */ /* 0x004fea0003800000 */
.L_x_6299:
[----:B------:R-:W-:Y:S05]  /*9860*/  @P0 BRA `(.L_x_6265) ;  /* 0x0000000000140947 */ /* 0x000fea0003800000 */
[----:B------:R-:W-:Y:S01]  /*9870*/  ISETP.NE.AND P1, PT, R22, RZ, PT ;  /* 0x000000ff1600720c */ /* 0x000fe20003f25270 */
[----:B------:R-:W-:-:S04]  /*9880*/  IMAD.MOV.U32 R5, RZ, RZ, 0x6100 ;  /* 0x00006100ff057424 */ /* 0x000fc800078e00ff */
[----:B------:R3:W-:Y:S08]  /*9890*/  SYNCS.ARRIVE.TRANS64 RZ, [R8+URZ+0x36430], R5 ;  /* 0x0364300508ff79a7 */ /* 0x0007f0000800003f */
[----:B------:R-:W-:Y:S05]  /*98a0*/  @!P1 BRA `(.L_x_6265) ;  /* 0x0000000000049947 */ /* 0x000fea0003800000 */
[----:B------:R-:W-:Y:S01]  /*98b0*/  BPT.TRAP 0x1 ;  /* 0x000000040000795c */ /* 0x000fe20000300000 */
.L_x_6265:
        /* <DEDUP_REMOVED lines=42> */
.L_x_6300:
[----:B-1----:R-:W-:Y:S01]  /*9b60*/  IMAD.MOV.U32 R5, RZ, RZ, RZ ;  /* 0x000000ffff057224 */ /* 0x002fe200078e00ff */
[----:B------:R-:W-:Y:S06]  /*9b70*/  @P0 BRA `(.L_x_6267) ;  /* 0x0000000000140947 */ /* 0x000fec0003800000 */
[----:B------:R-:W-:Y:S01]  /*9b80*/  ISETP.NE.AND P1, PT, R22, RZ, PT ;  /* 0x000000ff1600720c */ /* 0x000fe20003f25270 */
[----:B------:R-:W-:-:S04]  /*9b90*/  IMAD.MOV.U32 R9, RZ, RZ, 0x6100 ;  /* 0x00006100ff097424 */ /* 0x000fc800078e00ff */
[----:B------:R1:W-:Y:S08]  /*9ba0*/  SYNCS.ARRIVE.TRANS64 RZ, [R8+URZ+0x36418], R9 ;  /* 0x0364180908ff79a7 */ /* 0x0003f0000800003f */
[----:B------:R-:W-:Y:S05]  /*9bb0*/  @!P1 BRA `(.L_x_6267) ;  /* 0x0000000000049947 */ /* 0x000fea0003800000 */
[----:B------:R-:W-:Y:S01]  /*9bc0*/  BPT.TRAP 0x1 ;  /* 0x000000040000795c */ /* 0x000fe20000300000 */
.L_x_6267:
        /* <DEDUP_REMOVED lines=42> */
.L_x_6253:
[----:B------:R-:W-:-:S04]  /*9e70*/  SHF.L.U32 R3, R5, 0x1f, RZ ;  /* 0x0000001f05037819 */ /* 0x000fc800000006ff */
[----:B------:R-:W2:Y:S02]  /*9e80*/  SYNCS.PHASECHK.TRANS64.TRYWAIT P1, [R8+URZ+0x36438], R3 ;  /* 0x03643803080075a7 */ /* 0x000ea4000802017f */
[----:B--2---:R-:W-:Y:S05]  /*9e90*/  @!P1 BRA `(.L_x_6268) ;  /* 0x0000000800dc9947 */ /* 0x004fea0003800000 */
.L_x_6301:
[----:B------:R-:W-:Y:S05]  /*9ea0*/  @P0 BRA `(.L_x_6269) ;  /* 0x0000000000180947 */ /* 0x000fea0003800000 */
[----:B------:R-:W3:Y:S01]  /*9eb0*/  S2R R0, SR_TID.X ;  /* 0x0000000000007919 */ /* 0x000ee20000002100 */
[----:B--2---:R-:W-:-:S04]  /*9ec0*/  IMAD.MOV.U32 R3, RZ, RZ, 0x6100 ;  /* 0x00006100ff037424 */ /* 0x004fc800078e00ff */
[----:B------:R4:W-:Y:S01]  /*9ed0*/  SYNCS.ARRIVE.TRANS64 RZ, [R8+URZ+0x36430], R3 ;  /* 0x0364300308ff79a7 */ /* 0x0009e2000800003f */
[----:B---3--:R-:W-:-:S13]  /*9ee0*/  LOP3.LUT P0, RZ, R0, 0x1f, RZ, 0xc0, !PT ;  /* 0x0000001f00ff7812 */ /* 0x008fda000780c0ff */
[----:B----4-:R-:W-:Y:S05]  /*9ef0*/  @!P0 BRA `(.L_x_6269) ;  /* 0x0000000000048947 */ /* 0x010fea0003800000 */
[----:B------:R-:W-:Y:S01]  /*9f00*/  BPT.TRAP 0x1 ;  /* 0x000000040000795c */ /* 0x000fe20000300000 */
.L_x_6269:
        /* <DEDUP_REMOVED lines=44> */
.L_x_6250:
[----:B------:R-:W-:Y:S05]  /*a1d0*/  BSYNC B0 ;  /* 0x0000000000007941 */ /* 0x000fea0003800000 */
.L_x_6245:
[----:B------:R-:W-:-:S03]  /*a1e0*/  UMOV UR8, 0xffffffff ;  /* 0xffffffff00087882 */ /* 0x000fc60000000000 */
[----:B------:R-:W-:Y:S05]  /*a1f0*/  BRA.DIV UR8, `(.L_x_6270) ;  /* 0x0000000a08187947 */ /* 0x000fea000b800000 */
[----:B------:R-:W-:-:S13]  /*a200*/  ELECT P6, URZ, PT ;  /* 0x00000000003f782f */ /* 0x000fda00038c0000 */
.L_x_6304:
[----:B------:R-:W-:Y:S05]  /*a210*/  @!P6 BRA `(.L_x_6124) ;  /* 0x000000000074e947 */ /* 0x000fea0003800000 */
[----:B------:R-:W-:-:S06]  /*a220*/  ULOP3.LUT UR8, UR38, 0x2, URZ, 0xfc, !UPT ;  /* 0x0000000226087892 */ /* 0x000fcc000f8efc3f */
[----:B------:R-:W-:-:S05]  /*a230*/  IMAD.U32 R0, RZ, RZ, UR8 ;  /* 0x00000008ff007e24 */ /* 0x000fca000f8e00ff */
[----:B------:R-:W-:-:S13]  /*a240*/  ISETP.NE.AND P2, PT, R0, 0x3, PT ;  /* 0x000000030000780c */ /* 0x000fda0003f45270 */
[----:B------:R-:W-:Y:S05]  /*a250*/  @!P2 BRA `(.L_x_6271) ;  /* 0x000000000004a947 */ /* 0x000fea0003800000 */
[----:B---3--:R-:W-:Y:S01]  /*a260*/  BPT.TRAP 0x1 ;  /* 0x000000040000795c */ /* 0x008fe20000300000 */
.L_x_6271:
        /* <DEDUP_REMOVED lines=15> */
.L_x_6305:
[----:B------:R-:W2:Y:S02]  /*a360*/  SYNCS.PHASECHK.TRANS64.TRYWAIT P0, [R3+URZ], R2 ;  /* 0x00000002030075a7 */ /* 0x000ea4000800017f */
[----:B--2---:R-:W-:Y:S05]  /*a370*/  @!P0 BRA `(.L_x_6273) ;  /* 0x0000000400ec8947 */ /* 0x004fea0003800000 */
.L_x_6306:
[----:B------:R-:W-:Y:S05]  /*a380*/  @!P2 BRA `(.L_x_6274) ;  /* 0x000000000004a947 */ /* 0x000fea0003800000 */
[----:B---3--:R-:W-:Y:S01]  /*a390*/  BPT.TRAP 0x1 ;  /* 0x000000040000795c */ /* 0x008fe20000300000 */
.L_x_6274:
[----:B------:R-:W-:-:S07]  /*a3a0*/  SHF.L.U32 R5, R5, 0x1f, RZ ;  /* 0x0000001f05057819 */ /* 0x000fce00000006ff */
.L_x_6275:
[----:B----4-:R4:W1:Y:S02]  /*a3b0*/  SYNCS.PHASECHK.TRANS64.TRYWAIT P0, [R4+URZ+0x36438], R5 ;  /* 0x03643805040075a7 */ /* 0x010864000800017f */
[----:B-1----:R-:W-:Y:S05]  /*a3c0*/  @!P0 NANOSLEEP.SYNCS 0x989680 ;  /* 0x009896800000895d */ /* 0x002fea0003900000 */
[----:B------:R-:W1:Y:S02]  /*a3d0*/  @!P0 SYNCS.PHASECHK.TRANS64 P0, [R4+URZ+0x36438], R5 ;  /* 0x03643805040085a7 */ /* 0x000e64000800007f */
[----:B-1----:R-:W-:Y:S05]  /*a3e0*/  @!P0 BRA `(.L_x_6275) ;  /* 0xfffffffc00f08947 */ /* 0x002fea000383ffff */
.L_x_6124:
[----:B---3--:R-:W-:Y:S05]  /*a3f0*/  BSYNC B6 ;  /* 0x0000000000067941 */ /* 0x008fea0003800000 */
.L_x_6118:
[----:B------:R-:W-:Y:S05]  /*a400*/  EXIT ;  /* 0x000000000000794d */ /* 0x000fea0003800000 */
.L_x_6135:
[----:B------:R-:W-:Y:S02]  /*a410*/  IMAD.MOV.U32 R12, RZ, RZ, RZ ;  /* 0x000000ffff0c7224 */ /* 0x000fe400078e00ff */
[----:B------:R-:W-:Y:S02]  /*a420*/  IMAD.MOV.U32 R11, RZ, RZ, 0x1f ;  /* 0x0000001fff0b7424 */ /* 0x000fe400078e00ff */
[----:B------:R-:W-:-:S07]  /*a430*/  IMAD.MOV.U32 R15, RZ, RZ, -0x1 ;  /* 0xffffffffff0f7424 */ /* 0x000fce00078e00ff */
[----:B------:R-:W-:Y:S05]  /*a440*/  WARPSYNC.COLLECTIVE R15, `(.L_x_6276) ;  /* 0x000000000f087348 */ /* 0x000fea0003c00000 */
[----:B------:R1:W2:Y:S02]  /*a450*/  SHFL.IDX P6, R14, R13, R12, R11 ;  /* 0x0000000c0d0e7389 */ /* 0x0002a400000c000b */
[----:B-12---:R-:W-:Y:S01]  /*a460*/  ENDCOLLECTIVE ;  /* 0x000000000000791b */ /* 0x006fe20003800000 */
.L_x_6276:
[----:B------:R-:W-:Y:S05]  /*a470*/  BRA `(.L_x_6277) ;  /* 0xffffff6c00dc7947 */ /* 0x000fea000383ffff */
.L_x_6137:
[----:B--2---:R2:W3:Y:S02]  /*a480*/  SYNCS.PHASECHK.TRANS64.TRYWAIT P0, [R154+URZ+0x36400], R11 ;  /* 0x0364000b9a0075a7 */ /* 0x0044e4000800017f */
[----:B---3--:R-:W-:Y:S05]  /*a490*/  @!P0 NANOSLEEP.SYNCS 0x989680 ;  /* 0x009896800000895d */ /* 0x008fea0003900000 */
[----:B------:R-:W3:Y:S02]  /*a4a0*/  @!P0 SYNCS.PHASECHK.TRANS64 P0, [R154+URZ+0x36400], R11 ;  /* 0x0364000b9a0085a7 */ /* 0x000ee4000800007f */
[----:B---3--:R-:W-:Y:S05]  /*a4b0*/  @!P0 BRA `(.L_x_6137) ;  /* 0xfffffffc00f08947 */ /* 0x008fea000383ffff */
[----:B------:R-:W-:Y:S05]  /*a4c0*/  BRA `(.L_x_6136) ;  /* 0xffffff7000147947 */ /* 0x000fea000383ffff */
.L_x_6141:
[----:B--2---:R2:W3:Y:S02]  /*a4d0*/  SYNCS.PHASECHK.TRANS64.TRYWAIT P1, [R3+URZ+0x36410], R12 ;  /* 0x0364100c030075a7 */ /* 0x0044e4000802017f */
[----:B---3--:R-:W-:Y:S05]  /*a4e0*/  @!P1 NANOSLEEP.SYNCS 0x989680 ;  /* 0x009896800000995d */ /* 0x008fea0003900000 */
[----:B------:R-:W3:Y:S02]  /*a4f0*/  @!P1 SYNCS.PHASECHK.TRANS64 P1, [R3+URZ+0x36410], R12 ;  /* 0x0364100c030095a7 */ /* 0x000ee4000802007f */
[----:B---3--:R-:W-:Y:S05]  /*a500*/  @!P1 BRA `(.L_x_6141) ;  /* 0xfffffffc00f09947 */ /* 0x008fea000383ffff */
[----:B------:R-:W-:Y:S05]  /*a510*/  BRA `(.L_x_6140) ;  /* 0xffffff7400dc7947 */ /* 0x000fea000383ffff */
.L_x_6145:
[----:B------:R1:W1:Y:S02]  /*a520*/  SYNCS.PHASECHK.TRANS64.TRYWAIT P1, [R154+URZ+0x36430], R13 ;  /* 0x0364300d9a0075a7 */ /* 0x000264000802017f */
[----:B-1----:R-:W-:Y:S05]  /*a530*/  @!P1 NANOSLEEP.SYNCS 0x989680 ;  /* 0x009896800000995d */ /* 0x002fea0003900000 */
[----:B------:R-:W1:Y:S02]  /*a540*/  @!P1 SYNCS.PHASECHK.TRANS64 P1, [R154+URZ+0x36430], R13 ;  /* 0x0364300d9a0095a7 */ /* 0x000e64000802007f */
[----:B-1----:R-:W-:Y:S05]  /*a550*/  @!P1 BRA `(.L_x_6145) ;  /* 0xfffffffc00f09947 */ /* 0x002fea000383ffff */
[----:B------:R-:W-:Y:S05]  /*a560*/  BRA `(.L_x_6144) ;  /* 0xffffff7c00807947 */ /* 0x000fea000383ffff */
.L_x_6160:
[----:B------:R-:W-:Y:S01]  /*a570*/  BSSY B0, `(.L_x_6278) ;  /* 0x0000005000007945 */ /* 0x000fe20003800000 */
[----:B------:R-:W-:-:S07]  /*a580*/  IMAD.MOV.U32 R15, RZ, RZ, -0x1 ;  /* 0xffffffffff0f7424 */ /* 0x000fce00078e00ff */
[----:B------:R-:W-:Y:S05]  /*a590*/  WARPSYNC.COLLECTIVE R15, `(.L_x_6279) ;  /* 0x000000000f087348 */ /* 0x000fea0003c00000 */
[----:B------:R-:W-:Y:S01]  /*a5a0*/  NOP ;  /* 0x0000000000007918 */ /* 0x000fe20000000000 */
[----:B------:R-:W-:Y:S01]  /*a5b0*/  ENDCOLLECTIVE ;  /* 0x000000000000791b */ /* 0x000fe20003800000 */
.L_x_6279:
[----:B------:R-:W-:Y:S05]  /*a5c0*/  BSYNC B0 ;  /* 0x0000000000007941 */ /* 0x000fea0003800000 */
.L_x_6278:
[----:B------:R-:W-:Y:S05]  /*a5d0*/  BRA `(.L_x_6280) ;  /* 0xffffffa400407947 */ /* 0x000fea000383ffff */
.L_x_6169:
[----:B------:R-:W-:Y:S01]  /*a5e0*/  BSSY B0, `(.L_x_6281) ;  /* 0x0000005000007945 */ /* 0x000fe20003800000 */
[----:B------:R-:W-:-:S07]  /*a5f0*/  IMAD.MOV.U32 R15, RZ, RZ, -0x1 ;  /* 0xffffffffff0f7424 */ /* 0x000fce00078e00ff */
[----:B-1----:R-:W-:Y:S05]  /*a600*/  WARPSYNC.COLLECTIVE R15, `(.L_x_6282) ;  /* 0x000000000f087348 */ /* 0x002fea0003c00000 */
[----:B------:R-:W-:Y:S01]  /*a610*/  NOP ;  /* 0x0000000000007918 */ /* 0x000fe20000000000 */
[----:B-1----:R-:W-:Y:S01]  /*a620*/  ENDCOLLECTIVE ;  /* 0x000000000000791b */ /* 0x002fe20003800000 */
.L_x_6282:
[----:B------:R-:W-:Y:S05]  /*a630*/  BSYNC B0 ;  /* 0x0000000000007941 */ /* 0x000fea0003800000 */
.L_x_6281:
[----:B------:R-:W-:Y:S05]  /*a640*/  BRA `(.L_x_6283) ;  /* 0xffffffa8002c7947 */ /* 0x000fea000383ffff */
.L_x_6186:
[----:B------:R-:W-:Y:S01]  /*a650*/  BSSY B0, `(.L_x_6284) ;  /* 0x0000005000007945 */ /* 0x000fe20003800000 */
[----:B------:R-:W-:-:S07]  /*a660*/  IMAD.MOV.U32 R15, RZ, RZ, -0x1 ;  /* 0xffffffffff0f7424 */ /* 0x000fce00078e00ff */
[----:B------:R-:W-:Y:S05]  /*a670*/  WARPSYNC.COLLECTIVE R15, `(.L_x_6285) ;  /* 0x000000000f087348 */ /* 0x000fea0003c00000 */
[----:B------:R-:W-:Y:S01]  /*a680*/  NOP ;  /* 0x0000000000007918 */ /* 0x000fe20000000000 */
[----:B------:R-:W-:Y:S01]  /*a690*/  ENDCOLLECTIVE ;  /* 0x000000000000791b */ /* 0x000fe20003800000 */
.L_x_6285:
[----:B------:R-:W-:Y:S05]  /*a6a0*/  BSYNC B0 ;  /* 0x0000000000007941 */ /* 0x000fea0003800000 */
.L_x_6284:
[----:B------:R-:W-:Y:S05]  /*a6b0*/  BRA `(.L_x_6286) ;  /* 0xffffffb400747947 */ /* 0x000fea000383ffff */
.L_x_6203:
[----:B------:R-:W-:Y:S01]  /*a6c0*/  BSSY B0, `(.L_x_6287) ;  /* 0x0000005000007945 */ /* 0x000fe20003800000 */
[----:B------:R-:W-:-:S07]  /*a6d0*/  IMAD.MOV.U32 R15, RZ, RZ, -0x1 ;  /* 0xffffffffff0f7424 */ /* 0x000fce00078e00ff */
[----:B------:R-:W-:Y:S05]  /*a6e0*/  WARPSYNC.COLLECTIVE R15, `(.L_x_6288) ;  /* 0x000000000f087348 */ /* 0x000fea0003c00000 */
[----:B------:R-:W-:Y:S01]  /*a6f0*/  NOP ;  /* 0x0000000000007918 */ /* 0x000fe20000000000 */
[----:B------:R-:W-:Y:S01]  /*a700*/  ENDCOLLECTIVE ;  /* 0x000000000000791b */ /* 0x000fe20003800000 */
.L_x_6288:
[----:B------:R-:W-:Y:S05]  /*a710*/  BSYNC B0 ;  /* 0x0000000000007941 */ /* 0x000fea0003800000 */
.L_x_6287:
[----:B------:R-:W-:Y:S05]  /*a720*/  BRA `(.L_x_6289) ;  /* 0xffffffbc006c7947 */ /* 0x000fea000383ffff */
.L_x_6219:
[----:B------:R-:W-:Y:S01]  /*a730*/  BSSY B0, `(.L_x_6290) ;  /* 0x0000005000007945 */ /* 0x000fe20003800000 */
[----:B------:R-:W-:-:S07]  /*a740*/  IMAD.MOV.U32 R15, RZ, RZ, -0x1 ;  /* 0xffffffffff0f7424 */ /* 0x000fce00078e00ff */
[----:B------:R-:W-:Y:S05]  /*a750*/  WARPSYNC.COLLECTIVE R15, `(.L_x_6291) ;  /* 0x000000000f087348 */ /* 0x000fea0003c00000 */
[----:B------:R-:W-:Y:S01]  /*a760*/  NOP ;  /* 0x0000000000007918 */ /* 0x000fe20000000000 */
[----:B------:R-:W-:Y:S01]  /*a770*/  ENDCOLLECTIVE ;  /* 0x000000000000791b */ /* 0x000fe20003800000 */
.L_x_6291:
[----:B------:R-:W-:Y:S05]  /*a780*/  BSYNC B0 ;  /* 0x0000000000007941 */ /* 0x000fea0003800000 */
.L_x_6290:
[----:B------:R-:W-:Y:S05]  /*a790*/  BRA `(.L_x_6292) ;  /* 0xffffffc000dc7947 */ /* 0x000fea000383ffff */
.L_x_6251:
[----:B-1----:R1:W2:Y:S02]  /*a7a0*/  SYNCS.PHASECHK.TRANS64.TRYWAIT P1, [R8+URZ+0x36420], R9 ;  /* 0x03642009080075a7 */ /* 0x0022a4000802017f */
[----:B--2---:R-:W-:Y:S05]  /*a7b0*/  @!P1 NANOSLEEP.SYNCS 0x989680 ;  /* 0x009896800000995d */ /* 0x004fea0003900000 */
[----:B------:R-:W2:Y:S02]  /*a7c0*/  @!P1 SYNCS.PHASECHK.TRANS64 P1, [R8+URZ+0x36420], R9 ;  /* 0x03642009080095a7 */ /* 0x000ea4000802007f */
[----:B--2---:R-:W-:Y:S05]  /*a7d0*/  @!P1 BRA `(.L_x_6251) ;  /* 0xfffffffc00f09947 */ /* 0x004fea000383ffff */
[----:B------:R-:W-:Y:S05]  /*a7e0*/  BRA `(.L_x_6293) ;  /* 0xffffffd800d47947 */ /* 0x000fea000383ffff */
.L_x_6255:
[----:B-1----:R1:W2:Y:S02]  /*a7f0*/  SYNCS.PHASECHK.TRANS64.TRYWAIT P1, [R8+URZ+0x36438], R9 ;  /* 0x03643809080075a7 */ /* 0x0022a4000802017f */
[----:B--2---:R-:W-:Y:S05]  /*a800*/  @!P1 NANOSLEEP.SYNCS 0x989680 ;  /* 0x009896800000995d */ /* 0x004fea0003900000 */
[----:B------:R-:W2:Y:S02]  /*a810*/  @!P1 SYNCS.PHASECHK.TRANS64 P1, [R8+URZ+0x36438], R9 ;  /* 0x03643809080095a7 */ /* 0x000ea4000802007f */
[----:B--2---:R-:W-:Y:S05]  /*a820*/  @!P1 BRA `(.L_x_6255) ;  /* 0xfffffffc00f09947 */ /* 0x004fea000383ffff */
[----:B------:R-:W-:Y:S05]  /*a830*/  BRA `(.L_x_6294) ;  /* 0xffffffe000c47947 */ /* 0x000fea000383ffff */
.L_x_6257:
[----:B--2---:R2:W3:Y:S02]  /*a840*/  SYNCS.PHASECHK.TRANS64.TRYWAIT P1, [R8+URZ+0x36428], R7 ;  /* 0x03642807080075a7 */ /* 0x0044e4000802017f */
[----:B---3--:R-:W-:Y:S05]  /*a850*/  @!P1 NANOSLEEP.SYNCS 0x989680 ;  /* 0x009896800000995d */ /* 0x008fea0003900000 */
[----:B------:R-:W3:Y:S02]  /*a860*/  @!P1 SYNCS.PHASECHK.TRANS64 P1, [R8+URZ+0x36428], R7 ;  /* 0x03642807080095a7 */ /* 0x000ee4000802007f */
[----:B---3--:R-:W-:Y:S05]  /*a870*/  @!P1 BRA `(.L_x_6257) ;  /* 0xfffffffc00f09947 */ /* 0x008fea000383ffff */
[----:B------:R-:W-:Y:S05]  /*a880*/  BRA `(.L_x_6295) ;  /* 0xffffffe4008c7947 */ /* 0x000fea000383ffff */
.L_x_6259:
        /* <DEDUP_REMOVED lines=8> */
.L_x_6261:
[----:B------:R-:W-:-:S07]  /*a910*/  SHF.L.U32 R5, R10, 0x1f, RZ ;  /* 0x0000001f0a057819 */ /* 0x000fce00000006ff */
.L_x_6297:
[----:B--2---:R2:W3:Y:S02]  /*a920*/  SYNCS.PHASECHK.TRANS64.TRYWAIT P1, [R8+URZ+0x36420], R5 ;  /* 0x03642005080075a7 */ /* 0x0044e4000802017f */
[----:B---3--:R-:W-:Y:S05]  /*a930*/  @!P1 NANOSLEEP.SYNCS 0x989680 ;  /* 0x009896800000995d */ /* 0x008fea0003900000 */
[----:B------:R-:W3:Y:S02]  /*a940*/  @!P1 SYNCS.PHASECHK.TRANS64 P1, [R8+URZ+0x36420], R5 ;  /* 0x03642005080095a7 */ /* 0x000ee4000802007f */
[----:B---3--:R-:W-:Y:S05]  /*a950*/  @!P1 BRA `(.L_x_6297) ;  /* 0xfffffffc00f09947 */ /* 0x008fea000383ffff */
[----:B------:R-:W-:Y:S05]  /*a960*/  BRA `(.L_x_6298) ;  /* 0xffffffe800dc7947 */ /* 0x000fea000383ffff */
.L_x_6264:
[----:B--2---:R2:W3:Y:S02]  /*a970*/  SYNCS.PHASECHK.TRANS64.TRYWAIT P1, [R8+URZ+0x36438], R9 ;  /* 0x03643809080075a7 */ /* 0x0044e4000802017f */
[----:B---3--:R-:W-:Y:S05]  /*a980*/  @!P1 NANOSLEEP.SYNCS 0x989680 ;  /* 0x009896800000995d */ /* 0x008fea0003900000 */
[----:B------:R-:W3:Y:S02]  /*a990*/  @!P1 SYNCS.PHASECHK.TRANS64 P1, [R8+URZ+0x36438], R9 ;  /* 0x03643809080095a7 */ /* 0x000ee4000802007f */
[----:B---3--:R-:W-:Y:S05]  /*a9a0*/  @!P1 BRA `(.L_x_6264) ;  /* 0xfffffffc00f09947 */ /* 0x008fea000383ffff */
[----:B------:R-:W-:Y:S05]  /*a9b0*/  BRA `(.L_x_6299) ;  /* 0xffffffec00a87947 */ /* 0x000fea000383ffff */
.L_x_6266:
[----:B-1----:R1:W2:Y:S02]  /*a9c0*/  SYNCS.PHASECHK.TRANS64.TRYWAIT P1, [R8+URZ+0x36428], R5 ;  /* 0x03642805080075a7 */ /* 0x0022a4000802017f */
[----:B--2---:R-:W-:Y:S05]  /*a9d0*/  @!P1 NANOSLEEP.SYNCS 0x989680 ;  /* 0x009896800000995d */ /* 0x004fea0003900000 */
[----:B------:R-:W2:Y:S02]  /*a9e0*/  @!P1 SYNCS.PHASECHK.TRANS64 P1, [R8+URZ+0x36428], R5 ;  /* 0x03642805080095a7 */ /* 0x000ea4000802007f */
[----:B--2---:R-:W-:Y:S05]  /*a9f0*/  @!P1 BRA `(.L_x_6266) ;  /* 0xfffffffc00f09947 */ /* 0x004fea000383ffff */
[----:B------:R-:W-:Y:S05]  /*aa00*/  BRA `(.L_x_6300) ;  /* 0xfffffff000547947 */ /* 0x000fea000383ffff */
.L_x_6268:
[----:B--2---:R2:W3:Y:S02]  /*aa10*/  SYNCS.PHASECHK.TRANS64.TRYWAIT P1, [R8+URZ+0x36438], R3 ;  /* 0x03643803080075a7 */ /* 0x0044e4000802017f */
[----:B---3--:R-:W-:Y:S05]  /*aa20*/  @!P1 NANOSLEEP.SYNCS 0x989680 ;  /* 0x009896800000995d */ /* 0x008fea0003900000 */
[----:B------:R-:W3:Y:S02]  /*aa30*/  @!P1 SYNCS.PHASECHK.TRANS64 P1, [R8+URZ+0x36438], R3 ;  /* 0x03643803080095a7 */ /* 0x000ee4000802007f */
[----:B---3--:R-:W-:Y:S05]  /*aa40*/  @!P1 BRA `(.L_x_6268) ;  /* 0xfffffffc00f09947 */ /* 0x008fea000383ffff */
[----:B------:R-:W-:Y:S05]  /*aa50*/  BRA `(.L_x_6301) ;  /* 0xfffffff400107947 */ /* 0x000fea000383ffff */
.L_x_6270:
[----:B------:R-:W-:Y:S01]  /*aa60*/  BSSY B0, `(.L_x_6302) ;  /* 0x0000006000007945 */ /* 0x000fe20003800000 */
[----:B------:R-:W-:-:S07]  /*aa70*/  IMAD.MOV.U32 R15, RZ, RZ, -0x1 ;  /* 0xffffffffff0f7424 */ /* 0x000fce00078e00ff */
[----:B-1-3--:R-:W-:Y:S05]  /*aa80*/  WARPSYNC.COLLECTIVE R15, `(.L_x_6303) ;  /* 0x000000000f0c7348 */ /* 0x00afea0003c00000 */
[----:B------:R-:W-:Y:S02]  /*aa90*/  ELECT P6, UR62, PT ;  /* 0x00000000003e782f */ /* 0x000fe400038c0000 */
[----:B------:R-:W-:Y:S01]  /*aaa0*/  MOV R14, UR62 ;  /* 0x0000003e000e7c02 */ /* 0x000fe20008000f00 */
[----:B-1-3--:R-:W-:Y:S10]  /*aab0*/  ENDCOLLECTIVE ;  /* 0x000000000000791b */ /* 0x00aff40003800000 */
.L_x_6303:
[----:B------:R-:W-:Y:S05]  /*aac0*/  BSYNC B0 ;  /* 0x0000000000007941 */ /* 0x000fea0003800000 */
.L_x_6302:
[----:B------:R-:W-:Y:S05]  /*aad0*/  BRA `(.L_x_6304) ;  /* 0xfffffff400cc7947 */ /* 0x000fea000383ffff */
.L_x_6272:
[----:B-1----:R1:W2:Y:S02]  /*aae0*/  SYNCS.PHASECHK.TRANS64.TRYWAIT P0, [R9+URZ], R0 ;  /* 0x00000000090075a7 */ /* 0x0022a4000800017f */
[----:B--2---:R-:W-:Y:S05]  /*aaf0*/  @!P0 NANOSLEEP.SYNCS 0x989680 ;  /* 0x009896800000895d */ /* 0x004fea0003900000 */
[----:B------:R-:W2:Y:S02]  /*ab00*/  @!P0 SYNCS.PHASECHK.TRANS64 P0, [R9+URZ], R0 ;  /* 0x00000000090085a7 */ /* 0x000ea4000800007f */
[----:B--2---:R-:W-:Y:S05]  /*ab10*/  @!P0 BRA `(.L_x_6272) ;  /* 0xfffffffc00f08947 */ /* 0x004fea000383ffff */
[----:B------:R-:W-:Y:S05]  /*ab20*/  BRA `(.L_x_6305) ;  /* 0xfffffff8000c7947 */ /* 0x000fea000383ffff */
.L_x_6273:
[----:B--2---:R2:W4:Y:S02]  /*ab30*/  SYNCS.PHASECHK.TRANS64.TRYWAIT P0, [R3+URZ], R2 ;  /* 0x00000002030075a7 */ /* 0x004524000800017f */
[----:B----4-:R-:W-:Y:S05]  /*ab40*/  @!P0 NANOSLEEP.SYNCS 0x989680 ;  /* 0x009896800000895d */ /* 0x010fea0003900000 */
[----:B------:R-:W4:Y:S02]  /*ab50*/  @!P0 SYNCS.PHASECHK.TRANS64 P0, [R3+URZ], R2 ;  /* 0x00000002030085a7 */ /* 0x000f24000800007f */
[----:B----4-:R-:W-:Y:S05]  /*ab60*/  @!P0 BRA `(.L_x_6273) ;  /* 0xfffffffc00f08947 */ /* 0x010fea000383ffff */
[----:B------:R-:W-:Y:S05]  /*ab70*/  BRA `(.L_x_6306) ;  /* 0xfffffff800007947 */ /* 0x000fea000383ffff */
.L_x_6307:
        /* <DEDUP_REMOVED lines=16> */
.L_x_7688:


//--------------------- .text._ZN7cutlass13device_kernelIN5flash11enable_sm90INS1_16FlashAttnBwdSm90INS1_25CollectiveMainloopBwdSm90ILi2ELi1ELi1EN4cute5tupleIJNS5_1CILi1EEES8_S8_EEENS6_IJNS7_ILi64EEENS7_ILi96EEENS7_ILi192EEEEEENS_10bfloat16_tEfNS_4arch4Sm90ELb1ELb0ELb0ELb0ELb0ELb0ELb1ELb0ELi3ELi1ELi1ELi1ELb0EEENS1_21CollectiveEpilogueBwdISD_SE_SG_Li384ELb0ELb1ELi3EEENS1_25SingleTileBwdLPTSchedulerILb0ELi96ELb0EEEEEEEEEvNT_6ParamsE --------------------------
	.section	.text._ZN7cutlass13device_kernelIN5flash11enable_sm90INS1_16FlashAttnBwdSm90INS1_25CollectiveMainloopBwdSm90ILi2ELi1ELi1EN4cute5tupleIJNS5_1CILi1EEES8_S8_EEENS6_IJNS7_ILi64EEENS7_ILi96EEENS7_ILi192EEEEEENS_10bfloat16_tEfNS_4arch4Sm90ELb1ELb0ELb0ELb0ELb0ELb0ELb1ELb0ELi3ELi1ELi1ELi1ELb0EEENS1_21CollectiveEpilogueBwdISD_SE_SG_Li384ELb0ELb1ELi3EEENS1_25SingleTileBwdLPTSchedulerILb0ELi96ELb0EEEEEEEEEvNT_6ParamsE,"ax",@progbits
	.align	128
.text._ZN7cutlass13device_kernelIN5flash11enable_sm90INS1_16FlashAttnBwdSm90INS1_25CollectiveMainloopBwdSm90ILi2ELi1ELi1EN4cute5tupleIJNS5_1CILi1EEES8_S8_EEENS6_IJNS7_ILi64EEENS7_ILi96EEENS7_ILi192EEEEEENS_10bfloat16_tEfNS_4arch4Sm90ELb1ELb0ELb0ELb0ELb0ELb0ELb1ELb0ELi3ELi1ELi1ELi1ELb0EEENS1_21CollectiveEpilogueBwdISD_SE_SG_Li384ELb0ELb1ELi3EEENS1_25SingleTileBwdLPTSchedulerILb0ELi96ELb0EEEEEEEEEvNT_6ParamsE:
        .type           _ZN7cutlass13device_kernelIN5flash11enable_sm90INS1_16FlashAttnBwdSm90INS1_25CollectiveMainloopBwdSm90ILi2ELi1ELi1EN4cute5tupleIJNS5_1CILi1EEES8_S8_EEENS6_IJNS7_ILi64EEENS7_ILi96EEENS7_ILi192EEEEEENS_10bfloat16_tEfNS_4arch4Sm90ELb1ELb0ELb0ELb0ELb0ELb0ELb1ELb0ELi3ELi1ELi1ELi1ELb0EEENS1_21CollectiveEpilogueBwdISD_SE_SG_Li384ELb0ELb1ELi3EEENS1_25SingleTileBwdLPTSchedulerILb0ELi96ELb0EEEEEEEEEvNT_6ParamsE,@function
        .size           _ZN7cutlass13device_kernelIN5flash11enable_sm90INS1_16FlashAttnBwdSm90INS1_25CollectiveMainloopBwdSm90ILi2ELi1ELi1EN4cute5tupleIJNS5_1CILi1EEES8_S8_EEENS6_IJNS7_ILi64EEENS7_ILi96EEENS7_ILi192EEEEEENS_10bfloat16_tEfNS_4arch4Sm90ELb1ELb0ELb0ELb0ELb0ELb0ELb1ELb0ELi3ELi1ELi1ELi1ELb0EEENS1_21CollectiveEpilogueBwdISD_SE_SG_Li384ELb0ELb1ELi3EEENS1_25SingleTileBwdLPTSchedulerILb0ELi96ELb0EEEEEEEEEvNT_6ParamsE,(.L_x_7689 - _ZN7cutlass13device_kernelIN5flash11enable_sm90INS1_16FlashAttnBwdSm90INS1_25CollectiveMainloopBwdSm90ILi2ELi1ELi1EN4cute5tupleIJNS5_1CILi1EEES8_S8_EEENS6_IJNS7_ILi64EEENS7_ILi96EEENS7_ILi192EEEEEENS_10bfloat16_tEfNS_4arch4Sm90ELb1ELb0ELb0ELb0ELb0ELb0ELb1ELb0ELi3ELi1ELi1ELi1ELb0EEENS1_21CollectiveEpilogueBwdISD_SE_SG_Li384ELb0ELb1ELi3EEENS1_25SingleTileBwdLPTSchedulerILb0ELi96ELb0EEEEEEEEEvNT_6ParamsE)
        .other          _ZN7cutlass13device_kernelIN5flash11enable_sm90INS1_16FlashAttnBwdSm90INS1_25CollectiveMainloopBwdSm90ILi2ELi1ELi1EN4cute5tupleIJNS5_1CILi1EEES8_S8_EEENS6_IJNS7_ILi64EEENS7_ILi96EEENS7_ILi192EEEEEENS_10bfloat16_tEfNS_4arch4Sm90ELb1ELb0ELb0ELb0ELb0ELb0ELb1ELb0ELi3ELi1ELi1ELi1ELb0EEENS1_21CollectiveEpilogueBwdISD_SE_SG_Li384ELb0ELb1ELi3EEENS1_25SingleTileBwdLPTSchedulerILb0ELi96ELb0EEEEEEEEEvNT_6ParamsE,@"STO_CUDA_ENTRY STV_DEFAULT"
_ZN7cutlass13device_kernelIN5flash11enable_sm90INS1_16FlashAttnBwdSm90INS1_25CollectiveMainloopBwdSm90ILi2ELi1ELi1EN4cute5tupleIJNS5_1CILi1EEES8_S8_EEENS6_IJNS7_ILi64EEENS7_ILi96EEENS7_ILi192EEEEEENS_10bfloat16_tEfNS_4arch4Sm90ELb1ELb0ELb0ELb0ELb0ELb0ELb1ELb0ELi3ELi1ELi1ELi1ELb0EEENS1_21CollectiveEpilogueBwdISD_SE_SG_Li384ELb0ELb1ELi3EEENS1_25SingleTileBwdLPTSchedulerILb0ELi96ELb0EEEEEEEEEvNT_6ParamsE:
        /* <DEDUP_REMOVED lines=29> */
.L_x_6309:
[----:B------:R-:W-:Y:S05]  /*01d0*/  BSYNC B0 ;  /* 0x0000000000007941 */ /* 0x000fea0003800000 */
.L_x_6308:
        /* <DEDUP_REMOVED lines=34> */
.L_x_6310:
        /* <DEDUP_REMOVED lines=20> */
.L_x_6311:
[----:B---3--:R-:W-:Y:S01]  /*0540*/  ISETP.NE.AND P0, PT, R2, RZ, PT ;  /* 0x000000ff0200720c */ /* 0x008fe20003f05270 */
[----:B------:R-:W-:Y:S01]  /*0550*/  IMAD.MOV.U32 R2, RZ, RZ, 0x1 ;  /* 0x00000001ff027424 */ /* 0x000fe200078e00ff */
[----:B------:R-:W-:-:S04]  /*0560*/  NOP ;  /* 0x0000000000007918 */ /* 0x000fc80000000000 */
[----:B------:R-:W-:-:S05]  /*0570*/  SEL R2, R2, 0x2, !P0 ;  /* 0x0000000202027807 */ /* 0x000fca0004000000 */
[----:B------:R3:W-:Y:S01]  /*0580*/  STL [R1+0x8], R2 ;  /* 0x0000080201007387 */ /* 0x0007e20000100800 */
[----:B-12-4-:R-:W-:Y:S06]  /*0590*/  BAR.SYNC.DEFER_BLOCKING 0x0 ;  /* 0x0000000000007b1d */ /* 0x016fec0000010000 */
[----:B------:R-:W-:Y:S05]  /*05a0*/  @!P0 BRA `(.L_x_6312) ;  /* 0x00000054000c8947 */ /* 0x000fea0003800000 */
.L_x_6313:
        /* <DEDUP_REMOVED lines=32> */
.L_x_6314:
[----:B------:R-:W-:Y:S01]  /*07b0*/  ULDC UR7, c[0x0][0xb44] ;  /* 0x0002d10000077ab9 */ /* 0x000fe20000000800 */
[----:B------:R-:W-:Y:S01]  /*07c0*/  UMOV UR38, UR10 ;  /* 0x0000000a00267c82 */ /* 0x000fe20008000000 */
[----:B------:R-:W-:-:S11]  /*07d0*/  UISETP.NE.AND UP0, UPT, UR7, 0x1, UPT ;  /* 0x000000010700788c */ /* 0x000fd6000bf05270 */
[----:B------:R-:W-:Y:S02]  /*07e0*/  @UP0 ULDC.64 UR8, c[0x0][0xb48] ;  /* 0x0002d20000080ab9 */ /* 0x000fe40000000a00 */
[----:B------:R-:W-:-:S04]  /*07f0*/  UIMAD.WIDE.U32 UR4, UR10, UR8, URZ ;  /* 0x000000080a0472a5 */ /* 0x000fc8000f8e003f */
[----:B------:R-:W-:-:S04]  /*0800*/  @UP0 USHF.R.U32.HI UR38, URZ, UR9, UR5 ;  /* 0x000000093f260299 */ /* 0x000fc80008011605 */
[----:B------:R-:W-:-:S12]  /*0810*/  UIMAD UR4, UR38, UR7, URZ ;  /* 0x00000007260472a4 */ /* 0x000fd8000f8e023f */
.L_x_6315:
        /* <DEDUP_REMOVED lines=102> */
.L_x_6318:
        /* <DEDUP_REMOVED lines=15> */
.L_x_6317:
        /* <DEDUP_REMOVED lines=20> */
.L_x_6320:
        /* <DEDUP_REMOVED lines=15> */
.L_x_6319:
        /* <DEDUP_REMOVED lines=8> */
.L_x_6434:
        /* <DEDUP_REMOVED lines=19> */
.L_x_6322:
        /* <DEDUP_REMOVED lines=32> */
[----:B------:R-:W-:Y:S01]  /*1550*/  SHF.R.U32.HI R7, RZ, 0x3, R7 ;  /* 0x00000003ff077819 */ /* 0x000fe20000011607 */
[----:B------:R-:W-:Y:S01]  /*1560*/  IMAD.IADD R11, R0, 0x1, -R11 ;  /* 0x00000001000b7824 */ /* 0x000fe200078e0a0b */
[--C-:B------:R-:W-:Y:S01]  /*1570*/  SHF.R.S32.HI R5, RZ, 0x2, R2.reuse ;  /* 0x00000002ff057819 */ /* 0x100fe20000011402 */
[----:B------:R-:W-:Y:S01]  /*1580*/  IMAD R9, R12, 0x200, R9 ;  /* 0x000002000c097824 */ /* 0x000fe200078e0209 */
[----:B------:R-:W-:Y:S01]  /*1590*/  SHF.R.S32.HI R6, RZ, 0x1f, R2 ;  /* 0x0000001fff067819 */ /* 0x000fe20000011402 */
[----:B------:R-:W-:Y:S01]  /*15a0*/  IMAD R11, R20, 0x10, R11 ;  /* 0x00000010140b7824 */ /* 0x000fe200078e020b */
[----:B------:R-:W-:Y:S01]  /*15b0*/  LOP3.LUT R14, R14, R7, RZ, 0x3c, !PT ;  /* 0x000000070e0e7212 */ /* 0x000fe200078e3cff */
[----:B-1----:R-:W-:Y:S01]  /*15c0*/  IMAD R13, R13, 0x400, R0 ;  /* 0x000004000d0d7824 */ /* 0x002fe200078e0200 */
[----:B------:R-:W-:Y:S01]  /*15d0*/  LEA.HI R6, R6, R5, RZ, 0x3 ;  /* 0x0000000506067211 */ /* 0x000fe200078f18ff */
[----:B------:R-:W-:Y:S01]  /*15e0*/  IMAD.MOV.U32 R12, RZ, RZ, 0x20 ;  /* 0x00000020ff0c7424 */ /* 0x000fe200078e00ff */
[----:B------:R-:W-:Y:S01]  /*15f0*/  LEA.HI R3, R3, R0, RZ, 0x5 ;  /* 0x0000000003037211 */ /* 0x000fe200078f28ff */
[----:B------:R-:W-:Y:S01]  /*1600*/  IMAD.IADD R9, R9, 0x1, R14 ;  /* 0x0000000109097824 */ /* 0x000fe200078e020e */
[----:B------:R-:W-:Y:S01]  /*1610*/  LOP3.LUT R6, R6, 0xfffffff8, RZ, 0xc0, !PT ;  /* 0xfffffff806067812 */ /* 0x000fe200078ec0ff */
[----:B------:R-:W-:Y:S01]  /*1620*/  IMAD.SHL.U32 R0, R13, 0x4, RZ ;  /* 0x000000040d007824 */ /* 0x000fe200078e00ff */
        /* <DEDUP_REMOVED lines=59> */
[----:B------:R-:W-:Y:S02]  /*19e0*/  IADD3 R17, R12, 0x30400, R11 ;  /* 0x000304000c117810 */ /* 0x000fe40007ffe00b */
[----:B---3--:R-:W-:-:S07]  /*19f0*/  LOP3.LUT R10, R15, 0x1, RZ, 0xfc, !PT ;  /* 0x000000010f0a7812 */ /* 0x008fce00078efcff */
.L_x_6334:
[----:B------:R-:W-:Y:S01]  /*1a00*/  ISETP.NE.AND P0, PT, R10, 0x3, PT ;  /* 0x000000030a00780c */ /* 0x000fe20003f05270 */
[----:B------:R-:W-:-:S12]  /*1a10*/  YIELD ;  /* 0x0000000000007946 */ /* 0x000fd80003800000 */
[----:B-1----:R-:W-:Y:S05]  /*1a20*/  @!P0 BRA `(.L_x_6324) ;  /* 0x0000000000048947 */ /* 0x002fea0003800000 */
[----:B------:R-:W-:Y:S01]  /*1a30*/  BPT.TRAP 0x1 ;  /* 0x000000040000795c */ /* 0x000fe20000300000 */
.L_x_6324:
[----:B------:R-:W-:Y:S02]  /*1a40*/  LEA R3, R2, UR37, 0x3 ;  /* 0x0000002502037c11 */ /* 0x000fe4000f8e18ff */
[----:B------:R-:W-:-:S04]  /*1a50*/  SHF.L.U32 R12, R7, 0x1f, RZ ;  /* 0x0000001f070c7819 */ /* 0x000fc800000006ff */
[----:B------:R1:W2:Y:S01]  /*1a60*/  SYNCS.PHASECHK.TRANS64.TRYWAIT P1, [R3+URZ+0x36410], R12 ;  /* 0x0364100c030075a7 */ /* 0x0002a2000802017f */
[----:B------:R-:W-:Y:S05]  /*1a70*/  @!P0 BRA `(.L_x_6325) ;  /* 0x0000000000048947 */ /* 0x000fea0003800000 */
[----:B------:R-:W-:Y:S01]  /*1a80*/  BPT.TRAP 0x1 ;  /* 0x000000040000795c */ /* 0x000fe20000300000 */
.L_x_6325:
[----:B--2---:R-:W-:Y:S05]  /*1a90*/  @P1 BRA `(.L_x_6326) ;  /* 0x0000000000081947 */ /* 0x004fea0003800000 */
[----:B------:R-:W2:Y:S02]  /*1aa0*/  SYNCS.PHASECHK.TRANS64.TRYWAIT P1, [R3+URZ+0x36410], R12 ;  /* 0x0364100c030075a7 */ /* 0x000ea4000802017f */
[----:B--2---:R-:W-:Y:S05]  /*1ab0*/  @!P1 BRA `(.L_x_6327) ;  /* 0x0000007800749947 */ /* 0x004fea0003800000 */
.L_x_6326:
        /* <DEDUP_REMOVED lines=103> */
.L_x_6328:
[----:B------:R-:W-:-:S04]  /*2130*/  SHF.L.U32 R14, R5, 0x1f, RZ ;  /* 0x0000001f050e7819 */ /* 0x000fc800000006ff */
[----:B------:R4:W1:Y:S01]  /*2140*/  SYNCS.PHASECHK.TRANS64.TRYWAIT P1, [UR37+0x36430], R14 ;  /* 0x0364300eff0075a7 */ /* 0x0008620008020165 */
[----:B------:R-:W-:Y:S05]  /*2150*/  @!P0 BRA `(.L_x_6329) ;  /* 0x0000000000048947 */ /* 0x000fea0003800000 */
[----:B------:R-:W-:Y:S01]  /*2160*/  BPT.TRAP 0x1 ;  /* 0x000000040000795c */ /* 0x000fe20000300000 */
.L_x_6329:
[----:B-1----:R-:W-:Y:S05]  /*2170*/  @P1 BRA `(.L_x_6330) ;  /* 0x0000000000081947 */ /* 0x002fea0003800000 */
[----:B------:R-:W1:Y:S02]  /*2180*/  SYNCS.PHASECHK.TRANS64.TRYWAIT P1, [UR37+0x36430], R14 ;  /* 0x0364300eff0075a7 */ /* 0x000e640008020165 */
[----:B-1----:R-:W-:Y:S05]  /*2190*/  @!P1 BRA `(.L_x_6331) ;  /* 0x0000007000d09947 */ /* 0x002fea0003800000 */
.L_x_6330:
[----:B------:R-:W-:Y:S01]  /*21a0*/  UIADD3 UR5, UR37, 0x2a000, URZ ;  /* 0x0002a00025057890 */ /* 0x000fe2000fffe03f */
[----:B------:R-:W-:Y:S01]  /*21b0*/  WARPGROUP.ARRIVE ;  /* 0x00000000000079c5 */ /* 0x000fe20000000000 */
[----:B------:R-:W-:Y:S01]  /*21c0*/  UIADD3 UR4, UR4, 0x9000, URZ ;  /* 0x0000900004047890 */ /* 0x000fe2000fffe03f */
[----:B------:R-:W-:Y:S01]  /*21d0*/  IMAD R21, R16, 0x40, R6 ;  /* 0x0000004010157824 */ /* 0x000fe200078e0206 */
[----:B------:R-:W-:Y:S02]  /*21e0*/  USHF.R.U32.HI UR6, URZ, 0x4, UR5 ;  /* 0x000000043f067899 */ /* 0x000fe40008011605 */
[----:B------:R-:W-:Y:S02]  /*21f0*/  USHF.R.U32.HI UR4, URZ, 0x4, UR4 ;  /* 0x000000043f047899 */ /* 0x000fe40008011604 */
[----:B------:R-:W-:Y:S01]  /*2200*/  ULOP3.LUT UR7, UR6, 0x3fff, URZ, 0xc0, !UPT ;  /* 0x00003fff06077892 */ /* 0x000fe2000f8ec03f */
[----:B------:R-:W-:Y:S01]  /*2210*/  VIADDMNMX R22, R21, R8, R9, PT ;  /* 0x0000000815167246 */ /* 0x000fe20003800109 */
[----:B------:R-:W-:-:S02]  /*2220*/  ULOP3.LUT UR6, UR4, 0x3fff, URZ, 0xc0, !UPT ;  /* 0x00003fff04067892 */ /* 0x000fc4000f8ec03f */
[----:B------:R-:W-:Y:S01]  /*2230*/  ULOP3.LUT UR4, UR7, 0x10000, URZ, 0xfc, !UPT ;  /* 0x0001000007047892 */ /* 0x000fe2000f8efc3f */
[C---:B------:R-:W-:Y:S01]  /*2240*/  ISETP.GT.AND P1, PT, R22.reuse, RZ, PT ;  /* 0x000000ff1600720c */ /* 0x040fe20003f24270 */
[----:B------:R-:W-:Y:S01]  /*2250*/  ULOP3.LUT UR6, UR6, 0x10000, URZ, 0xfc, !UPT ;  /* 0x0001000006067892 */ /* 0x000fe2000f8efc3f */
[----:B------:R-:W-:Y:S01]  /*2260*/  ISETP.GT.AND P2, PT, R22, 0x18, PT ;  /* 0x000000181600780c */ /* 0x000fe20003f44270 */
[----:B------:R-:W-:Y:S01]  /*2270*/  UMOV UR9, 0x40000040 ;  /* 0x4000004000097882 */ /* 0x000fe20000000000 */
[----:B------:R-:W-:Y:S01]  /*2280*/  UMOV UR11, 0x40000040 ;  /* 0x40000040000b7882 */ /* 0x000fe20000000000 */
[----:B------:R-:W-:Y:S01]  /*2290*/  FSEL R136, R136, -INF , P1 ;  /* 0xff80000088887808 */ /* 0x000fe20000800000 */
[----:B------:R-:W-:Y:S01]  /*22a0*/  UMOV UR8, UR4 ;  /* 0x0000000400087c82 */ /* 0x000fe20008000000 */
[C---:B------:R-:W-:Y:S01]  /*22b0*/  ISETP.GT.AND P1, PT, R22.reuse, 0x1, PT ;  /* 0x000000011600780c */ /* 0x040fe20003f24270 */
[----:B------:R-:W-:Y:S01]  /*22c0*/  UMOV UR10, UR6 ;  /* 0x00000006000a7c82 */ /* 0x000fe20008000000 */
[C---:B------:R-:W-:Y:S01]  /*22d0*/  ISETP.GT.AND P3, PT, R22.reuse, 0x19, PT ;  /* 0x000000191600780c */ /* 0x040fe20003f64270 */
[----:B------:R-:W-:Y:S01]  /*22e0*/  HGMMA.64x32x16.F32.BF16 R120, gdesc[UR8], RZ, !UPT, gsb0 ;  /* 0x00600000087879f0 */ /* 0x000fe2000c0018ff */
[----:B------:R-:W-:Y:S01]  /*22f0*/  UIADD3 UR10, UR6, 0x2, URZ ;  /* 0x00000002060a7890 */ /* 0x000fe2000fffe03f */
[----:B----4-:R-:W-:Y:S01]  /*2300*/  FSEL R14, R137, -INF , P1 ;  /* 0xff800000890e7808 */ /* 0x010fe20000800000 */
[----:B------:R-:W-:Y:S01]  /*2310*/  UIADD3 UR8, UR4, 0x2, URZ ;  /* 0x0000000204087890 */ /* 0x000fe2000fffe03f */
[----:B------:R-:W-:Y:S01]  /*2320*/  ISETP.GT.AND P1, PT, R22, 0x8, PT ;  /* 0x000000081600780c */ /* 0x000fe20003f24270 */
[----:B------:R-:W-:Y:S01]  /*2330*/  UMOV UR11, 0x40000040 ;  /* 0x40000040000b7882 */ /* 0x000fe20000000000 */
[----:B------:R-:W-:Y:S01]  /*2340*/  UMOV UR9, 0x40000040 ;  /* 0x4000004000097882 */ /* 0x000fe20000000000 */
[--C-:B--2---:R-:W-:Y:S01]  /*2350*/  FFMA.FTZ R13, R136, UR40, -R23.reuse ;  /* 0x00000028880d7c23 */ /* 0x104fe20008010817 */
[----:B------:R-:W-:Y:S01]  /*2360*/  FSEL R140, R140, -INF , P1 ;  /* 0xff8000008c8c7808 */ /* 0x000fe20000800000 */
[--C-:B------:R-:W-:Y:S01]  /*2370*/  FFMA.FTZ R14, R14, UR40, -R23.reuse ;  /* 0x000000280e0e7c23 */ /* 0x100fe20008010817 */
[----:B------:R-:W-:Y:S01]  /*2380*/  ISETP.GT.AND P1, PT, R22, 0x9, PT ;  /* 0x000000091600780c */ /* 0x000fe20003f24270 */
[----:B------:R-:W-:Y:S01]  /*2390*/  UMOV UR7, 0x80000020 ;  /* 0x8000002000077882 */ /* 0x000fe20000000000 */
[----:B------:R-:W-:Y:S01]  /*23a0*/  FSEL R148, R148, -INF , P2 ;  /* 0xff80000094947808 */ /* 0x000fe20001000000 */
[--C-:B------:R-:W-:Y:S01]  /*23b0*/  FFMA.FTZ R15, R140, UR40, -R23.reuse ;  /* 0x000000288c0f7c23 */ /* 0x100fe20008010817 */
[----:B------:R-:W-:Y:S01]  /*23c0*/  FSEL R20, R141, -INF , P1 ;  /* 0xff8000008d147808 */ /* 0x000fe20000800000 */
[----:B------:R-:W1:Y:S01]  /*23d0*/  MUFU.EX2 R13, R13 ;  /* 0x0000000d000d7308 */ /* 0x000e620000000800 */
[----:B------:R-:W-:Y:S01]  /*23e0*/  ISETP.GT.AND P1, PT, R22, 0x10, PT ;  /* 0x000000101600780c */ /* 0x000fe20003f24270 */
[--C-:B------:R-:W-:Y:S01]  /*23f0*/  FFMA.FTZ R148, R148, UR40, -R23.reuse ;  /* 0x0000002894947c23 */ /* 0x100fe20008010817 */
[----:B------:R-:W-:Y:S01]  /*2400*/  FSEL R140, R149, -INF , P3 ;  /* 0xff800000958c7808 */ /* 0x000fe20001800000 */
[----:B------:R-:W-:Y:S01]  /*2410*/  FFMA.FTZ R136, R20, UR40, -R23 ;  /* 0x0000002814887c23 */ /* 0x000fe20008010817 */
[----:B------:R-:W-:-:S02]  /*2420*/  FSEL R144, R144, -INF , P1 ;  /* 0xff80000090907808 */ /* 0x000fc40000800000 */
[----:B------:R-:W-:Y:S01]  /*2430*/  ISETP.GT.AND P1, PT, R22, 0x11, PT ;  /* 0x000000111600780c */ /* 0x000fe20003f24270 */
[----:B------:R-:W2:Y:S01]  /*2440*/  MUFU.EX2 R14, R14 ;  /* 0x0000000e000e7308 */ /* 0x000ea20000000800 */
[----:B------:R-:W-:Y:S01]  /*2450*/  LEA R149, R6, UR37, 0x2 ;  /* 0x0000002506957c11 */ /* 0x000fe2000f8e10ff */
[----:B------:R-:W-:Y:S01]  /*2460*/  FFMA.FTZ R20, R144, UR40, -R23 ;  /* 0x0000002890147c23 */ /* 0x000fe20008010817 */
[----:B------:R-:W-:-:S05]  /*2470*/  FSEL R22, R145, -INF , P1 ;  /* 0xff80000091167808 */ /* 0x000fca0000800000 */
[----:B------:R-:W-:Y:S01]  /*2480*/  FFMA.FTZ R144, R22, UR40, -R23 ;  /* 0x0000002816907c23 */ /* 0x000fe20008010817 */
[----:B------:R-:W-:Y:S01]  /*2490*/  IADD3 R22, R8, 0x8, R21 ;  /* 0x0000000808167810 */ /* 0x000fe20007ffe015 */
[----:B------:R-:W-:Y:S01]  /*24a0*/  FFMA.FTZ R23, R140, UR40, -R23 ;  /* 0x000000288c177c23 */ /* 0x000fe20008010817 */
[----:B------:R-:W4:Y:S02]  /*24b0*/  MUFU.EX2 R15, R15 ;  /* 0x0000000f000f7308 */ /* 0x000f240000000800 */
[----:B------:R-:W-:-:S04]  /*24c0*/  VIMNMX R137, R9, R22, PT ;  /* 0x0000001609897248 */ /* 0x000fc80003fe0100 */
[C---:B------:R-:W-:Y:S02]  /*24d0*/  ISETP.GT.AND P1, PT, R137.reuse, RZ, PT ;  /* 0x000000ff8900720c */ /* 0x040fe40003f24270 */
[----:B------:R5:W-:Y:S01]  /*24e0*/  MUFU.EX2 R21, R144 ;  /* 0x0000009000157308 */ /* 0x000be20000000800 */
[C---:B------:R-:W-:Y:S02]  /*24f0*/  ISETP.GT.AND P2, PT, R137.reuse, 0x18, PT ;  /* 0x000000188900780c */ /* 0x040fe40003f44270 */
[----:B------:R-:W-:Y:S02]  /*2500*/  FSEL R141, R138, -INF , P1 ;  /* 0xff8000008a8d7808 */ /* 0x000fe40000800000 */
[C---:B------:R-:W-:Y:S02]  /*2510*/  ISETP.GT.AND P1, PT, R137.reuse, 0x1, PT ;  /* 0x000000018900780c */ /* 0x040fe40003f24270 */
[----:B------:R-:W-:Y:S01]  /*2520*/  ISETP.GT.AND P3, PT, R137, 0x19, PT ;  /* 0x000000198900780c */ /* 0x000fe20003f64270 */
[----:B---3--:R-:W-:Y:S01]  /*2530*/  FFMA.FTZ R138, R141, UR40, -R12 ;  /* 0x000000288d8a7c23 */ /* 0x008fe2000801080c */
[----:B------:R-:W-:Y:S01]  /*2540*/  FSEL R139, R139, -INF , P1 ;  /* 0xff8000008b8b7808 */ /* 0x000fe20000800000 */
[----:B------:R-:W3:Y:S01]  /*2550*/  MUFU.EX2 R136, R136 ;  /* 0x0000008800887308 */ /* 0x000ee20000000800 */
[----:B------:R-:W-:-:S02]  /*2560*/  ISETP.GT.AND P1, PT, R137, 0x8, PT ;  /* 0x000000088900780c */ /* 0x000fc40003f24270 */
[----:B------:R-:W-:Y:S01]  /*2570*/  FSEL R151, R151, -INF , P3 ;  /* 0xff80000097977808 */ /* 0x000fe20001800000 */
[--C-:B------:R-:W-:Y:S01]  /*2580*/  FFMA.FTZ R139, R139, UR40, -R12.reuse ;  /* 0x000000288b8b7c23 */ /* 0x100fe2000801080c */
[----:B------:R-:W-:Y:S02]  /*2590*/  FSEL R141, R142, -INF , P1 ;  /* 0xff8000008e8d7808 */ /* 0x000fe40000800000 */
[----:B------:R-:W-:Y:S01]  /*25a0*/  ISETP.GT.AND P1, PT, R137, 0x9, PT ;  /* 0x000000098900780c */ /* 0x000fe20003f24270 */
[----:B------:R-:W-:Y:S02]  /*25b0*/  WARPGROUP.DEPBAR.LE gsb0, 0x0 ;  /* 0x00008000000079c5 */ /* 0x000fe40000010000 */
[----:B------:R-:W-:Y:S01]  /*25c0*/  WARPGROUP.ARRIVE ;  /* 0x00000000000079c5 */ /* 0x000fe20000000000 */
[----:B------:R-:W-:Y:S01]  /*25d0*/  FSEL R143, R143, -INF , P1 ;  /* 0xff8000008f8f7808 */ /* 0x000fe20000800000 */
[--C-:B------:R-:W-:Y:S01]  /*25e0*/  FFMA.FTZ R141, R141, UR40, -R12.reuse ;  /* 0x000000288d8d7c23 */ /* 0x100fe2000801080c */
[----:B------:R-:W-:Y:S01]  /*25f0*/  ISETP.GT.AND P1, PT, R137, 0x10, PT ;  /* 0x000000108900780c */ /* 0x000fe20003f24270 */
[----:B------:R1:W-:Y:S02]  /*2600*/  MUFU.EX2 R22, R148 ;  /* 0x0000009400167308 */ /* 0x0003e40000000800 */
[----:B------:R-:W-:Y:S01]  /*2610*/  HGMMA.64x32x16.F32.BF16 R120, gdesc[UR8], R120, gsb0 ;  /* 0x00600000087879f0 */ /* 0x000fe20008001878 */
[----:B------:R-:W-:Y:S01]  /*2620*/  UIADD3 UR10, UR6, 0x4, URZ ;  /* 0x00000004060a7890 */ /* 0x000fe2000fffe03f */
[--C-:B-----5:R-:W-:Y:S01]  /*2630*/  FFMA.FTZ R144, R143, UR40, -R12.reuse ;  /* 0x000000288f907c23 */ /* 0x120fe2000801080c */
[----:B------:R-:W-:Y:S01]  /*2640*/  UIADD3 UR8, UR4, 0x4, URZ ;  /* 0x0000000404087890 */ /* 0x000fe2000fffe03f */
[----:B------:R-:W-:Y:S01]  /*2650*/  FSEL R143, R146, -INF , P1 ;  /* 0xff800000928f7808 */ /* 0x000fe20000800000 */
[----:B------:R-:W-:Y:S01]  /*2660*/  UMOV UR11, 0x40000040 ;  /* 0x40000040000b7882 */ /* 0x000fe20000000000 */
[----:B------:R-:W-:Y:S01]  /*2670*/  UMOV UR9, 0x40000040 ;  /* 0x4000004000097882 */ /* 0x000fe20000000000 */
[----:B------:R-:W-:Y:S01]  /*2680*/  ISETP.GT.AND P1, PT, R137, 0x11, PT ;  /* 0x000000118900780c */ /* 0x000fe20003f24270 */
[--C-:B------:R-:W-:Y:S01]  /*2690*/  FFMA.FTZ R146, R151, UR40, -R12.reuse ;  /* 0x0000002897927c23 */ /* 0x100fe2000801080c */
[----:B------:R-:W-:Y:S01]  /*26a0*/  FFMA.FTZ R137, R143, UR40, -R12 ;  /* 0x000000288f897c23 */ /* 0x000fe2000801080c */
[----:B------:R-:W-:Y:S01]  /*26b0*/  FSEL R143, R150, -INF , P2 ;  /* 0xff800000968f7808 */ /* 0x000fe20001000000 */
[----:B------:R-:W-:Y:S01]  /*26c0*/  MUFU.EX2 R141, R141 ;  /* 0x0000008d008d7308 */ /* 0x000fe20000000800 */
[----:B------:R-:W-:-:S05]  /*26d0*/  FSEL R147, R147, -INF , P1 ;  /* 0xff80000093937808 */ /* 0x000fca0000800000 */
[--C-:B------:R-:W-:Y:S01]  /*26e0*/  FFMA.FTZ R142, R147, UR40, -R12.reuse ;  /* 0x00000028938e7c23 */ /* 0x100fe2000801080c */
[----:B------:R-:W-:Y:S01]  /*26f0*/  FFMA.FTZ R147, R143, UR40, -R12 ;  /* 0x000000288f937c23 */ /* 0x000fe2000801080c */
[----:B------:R-:W5:Y:S08]  /*2700*/  MUFU.EX2 R144, R144 ;  /* 0x0000009000907308 */ /* 0x000f700000000800 */
[----:B------:R-:W-:Y:S08]  /*2710*/  MUFU.EX2 R138, R138 ;  /* 0x0000008a008a7308 */ /* 0x000ff00000000800 */
[----:B------:R-:W5:Y:S08]  /*2720*/  MUFU.EX2 R139, R139 ;  /* 0x0000008b008b7308 */ /* 0x000f700000000800 */
[----:B------:R-:W5:Y:S08]  /*2730*/  MUFU.EX2 R20, R20 ;  /* 0x0000001400147308 */ /* 0x000f700000000800 */
[----:B------:R-:W5:Y:S08]  /*2740*/  MUFU.EX2 R23, R23 ;  /* 0x0000001700177308 */ /* 0x000f700000000800 */
[----:B------:R-:W-:Y:S01]  /*2750*/  MUFU.EX2 R137, R137 ;  /* 0x0000008900897308 */ /* 0x000fe20000000800 */
[----:B------:R-:W-:-:S02]  /*2760*/  WARPGROUP.DEPBAR.LE gsb0, 0x0 ;  /* 0x00008000000079c5 */ /* 0x000fc40000010000 */
[----:B------:R-:W-:-:S05]  /*2770*/  WARPGROUP.ARRIVE ;  /* 0x00000000000079c5 */ /* 0x000fca0000000000 */
[----:B------:R-:W5:Y:S01]  /*2780*/  MUFU.EX2 R142, R142 ;  /* 0x0000008e008e7308 */ /* 0x000f620000000800 */
        /* <DEDUP_REMOVED lines=77> */
[----:B------:R2:W4:Y:S02]  /*2c60*/  LDS R140, [R149+0x30220] ;  /* 0x03022000958c7984 */ /* 0x0005240000000800 */
[--C-:B--2---:R-:W-:Y:S01]  /*2c70*/  FADD.FTZ R149, R121, -R145.reuse ;  /* 0x8000009179957221 */ /* 0x104fe20000010000 */
[--C-:B------:R-:W-:Y:S01]  /*2c80*/  FADD.FTZ R121, R128, -R145.reuse ;  /* 0x8000009180797221 */ /* 0x100fe20000010000 */
[--C-:B-1----:R-:W-:Y:S01]  /*2c90*/  FADD.FTZ R148, R133, -R145.reuse ;  /* 0x8000009185947221 */ /* 0x102fe20000010000 */
[----:B------:R-:W-:Y:S01]  /*2ca0*/  MUFU.EX2 R128, R147 ;  /* 0x0000009300807308 */ /* 0x000fe20000000800 */
[--C-:B------:R-:W-:Y:S01]  /*2cb0*/  FADD.FTZ R12, R120, -R145.reuse ;  /* 0x80000091780c7221 */ /* 0x100fe20000010000 */
[--C-:B------:R-:W-:Y:S01]  /*2cc0*/  FADD.FTZ R150, R124, -R145.reuse ;  /* 0x800000917c967221 */ /* 0x100fe20000010000 */
[--C-:B------:R-:W-:Y:S01]  /*2cd0*/  FADD.FTZ R151, R125, -R145.reuse ;  /* 0x800000917d977221 */ /* 0x100fe20000010000 */
[--C-:B------:R-:W-:Y:S01]  /*2ce0*/  FADD.FTZ R120, R129, -R145.reuse ;  /* 0x8000009181787221 */ /* 0x100fe20000010000 */
[----:B------:R-:W-:Y:S01]  /*2cf0*/  FADD.FTZ R143, R132, -R145 ;  /* 0x80000091848f7221 */ /* 0x000fe20000010000 */
[--C-:B----4-:R-:W-:Y:S01]  /*2d00*/  FADD.FTZ R145, R122, -R140.reuse ;  /* 0x8000008c7a917221 */ /* 0x110fe20000010000 */
[----:B------:R-:W-:Y:S01]  /*2d10*/  FMUL.FTZ R124, R13, R12 ;  /* 0x0000000c0d7c7220 */ /* 0x000fe20000410000 */
[----:B------:R-:W1:Y:S01]  /*2d20*/  MUFU.EX2 R133, R146 ;  /* 0x0000009200857308 */ /* 0x000e620000000800 */
[--C-:B------:R-:W-:Y:S01]  /*2d30*/  FADD.FTZ R122, R123, -R140.reuse ;  /* 0x8000008c7b7a7221 */ /* 0x100fe20000010000 */
[--C-:B------:R-:W-:Y:S01]  /*2d40*/  FADD.FTZ R126, R126, -R140.reuse ;  /* 0x8000008c7e7e7221 */ /* 0x100fe20000010000 */
[C---:B------:R-:W-:Y:S01]  /*2d50*/  FMUL.FTZ R125, R14.reuse, R149 ;  /* 0x000000950e7d7220 */ /* 0x040fe20000410000 */
[----:B------:R-:W-:Y:S01]  /*2d60*/  F2FP.BF16.F32.PACK_AB R12, R14, R13 ;  /* 0x0000000d0e0c723e */ /* 0x000fe200000010ff */
[--C-:B------:R-:W-:Y:S01]  /*2d70*/  FADD.FTZ R123, R127, -R140.reuse ;  /* 0x8000008c7f7b7221 */ /* 0x100fe20000010000 */
[----:B------:R-:W-:Y:S01]  /*2d80*/  FMUL.FTZ R132, R15, R150 ;  /* 0x000000960f847220 */ /* 0x000fe20000410000 */
[----:B---3--:R-:W-:Y:S01]  /*2d90*/  F2FP.BF16.F32.PACK_AB R14, R136, R15 ;  /* 0x0000000f880e723e */ /* 0x008fe200000010ff */
[--C-:B------:R-:W-:Y:S01]  /*2da0*/  FADD.FTZ R130, R130, -R140.reuse ;  /* 0x8000008c82827221 */ /* 0x100fe20000010000 */
[----:B-----5:R-:W-:Y:S01]  /*2db0*/  F2FP.BF16.F32.PACK_AB R15, R144, R141 ;  /* 0x0000008d900f723e */ /* 0x020fe200000010ff */
[--C-:B------:R-:W-:Y:S01]  /*2dc0*/  FADD.FTZ R131, R131, -R140.reuse ;  /* 0x8000008c83837221 */ /* 0x100fe20000010000 */
[--C-:B------:R-:W-:Y:S01]  /*2dd0*/  FADD.FTZ R127, R134, -R140.reuse ;  /* 0x8000008c867f7221 */ /* 0x100fe20000010000 */
[----:B------:R-:W-:Y:S01]  /*2de0*/  F2FP.BF16.F32.PACK_AB R13, R139, R138 ;  /* 0x0000008a8b0d723e */ /* 0x000fe200000010ff */
[----:B------:R-:W-:Y:S01]  /*2df0*/  BAR.SYNC.DEFER_BLOCKING 0x9, 0x180 ;  /* 0x0246000000007b1d */ /* 0x000fe20000010000 */
[----:B------:R-:W-:Y:S01]  /*2e00*/  FADD.FTZ R140, R135, -R140 ;  /* 0x8000008c878c7221 */ /* 0x000fe20000010000 */
[----:B------:R-:W-:Y:S01]  /*2e10*/  FMUL.FTZ R141, R141, R126 ;  /* 0x0000007e8d8d7220 */ /* 0x000fe20000410000 */
[----:B------:R-:W-:Y:S01]  /*2e20*/  FMUL.FTZ R139, R139, R122 ;  /* 0x0000007a8b8b7220 */ /* 0x000fe20000410000 */
[----:B------:R-:W-:Y:S01]  /*2e30*/  FMUL.FTZ R144, R144, R123 ;  /* 0x0000007b90907220 */ /* 0x000fe20000410000 */
[----:B------:R-:W-:Y:S01]  /*2e40*/  FMUL.FTZ R126, R20, R121 ;  /* 0x00000079147e7220 */ /* 0x000fe20000410000 */
[C---:B------:R-:W-:Y:S01]  /*2e50*/  FMUL.FTZ R135, R21.reuse, R120 ;  /* 0x0000007815877220 */ /* 0x040fe20000410000 */
[----:B------:R-:W-:Y:S01]  /*2e60*/  F2FP.BF16.F32.PACK_AB R120, R21, R20 ;  /* 0x000000141578723e */ /* 0x000fe200000010ff */
[----:B------:R-:W-:Y:S01]  /*2e70*/  FMUL.FTZ R129, R136, R151 ;  /* 0x0000009788817220 */ /* 0x000fe20000410000 */
[C---:B------:R-:W-:Y:S01]  /*2e80*/  F2FP.BF16.F32.PACK_AB R122, R23.reuse, R22 ;  /* 0x00000016177a723e */ /* 0x040fe200000010ff */
[----:B------:R-:W-:Y:S01]  /*2e90*/  FMUL.FTZ R138, R138, R145 ;  /* 0x000000918a8a7220 */ /* 0x000fe20000410000 */
[----:B------:R-:W-:Y:S01]  /*2ea0*/  F2FP.BF16.F32.PACK_AB R121, R142, R137 ;  /* 0x000000898e79723e */ /* 0x000fe200000010ff */
[----:B------:R-:W-:Y:S01]  /*2eb0*/  FMUL.FTZ R148, R23, R148 ;  /* 0x0000009417947220 */ /* 0x000fe20000410000 */
[----:B-1----:R-:W-:Y:S01]  /*2ec0*/  F2FP.BF16.F32.PACK_AB R123, R133, R128 ;  /* 0x00000080857b723e */ /* 0x002fe200000010ff */
[----:B------:R-:W-:Y:S01]  /*2ed0*/  FMUL.FTZ R143, R22, R143 ;  /* 0x0000008f168f7220 */ /* 0x000fe20000410000 */
[----:B------:R-:W-:Y:S01]  /*2ee0*/  FMUL.FTZ R21, R137, R130 ;  /* 0x0000008289157220 */ /* 0x000fe20000410000 */
[----:B------:R-:W-:Y:S01]  /*2ef0*/  FMUL.FTZ R142, R142, R131 ;  /* 0x000000838e8e7220 */ /* 0x000fe20000410000 */
[----:B------:R-:W-:Y:S01]  /*2f00*/  FMUL.FTZ R23, R128, R127 ;  /* 0x0000007f80177220 */ /* 0x000fe20000410000 */
[----:B------:R-:W-:Y:S01]  /*2f10*/  FMUL.FTZ R140, R133, R140 ;  /* 0x0000008c858c7220 */ /* 0x000fe20000410000 */
[----:B------:R-:W-:-:S02]  /*2f20*/  F2FP.BF16.F32.PACK_AB R20, R135, R126 ;  /* 0x0000007e8714723e */ /* 0x000fc400000010ff */
[----:B------:R-:W-:Y:S02]  /*2f30*/  F2FP.BF16.F32.PACK_AB R22, R148, R143 ;  /* 0x0000008f9416723e */ /* 0x000fe400000010ff */
[----:B------:R-:W-:Y:S01]  /*2f40*/  F2FP.BF16.F32.PACK_AB R21, R142, R21 ;  /* 0x000000158e15723e */ /* 0x000fe200000010ff */
[----:B------:R1:W-:Y:S01]  /*2f50*/  STSM.16.M88.4 [R11+0x30400], R12 ;  /* 0x0304000c0b007844 */ /* 0x0003e20000000200 */
[----:B------:R-:W-:-:S03]  /*2f60*/  F2FP.BF16.F32.PACK_AB R23, R140, R23 ;  /* 0x000000178c17723e */ /* 0x000fc600000010ff */
[----:B------:R2:W-:Y:S01]  /*2f70*/  STSM.16.M88.4 [R17], R120 ;  /* 0x0000007811007844 */ /* 0x0005e20000000200 */
[----:B------:R-:W-:Y:S01]  /*2f80*/  @!PT LDS RZ, [RZ] ;  /* 0x00000000fffff984 */ /* 0x000fe20000000800 */
[----:B------:R-:W-:Y:S01]  /*2f90*/  @!PT LDS RZ, [RZ] ;  /* 0x00000000fffff984 */ /* 0x000fe20000000800 */
[----:B------:R-:W-:Y:S01]  /*2fa0*/  @!PT LDS RZ, [RZ] ;  /* 0x00000000fffff984 */ /* 0x000fe20000000800 */
[----:B------:R-:W-:Y:S01]  /*2fb0*/  @!PT LDS RZ, [RZ] ;  /* 0x00000000fffff984 */ /* 0x000fe20000000800 */
[----:B------:R3:W-:Y:S06]  /*2fc0*/  MEMBAR.ALL.CTA ;  /* 0x0000000000007992 */ /* 0x0007ec0000008000 */
[----:B---3--:R-:W3:Y:S01]  /*2fd0*/  FENCE.VIEW.ASYNC.S ;  /* 0x00000000000073c6 */ /* 0x008ee20000000000 */
[----:B-1----:R-:W-:Y:S02]  /*2fe0*/  F2FP.BF16.F32.PACK_AB R12, R125, R124 ;  /* 0x0000007c7d0c723e */ /* 0x002fe400000010ff */
[----:B------:R-:W-:-:S02]  /*2ff0*/  F2FP.BF16.F32.PACK_AB R14, R129, R132 ;  /* 0x00000084810e723e */ /* 0x000fc400000010ff */
[----:B------:R-:W-:Y:S02]  /*3000*/  F2FP.BF16.F32.PACK_AB R13, R139, R138 ;  /* 0x0000008a8b0d723e */ /* 0x000fe400000010ff */
        /* <DEDUP_REMOVED lines=84> */
.L_x_6332:
        /* <DEDUP_REMOVED lines=60> */
.L_x_6333:
        /* <DEDUP_REMOVED lines=62> */
.L_x_6316:
        /* <DEDUP_REMOVED lines=23> */
.L_x_6336:
        /* <DEDUP_REMOVED lines=20> */
.L_x_6337:
        /* <DEDUP_REMOVED lines=18> */
.L_x_6338:
        /* <DEDUP_REMOVED lines=18> */
.L_x_6339:
        /* <DEDUP_REMOVED lines=134> */
.L_x_6341:
[----:B------:R-:W-:Y:S05]  /*4a40*/  BSYNC B0 ;  /* 0x0000000000007941 */ /* 0x000fea0003800000 */
.L_x_6340:
[----:B------:R-:W-:-:S04]  /*4a50*/  DEPBAR.LE SB0, 0x0 ;  /* 0x000080000000791a */ /* 0x000fc80000000000 */
[----:B------:R-:W-:Y:S05]  /*4a60*/  EXIT ;  /* 0x000000000000794d */ /* 0x000fea0003800000 */
.L_x_6335:
        /* <DEDUP_REMOVED lines=51> */
.L_x_6343:
[----:B------:R-:W-:Y:S05]  /*4da0*/  BSYNC B0 ;  /* 0x0000000000007941 */ /* 0x000fea0003800000 */
.L_x_6342:
        /* <DEDUP_REMOVED lines=16> */
.L_x_6345:
[----:B------:R-:W-:Y:S05]  /*4eb0*/  BSYNC B0 ;  /* 0x0000000000007941 */ /* 0x000fea0003800000 */
.L_x_6344:
        /* <DEDUP_REMOVED lines=16> */
.L_x_6347:
[----:B------:R-:W-:Y:S05]  /*4fc0*/  BSYNC B0 ;  /* 0x0000000000007941 */ /* 0x000fea0003800000 */
.L_x_6346:
        /* <DEDUP_REMOVED lines=17> */
.L_x_6349:
[----:B------:R-:W-:Y:S05]  /*50e0*/  BSYNC B0 ;  /* 0x0000000000007941 */ /* 0x000fea0003800000 */
.L_x_6348:
        /* <DEDUP_REMOVED lines=20> */
.L_x_6351:
[----:B------:R-:W-:Y:S05]  /*5230*/  BSYNC B0 ;  /* 0x0000000000007941 */ /* 0x000fea0003800000 */
.L_x_6350:
        /* <DEDUP_REMOVED lines=26> */
.L_x_6353:
[----:B------:R-:W-:Y:S05]  /*53e0*/  BSYNC B0 ;  /* 0x0000000000007941 */ /* 0x000fea0003800000 */
.L_x_6352:
        /* <DEDUP_REMOVED lines=13> */
.L_x_6355:
[----:B------:R-:W-:Y:S05]  /*54c0*/  BSYNC B0 ;  /* 0x0000000000007941 */ /* 0x000fea0003800000 */
.L_x_6354:
        /* <DEDUP_REMOVED lines=15> */
.L_x_6357:
[----:B------:R-:W-:Y:S05]  /*55c0*/  BSYNC B0 ;  /* 0x0000000000007941 */ /* 0x000fea0003800000 */
.L_x_6356:
        /* <DEDUP_REMOVED lines=15> */
.L_x_6359:
[----:B------:R-:W-:Y:S05]  /*56c0*/  BSYNC B0 ;  /* 0x0000000000007941 */ /* 0x000fea0003800000 */
.L_x_6358:
        /* <DEDUP_REMOVED lines=15> */
.L_x_6361:
[----:B------:R-:W-:Y:S05]  /*57c0*/  BSYNC B0 ;  /* 0x0000000000007941 */ /* 0x000fea0003800000 */
.L_x_6360:
        /* <DEDUP_REMOVED lines=15> */
.L_x_6363:
[----:B------:R-:W-:Y:S05]  /*58c0*/  BSYNC B0 ;  /* 0x0000000000007941 */ /* 0x000fea0003800000 */
.L_x_6362:
        /* <DEDUP_REMOVED lines=15> */
.L_x_6365:
[----:B------:R-:W-:Y:S05]  /*59c0*/  BSYNC B0 ;  /* 0x0000000000007941 */ /* 0x000fea0003800000 */
.L_x_6364:
[----:B------:R-:W-:Y:S05]  /*59d0*/  EXIT ;  /* 0x000000000000794d */ /* 0x000fea0003800000 */
.L_x_6312:
        /* <DEDUP_REMOVED lines=30> */
.L_x_6369:
[----:B------:R-:W-:Y:S01]  /*5bc0*/  ULDC UR9, c[0x0][0xb44] ;  /* 0x0002d10000097ab9 */ /* 0x000fe20000000800 */
[----:B------:R-:W-:Y:S01]  /*5bd0*/  UMOV UR7, UR8 ;  /* 0x0000000800077c82 */ /* 0x000fe20008000000 */
[----:B------:R-:W-:-:S11]  /*5be0*/  UISETP.NE.AND UP0, UPT, UR9, 0x1, UPT ;  /* 0x000000010900788c */ /* 0x000fd6000bf05270 */
[----:B------:R-:W-:Y:S02]  /*5bf0*/  @UP0 ULDC.64 UR10, c[0x0][0xb48] ;  /* 0x0002d200000a0ab9 */ /* 0x000fe40000000a00 */
[----:B------:R-:W-:-:S04]  /*5c00*/  UIMAD.WIDE.U32 UR4, UR8, UR10, URZ ;  /* 0x0000000a080472a5 */ /* 0x000fc8000f8e003f */
[----:B------:R-:W-:-:S04]  /*5c10*/  @UP0 USHF.R.U32.HI UR7, URZ, UR11, UR5 ;  /* 0x0000000b3f070299 */ /* 0x000fc80008011605 */
[----:B------:R-:W-:-:S12]  /*5c20*/  UIMAD UR4, UR7, UR9, URZ ;  /* 0x00000009070472a4 */ /* 0x000fd8000f8e023f */
.L_x_6370:
        /* <DEDUP_REMOVED lines=67> */
.L_x_6373:
[----:B------:R-:W-:Y:S05]  /*6060*/  BSYNC B1 ;  /* 0x0000000000017941 */ /* 0x000fea0003800000 */
.L_x_6372:
        /* <DEDUP_REMOVED lines=18> */
.L_x_6375:
[----:B------:R-:W-:Y:S05]  /*6190*/  BSYNC B1 ;  /* 0x0000000000017941 */ /* 0x000fea0003800000 */
.L_x_6374:
        /* <DEDUP_REMOVED lines=19> */
.L_x_6377:
[----:B------:R-:W-:Y:S05]  /*62d0*/  BSYNC B1 ;  /* 0x0000000000017941 */ /* 0x000fea0003800000 */
.L_x_6376:
[----:B------:R-:W-:Y:S06]  /*62e0*/  BAR.ARV 0xa, 0xa0 ;  /* 0x0282800000007b1d */ /* 0x000fec0000002000 */
[----:B------:R-:W-:Y:S04]  /*62f0*/  BSSY B1, `(.L_x_6378) ;  /* 0x0000003000017945 */ /* 0x000fe80003800000 */
[----:B------:R-:W-:Y:S05]  /*6300*/  @!P0 BRA `(.L_x_6379) ;  /* 0x0000000000048947 */ /* 0x000fea0003800000 */
[----:B------:R-:W-:-:S04]  /*6310*/  DEPBAR.LE SB0, 0x1 ;  /* 0x000080400000791a */ /* 0x000fc80000000000 */
.L_x_6379:
[----:B------:R-:W-:Y:S05]  /*6320*/  BSYNC B1 ;  /* 0x0000000000017941 */ /* 0x000fea0003800000 */
.L_x_6378:
[----:B------:R-:W-:Y:S06]  /*6330*/  BAR.ARV 0xb, 0xa0 ;  /* 0x02c2800000007b1d */ /* 0x000fec0000002000 */
[----:B------:R-:W-:Y:S04]  /*6340*/  BSSY B1, `(.L_x_6380) ;  /* 0x0000003000017945 */ /* 0x000fe80003800000 */
[----:B------:R-:W-:Y:S05]  /*6350*/  @!P0 BRA `(.L_x_6381) ;  /* 0x0000000000048947 */ /* 0x000fea0003800000 */
[----:B------:R-:W-:-:S04]  /*6360*/  DEPBAR.LE SB0, 0x0 ;  /* 0x000080000000791a */ /* 0x000fc80000000000 */
.L_x_6381:
[----:B------:R-:W-:Y:S05]  /*6370*/  BSYNC B1 ;  /* 0x0000000000017941 */ /* 0x000fea0003800000 */
.L_x_6380:
[----:B------:R-:W-:Y:S06]  /*6380*/  BAR.ARV 0xc, 0xa0 ;  /* 0x0302800000007b1d */ /* 0x000fec0000002000 */
[----:B------:R-:W-:Y:S01]  /*6390*/  UIADD3 UR12, UR8, 0x1, URZ ;  /* 0x00000001080c7890 */ /* 0x000fe2000fffe03f */
[----:B------:R-:W-:Y:S11]  /*63a0*/  BRA `(.L_x_6382) ;  /* 0x0000000000047947 */ /* 0x000ff60003800000 */
.L_x_6371:
[----:B------:R-:W-:-:S05]  /*63b0*/  UMOV UR12, UR8 ;  /* 0x00000008000c7c82 */ /* 0x000fca0008000000 */
.L_x_6382:
        /* <DEDUP_REMOVED lines=22> */
.L_x_6403:
        /* <DEDUP_REMOVED lines=22> */
.L_x_6384:
[----:B------:R-:W-:Y:S05]  /*6680*/  BSYNC B1 ;  /* 0x0000000000017941 */ /* 0x000fea0003800000 */
.L_x_6383:
        /* <DEDUP_REMOVED lines=12> */
.L_x_6386:
[----:B------:R-:W-:Y:S05]  /*6750*/  BSYNC B1 ;  /* 0x0000000000017941 */ /* 0x000fea0003800000 */
.L_x_6385:
        /* <DEDUP_REMOVED lines=13> */
.L_x_6388:
[----:B------:R-:W-:Y:S05]  /*6830*/  BSYNC B1 ;  /* 0x0000000000017941 */ /* 0x000fea0003800000 */
.L_x_6387:
[----:B------:R-:W-:Y:S06]  /*6840*/  BAR.ARV 0xa, 0xa0 ;  /* 0x0282800000007b1d */ /* 0x000fec0000002000 */
[----:B------:R-:W-:Y:S04]  /*6850*/  BSSY B1, `(.L_x_6389) ;  /* 0x0000003000017945 */ /* 0x000fe80003800000 */
[----:B------:R-:W-:Y:S05]  /*6860*/  @!P0 BRA `(.L_x_6390) ;  /* 0x0000000000048947 */ /* 0x000fea0003800000 */
[----:B------:R-:W-:-:S04]  /*6870*/  DEPBAR.LE SB0, 0x1 ;  /* 0x000080400000791a */ /* 0x000fc80000000000 */
.L_x_6390:
[----:B------:R-:W-:Y:S05]  /*6880*/  BSYNC B1 ;  /* 0x0000000000017941 */ /* 0x000fea0003800000 */
.L_x_6389:
[----:B------:R-:W-:Y:S06]  /*6890*/  BAR.ARV 0xb, 0xa0 ;  /* 0x02c2800000007b1d */ /* 0x000fec0000002000 */
[----:B------:R-:W-:Y:S04]  /*68a0*/  BSSY B1, `(.L_x_6391) ;  /* 0x0000003000017945 */ /* 0x000fe80003800000 */
[----:B------:R-:W-:Y:S05]  /*68b0*/  @!P0 BRA `(.L_x_6392) ;  /* 0x0000000000048947 */ /* 0x000fea0003800000 */
[----:B------:R-:W-:-:S04]  /*68c0*/  DEPBAR.LE SB0, 0x0 ;  /* 0x000080000000791a */ /* 0x000fc80000000000 */
.L_x_6392:
[----:B------:R-:W-:Y:S05]  /*68d0*/  BSYNC B1 ;  /* 0x0000000000017941 */ /* 0x000fea0003800000 */
.L_x_6391:
        /* <DEDUP_REMOVED lines=13> */
.L_x_6394:
[----:B------:R-:W-:Y:S05]  /*69b0*/  BSYNC B1 ;  /* 0x0000000000017941 */ /* 0x000fea0003800000 */
.L_x_6393:
        /* <DEDUP_REMOVED lines=12> */
.L_x_6396:
[----:B------:R-:W-:Y:S05]  /*6a80*/  BSYNC B1 ;  /* 0x0000000000017941 */ /* 0x000fea0003800000 */
.L_x_6395:
        /* <DEDUP_REMOVED lines=13> */
.L_x_6398:
[----:B------:R-:W-:Y:S05]  /*6b60*/  BSYNC B1 ;  /* 0x0000000000017941 */ /* 0x000fea0003800000 */
.L_x_6397:
[----:B------:R-:W-:Y:S06]  /*6b70*/  BAR.ARV 0xa, 0xa0 ;  /* 0x0282800000007b1d */ /* 0x000fec0000002000 */
[----:B------:R-:W-:Y:S04]  /*6b80*/  BSSY B1, `(.L_x_6399) ;  /* 0x0000003000017945 */ /* 0x000fe80003800000 */
[----:B------:R-:W-:Y:S05]  /*6b90*/  @!P0 BRA `(.L_x_6400) ;  /* 0x0000000000048947 */ /* 0x000fea0003800000 */
[----:B------:R-:W-:-:S04]  /*6ba0*/  DEPBAR.LE SB0, 0x1 ;  /* 0x000080400000791a */ /* 0x000fc80000000000 */
.L_x_6400:
[----:B------:R-:W-:Y:S05]  /*6bb0*/  BSYNC B1 ;  /* 0x0000000000017941 */ /* 0x000fea0003800000 */
.L_x_6399:
[----:B------:R-:W-:Y:S01]  /*6bc0*/  UIADD3 UR12, UR12, 0x2, URZ ;  /* 0x000000020c0c7890 */ /* 0x000fe2000fffe03f */
[----:B------:R-:W-:Y:S06]  /*6bd0*/  BAR.ARV 0xb, 0xa0 ;  /* 0x02c2800000007b1d */ /* 0x000fec0000002000 */
[----:B------:R-:W-:Y:S01]  /*6be0*/  UISETP.GE.AND UP0, UPT, UR12, UR5, UPT ;  /* 0x000000050c00728c */ /* 0x000fe2000bf06270 */
[----:B------:R-:W-:Y:S04]  /*6bf0*/  BSSY B1, `(.L_x_6401) ;  /* 0x0000003000017945 */ /* 0x000fe80003800000 */
[----:B------:R-:W-:Y:S06]  /*6c00*/  @!P0 BRA `(.L_x_6402) ;  /* 0x0000000000048947 */ /* 0x000fec0003800000 */
[----:B------:R-:W-:-:S04]  /*6c10*/  DEPBAR.LE SB0, 0x0 ;  /* 0x000080000000791a */ /* 0x000fc80000000000 */
.L_x_6402:
[----:B------:R-:W-:Y:S05]  /*6c20*/  BSYNC B1 ;  /* 0x0000000000017941 */ /* 0x000fea0003800000 */
.L_x_6401:
[----:B------:R-:W-:Y:S06]  /*6c30*/  BAR.ARV 0xc, 0xa0 ;  /* 0x0302800000007b1d */ /* 0x000fec0000002000 */
[----:B------:R-:W-:Y:S01]  /*6c40*/  PLOP3.LUT P1, PT, PT, PT, UP0, 0x80, 0x0 ;  /* 0x000000000000781c */ /* 0x000fe20003f2f008 */
[----:B------:R-:W-:Y:S02]  /*6c50*/  UIADD3 UR24, UR24, 0x6000, URZ ;  /* 0x0000600018187890 */ /* 0x000fe4000fffe03f */
[----:B------:R-:W-:-:S10]  /*6c60*/  UIADD3 UR4, UR4, 0x6000, URZ ;  /* 0x0000600004047890 */ /* 0x000fd4000fffe03f */
[----:B------:R-:W-:Y:S05]  /*6c70*/  @!P1 BRA `(.L_x_6403) ;  /* 0xfffffff800289947 */ /* 0x000fea000383ffff */
[----:B------:R-:W-:Y:S05]  /*6c80*/  BRA `(.L_x_6368) ;  /* 0x0000002400c87947 */ /* 0x000fea0003800000 */
.L_x_6367:
        /* <DEDUP_REMOVED lines=21> */
.L_x_6404:
[----:B------:R-:W-:Y:S01]  /*6de0*/  ULDC UR8, c[0x0][0xb44] ;  /* 0x0002d10000087ab9 */ /* 0x000fe20000000800 */
[----:B------:R-:W-:Y:S01]  /*6df0*/  UMOV UR35, UR7 ;  /* 0x0000000700237c82 */ /* 0x000fe20008000000 */
[----:B------:R-:W-:-:S11]  /*6e00*/  UISETP.NE.AND UP0, UPT, UR8, 0x1, UPT ;  /* 0x000000010800788c */ /* 0x000fd6000bf05270 */
[----:B------:R-:W-:Y:S02]  /*6e10*/  @UP0 ULDC.64 UR10, c[0x0][0xb48] ;  /* 0x0002d200000a0ab9 */ /* 0x000fe40000000a00 */
[----:B------:R-:W-:-:S04]  /*6e20*/  UIMAD.WIDE.U32 UR4, UR7, UR10, URZ ;  /* 0x0000000a070472a5 */ /* 0x000fc8000f8e003f */
[----:B------:R-:W-:-:S04]  /*6e30*/  @UP0 USHF.R.U32.HI UR35, URZ, UR11, UR5 ;  /* 0x0000000b3f230299 */ /* 0x000fc80008011605 */
[----:B------:R-:W-:-:S12]  /*6e40*/  UIMAD UR4, UR35, UR8, URZ ;  /* 0x00000008230472a4 */ /* 0x000fd8000f8e023f */
.L_x_6405:
        /* <DEDUP_REMOVED lines=77> */
.L_x_6435:
        /* <DEDUP_REMOVED lines=9> */
.L_x_6409:
        /* <DEDUP_REMOVED lines=103> */
[----:B------:R2:W-:Y:S04]  /*7a20*/  STL [R1], R4 ;  /* 0x0000000401007387 */ /* 0x0005e80000100800 */
[----:B------:R-:W-:Y:S05]  /*7a30*/  @!P1 BRA `(.L_x_6411) ;  /* 0x0000000c005c9947 */ /* 0x000fea0003800000 */
[----:B------:R-:W-:Y:S02]  /*7a40*/  IMAD.IADD R25, R17, 0x1, -R4 ;  /* 0x0000000111197824 */ /* 0x000fe400078e0a04 */
[----:B------:R-:W-:Y:S02]  /*7a50*/  IMAD.MOV.U32 R24, RZ, RZ, R5 ;  /* 0x000000ffff187224 */ /* 0x000fe400078e0005 */
[----:B------:R-:W-:-:S07]  /*7a60*/  IMAD.MOV.U32 R16, RZ, RZ, 0x1 ;  /* 0x00000001ff107424 */ /* 0x000fce00078e00ff */
.L_x_6420:
[----:B-1----:R-:W-:-:S05]  /*7a70*/  IMAD.MOV.U32 R13, RZ, RZ, 0x1 ;  /* 0x00000001ff0d7424 */ /* 0x002fca00078e00ff */
[----:B------:R-:W-:-:S04]  /*7a80*/  SHF.L.U32 R13, R13, 0x1f, RZ ;  /* 0x0000001f0d0d7819 */ /* 0x000fc800000006ff */
[----:B------:R-:W1:Y:S02]  /*7a90*/  SYNCS.PHASECHK.TRANS64.TRYWAIT P1, [R12+URZ+0x36438], R13 ;  /* 0x0364380d0c0075a7 */ /* 0x000e64000802017f */
[----:B-1----:R-:W-:Y:S05]  /*7aa0*/  @!P1 BRA `(.L_x_6412) ;  /* 0x0000001800b49947 */ /* 0x002fea0003800000 */
.L_x_6436:
        /* <DEDUP_REMOVED lines=8> */
.L_x_6413:
        /* <DEDUP_REMOVED lines=48> */
.L_x_6437:
        /* <DEDUP_REMOVED lines=8> */
.L_x_6415:
        /* <DEDUP_REMOVED lines=46> */
.L_x_6438:
        /* <DEDUP_REMOVED lines=12> */
.L_x_6417:
        /* <DEDUP_REMOVED lines=37> */
.L_x_6440:
        /* <DEDUP_REMOVED lines=8> */
.L_x_6419:
        /* <DEDUP_REMOVED lines=41> */
.L_x_6411:
[----:B--2---:R-:W2:Y:S01]  /*87b0*/  LDL.LU R4, [R1] ;  /* 0x0000000001047983 */ /* 0x004ea20000300800 */
[----:B------:R-:W-:-:S03]  /*87c0*/  IMAD.MOV.U32 R10, RZ, RZ, 0x1 ;  /* 0x00000001ff0a7424 */ /* 0x000fc600078e00ff */
[----:B------:R3:W5:Y:S01]  /*87d0*/  LDL R5, [R1+0x4] ;  /* 0x0000040001057983 */ /* 0x0007620000100800 */
[----:B--2---:R-:W-:-:S13]  /*87e0*/  ISETP.NE.AND P1, PT, R4, RZ, PT ;  /* 0x000000ff0400720c */ /* 0x004fda0003f25270 */
[----:B---3--:R-:W-:Y:S05]  /*87f0*/  @!P1 BRA `(.L_x_6410) ;  /* 0x0000000400889947 */ /* 0x008fea0003800000 */
[----:B------:R-:W2:Y:S02]  /*8800*/  SYNCS.PHASECHK.TRANS64.TRYWAIT P1, [R12+URZ+0x36438], R13 ;  /* 0x0364380d0c0075a7 */ /* 0x000ea4000802017f */
[----:B--2---:R-:W-:Y:S05]  /*8810*/  @!P1 BRA `(.L_x_6421) ;  /* 0x0000000c00b89947 */ /* 0x004fea0003800000 */
.L_x_6441:
        /* <DEDUP_REMOVED lines=8> */
.L_x_6422:
        /* <DEDUP_REMOVED lines=41> */
.L_x_6442:
        /* <DEDUP_REMOVED lines=9> */
.L_x_6424:
        /* <DEDUP_REMOVED lines=38> */
.L_x_6410:
[----:B------:R-:W-:-:S04]  /*8e20*/  SHF.L.U32 R3, R10, 0x1f, RZ ;  /* 0x0000001f0a037819 */ /* 0x000fc800000006ff */
[----:B------:R-:W2:Y:S02]  /*8e30*/  SYNCS.PHASECHK.TRANS64.TRYWAIT P1, [R12+URZ+0x36438], R3 ;  /* 0x036438030c0075a7 */ /* 0x000ea4000802017f */
[----:B--2---:R-:W-:Y:S05]  /*8e40*/  @!P1 BRA `(.L_x_6425) ;  /* 0x0000000800549947 */ /* 0x004fea0003800000 */
.L_x_6443:
[----:B------:R-:W-:Y:S05]  /*8e50*/  @P0 BRA `(.L_x_6426) ;  /* 0x0000000000180947 */ /* 0x000fea0003800000 */
[----:B------:R-:W3:Y:S01]  /*8e60*/  S2R R0, SR_TID.X ;  /* 0x0000000000007919 */ /* 0x000ee20000002100 */
[----:B--2---:R-:W-:-:S04]  /*8e70*/  IMAD.MOV.U32 R3, RZ, RZ, 0x6100 ;  /* 0x00006100ff037424 */ /* 0x004fc800078e00ff */
[----:B------:R4:W-:Y:S01]  /*8e80*/  SYNCS.ARRIVE.TRANS64 RZ, [R12+URZ+0x36430], R3 ;  /* 0x036430030cff79a7 */ /* 0x0009e2000800003f */
[----:B---3--:R-:W-:-:S13]  /*8e90*/  LOP3.LUT P0, RZ, R0, 0x1f, RZ, 0xc0, !PT ;  /* 0x0000001f00ff7812 */ /* 0x008fda000780c0ff */
[----:B----4-:R-:W-:Y:S05]  /*8ea0*/  @!P0 BRA `(.L_x_6426) ;  /* 0x0000000000048947 */ /* 0x010fea0003800000 */
[----:B------:R-:W-:Y:S01]  /*8eb0*/  BPT.TRAP 0x1 ;  /* 0x000000040000795c */ /* 0x000fe20000300000 */
.L_x_6426:
        /* <DEDUP_REMOVED lines=45> */
.L_x_6407:
[----:B------:R-:W-:Y:S05]  /*9190*/  BSYNC B1 ;  /* 0x0000000000017941 */ /* 0x000fea0003800000 */
.L_x_6406:
[----:B------:R-:W-:-:S03]  /*91a0*/  UMOV UR4, 0xffffffff ;  /* 0xffffffff00047882 */ /* 0x000fc60000000000 */
[----:B------:R-:W-:Y:S05]  /*91b0*/  BRA.DIV UR4, `(.L_x_6427) ;  /* 0x00000006048c7947 */ /* 0x000fea000b800000 */
[----:B------:R-:W-:-:S13]  /*91c0*/  ELECT P6, URZ, PT ;  /* 0x00000000003f782f */ /* 0x000fda00038c0000 */
.L_x_6446:
[----:B------:R-:W-:Y:S05]  /*91d0*/  @!P6 BRA `(.L_x_6368) ;  /* 0x000000000074e947 */ /* 0x000fea0003800000 */
[----:B------:R-:W2:Y:S02]  /*91e0*/  LDL.LU R0, [R1+0x8] ;  /* 0x0000080001007983 */ /* 0x000ea40000300800 */
[----:B--2---:R-:W-:-:S04]  /*91f0*/  LOP3.LUT R0, R0, 0x2, RZ, 0xfc, !PT ;  /* 0x0000000200007812 */ /* 0x004fc800078efcff */
[----:B------:R-:W-:-:S13]  /*9200*/  ISETP.NE.AND P2, PT, R0, 0x3, PT ;  /* 0x000000030000780c */ /* 0x000fda0003f45270 */
[----:B------:R-:W-:Y:S05]  /*9210*/  @!P2 BRA `(.L_x_6428) ;  /* 0x000000000004a947 */ /* 0x000fea0003800000 */
[----:B------:R-:W-:Y:S01]  /*9220*/  BPT.TRAP 0x1 ;  /* 0x000000040000795c */ /* 0x000fe20000300000 */
.L_x_6428:
        /* <DEDUP_REMOVED lines=15> */
.L_x_6447:
[----:B------:R-:W3:Y:S02]  /*9320*/  SYNCS.PHASECHK.TRANS64.TRYWAIT P0, [R23+URZ], R0 ;  /* 0x00000000170075a7 */ /* 0x000ee4000800017f */
[----:B---3--:R-:W-:Y:S05]  /*9330*/  @!P0 BRA `(.L_x_6430) ;  /* 0x0000000400608947 */ /* 0x008fea0003800000 */
.L_x_6448:
[----:B------:R-:W-:Y:S05]  /*9340*/  @!P2 BRA `(.L_x_6431) ;  /* 0x000000000004a947 */ /* 0x000fea0003800000 */
[----:B------:R-:W-:Y:S01]  /*9350*/  BPT.TRAP 0x1 ;  /* 0x000000040000795c */ /* 0x000fe20000300000 */
.L_x_6431:
[----:B------:R-:W-:-:S07]  /*9360*/  SHF.L.U32 R10, R10, 0x1f, RZ ;  /* 0x0000001f0a0a7819 */ /* 0x000fce00000006ff */
.L_x_6432:
[----:B----4-:R4:W1:Y:S02]  /*9370*/  SYNCS.PHASECHK.TRANS64.TRYWAIT P0, [R7+URZ+0x36438], R10 ;  /* 0x0364380a070075a7 */ /* 0x010864000800017f */
[----:B-1----:R-:W-:Y:S05]  /*9380*/  @!P0 NANOSLEEP.SYNCS 0x989680 ;  /* 0x009896800000895d */ /* 0x002fea0003900000 */
[----:B------:R-:W1:Y:S02]  /*9390*/  @!P0 SYNCS.PHASECHK.TRANS64 P0, [R7+URZ+0x36438], R10 ;  /* 0x0364380a070085a7 */ /* 0x000e64000800007f */
[----:B-1----:R-:W-:Y:S05]  /*93a0*/  @!P0 BRA `(.L_x_6432) ;  /* 0xfffffffc00f08947 */ /* 0x002fea000383ffff */
.L_x_6368:
[----:B------:R-:W-:Y:S05]  /*93b0*/  BSYNC B0 ;  /* 0x0000000000007941 */ /* 0x000fea0003800000 */
.L_x_6366:
[----:B------:R-:W-:Y:S05]  /*93c0*/  EXIT ;  /* 0x000000000000794d */ /* 0x000fea0003800000 */
.L_x_6321:
[----:B------:R-:W-:Y:S02]  /*93d0*/  IMAD.MOV.U32 R12, RZ, RZ, RZ ;  /* 0x000000ffff0c7224 */ /* 0x000fe400078e00ff */
[----:B------:R-:W-:Y:S02]  /*93e0*/  IMAD.MOV.U32 R11, RZ, RZ, 0x1f ;  /* 0x0000001fff0b7424 */ /* 0x000fe400078e00ff */
[----:B------:R-:W-:-:S07]  /*93f0*/  IMAD.MOV.U32 R15, RZ, RZ, -0x1 ;  /* 0xffffffffff0f7424 */ /* 0x000fce00078e00ff */
[----:B------:R-:W-:Y:S05]  /*9400*/  WARPSYNC.COLLECTIVE R15, `(.L_x_6433) ;  /* 0x000000000f087348 */ /* 0x000fea0003c00000 */
[----:B------:R1:W2:Y:S02]  /*9410*/  SHFL.IDX P6, R14, R13, R12, R11 ;  /* 0x0000000c0d0e7389 */ /* 0x0002a400000c000b */
[----:B-12---:R-:W-:Y:S01]  /*9420*/  ENDCOLLECTIVE ;  /* 0x000000000000791b */ /* 0x006fe20003800000 */
.L_x_6433:
[----:B------:R-:W-:Y:S05]  /*9430*/  BRA `(.L_x_6434) ;  /* 0xffffff7c00787947 */ /* 0x000fea000383ffff */
.L_x_6323:
[----:B--2---:R2:W3:Y:S02]  /*9440*/  SYNCS.PHASECHK.TRANS64.TRYWAIT P0, [R19+URZ+0x36400], R10 ;  /* 0x0364000a130075a7 */ /* 0x0044e4000800017f */
[----:B---3--:R-:W-:Y:S05]  /*9450*/  @!P0 NANOSLEEP.SYNCS 0x989680 ;  /* 0x009896800000895d */ /* 0x008fea0003900000 */
[----:B------:R-:W3:Y:S02]  /*9460*/  @!P0 SYNCS.PHASECHK.TRANS64 P0, [R19+URZ+0x36400], R10 ;  /* 0x0364000a130085a7 */ /* 0x000ee4000800007f */
[----:B---3--:R-:W-:Y:S05]  /*9470*/  @!P0 BRA `(.L_x_6323) ;  /* 0xfffffffc00f08947 */ /* 0x008fea000383ffff */
[----:B------:R-:W-:Y:S05]  /*9480*/  BRA `(.L_x_6322) ;  /* 0xffffff7c00b07947 */ /* 0x000fea000383ffff */
.L_x_6327:
[----:B--2---:R2:W3:Y:S02]  /*9490*/  SYNCS.PHASECHK.TRANS64.TRYWAIT P1, [R3+URZ+0x36410], R12 ;  /* 0x0364100c030075a7 */ /* 0x0044e4000802017f */
[----:B---3--:R-:W-:Y:S05]  /*94a0*/  @!P1 NANOSLEEP.SYNCS 0x989680 ;  /* 0x009896800000995d */ /* 0x008fea0003900000 */
[----:B------:R-:W3:Y:S02]  /*94b0*/  @!P1 SYNCS.PHASECHK.TRANS64 P1, [R3+URZ+0x36410], R12 ;  /* 0x0364100c030095a7 */ /* 0x000ee4000802007f */
[----:B---3--:R-:W-:Y:S05]  /*94c0*/  @!P1 BRA `(.L_x_6327) ;  /* 0xfffffffc00f09947 */ /* 0x008fea000383ffff */
[----:B------:R-:W-:Y:S05]  /*94d0*/  BRA `(.L_x_6326) ;  /* 0xffffff8400787947 */ /* 0x000fea000383ffff */
.L_x_6331:
[----:B------:R1:W1:Y:S02]  /*94e0*/  SYNCS.PHASECHK.TRANS64.TRYWAIT P1, [R19+URZ+0x36430], R14 ;  /* 0x0364300e130075a7 */ /* 0x000264000802017f */
[----:B-1----:R-:W-:Y:S05]  /*94f0*/  @!P1 NANOSLEEP.SYNCS 0x989680 ;  /* 0x009896800000995d */ /* 0x002fea0003900000 */
[----:B------:R-:W1:Y:S02]  /*9500*/  @!P1 SYNCS.PHASECHK.TRANS64 P1, [R19+URZ+0x36430], R14 ;  /* 0x0364300e130095a7 */ /* 0x000e64000802007f */
[----:B-1----:R-:W-:Y:S05]  /*9510*/  @!P1 BRA `(.L_x_6331) ;  /* 0xfffffffc00f09947 */ /* 0x002fea000383ffff */
[----:B------:R-:W-:Y:S05]  /*9520*/  BRA `(.L_x_6330) ;  /* 0xffffff8c001c7947 */ /* 0x000fea000383ffff */
.L_x_6408:
[----:B-1----:R1:W2:Y:S02]  /*9530*/  SYNCS.PHASECHK.TRANS64.TRYWAIT P1, [R12+URZ+0x36420], R13 ;  /* 0x0364200d0c0075a7 */ /* 0x0022a4000802017f */
[----:B--2---:R-:W-:Y:S05]  /*9540*/  @!P1 NANOSLEEP.SYNCS 0x989680 ;  /* 0x009896800000995d */ /* 0x004fea0003900000 */
[----:B------:R-:W2:Y:S02]  /*9550*/  @!P1 SYNCS.PHASECHK.TRANS64 P1, [R12+URZ+0x36420], R13 ;  /* 0x0364200d0c0095a7 */ /* 0x000ea4000802007f */
[----:B--2---:R-:W-:Y:S05]  /*9560*/  @!P1 BRA `(.L_x_6408) ;  /* 0xfffffffc00f09947 */ /* 0x004fea000383ffff */
[----:B------:R-:W-:Y:S05]  /*9570*/  BRA `(.L_x_6435) ;  /* 0xffffffdc00687947 */ /* 0x000fea000383ffff */
.L_x_6412:
[----:B-1----:R1:W3:Y:S02]  /*9580*/  SYNCS.PHASECHK.TRANS64.TRYWAIT P1, [R12+URZ+0x36438], R13 ;  /* 0x0364380d0c0075a7 */ /* 0x0022e4000802017f */
[----:B---3--:R-:W-:Y:S05]  /*9590*/  @!P1 NANOSLEEP.SYNCS 0x989680 ;  /* 0x009896800000995d */ /* 0x008fea0003900000 */
[----:B------:R-:W3:Y:S02]  /*95a0*/  @!P1 SYNCS.PHASECHK.TRANS64 P1, [R12+URZ+0x36438], R13 ;  /* 0x0364380d0c0095a7 */ /* 0x000ee4000802007f */
[----:B---3--:R-:W-:Y:S05]  /*95b0*/  @!P1 BRA `(.L_x_6412) ;  /* 0xfffffffc00f09947 */ /* 0x008fea000383ffff */
[----:B------:R-:W-:Y:S05]  /*95c0*/  BRA `(.L_x_6436) ;  /* 0xffffffe400387947 */ /* 0x000fea000383ffff */
.L_x_6414:
[----:B--2---:R2:W3:Y:S02]  /*95d0*/  SYNCS.PHASECHK.TRANS64.TRYWAIT P1, [R12+URZ+0x36428], R0 ;  /* 0x036428000c0075a7 */ /* 0x0044e4000802017f */
[----:B---3--:R-:W-:Y:S05]  /*95e0*/  @!P1 NANOSLEEP.SYNCS 0x989680 ;  /* 0x009896800000995d */ /* 0x008fea0003900000 */
[----:B------:R-:W3:Y:S02]  /*95f0*/  @!P1 SYNCS.PHASECHK.TRANS64 P1, [R12+URZ+0x36428], R0 ;  /* 0x036428000c0095a7 */ /* 0x000ee4000802007f */
[----:B---3--:R-:W-:Y:S05]  /*9600*/  @!P1 BRA `(.L_x_6414) ;  /* 0xfffffffc00f09947 */ /* 0x008fea000383ffff */
[----:B------:R-:W-:Y:S05]  /*9610*/  BRA `(.L_x_6437) ;  /* 0xffffffe800047947 */ /* 0x000fea000383ffff */
.L_x_6416:
        /* <DEDUP_REMOVED lines=8> */
.L_x_6418:
[----:B------:R-:W-:-:S07]  /*96a0*/  SHF.L.U32 R5, R16, 0x1f, RZ ;  /* 0x0000001f10057819 */ /* 0x000fce00000006ff */
.L_x_6439:
[----:B---3--:R3:W4:Y:S02]  /*96b0*/  SYNCS.PHASECHK.TRANS64.TRYWAIT P1, [R12+URZ+0x36420], R5 ;  /* 0x036420050c0075a7 */ /* 0x008724000802017f */
[----:B----4-:R-:W-:Y:S05]  /*96c0*/  @!P1 NANOSLEEP.SYNCS 0x989680 ;  /* 0x009896800000995d */ /* 0x010fea0003900000 */
[----:B------:R-:W4:Y:S02]  /*96d0*/  @!P1 SYNCS.PHASECHK.TRANS64 P1, [R12+URZ+0x36420], R5 ;  /* 0x036420050c0095a7 */ /* 0x000f24000802007f */
[----:B----4-:R-:W-:Y:S05]  /*96e0*/  @!P1 BRA `(.L_x_6439) ;  /* 0xfffffffc00f09947 */ /* 0x010fea000383ffff */
[----:B------:R-:W-:Y:S05]  /*96f0*/  BRA `(.L_x_6440) ;  /* 0xffffffec00687947 */ /* 0x000fea000383ffff */
.L_x_6421:
[----:B--2---:R2:W3:Y:S02]  /*9700*/  SYNCS.PHASECHK.TRANS64.TRYWAIT P1, [R12+URZ+0x36438], R13 ;  /* 0x0364380d0c0075a7 */ /* 0x0044e4000802017f */
[----:B---3--:R-:W-:Y:S05]  /*9710*/  @!P1 NANOSLEEP.SYNCS 0x989680 ;  /* 0x009896800000995d */ /* 0x008fea0003900000 */
[----:B------:R-:W3:Y:S02]  /*9720*/  @!P1 SYNCS.PHASECHK.TRANS64 P1, [R12+URZ+0x36438], R13 ;  /* 0x0364380d0c0095a7 */ /* 0x000ee4000802007f */
[----:B---3--:R-:W-:Y:S05]  /*9730*/  @!P1 BRA `(.L_x_6421) ;  /* 0xfffffffc00f09947 */ /* 0x008fea000383ffff */
[----:B------:R-:W-:Y:S05]  /*9740*/  BRA `(.L_x_6441) ;  /* 0xfffffff000347947 */ /* 0x000fea000383ffff */
.L_x_6423:
[----:B-1----:R1:W2:Y:S02]  /*9750*/  SYNCS.PHASECHK.TRANS64.TRYWAIT P1, [R12+URZ+0x36428], R5 ;  /* 0x036428050c0075a7 */ /* 0x0022a4000802017f */
[----:B--2---:R-:W-:Y:S05]  /*9760*/  @!P1 NANOSLEEP.SYNCS 0x989680 ;  /* 0x009896800000995d */ /* 0x004fea0003900000 */
[----:B------:R-:W2:Y:S02]  /*9770*/  @!P1 SYNCS.PHASECHK.TRANS64 P1, [R12+URZ+0x36428], R5 ;  /* 0x036428050c0095a7 */ /* 0x000ea4000802007f */
[----:B--2---:R-:W-:Y:S05]  /*9780*/  @!P1 BRA `(.L_x_6423) ;  /* 0xfffffffc00f09947 */ /* 0x004fea000383ffff */
[----:B------:R-:W-:Y:S05]  /*9790*/  BRA `(.L_x_6442) ;  /* 0xfffffff000e47947 */ /* 0x000fea000383ffff */
.L_x_6425:
[----:B--2---:R2:W3:Y:S02]  /*97a0*/  SYNCS.PHASECHK.TRANS64.TRYWAIT P1, [R12+URZ+0x36438], R3 ;  /* 0x036438030c0075a7 */ /* 0x0044e4000802017f */
[----:B---3--:R-:W-:Y:S05]  /*97b0*/  @!P1 NANOSLEEP.SYNCS 0x989680 ;  /* 0x009896800000995d */ /* 0x008fea0003900000 */
[----:B------:R-:W3:Y:S02]  /*97c0*/  @!P1 SYNCS.PHASECHK.TRANS64 P1, [R12+URZ+0x36438], R3 ;  /* 0x036438030c0095a7 */ /* 0x000ee4000802007f */
[----:B---3--:R-:W-:Y:S05]  /*97d0*/  @!P1 BRA `(.L_x_6425) ;  /* 0xfffffffc00f09947 */ /* 0x008fea000383ffff */
[----:B------:R-:W-:Y:S05]  /*97e0*/  BRA `(.L_x_6443) ;  /* 0xfffffff400987947 */ /* 0x000fea000383ffff */
.L_x_6427:
[----:B------:R-:W-:Y:S01]  /*97f0*/  BSSY B1, `(.L_x_6444) ;  /* 0x0000006000017945 */ /* 0x000fe20003800000 */
[----:B------:R-:W-:-:S07]  /*9800*/  IMAD.MOV.U32 R15, RZ, RZ, -0x1 ;  /* 0xffffffffff0f7424 */ /* 0x000fce00078e00ff */
[----:B-1----:R-:W-:Y:S05]  /*9810*/  WARPSYNC.COLLECTIVE R15, `(.L_x_6445) ;  /* 0x000000000f0c7348 */ /* 0x002fea0003c00000 */
[----:B------:R-:W-:Y:S02]  /*9820*/  ELECT P6, UR62, PT ;  /* 0x00000000003e782f */ /* 0x000fe400038c0000 */
[----:B------:R-:W-:Y:S01]  /*9830*/  MOV R14, UR62 ;  /* 0x0000003e000e7c02 */ /* 0x000fe20008000f00 */
[----:B-1----:R-:W-:Y:S10]  /*9840*/  ENDCOLLECTIVE ;  /* 0x000000000000791b */ /* 0x002ff40003800000 */
.L_x_6445:
[----:B------:R-:W-:Y:S05]  /*9850*/  BSYNC B1 ;  /* 0x0000000000017941 */ /* 0x000fea0003800000 */
.L_x_6444:
[----:B------:R-:W-:Y:S05]  /*9860*/  BRA `(.L_x_6446) ;  /* 0xfffffff800587947 */ /* 0x000fea000383ffff */
.L_x_6429:
[----:B--2---:R2:W3:Y:S02]  /*9870*/  SYNCS.PHASECHK.TRANS64.TRYWAIT P0, [R5+URZ], R2 ;  /* 0x00000002050075a7 */ /* 0x0044e4000800017f */
[----:B---3--:R-:W-:Y:S05]  /*9880*/  @!P0 NANOSLEEP.SYNCS 0x989680 ;  /* 0x009896800000895d */ /* 0x008fea0003900000 */
[----:B------:R-:W3:Y:S02]  /*9890*/  @!P0 SYNCS.PHASECHK.TRANS64 P0, [R5+URZ], R2 ;  /* 0x00000002050085a7 */ /* 0x000ee4000800007f */
[----:B---3--:R-:W-:Y:S05]  /*98a0*/  @!P0 BRA `(.L_x_6429) ;  /* 0xfffffffc00f08947 */ /* 0x008fea000383ffff */
[----:B------:R-:W-:Y:S05]  /*98b0*/  BRA `(.L_x_6447) ;  /* 0xfffffff800987947 */ /* 0x000fea000383ffff */
.L_x_6430:
[----:B---3--:R3:W4:Y:S02]  /*98c0*/  SYNCS.PHASECHK.TRANS64.TRYWAIT P0, [R23+URZ], R0 ;  /* 0x00000000170075a7 */ /* 0x008724000800017f */
[----:B----4-:R-:W-:Y:S05]  /*98d0*/  @!P0 NANOSLEEP.SYNCS 0x989680 ;  /* 0x009896800000895d */ /* 0x010fea0003900000 */
[----:B------:R-:W4:Y:S02]  /*98e0*/  @!P0 SYNCS.PHASECHK.TRANS64 P0, [R23+URZ], R0 ;  /* 0x00000000170085a7 */ /* 0x000f24000800007f */
[----:B----4-:R-:W-:Y:S05]  /*98f0*/  @!P0 BRA `(.L_x_6430) ;  /* 0xfffffffc00f08947 */ /* 0x010fea000383ffff */
[----:B------:R-:W-:Y:S05]  /*9900*/  BRA `(.L_x_6448) ;  /* 0xfffffff8008c7947 */ /* 0x000fea000383ffff */
.L_x_6449:
        /* <DEDUP_REMOVED lines=15> */
.L_x_7689:


//--------------------- .text._ZN7cutlass13device_kernelIN5flash11enable_sm90INS1_16FlashAttnBwdSm90INS1_25CollectiveMainloopBwdSm90ILi2ELi1ELi1EN4cute5tupleIJNS5_1CILi1EEES8_S8_EEENS6_IJNS7_ILi64EEENS7_ILi96EEENS7_ILi192EEEEEENS_10bfloat16_tEfNS_4arch4Sm90ELb1ELb0ELb0ELb0ELb1ELb0ELb1ELb0ELi3ELi1ELi1ELi1ELb0EEENS1_21CollectiveEpilogueBwdISD_SE_SG_Li384ELb0ELb1ELi3EEENS1_25SingleTileBwdLPTSchedulerILb0ELi96ELb1EEEEEEEEEvNT_6ParamsE --------------------------
	.section	.text._ZN7cutlass13device_kernelIN5flash11enable_sm90INS1_16FlashAttnBwdSm90INS1_25CollectiveMainloopBwdSm90ILi2ELi1ELi1EN4cute5tupleIJNS5_1CILi1EEES8_S8_EEENS6_IJNS7_ILi64EEENS7_ILi96EEENS7_ILi192EEEEEENS_10bfloat16_tEfNS_4arch4Sm90ELb1ELb0ELb0ELb0ELb1ELb0ELb1ELb0ELi3ELi1ELi1ELi1ELb0EEENS1_21CollectiveEpilogueBwdISD_SE_SG_Li384ELb0ELb1ELi3EEENS1_25SingleTileBwdLPTSchedulerILb0ELi96ELb1EEEEEEEEEvNT_6ParamsE,"ax",@progbits
	.align	128
.text._ZN7cutlass13device_kernelIN5flash11enable_sm90INS1_16FlashAttnBwdSm90INS1_25CollectiveMainloopBwdSm90ILi2ELi1ELi1EN4cute5tupleIJNS5_1CILi1EEES8_S8_EEENS6_IJNS7_ILi64EEENS7_ILi96EEENS7_ILi192EEEEEENS_10bfloat16_tEfNS_4arch4Sm90ELb1ELb0ELb0ELb0ELb1ELb0ELb1ELb0ELi3ELi1ELi1ELi1ELb0EEENS1_21CollectiveEpilogueBwdISD_SE_SG_Li384ELb0ELb1ELi3EEENS1_25SingleTileBwdLPTSchedulerILb0ELi96ELb1EEEEEEEEEvNT_6ParamsE:
        .type           _ZN7cutlass13device_kernelIN5flash11enable_sm90INS1_16FlashAttnBwdSm90INS1_25CollectiveMainloopBwdSm90ILi2ELi1ELi1EN4cute5tupleIJNS5_1CILi1EEES8_S8_EEENS6_IJNS7_ILi64EEENS7_ILi96EEENS7_ILi192EEEEEENS_10bfloat16_tEfNS_4arch4Sm90ELb1ELb0ELb0ELb0ELb1ELb0ELb1ELb0ELi3ELi1ELi1ELi1ELb0EEENS1_21CollectiveEpilogueBwdISD_SE_SG_Li384ELb0ELb1ELi3EEENS1_25SingleTileBwdLPTSchedulerILb0ELi96ELb1EEEEEEEEEvNT_6ParamsE,@function
        .size           _ZN7cutlass13device_kernelIN5flash11enable_sm90INS1_16FlashAttnBwdSm90INS1_25CollectiveMainloopBwdSm90ILi2ELi1ELi1EN4cute5tupleIJNS5_1CILi1EEES8_S8_EEENS6_IJNS7_ILi64EEENS7_ILi96EEENS7_ILi192EEEEEENS_10bfloat16_tEfNS_4arch4Sm90ELb1ELb0ELb0ELb0ELb1ELb0ELb1ELb0ELi3ELi1ELi1ELi1ELb0EEENS1_21CollectiveEpilogueBwdISD_SE_SG_Li384ELb0ELb1ELi3EEENS1_25SingleTileBwdLPTSchedulerILb0ELi96ELb1EEEEEEEEEvNT_6ParamsE,(.L_x_7690 - _ZN7cutlass13device_kernelIN5flash11enable_sm90INS1_16FlashAttnBwdSm90INS1_25CollectiveMainloopBwdSm90ILi2ELi1ELi1EN4cute5tupleIJNS5_1CILi1EEES8_S8_EEENS6_IJNS7_ILi64EEENS7_ILi96EEENS7_ILi192EEEEEENS_10bfloat16_tEfNS_4arch4Sm90ELb1ELb0ELb0ELb0ELb1ELb0ELb1ELb0ELi3ELi1ELi1ELi1ELb0EEENS1_21CollectiveEpilogueBwdISD_SE_SG_Li384ELb0ELb1ELi3EEENS1_25SingleTileBwdLPTSchedulerILb0ELi96ELb1EEEEEEEEEvNT_6ParamsE)
        .other          _ZN7cutlass13device_kernelIN5flash11enable_sm90INS1_16FlashAttnBwdSm90INS1_25CollectiveMainloopBwdSm90ILi2ELi1ELi1EN4cute5tupleIJNS5_1CILi1EEES8_S8_EEENS6_IJNS7_ILi64EEENS7_ILi96EEENS7_ILi192EEEEEENS_10bfloat16_tEfNS_4arch4Sm90ELb1ELb0ELb0ELb0ELb1ELb0ELb1ELb0ELi3ELi1ELi1ELi1ELb0EEENS1_21CollectiveEpilogueBwdISD_SE_SG_Li384ELb0ELb1ELi3EEENS1_25SingleTileBwdLPTSchedulerILb0ELi96ELb1EEEEEEEEEvNT_6ParamsE,@"STO_CUDA_ENTRY STV_DEFAULT"
_ZN7cutlass13device_kernelIN5flash11enable_sm90INS1_16FlashAttnBwdSm90INS1_25CollectiveMainloopBwdSm90ILi2ELi1ELi1EN4cute5tupleIJNS5_1CILi1EEES8_S8_EEENS6_IJNS7_ILi64EEENS7_ILi96EEENS7_ILi192EEEEEENS_10bfloat16_tEfNS_4arch4Sm90ELb1ELb0ELb0ELb0ELb1ELb0ELb1ELb0ELi3ELi1ELi1ELi1ELb0EEENS1_21CollectiveEpilogueBwdISD_SE_SG_Li384ELb0ELb1ELi3EEENS1_25SingleTileBwdLPTSchedulerILb0ELi96ELb1EEEEEEEEEvNT_6ParamsE:
        /* <DEDUP_REMOVED lines=29> */
.L_x_6451:
[----:B------:R-:W-:Y:S05]  /*01d0*/  BSYNC B0 ;  /* 0x0000000000007941 */ /* 0x000fea0003800000 */
.L_x_6450:
        /* <DEDUP_REMOVED lines=34> */
.L_x_6452:
        /* <DEDUP_REMOVED lines=20> */
.L_x_6453:
        /* <DEDUP_REMOVED lines=8> */
.L_x_6455:
        /* <DEDUP_REMOVED lines=32> */
.L_x_6456:
[----:B------:R-:W-:Y:S01]  /*07c0*/  ULDC UR7, c[0x0][0xb44] ;  /* 0x0002d10000077ab9 */ /* 0x000fe20000000800 */
[----:B------:R-:W-:Y:S01]  /*07d0*/  UMOV UR45, UR10 ;  /* 0x0000000a002d7c82 */ /* 0x000fe20008000000 */
[----:B------:R-:W-:-:S11]  /*07e0*/  UISETP.NE.AND UP0, UPT, UR7, 0x1, UPT ;  /* 0x000000010700788c */ /* 0x000fd6000bf05270 */
[----:B------:R-:W-:Y:S02]  /*07f0*/  @UP0 ULDC.64 UR8, c[0x0][0xb48] ;  /* 0x0002d20000080ab9 */ /* 0x000fe40000000a00 */
[----:B------:R-:W-:-:S04]  /*0800*/  UIMAD.WIDE.U32 UR4, UR10, UR8, URZ ;  /* 0x000000080a0472a5 */ /* 0x000fc8000f8e003f */
[----:B------:R-:W-:-:S04]  /*0810*/  @UP0 USHF.R.U32.HI UR45, URZ, UR9, UR5 ;  /* 0x000000093f2d0299 */ /* 0x000fc80008011605 */
[----:B------:R-:W-:-:S12]  /*0820*/  UIMAD UR4, UR45, UR7, URZ ;  /* 0x000000072d0472a4 */ /* 0x000fd8000f8e023f */
.L_x_6457:
        /* <DEDUP_REMOVED lines=105> */
.L_x_6460:
        /* <DEDUP_REMOVED lines=15> */
.L_x_6459:
        /* <DEDUP_REMOVED lines=20> */
.L_x_6462:
        /* <DEDUP_REMOVED lines=15> */
.L_x_6461:
        /* <DEDUP_REMOVED lines=8> */
.L_x_6594:
        /* <DEDUP_REMOVED lines=19> */
.L_x_6464:
        /* <DEDUP_REMOVED lines=107> */
.L_x_6476:
[----:B------:R-:W-:Y:S01]  /*1a40*/  ISETP.NE.AND P0, PT, R10, 0x3, PT ;  /* 0x000000030a00780c */ /* 0x000fe20003f05270 */
[----:B------:R-:W-:-:S12]  /*1a50*/  YIELD ;  /* 0x0000000000007946 */ /* 0x000fd80003800000 */
[----:B-1----:R-:W-:Y:S05]  /*1a60*/  @!P0 BRA `(.L_x_6466) ;  /* 0x0000000000048947 */ /* 0x002fea0003800000 */
[----:B------:R-:W-:Y:S01]  /*1a70*/  BPT.TRAP 0x1 ;  /* 0x000000040000795c */ /* 0x000fe20000300000 */
.L_x_6466:
[----:B------:R-:W-:Y:S02]  /*1a80*/  LEA R3, R2, UR40, 0x3 ;  /* 0x0000002802037c11 */ /* 0x000fe4000f8e18ff */
[----:B------:R-:W-:-:S04]  /*1a90*/  SHF.L.U32 R12, R7, 0x1f, RZ ;  /* 0x0000001f070c7819 */ /* 0x000fc800000006ff */
[----:B------:R1:W2:Y:S01]  /*1aa0*/  SYNCS.PHASECHK.TRANS64.TRYWAIT P1, [R3+URZ+0x36410], R12 ;  /* 0x0364100c030075a7 */ /* 0x0002a2000802017f */
[----:B------:R-:W-:Y:S05]  /*1ab0*/  @!P0 BRA `(.L_x_6467) ;  /* 0x0000000000048947 */ /* 0x000fea0003800000 */
[----:B------:R-:W-:Y:S01]  /*1ac0*/  BPT.TRAP 0x1 ;  /* 0x000000040000795c */ /* 0x000fe20000300000 */
.L_x_6467:
[----:B--2---:R-:W-:Y:S05]  /*1ad0*/  @P1 BRA `(.L_x_6468) ;  /* 0x0000000000081947 */ /* 0x004fea0003800000 */
[----:B------:R-:W2:Y:S02]  /*1ae0*/  SYNCS.PHASECHK.TRANS64.TRYWAIT P1, [R3+URZ+0x36410], R12 ;  /* 0x0364100c030075a7 */ /* 0x000ea4000802017f */
[----:B--2---:R-:W-:Y:S05]  /*1af0*/  @!P1 BRA `(.L_x_6469) ;  /* 0x0000008400009947 */ /* 0x004fea0003800000 */
.L_x_6468:
        /* <DEDUP_REMOVED lines=103> */
.L_x_6470:
[----:B------:R-:W-:-:S04]  /*2170*/  SHF.L.U32 R14, R5, 0x1f, RZ ;  /* 0x0000001f050e7819 */ /* 0x000fc800000006ff */
[----:B------:R4:W1:Y:S01]  /*2180*/  SYNCS.PHASECHK.TRANS64.TRYWAIT P1, [UR40+0x36430], R14 ;  /* 0x0364300eff0075a7 */ /* 0x0008620008020168 */
[----:B------:R-:W-:Y:S05]  /*2190*/  @!P0 BRA `(.L_x_6471) ;  /* 0x0000000000048947 */ /* 0x000fea0003800000 */
[----:B------:R-:W-:Y:S01]  /*21a0*/  BPT.TRAP 0x1 ;  /* 0x000000040000795c */ /* 0x000fe20000300000 */
.L_x_6471:
[----:B-1----:R-:W-:Y:S05]  /*21b0*/  @P1 BRA `(.L_x_6472) ;  /* 0x0000000000081947 */ /* 0x002fea0003800000 */
[----:B------:R-:W1:Y:S02]  /*21c0*/  SYNCS.PHASECHK.TRANS64.TRYWAIT P1, [UR40+0x36430], R14 ;  /* 0x0364300eff0075a7 */ /* 0x000e640008020168 */
[----:B-1----:R-:W-:Y:S05]  /*21d0*/  @!P1 BRA `(.L_x_6473) ;  /* 0x0000007c005c9947 */ /* 0x002fea0003800000 */
.L_x_6472:
        /* <DEDUP_REMOVED lines=39> */
[--C-:B------:R-:W-:Y:S01]  /*2450*/  FFMA.FTZ R136, R20, UR42, -R23.reuse ;  /* 0x0000002a14887c23 */ /* 0x100fe20008010817 */
[----:B------:R-:W-:Y:S01]  /*2460*/  FSEL R144, R144, -INF , P1 ;  /* 0xff80000090907808 */ /* 0x000fe20000800000 */
[----:B------:R-:W-:Y:S01]  /*2470*/  UMOV UR13, 0x80000020 ;  /* 0x80000020000d7882 */ /* 0x000fe20000000000 */
[----:B------:R-:W-:Y:S01]  /*2480*/  ISETP.GT.AND P1, PT, R22, 0x11, PT ;  /* 0x000000111600780c */ /* 0x000fe20003f24270 */
[----:B------:R-:W2:Y:S01]  /*2490*/  MUFU.EX2 R14, R14 ;  /* 0x0000000e000e7308 */ /* 0x000ea20000000800 */
[----:B------:R-:W-:Y:S01]  /*24a0*/  LEA R149, R6, UR40, 0x2 ;  /* 0x0000002806957c11 */ /* 0x000fe2000f8e10ff */
[----:B------:R-:W-:Y:S01]  /*24b0*/  FFMA.FTZ R20, R144, UR42, -R23 ;  /* 0x0000002a90147c23 */ /* 0x000fe20008010817 */
[----:B------:R-:W-:Y:S01]  /*24c0*/  FSEL R22, R145, -INF , P1 ;  /* 0xff80000091167808 */ /* 0x000fe20000800000 */
[----:B------:R-:W-:-:S04]  /*24d0*/  UMOV UR15, 0x40000040 ;  /* 0x40000040000f7882 */ /* 0x000fc80000000000 */
        /* <DEDUP_REMOVED lines=206> */
[----:B------:R-:W-:Y:S01]  /*31c0*/  HGMMA.64x96x16.F32.BF16 R72, gdesc[UR4].tnspA.tnspB, R72, gsb0 ;  /* 0x61600000044879f0 */ /* 0x000fe20008001848 */
[----:B------:R-:W-:Y:S01]  /*31d0*/  UIMAD UR5, UR9, 0x3000, UR40 ;  /* 0x00003000090578a4 */ /* 0x000fe2000f8e0228 */
[----:B------:R-:W-:Y:S02]  /*31e0*/  R2UR UR4, R18 ;  /* 0x00000000120472ca */ /* 0x000fe400000e0000 */
[----:B------:R-:W-:Y:S01]  /*31f0*/  UMOV UR9, 0x40000040 ;  /* 0x4000004000097882 */ /* 0x000fe20000000000 */
[----:B------:R-:W-:-:S04]  /*3200*/  USHF.R.U32.HI UR5, URZ, 0x4, UR5 ;  /* 0x000000043f057899 */ /* 0x000fc80008011605 */
[----:B------:R-:W-:-:S06]  /*3210*/  ULOP3.LUT UR14, UR5, 0x3fff, URZ, 0xc0, !UPT ;  /* 0x00003fff050e7892 */ /* 0x000fcc000f8ec03f */
[----:B------:R-:W-:-:S04]  /*3220*/  USHF.R.U32.HI UR4, URZ, 0x4, UR4 ;  /* 0x000000043f047899 */ /* 0x000fc80008011604 */
[----:B------:R-:W-:-:S04]  /*3230*/  ULOP3.LUT UR4, UR4, 0x3fff, URZ, 0xc0, !UPT ;  /* 0x00003fff04047892 */ /* 0x000fc8000f8ec03f */
        /* <DEDUP_REMOVED lines=52> */
.L_x_6474:
[----:B------:R-:W-:Y:S01]  /*3580*/  LEA R12, R4, UR40, 0xd ;  /* 0x00000028040c7c11 */ /* 0x000fe2000f8e68ff */
[----:B------:R-:W-:Y:S01]  /*3590*/  UIADD3 UR5, UR40, 0x36438, URZ ;  /* 0x0003643828057890 */ /* 0x000fe2000fffe03f */
[----:B------:R-:W1:Y:S01]  /*35a0*/  S2R R14, SR_TID.X ;  /* 0x00000000000e7919 */ /* 0x000e620000002100 */
[----:B------:R-:W-:Y:S02]  /*35b0*/  ULOP3.LUT UR9, UR4, 0x1000000, URZ, 0xfc, !UPT ;  /* 0x0100000004097892 */ /* 0x000fe4000f8efc3f */
[----:B------:R-:W-:Y:S01]  /*35c0*/  VIADD R12, R12, 0x1e000 ;  /* 0x0001e0000c0c7836 */ /* 0x000fe20000000000 */
[----:B------:R-:W-:Y:S01]  /*35d0*/  UPRMT UR5, URZ, 0x654, UR5 ;  /* 0x000006543f057896 */ /* 0x000fe20008000005 */
[----:B------:R-:W-:-:S03]  /*35e0*/  UMOV UR7, 0x80000020 ;  /* 0x8000002000077882 */ /* 0x000fc60000000000 */
[----:B------:R-:W-:Y:S01]  /*35f0*/  SHF.R.U32.HI R12, RZ, 0x4, R12 ;  /* 0x00000004ff0c7819 */ /* 0x000fe2000001160c */
[----:B------:R-:W-:-:S03]  /*3600*/  UMOV UR6, UR9 ;  /* 0x0000000900067c82 */ /* 0x000fc60008000000 */
[----:B------:R-:W-:Y:S01]  /*3610*/  LOP3.LUT R13, R12, 0x3fff, RZ, 0xc0, !PT ;  /* 0x00003fff0c0d7812 */ /* 0x000fe200078ec0ff */
[----:B------:R-:W-:Y:S01]  /*3620*/  SYNCS.ARRIVE.TRANS64.RED.A1T0 RZ, [UR5], RZ ;  /* 0x000000ffffff79a7 */ /* 0x000fe20008100405 */
[----:B------:R-:W-:Y:S01]  /*3630*/  WARPGROUP.ARRIVE ;  /* 0x00000000000079c5 */ /* 0x000fe20000000000 */
[----:B------:R-:W-:Y:S02]  /*3640*/  UMOV UR5, 0x40000040 ;  /* 0x4000004000057882 */ /* 0x000fe40000000000 */
        /* <DEDUP_REMOVED lines=47> */
.L_x_6475:
        /* <DEDUP_REMOVED lines=62> */
.L_x_6458:
        /* <DEDUP_REMOVED lines=23> */
.L_x_6478:
        /* <DEDUP_REMOVED lines=20> */
.L_x_6479:
        /* <DEDUP_REMOVED lines=18> */
.L_x_6480:
        /* <DEDUP_REMOVED lines=18> */
.L_x_6481:
        /* <DEDUP_REMOVED lines=137> */
.L_x_6483:
[----:B------:R-:W-:Y:S05]  /*4aa0*/  BSYNC B0 ;  /* 0x0000000000007941 */ /* 0x000fea0003800000 */
.L_x_6482:
[----:B------:R-:W-:-:S04]  /*4ab0*/  DEPBAR.LE SB0, 0x0 ;  /* 0x000080000000791a */ /* 0x000fc80000000000 */
[----:B------:R-:W-:Y:S05]  /*4ac0*/  EXIT ;  /* 0x000000000000794d */ /* 0x000fea0003800000 */
.L_x_6477:
        /* <DEDUP_REMOVED lines=52> */
.L_x_6485:
[----:B------:R-:W-:Y:S05]  /*4e10*/  BSYNC B0 ;  /* 0x0000000000007941 */ /* 0x000fea0003800000 */
.L_x_6484:
        /* <DEDUP_REMOVED lines=16> */
.L_x_6487:
[----:B------:R-:W-:Y:S05]  /*4f20*/  BSYNC B0 ;  /* 0x0000000000007941 */ /* 0x000fea0003800000 */
.L_x_6486:
        /* <DEDUP_REMOVED lines=16> */
.L_x_6489:
[----:B------:R-:W-:Y:S05]  /*5030*/  BSYNC B0 ;  /* 0x0000000000007941 */ /* 0x000fea0003800000 */
.L_x_6488:
        /* <DEDUP_REMOVED lines=17> */
.L_x_6491:
[----:B------:R-:W-:Y:S05]  /*5150*/  BSYNC B0 ;  /* 0x0000000000007941 */ /* 0x000fea0003800000 */
.L_x_6490:
        /* <DEDUP_REMOVED lines=17> */
.L_x_6493:
[----:B------:R-:W-:Y:S05]  /*5270*/  BSYNC B0 ;  /* 0x0000000000007941 */ /* 0x000fea0003800000 */
.L_x_6492:
        /* <DEDUP_REMOVED lines=29> */
.L_x_6495:
[----:B------:R-:W-:Y:S05]  /*5450*/  BSYNC B0 ;  /* 0x0000000000007941 */ /* 0x000fea0003800000 */
.L_x_6494:
        /* <DEDUP_REMOVED lines=13> */
.L_x_6497:
[----:B------:R-:W-:Y:S05]  /*5530*/  BSYNC B0 ;  /* 0x0000000000007941 */ /* 0x000fea0003800000 */
.L_x_6496:
        /* <DEDUP_REMOVED lines=15> */
.L_x_6499:
[----:B------:R-:W-:Y:S05]  /*5630*/  BSYNC B0 ;  /* 0x0000000000007941 */ /* 0x000fea0003800000 */
.L_x_6498:
        /* <DEDUP_REMOVED lines=15> */
.L_x_6501:
[----:B------:R-:W-:Y:S05]  /*5730*/  BSYNC B0 ;  /* 0x0000000000007941 */ /* 0x000fea0003800000 */
.L_x_6500:
        /* <DEDUP_REMOVED lines=15> */
.L_x_6503:
[----:B------:R-:W-:Y:S05]  /*5830*/  BSYNC B0 ;  /* 0x0000000000007941 */ /* 0x000fea0003800000 */
.L_x_6502:
        /* <DEDUP_REMOVED lines=15> */
.L_x_6505:
[----:B------:R-:W-:Y:S05]  /*5930*/  BSYNC B0 ;  /* 0x0000000000007941 */ /* 0x000fea0003800000 */
.L_x_6504:
        /* <DEDUP_REMOVED lines=15> */
.L_x_6507:
[----:B------:R-:W-:Y:S05]  /*5a30*/  BSYNC B0 ;  /* 0x0000000000007941 */ /* 0x000fea0003800000 */
.L_x_6506:
[----:B------:R-:W-:Y:S05]  /*5a40*/  EXIT ;  /* 0x000000000000794d */ /* 0x000fea0003800000 */
.L_x_6454:
        /* <DEDUP_REMOVED lines=30> */
.L_x_6511:
[----:B------:R-:W-:Y:S01]  /*5c30*/  ULDC UR9, c[0x0][0xb44] ;  /* 0x0002d10000097ab9 */ /* 0x000fe20000000800 */
[----:B------:R-:W-:Y:S01]  /*5c40*/  UMOV UR7, UR8 ;  /* 0x0000000800077c82 */ /* 0x000fe20008000000 */
[----:B------:R-:W-:-:S11]  /*5c50*/  UISETP.NE.AND UP0, UPT, UR9, 0x1, UPT ;  /* 0x000000010900788c */ /* 0x000fd6000bf05270 */
[----:B------:R-:W-:Y:S02]  /*5c60*/  @UP0 ULDC.64 UR10, c[0x0][0xb48] ;  /* 0x0002d200000a0ab9 */ /* 0x000fe40000000a00 */
[----:B------:R-:W-:-:S04]  /*5c70*/  UIMAD.WIDE.U32 UR4, UR8, UR10, URZ ;  /* 0x0000000a080472a5 */ /* 0x000fc8000f8e003f */
[----:B------:R-:W-:-:S04]  /*5c80*/  @UP0 USHF.R.U32.HI UR7, URZ, UR11, UR5 ;  /* 0x0000000b3f070299 */ /* 0x000fc80008011605 */
[----:B------:R-:W-:-:S12]  /*5c90*/  UIMAD UR4, UR7, UR9, URZ ;  /* 0x00000009070472a4 */ /* 0x000fd8000f8e023f */
.L_x_6512:
        /* <DEDUP_REMOVED lines=85> */
.L_x_6516:
[----:B------:R-:W2:Y:S04]  /*61f0*/  LDG.E.STRONG.GPU R4, desc[UR38][R2.64] ;  /* 0x0000002602047981 */ /* 0x000ea8000c1ef900 */
[----:B--2---:R-:W-:Y:S01]  /*6200*/  CCTL.IVALL ;  /* 0x00000000ff00798f */ /* 0x004fe20002000000 */
[----:B------:R-:W-:Y:S05]  /*6210*/  YIELD ;  /* 0x0000000000007946 */ /* 0x000fea0003800000 */
[----:B------:R-:W-:-:S13]  /*6220*/  ISETP.NE.AND P1, PT, R4, R5, PT ;  /* 0x000000050400720c */ /* 0x000fda0003f25270 */
[----:B------:R-:W-:Y:S05]  /*6230*/  @P1 BRA `(.L_x_6516) ;  /* 0xfffffffc00ec1947 */ /* 0x000fea000383ffff */
.L_x_6515:
[----:B------:R-:W-:Y:S05]  /*6240*/  BSYNC B1 ;  /* 0x0000000000017941 */ /* 0x000fea0003800000 */
.L_x_6514:
[----:B------:R-:W-:-:S03]  /*6250*/  UMOV UR4, 0xffffffff ;  /* 0xffffffff00047882 */ /* 0x000fc60000000000 */
[----:B------:R-:W-:Y:S05]  /*6260*/  BRA.DIV UR4, `(.L_x_6517) ;  /* 0x0000003e044c7947 */ /* 0x000fea000b800000 */
[----:B------:R-:W-:Y:S01]  /*6270*/  NOP ;  /* 0x0000000000007918 */ /* 0x000fe20000000000 */
.L_x_6597:
        /* <DEDUP_REMOVED lines=22> */
.L_x_6519:
[----:B------:R-:W-:Y:S05]  /*63e0*/  BSYNC B1 ;  /* 0x0000000000017941 */ /* 0x000fea0003800000 */
.L_x_6518:
        /* <DEDUP_REMOVED lines=19> */
.L_x_6521:
[----:B------:R-:W-:Y:S05]  /*6520*/  BSYNC B1 ;  /* 0x0000000000017941 */ /* 0x000fea0003800000 */
.L_x_6520:
        /* <DEDUP_REMOVED lines=20> */
.L_x_6523:
[----:B------:R-:W-:Y:S05]  /*6670*/  BSYNC B1 ;  /* 0x0000000000017941 */ /* 0x000fea0003800000 */
.L_x_6522:
[----:B------:R-:W-:Y:S06]  /*6680*/  BAR.ARV 0xa, 0xa0 ;  /* 0x0282800000007b1d */ /* 0x000fec0000002000 */
[----:B------:R-:W-:Y:S04]  /*6690*/  BSSY B1, `(.L_x_6524) ;  /* 0x0000003000017945 */ /* 0x000fe80003800000 */
[----:B------:R-:W-:Y:S05]  /*66a0*/  @!P0 BRA `(.L_x_6525) ;  /* 0x0000000000048947 */ /* 0x000fea0003800000 */
[----:B------:R-:W-:-:S04]  /*66b0*/  DEPBAR.LE SB0, 0x1 ;  /* 0x000080400000791a */ /* 0x000fc80000000000 */
.L_x_6525:
[----:B------:R-:W-:Y:S05]  /*66c0*/  BSYNC B1 ;  /* 0x0000000000017941 */ /* 0x000fea0003800000 */
.L_x_6524:
[----:B------:R-:W-:Y:S06]  /*66d0*/  BAR.ARV 0xb, 0xa0 ;  /* 0x02c2800000007b1d */ /* 0x000fec0000002000 */
[----:B------:R-:W-:Y:S04]  /*66e0*/  BSSY B1, `(.L_x_6526) ;  /* 0x0000003000017945 */ /* 0x000fe80003800000 */
[----:B------:R-:W-:Y:S05]  /*66f0*/  @!P0 BRA `(.L_x_6527) ;  /* 0x0000000000048947 */ /* 0x000fea0003800000 */
[----:B------:R-:W-:-:S04]  /*6700*/  DEPBAR.LE SB0, 0x0 ;  /* 0x000080000000791a */ /* 0x000fc80000000000 */
.L_x_6527:
[----:B------:R-:W-:Y:S05]  /*6710*/  BSYNC B1 ;  /* 0x0000000000017941 */ /* 0x000fea0003800000 */
.L_x_6526:
        /* <DEDUP_REMOVED lines=19> */
.L_x_6529:
[----:B------:R-:W-:Y:S05]  /*6850*/  BSYNC B1 ;  /* 0x0000000000017941 */ /* 0x000fea0003800000 */
.L_x_6528:
[----:B------:R-:W-:Y:S01]  /*6860*/  UIADD3 UR17, UR8, 0x1, URZ ;  /* 0x0000000108117890 */ /* 0x000fe2000fffe03f */
[----:B------:R-:W-:Y:S11]  /*6870*/  BRA `(.L_x_6530) ;  /* 0x0000000000047947 */ /* 0x000ff60003800000 */
.L_x_6513:
[----:B------:R-:W-:-:S05]  /*6880*/  UMOV UR17, UR8 ;  /* 0x0000000800117c82 */ /* 0x000fca0008000000 */
.L_x_6530:
        /* <DEDUP_REMOVED lines=12> */
.L_x_6563:
        /* <DEDUP_REMOVED lines=18> */
.L_x_6533:
[----:B------:R-:W2:Y:S04]  /*6a70*/  LDG.E.STRONG.GPU R4, desc[UR38][R2.64] ;  /* 0x0000002602047981 */ /* 0x000ea8000c1ef900 */
[----:B--2---:R-:W-:Y:S01]  /*6a80*/  CCTL.IVALL ;  /* 0x00000000ff00798f */ /* 0x004fe20002000000 */
[----:B------:R-:W-:Y:S05]  /*6a90*/  YIELD ;  /* 0x0000000000007946 */ /* 0x000fea0003800000 */
[----:B------:R-:W-:-:S13]  /*6aa0*/  ISETP.NE.AND P1, PT, R4, R5, PT ;  /* 0x000000050400720c */ /* 0x000fda0003f25270 */
[----:B------:R-:W-:Y:S05]  /*6ab0*/  @P1 BRA `(.L_x_6533) ;  /* 0xfffffffc00ec1947 */ /* 0x000fea000383ffff */
.L_x_6532:
[----:B------:R-:W-:Y:S05]  /*6ac0*/  BSYNC B1 ;  /* 0x0000000000017941 */ /* 0x000fea0003800000 */
.L_x_6531:
[----:B------:R-:W-:-:S03]  /*6ad0*/  UMOV UR18, 0xffffffff ;  /* 0xffffffff00127882 */ /* 0x000fc60000000000 */
[----:B------:R-:W-:Y:S05]  /*6ae0*/  BRA.DIV UR18, `(.L_x_6534) ;  /* 0x0000003612487947 */ /* 0x000fea000b800000 */
[----:B------:R-:W-:Y:S01]  /*6af0*/  NOP ;  /* 0x0000000000007918 */ /* 0x000fe20000000000 */
.L_x_6600:
        /* <DEDUP_REMOVED lines=19> */
.L_x_6536:
[----:B------:R-:W-:Y:S05]  /*6c30*/  BSYNC B1 ;  /* 0x0000000000017941 */ /* 0x000fea0003800000 */
.L_x_6535:
        /* <DEDUP_REMOVED lines=14> */
.L_x_6538:
[----:B------:R-:W-:Y:S05]  /*6d20*/  BSYNC B1 ;  /* 0x0000000000017941 */ /* 0x000fea0003800000 */
.L_x_6537:
        /* <DEDUP_REMOVED lines=15> */
.L_x_6540:
[----:B------:R-:W-:Y:S05]  /*6e20*/  BSYNC B1 ;  /* 0x0000000000017941 */ /* 0x000fea0003800000 */
.L_x_6539:
[----:B------:R-:W-:Y:S06]  /*6e30*/  BAR.ARV 0xa, 0xa0 ;  /* 0x0282800000007b1d */ /* 0x000fec0000002000 */
[----:B------:R-:W-:Y:S04]  /*6e40*/  BSSY B1, `(.L_x_6541) ;  /* 0x0000003000017945 */ /* 0x000fe80003800000 */
[----:B------:R-:W-:Y:S05]  /*6e50*/  @!P0 BRA `(.L_x_6542) ;  /* 0x0000000000048947 */ /* 0x000fea0003800000 */
[----:B------:R-:W-:-:S04]  /*6e60*/  DEPBAR.LE SB0, 0x1 ;  /* 0x000080400000791a */ /* 0x000fc80000000000 */
.L_x_6542:
[----:B------:R-:W-:Y:S05]  /*6e70*/  BSYNC B1 ;  /* 0x0000000000017941 */ /* 0x000fea0003800000 */
.L_x_6541:
[----:B------:R-:W-:Y:S06]  /*6e80*/  BAR.ARV 0xb, 0xa0 ;  /* 0x02c2800000007b1d */ /* 0x000fec0000002000 */
[----:B------:R-:W-:Y:S04]  /*6e90*/  BSSY B1, `(.L_x_6543) ;  /* 0x0000003000017945 */ /* 0x000fe80003800000 */
[----:B------:R-:W-:Y:S05]  /*6ea0*/  @!P0 BRA `(.L_x_6544) ;  /* 0x0000000000048947 */ /* 0x000fea0003800000 */
[----:B------:R-:W-:-:S04]  /*6eb0*/  DEPBAR.LE SB0, 0x0 ;  /* 0x000080000000791a */ /* 0x000fc80000000000 */
.L_x_6544:
[----:B------:R-:W-:Y:S05]  /*6ec0*/  BSYNC B1 ;  /* 0x0000000000017941 */ /* 0x000fea0003800000 */
.L_x_6543:
        /* <DEDUP_REMOVED lines=19> */
.L_x_6546:
[----:B------:R-:W-:Y:S05]  /*7000*/  BSYNC B1 ;  /* 0x0000000000017941 */ /* 0x000fea0003800000 */
.L_x_6545:
        /* <DEDUP_REMOVED lines=16> */
.L_x_6549:
[----:B------:R-:W2:Y:S04]  /*7110*/  LDG.E.STRONG.GPU R4, desc[UR38][R2.64] ;  /* 0x0000002602047981 */ /* 0x000ea8000c1ef900 */
[----:B--2---:R-:W-:Y:S01]  /*7120*/  CCTL.IVALL ;  /* 0x00000000ff00798f */ /* 0x004fe20002000000 */
[----:B------:R-:W-:Y:S05]  /*7130*/  YIELD ;  /* 0x0000000000007946 */ /* 0x000fea0003800000 */
[----:B------:R-:W-:-:S13]  /*7140*/  ISETP.NE.AND P1, PT, R4, R5, PT ;  /* 0x000000050400720c */ /* 0x000fda0003f25270 */
[----:B------:R-:W-:Y:S05]  /*7150*/  @P1 BRA `(.L_x_6549) ;  /* 0xfffffffc00ec1947 */ /* 0x000fea000383ffff */
.L_x_6548:
[----:B------:R-:W-:Y:S05]  /*7160*/  BSYNC B1 ;  /* 0x0000000000017941 */ /* 0x000fea0003800000 */
.L_x_6547:
[----:B------:R-:W-:-:S03]  /*7170*/  UMOV UR14, 0xffffffff ;  /* 0xffffffff000e7882 */ /* 0x000fc60000000000 */
[----:B------:R-:W-:Y:S05]  /*7180*/  BRA.DIV UR14, `(.L_x_6550) ;  /* 0x0000002e0ebc7947 */ /* 0x000fea000b800000 */
[----:B------:R-:W-:Y:S01]  /*7190*/  NOP ;  /* 0x0000000000007918 */ /* 0x000fe20000000000 */
.L_x_6603:
        /* <DEDUP_REMOVED lines=15> */
.L_x_6552:
[----:B------:R-:W-:Y:S05]  /*7290*/  BSYNC B1 ;  /* 0x0000000000017941 */ /* 0x000fea0003800000 */
.L_x_6551:
        /* <DEDUP_REMOVED lines=14> */
.L_x_6554:
[----:B------:R-:W-:Y:S05]  /*7380*/  BSYNC B1 ;  /* 0x0000000000017941 */ /* 0x000fea0003800000 */
.L_x_6553:
        /* <DEDUP_REMOVED lines=15> */
.L_x_6556:
[----:B------:R-:W-:Y:S05]  /*7480*/  BSYNC B1 ;  /* 0x0000000000017941 */ /* 0x000fea0003800000 */
.L_x_6555:
[----:B------:R-:W-:Y:S06]  /*7490*/  BAR.ARV 0xa, 0xa0 ;  /* 0x0282800000007b1d */ /* 0x000fec0000002000 */
[----:B------:R-:W-:Y:S04]  /*74a0*/  BSSY B1, `(.L_x_6557) ;  /* 0x0000003000017945 */ /* 0x000fe80003800000 */
[----:B------:R-:W-:Y:S05]  /*74b0*/  @!P0 BRA `(.L_x_6558) ;  /* 0x0000000000048947 */ /* 0x000fea0003800000 */
[----:B------:R-:W-:-:S04]  /*74c0*/  DEPBAR.LE SB0, 0x1 ;  /* 0x000080400000791a */ /* 0x000fc80000000000 */
.L_x_6558:
[----:B------:R-:W-:Y:S05]  /*74d0*/  BSYNC B1 ;  /* 0x0000000000017941 */ /* 0x000fea0003800000 */
.L_x_6557:
[----:B------:R-:W-:Y:S06]  /*74e0*/  BAR.ARV 0xb, 0xa0 ;  /* 0x02c2800000007b1d */ /* 0x000fec0000002000 */
[----:B------:R-:W-:Y:S04]  /*74f0*/  BSSY B1, `(.L_x_6559) ;  /* 0x0000003000017945 */ /* 0x000fe80003800000 */
[----:B------:R-:W-:Y:S05]  /*7500*/  @!P0 BRA `(.L_x_6560) ;  /* 0x0000000000048947 */ /* 0x000fea0003800000 */
[----:B------:R-:W-:-:S04]  /*7510*/  DEPBAR.LE SB0, 0x0 ;  /* 0x000080000000791a */ /* 0x000fc80000000000 */
.L_x_6560:
[----:B------:R-:W-:Y:S05]  /*7520*/  BSYNC B1 ;  /* 0x0000000000017941 */ /* 0x000fea0003800000 */
.L_x_6559:
        /* <DEDUP_REMOVED lines=19> */
.L_x_6562:
[----:B------:R-:W-:Y:S05]  /*7660*/  BSYNC B1 ;  /* 0x0000000000017941 */ /* 0x000fea0003800000 */
.L_x_6561:
[----:B------:R-:W-:Y:S02]  /*7670*/  UIADD3 UR17, UR17, 0x2, URZ ;  /* 0x0000000211117890 */ /* 0x000fe4000fffe03f */
[----:B------:R-:W-:Y:S02]  /*7680*/  UIADD3 UR4, UR4, 0x6000, URZ ;  /* 0x0000600004047890 */ /* 0x000fe4000fffe03f */
[----:B------:R-:W-:-:S06]  /*7690*/  UISETP.GE.AND UP0, UPT, UR17, UR5, UPT ;  /* 0x000000051100728c */ /* 0x000fcc000bf06270 */
[----:B------:R-:W-:-:S13]  /*76a0*/  PLOP3.LUT P1, PT, PT, PT, UP0, 0x80, 0x0 ;  /* 0x000000000000781c */ /* 0x000fda0003f2f008 */
[----:B------:R-:W-:Y:S05]  /*76b0*/  @!P1 BRA `(.L_x_6563) ;  /* 0xfffffff000a49947 */ /* 0x000fea000383ffff */
[----:B------:R-:W-:Y:S05]  /*76c0*/  BRA `(.L_x_6510) ;  /* 0x0000002400d47947 */ /* 0x000fea0003800000 */
.L_x_6509:
        /* <DEDUP_REMOVED lines=21> */
.L_x_6564:
[----:B------:R-:W-:Y:S01]  /*7820*/  ULDC UR9, c[0x0][0xb44] ;  /* 0x0002d10000097ab9 */ /* 0x000fe20000000800 */
[----:B------:R-:W-:Y:S01]  /*7830*/  UMOV UR7, UR8 ;  /* 0x0000000800077c82 */ /* 0x000fe20008000000 */
[----:B------:R-:W-:-:S11]  /*7840*/  UISETP.NE.AND UP0, UPT, UR9, 0x1, UPT ;  /* 0x000000010900788c */ /* 0x000fd6000bf05270 */
[----:B------:R-:W-:Y:S02]  /*7850*/  @UP0 ULDC.64 UR10, c[0x0][0xb48] ;  /* 0x0002d200000a0ab9 */ /* 0x000fe40000000a00 */
[----:B------:R-:W-:-:S04]  /*7860*/  UIMAD.WIDE.U32 UR4, UR8, UR10, URZ ;  /* 0x0000000a080472a5 */ /* 0x000fc8000f8e003f */
[----:B------:R-:W-:-:S04]  /*7870*/  @UP0 USHF.R.U32.HI UR7, URZ, UR11, UR5 ;  /* 0x0000000b3f070299 */ /* 0x000fc80008011605 */
[----:B------:R-:W-:-:S12]  /*7880*/  UIMAD UR4, UR7, UR9, URZ ;  /* 0x00000009070472a4 */ /* 0x000fd8000f8e023f */
.L_x_6565:
        /* <DEDUP_REMOVED lines=80> */
.L_x_6604:
        /* <DEDUP_REMOVED lines=9> */
.L_x_6569:
        /* <DEDUP_REMOVED lines=108> */
.L_x_6580:
[----:B-1----:R-:W-:-:S05]  /*84e0*/  IMAD.MOV.U32 R13, RZ, RZ, 0x1 ;  /* 0x00000001ff0d7424 */ /* 0x002fca00078e00ff */
[----:B------:R-:W-:-:S04]  /*84f0*/  SHF.L.U32 R13, R13, 0x1f, RZ ;  /* 0x0000001f0d0d7819 */ /* 0x000fc800000006ff */
[----:B------:R-:W1:Y:S02]  /*8500*/  SYNCS.PHASECHK.TRANS64.TRYWAIT P1, [R12+URZ+0x36438], R13 ;  /* 0x0364380d0c0075a7 */ /* 0x000e64000802017f */
[----:B-1----:R-:W-:Y:S05]  /*8510*/  @!P1 BRA `(.L_x_6572) ;  /* 0x0000001c00089947 */ /* 0x002fea0003800000 */
.L_x_6605:
        /* <DEDUP_REMOVED lines=8> */
.L_x_6573:
        /* <DEDUP_REMOVED lines=48> */
.L_x_6606:
        /* <DEDUP_REMOVED lines=8> */
.L_x_6575:
        /* <DEDUP_REMOVED lines=46> */
.L_x_6607:
        /* <DEDUP_REMOVED lines=12> */
.L_x_6577:
        /* <DEDUP_REMOVED lines=37> */
.L_x_6609:
        /* <DEDUP_REMOVED lines=8> */
.L_x_6579:
        /* <DEDUP_REMOVED lines=41> */
.L_x_6571:
[----:B--2---:R-:W2:Y:S01]  /*9220*/  LDL.LU R4, [R1] ;  /* 0x0000000001047983 */ /* 0x004ea20000300800 */
[----:B------:R-:W-:-:S03]  /*9230*/  IMAD.MOV.U32 R10, RZ, RZ, 0x1 ;  /* 0x00000001ff0a7424 */ /* 0x000fc600078e00ff */
[----:B------:R3:W5:Y:S01]  /*9240*/  LDL R5, [R1+0x4] ;  /* 0x0000040001057983 */ /* 0x0007620000100800 */
[----:B--2---:R-:W-:-:S13]  /*9250*/  ISETP.NE.AND P1, PT, R4, RZ, PT ;  /* 0x000000ff0400720c */ /* 0x004fda0003f25270 */
[----:B---3--:R-:W-:Y:S05]  /*9260*/  @!P1 BRA `(.L_x_6570) ;  /* 0x0000000400889947 */ /* 0x008fea0003800000 */
[----:B------:R-:W2:Y:S02]  /*9270*/  SYNCS.PHASECHK.TRANS64.TRYWAIT P1, [R12+URZ+0x36438], R13 ;  /* 0x0364380d0c0075a7 */ /* 0x000ea4000802017f */
[----:B--2---:R-:W-:Y:S05]  /*9280*/  @!P1 BRA `(.L_x_6581) ;  /* 0x00000010000c9947 */ /* 0x004fea0003800000 */
.L_x_6610:
        /* <DEDUP_REMOVED lines=8> */
.L_x_6582:
        /* <DEDUP_REMOVED lines=41> */
.L_x_6611:
        /* <DEDUP_REMOVED lines=9> */
.L_x_6584:
        /* <DEDUP_REMOVED lines=38> */
.L_x_6570:
[----:B------:R-:W-:-:S04]  /*9890*/  SHF.L.U32 R3, R10, 0x1f, RZ ;  /* 0x0000001f0a037819 */ /* 0x000fc800000006ff */
[----:B------:R-:W2:Y:S02]  /*98a0*/  SYNCS.PHASECHK.TRANS64.TRYWAIT P1, [R12+URZ+0x36438], R3 ;  /* 0x036438030c0075a7 */ /* 0x000ea4000802017f */
[----:B--2---:R-:W-:Y:S05]  /*98b0*/  @!P1 BRA `(.L_x_6585) ;  /* 0x0000000800a89947 */ /* 0x004fea0003800000 */
.L_x_6612:
[----:B------:R-:W-:Y:S05]  /*98c0*/  @P0 BRA `(.L_x_6586) ;  /* 0x0000000000180947 */ /* 0x000fea0003800000 */
[----:B------:R-:W3:Y:S01]  /*98d0*/  S2R R0, SR_TID.X ;  /* 0x0000000000007919 */ /* 0x000ee20000002100 */
[----:B--2---:R-:W-:-:S04]  /*98e0*/  IMAD.MOV.U32 R3, RZ, RZ, 0x6100 ;  /* 0x00006100ff037424 */ /* 0x004fc800078e00ff */
[----:B------:R4:W-:Y:S01]  /*98f0*/  SYNCS.ARRIVE.TRANS64 RZ, [R12+URZ+0x36430], R3 ;  /* 0x036430030cff79a7 */ /* 0x0009e2000800003f */
[----:B---3--:R-:W-:-:S13]  /*9900*/  LOP3.LUT P0, RZ, R0, 0x1f, RZ, 0xc0, !PT ;  /* 0x0000001f00ff7812 */ /* 0x008fda000780c0ff */
[----:B----4-:R-:W-:Y:S05]  /*9910*/  @!P0 BRA `(.L_x_6586) ;  /* 0x0000000000048947 */ /* 0x010fea0003800000 */
[----:B------:R-:W-:Y:S01]  /*9920*/  BPT.TRAP 0x1 ;  /* 0x000000040000795c */ /* 0x000fe20000300000 */
.L_x_6586:
        /* <DEDUP_REMOVED lines=45> */
.L_x_6567:
[----:B------:R-:W-:Y:S05]  /*9c00*/  BSYNC B1 ;  /* 0x0000000000017941 */ /* 0x000fea0003800000 */
.L_x_6566:
[----:B------:R-:W-:-:S03]  /*9c10*/  UMOV UR4, 0xffffffff ;  /* 0xffffffff00047882 */ /* 0x000fc60000000000 */
[----:B------:R-:W-:Y:S05]  /*9c20*/  BRA.DIV UR4, `(.L_x_6587) ;  /* 0x0000000604e07947 */ /* 0x000fea000b800000 */
[----:B------:R-:W-:-:S13]  /*9c30*/  ELECT P6, URZ, PT ;  /* 0x00000000003f782f */ /* 0x000fda00038c0000 */
.L_x_6615:
[----:B------:R-:W-:Y:S05]  /*9c40*/  @!P6 BRA `(.L_x_6510) ;  /* 0x000000000074e947 */ /* 0x000fea0003800000 */
[----:B------:R-:W2:Y:S02]  /*9c50*/  LDL.LU R0, [R1+0x8] ;  /* 0x0000080001007983 */ /* 0x000ea40000300800 */
[----:B--2---:R-:W-:-:S04]  /*9c60*/  LOP3.LUT R0, R0, 0x2, RZ, 0xfc, !PT ;  /* 0x0000000200007812 */ /* 0x004fc800078efcff */
[----:B------:R-:W-:-:S13]  /*9c70*/  ISETP.NE.AND P2, PT, R0, 0x3, PT ;  /* 0x000000030000780c */ /* 0x000fda0003f45270 */
[----:B------:R-:W-:Y:S05]  /*9c80*/  @!P2 BRA `(.L_x_6588) ;  /* 0x000000000004a947 */ /* 0x000fea0003800000 */
[----:B------:R-:W-:Y:S01]  /*9c90*/  BPT.TRAP 0x1 ;  /* 0x000000040000795c */ /* 0x000fe20000300000 */
.L_x_6588:
        /* <DEDUP_REMOVED lines=15> */
.L_x_6616:
[----:B------:R-:W3:Y:S02]  /*9d90*/  SYNCS.PHASECHK.TRANS64.TRYWAIT P0, [R23+URZ], R0 ;  /* 0x00000000170075a7 */ /* 0x000ee4000800017f */
[----:B---3--:R-:W-:Y:S05]  /*9da0*/  @!P0 BRA `(.L_x_6590) ;  /* 0x0000000400b48947 */ /* 0x008fea0003800000 */
.L_x_6617:
[----:B------:R-:W-:Y:S05]  /*9db0*/  @!P2 BRA `(.L_x_6591) ;  /* 0x000000000004a947 */ /* 0x000fea0003800000 */
[----:B------:R-:W-:Y:S01]  /*9dc0*/  BPT.TRAP 0x1 ;  /* 0x000000040000795c */ /* 0x000fe20000300000 */
.L_x_6591:
[----:B------:R-:W-:-:S07]  /*9dd0*/  SHF.L.U32 R10, R10, 0x1f, RZ ;  /* 0x0000001f0a0a7819 */ /* 0x000fce00000006ff */
.L_x_6592:
[----:B----4-:R4:W1:Y:S02]  /*9de0*/  SYNCS.PHASECHK.TRANS64.TRYWAIT P0, [R7+URZ+0x36438], R10 ;  /* 0x0364380a070075a7 */ /* 0x010864000800017f */
[----:B-1----:R-:W-:Y:S05]  /*9df0*/  @!P0 NANOSLEEP.SYNCS 0x989680 ;  /* 0x009896800000895d */ /* 0x002fea0003900000 */
[----:B------:R-:W1:Y:S02]  /*9e00*/  @!P0 SYNCS.PHASECHK.TRANS64 P0, [R7+URZ+0x36438], R10 ;  /* 0x0364380a070085a7 */ /* 0x000e64000800007f */
[----:B-1----:R-:W-:Y:S05]  /*9e10*/  @!P0 BRA `(.L_x_6592) ;  /* 0xfffffffc00f08947 */ /* 0x002fea000383ffff */
.L_x_6510:
[----:B------:R-:W-:Y:S05]  /*9e20*/  BSYNC B0 ;  /* 0x0000000000007941 */ /* 0x000fea0003800000 */
.L_x_6508:
[----:B------:R-:W-:Y:S05]  /*9e30*/  EXIT ;  /* 0x000000000000794d */ /* 0x000fea0003800000 */
.L_x_6463:
[----:B------:R-:W-:Y:S02]  /*9e40*/  IMAD.MOV.U32 R12, RZ, RZ, RZ ;  /* 0x000000ffff0c7224 */ /* 0x000fe400078e00ff */
[----:B------:R-:W-:Y:S02]  /*9e50*/  IMAD.MOV.U32 R11, RZ, RZ, 0x1f ;  /* 0x0000001fff0b7424 */ /* 0x000fe400078e00ff */
[----:B------:R-:W-:-:S07]  /*9e60*/  IMAD.MOV.U32 R15, RZ, RZ, -0x1 ;  /* 0xffffffffff0f7424 */ /* 0x000fce00078e00ff */
[----:B------:R-:W-:Y:S05]  /*9e70*/  WARPSYNC.COLLECTIVE R15, `(.L_x_6593) ;  /* 0x000000000f087348 */ /* 0x000fea0003c00000 */
[----:B------:R1:W2:Y:S02]  /*9e80*/  SHFL.IDX P6, R14, R13, R12, R11 ;  /* 0x0000000c0d0e7389 */ /* 0x0002a400000c000b */
[----:B-12---:R-:W-:Y:S01]  /*9e90*/  ENDCOLLECTIVE ;  /* 0x000000000000791b */ /* 0x006fe20003800000 */
.L_x_6593:
[----:B------:R-:W-:Y:S05]  /*9ea0*/  BRA `(.L_x_6594) ;  /* 0xffffff7000ec7947 */ /* 0x000fea000383ffff */
.L_x_6465:
[----:B--2---:R2:W3:Y:S02]  /*9eb0*/  SYNCS.PHASECHK.TRANS64.TRYWAIT P0, [R19+URZ+0x36400], R10 ;  /* 0x0364000a130075a7 */ /* 0x0044e4000800017f */
[----:B---3--:R-:W-:Y:S05]  /*9ec0*/  @!P0 NANOSLEEP.SYNCS 0x989680 ;  /* 0x009896800000895d */ /* 0x008fea0003900000 */
[----:B------:R-:W3:Y:S02]  /*9ed0*/  @!P0 SYNCS.PHASECHK.TRANS64 P0, [R19+URZ+0x36400], R10 ;  /* 0x0364000a130085a7 */ /* 0x000ee4000800007f */
[----:B---3--:R-:W-:Y:S05]  /*9ee0*/  @!P0 BRA `(.L_x_6465) ;  /* 0xfffffffc00f08947 */ /* 0x008fea000383ffff */
[----:B------:R-:W-:Y:S05]  /*9ef0*/  BRA `(.L_x_6464) ;  /* 0xffffff7400247947 */ /* 0x000fea000383ffff */
.L_x_6469:
[----:B--2---:R2:W3:Y:S02]  /*9f00*/  SYNCS.PHASECHK.TRANS64.TRYWAIT P1, [R3+URZ+0x36410], R12 ;  /* 0x0364100c030075a7 */ /* 0x0044e4000802017f */
[----:B---3--:R-:W-:Y:S05]  /*9f10*/  @!P1 NANOSLEEP.SYNCS 0x989680 ;  /* 0x009896800000995d */ /* 0x008fea0003900000 */
[----:B------:R-:W3:Y:S02]  /*9f20*/  @!P1 SYNCS.PHASECHK.TRANS64 P1, [R3+URZ+0x36410], R12 ;  /* 0x0364100c030095a7 */ /* 0x000ee4000802007f */
[----:B---3--:R-:W-:Y:S05]  /*9f30*/  @!P1 BRA `(.L_x_6469) ;  /* 0xfffffffc00f09947 */ /* 0x008fea000383ffff */
[----:B------:R-:W-:Y:S05]  /*9f40*/  BRA `(.L_x_6468) ;  /* 0xffffff7800ec7947 */ /* 0x000fea000383ffff */
.L_x_6473:
[----:B------:R1:W1:Y:S02]  /*9f50*/  SYNCS.PHASECHK.TRANS64.TRYWAIT P1, [R19+URZ+0x36430], R14 ;  /* 0x0364300e130075a7 */ /* 0x000264000802017f */
[----:B-1----:R-:W-:Y:S05]  /*9f60*/  @!P1 NANOSLEEP.SYNCS 0x989680 ;  /* 0x009896800000995d */ /* 0x002fea0003900000 */
[----:B------:R-:W1:Y:S02]  /*9f70*/  @!P1 SYNCS.PHASECHK.TRANS64 P1, [R19+URZ+0x36430], R14 ;  /* 0x0364300e130095a7 */ /* 0x000e64000802007f */
[----:B-1----:R-:W-:Y:S05]  /*9f80*/  @!P1 BRA `(.L_x_6473) ;  /* 0xfffffffc00f09947 */ /* 0x002fea000383ffff */
[----:B------:R-:W-:Y:S05]  /*9f90*/  BRA `(.L_x_6472) ;  /* 0xffffff8000907947 */ /* 0x000fea000383ffff */
.L_x_6517:
[----:B------:R-:W-:Y:S01]  /*9fa0*/  BSSY B1, `(.L_x_6595) ;  /* 0x0000005000017945 */ /* 0x000fe20003800000 */
[----:B------:R-:W-:-:S07]  /*9fb0*/  IMAD.MOV.U32 R15, RZ, RZ, -0x1 ;  /* 0xffffffffff0f7424 */ /* 0x000fce00078e00ff */
[----:B------:R-:W-:Y:S05]  /*9fc0*/  WARPSYNC.COLLECTIVE R15, `(.L_x_6596) ;  /* 0x000000000f087348 */ /* 0x000fea0003c00000 */
[----:B------:R-:W-:Y:S01]  /*9fd0*/  NOP ;  /* 0x0000000000007918 */ /* 0x000fe20000000000 */
[----:B------:R-:W-:Y:S01]  /*9fe0*/  ENDCOLLECTIVE ;  /* 0x000000000000791b */ /* 0x000fe20003800000 */
.L_x_6596:
[----:B------:R-:W-:Y:S05]  /*9ff0*/  BSYNC B1 ;  /* 0x0000000000017941 */ /* 0x000fea0003800000 */
.L_x_6595:
[----:B------:R-:W-:Y:S05]  /*a000*/  BRA `(.L_x_6597) ;  /* 0xffffffc0009c7947 */ /* 0x000fea000383ffff */
.L_x_6534:
[----:B------:R-:W-:Y:S01]  /*a010*/  BSSY B1, `(.L_x_6598) ;  /* 0x0000005000017945 */ /* 0x000fe20003800000 */
[----:B------:R-:W-:-:S07]  /*a020*/  IMAD.MOV.U32 R15, RZ, RZ, -0x1 ;  /* 0xffffffffff0f7424 */ /* 0x000fce00078e00ff */
[----:B------:R-:W-:Y:S05]  /*a030*/  WARPSYNC.COLLECTIVE R15, `(.L_x_6599) ;  /* 0x000000000f087348 */ /* 0x000fea0003c00000 */
[----:B------:R-:W-:Y:S01]  /*a040*/  NOP ;  /* 0x0000000000007918 */ /* 0x000fe20000000000 */
[----:B------:R-:W-:Y:S01]  /*a050*/  ENDCOLLECTIVE ;  /* 0x000000000000791b */ /* 0x000fe20003800000 */
.L_x_6599:
[----:B------:R-:W-:Y:S05]  /*a060*/  BSYNC B1 ;  /* 0x0000000000017941 */ /* 0x000fea0003800000 */
.L_x_6598:
[----:B------:R-:W-:Y:S05]  /*a070*/  BRA `(.L_x_6600) ;  /* 0xffffffc800a07947 */ /* 0x000fea000383ffff */
.L_x_6550:
[----:B------:R-:W-:Y:S01]  /*a080*/  BSSY B1, `(.L_x_6601) ;  /* 0x0000005000017945 */ /* 0x000fe20003800000 */
[----:B------:R-:W-:-:S07]  /*a090*/  IMAD.MOV.U32 R15, RZ, RZ, -0x1 ;  /* 0xffffffffff0f7424 */ /* 0x000fce00078e00ff */
[----:B------:R-:W-:Y:S05]  /*a0a0*/  WARPSYNC.COLLECTIVE R15, `(.L_x_6602) ;  /* 0x000000000f087348 */ /* 0x000fea0003c00000 */
[----:B------:R-:W-:Y:S01]  /*a0b0*/  NOP ;  /* 0x0000000000007918 */ /* 0x000fe20000000000 */
[----:B------:R-:W-:Y:S01]  /*a0c0*/  ENDCOLLECTIVE ;  /* 0x000000000000791b */ /* 0x000fe20003800000 */
.L_x_6602:
[----:B------:R-:W-:Y:S05]  /*a0d0*/  BSYNC B1 ;  /* 0x0000000000017941 */ /* 0x000fea0003800000 */
.L_x_6601:
[----:B------:R-:W-:Y:S05]  /*a0e0*/  BRA `(.L_x_6603) ;  /* 0xffffffd0002c7947 */ /* 0x000fea000383ffff */
.L_x_6568:
[----:B-1----:R1:W2:Y:S02]  /*a0f0*/  SYNCS.PHASECHK.TRANS64.TRYWAIT P1, [R12+URZ+0x36420], R13 ;  /* 0x0364200d0c0075a7 */ /* 0x0022a4000802017f */
[----:B--2---:R-:W-:Y:S05]  /*a100*/  @!P1 NANOSLEEP.SYNCS 0x989680 ;  /* 0x009896800000995d */ /* 0x004fea0003900000 */
[----:B------:R-:W2:Y:S02]  /*a110*/  @!P1 SYNCS.PHASECHK.TRANS64 P1, [R12+URZ+0x36420], R13 ;  /* 0x0364200d0c0095a7 */ /* 0x000ea4000802007f */
[----:B--2---:R-:W-:Y:S05]  /*a120*/  @!P1 BRA `(.L_x_6568) ;  /* 0xfffffffc00f09947 */ /* 0x004fea000383ffff */
[----:B------:R-:W-:Y:S05]  /*a130*/  BRA `(.L_x_6604) ;  /* 0xffffffdc00147947 */ /* 0x000fea000383ffff */
.L_x_6572:
[----:B-1----:R1:W3:Y:S02]  /*a140*/  SYNCS.PHASECHK.TRANS64.TRYWAIT P1, [R12+URZ+0x36438], R13 ;  /* 0x0364380d0c0075a7 */ /* 0x0022e4000802017f */
[----:B---3--:R-:W-:Y:S05]  /*a150*/  @!P1 NANOSLEEP.SYNCS 0x989680 ;  /* 0x009896800000995d */ /* 0x008fea0003900000 */
[----:B------:R-:W3:Y:S02]  /*a160*/  @!P1 SYNCS.PHASECHK.TRANS64 P1, [R12+URZ+0x36438], R13 ;  /* 0x0364380d0c0095a7 */ /* 0x000ee4000802007f */
[----:B---3--:R-:W-:Y:S05]  /*a170*/  @!P1 BRA `(.L_x_6572) ;  /* 0xfffffffc00f09947 */ /* 0x008fea000383ffff */
[----:B------:R-:W-:Y:S05]  /*a180*/  BRA `(.L_x_6605) ;  /* 0xffffffe000e47947 */ /* 0x000fea000383ffff */
.L_x_6574:
[----:B--2---:R2:W3:Y:S02]  /*a190*/  SYNCS.PHASECHK.TRANS64.TRYWAIT P1, [R12+URZ+0x36428], R0 ;  /* 0x036428000c0075a7 */ /* 0x0044e4000802017f */
[----:B---3--:R-:W-:Y:S05]  /*a1a0*/  @!P1 NANOSLEEP.SYNCS 0x989680 ;  /* 0x009896800000995d */ /* 0x008fea0003900000 */
[----:B------:R-:W3:Y:S02]  /*a1b0*/  @!P1 SYNCS.PHASECHK.TRANS64 P1, [R12+URZ+0x36428], R0 ;  /* 0x036428000c0095a7 */ /* 0x000ee4000802007f */
[----:B---3--:R-:W-:Y:S05]  /*a1c0*/  @!P1 BRA `(.L_x_6574) ;  /* 0xfffffffc00f09947 */ /* 0x008fea000383ffff */
[----:B------:R-:W-:Y:S05]  /*a1d0*/  BRA `(.L_x_6606) ;  /* 0xffffffe400b07947 */ /* 0x000fea000383ffff */
.L_x_6576:
        /* <DEDUP_REMOVED lines=8> */
.L_x_6578:
[----:B------:R-:W-:-:S07]  /*a260*/  SHF.L.U32 R5, R16, 0x1f, RZ ;  /* 0x0000001f10057819 */ /* 0x000fce00000006ff */
.L_x_6608:
[----:B---3--:R3:W4:Y:S02]  /*a270*/  SYNCS.PHASECHK.TRANS64.TRYWAIT P1, [R12+URZ+0x36420], R5 ;  /* 0x036420050c0075a7 */ /* 0x008724000802017f */
[----:B----4-:R-:W-:Y:S05]  /*a280*/  @!P1 NANOSLEEP.SYNCS 0x989680 ;  /* 0x009896800000995d */ /* 0x010fea0003900000 */
[----:B------:R-:W4:Y:S02]  /*a290*/  @!P1 SYNCS.PHASECHK.TRANS64 P1, [R12+URZ+0x36420], R5 ;  /* 0x036420050c0095a7 */ /* 0x000f24000802007f */
[----:B----4-:R-:W-:Y:S05]  /*a2a0*/  @!P1 BRA `(.L_x_6608) ;  /* 0xfffffffc00f09947 */ /* 0x010fea000383ffff */
[----:B------:R-:W-:Y:S05]  /*a2b0*/  BRA `(.L_x_6609) ;  /* 0xffffffec00147947 */ /* 0x000fea000383ffff */
.L_x_6581:
[----:B--2---:R2:W3:Y:S02]  /*a2c0*/  SYNCS.PHASECHK.TRANS64.TRYWAIT P1, [R12+URZ+0x36438], R13 ;  /* 0x0364380d0c0075a7 */ /* 0x0044e4000802017f */
[----:B---3--:R-:W-:Y:S05]  /*a2d0*/  @!P1 NANOSLEEP.SYNCS 0x989680 ;  /* 0x009896800000995d */ /* 0x008fea0003900000 */
[----:B------:R-:W3:Y:S02]  /*a2e0*/  @!P1 SYNCS.PHASECHK.TRANS64 P1, [R12+URZ+0x36438], R13 ;  /* 0x0364380d0c0095a7 */ /* 0x000ee4000802007f */
[----:B---3--:R-:W-:Y:S05]  /*a2f0*/  @!P1 BRA `(.L_x_6581) ;  /* 0xfffffffc00f09947 */ /* 0x008fea000383ffff */
[----:B------:R-:W-:Y:S05]  /*a300*/  BRA `(.L_x_6610) ;  /* 0xffffffec00e07947 */ /* 0x000fea000383ffff */
.L_x_6583:
[----:B-1----:R1:W2:Y:S02]  /*a310*/  SYNCS.PHASECHK.TRANS64.TRYWAIT P1, [R12+URZ+0x36428], R5 ;  /* 0x036428050c0075a7 */ /* 0x0022a4000802017f */
[----:B--2---:R-:W-:Y:S05]  /*a320*/  @!P1 NANOSLEEP.SYNCS 0x989680 ;  /* 0x009896800000995d */ /* 0x004fea0003900000 */
[----:B------:R-:W2:Y:S02]  /*a330*/  @!P1 SYNCS.PHASECHK.TRANS64 P1, [R12+URZ+0x36428], R5 ;  /* 0x036428050c0095a7 */ /* 0x000ea4000802007f */
[----:B--2---:R-:W-:Y:S05]  /*a340*/  @!P1 BRA `(.L_x_6583) ;  /* 0xfffffffc00f09947 */ /* 0x004fea000383ffff */
[----:B------:R-:W-:Y:S05]  /*a350*/  BRA `(.L_x_6611) ;  /* 0xfffffff000907947 */ /* 0x000fea000383ffff */
.L_x_6585:
[----:B--2---:R2:W3:Y:S02]  /*a360*/  SYNCS.PHASECHK.TRANS64.TRYWAIT P1, [R12+URZ+0x36438], R3 ;  /* 0x036438030c0075a7 */ /* 0x0044e4000802017f */
[----:B---3--:R-:W-:Y:S05]  /*a370*/  @!P1 NANOSLEEP.SYNCS 0x989680 ;  /* 0x009896800000995d */ /* 0x008fea0003900000 */
[----:B------:R-:W3:Y:S02]  /*a380*/  @!P1 SYNCS.PHASECHK.TRANS64 P1, [R12+URZ+0x36438], R3 ;  /* 0x036438030c0095a7 */ /* 0x000ee4000802007f */
[----:B---3--:R-:W-:Y:S05]  /*a390*/  @!P1 BRA `(.L_x_6585) ;  /* 0xfffffffc00f09947 */ /* 0x008fea000383ffff */
[----:B------:R-:W-:Y:S05]  /*a3a0*/  BRA `(.L_x_6612) ;  /* 0xfffffff400447947 */ /* 0x000fea000383ffff */
.L_x_6587:
[----:B------:R-:W-:Y:S01]  /*a3b0*/  BSSY B1, `(.L_x_6613) ;  /* 0x0000006000017945 */ /* 0x000fe20003800000 */
[----:B------:R-:W-:-:S07]  /*a3c0*/  IMAD.MOV.U32 R15, RZ, RZ, -0x1 ;  /* 0xffffffffff0f7424 */ /* 0x000fce00078e00ff */
[----:B-1----:R-:W-:Y:S05]  /*a3d0*/  WARPSYNC.COLLECTIVE R15, `(.L_x_6614) ;  /* 0x000000000f0c7348 */ /* 0x002fea0003c00000 */
[----:B------:R-:W-:Y:S02]  /*a3e0*/  ELECT P6, UR62, PT ;  /* 0x00000000003e782f */ /* 0x000fe400038c0000 */
[----:B------:R-:W-:Y:S01]  /*a3f0*/  MOV R14, UR62 ;  /* 0x0000003e000e7c02 */ /* 0x000fe20008000f00 */
[----:B-1----:R-:W-:Y:S10]  /*a400*/  ENDCOLLECTIVE ;  /* 0x000000000000791b */ /* 0x002ff40003800000 */
.L_x_6614:
[----:B------:R-:W-:Y:S05]  /*a410*/  BSYNC B1 ;  /* 0x0000000000017941 */ /* 0x000fea0003800000 */
.L_x_6613:
[----:B------:R-:W-:Y:S05]  /*a420*/  BRA `(.L_x_6615) ;  /* 0xfffffff800047947 */ /* 0x000fea000383ffff */
.L_x_6589:
[----:B--2---:R2:W3:Y:S02]  /*a430*/  SYNCS.PHASECHK.TRANS64.TRYWAIT P0, [R5+URZ], R2 ;  /* 0x00000002050075a7 */ /* 0x0044e4000800017f */
[----:B---3--:R-:W-:Y:S05]  /*a440*/  @!P0 NANOSLEEP.SYNCS 0x989680 ;  /* 0x009896800000895d */ /* 0x008fea0003900000 */
[----:B------:R-:W3:Y:S02]  /*a450*/  @!P0 SYNCS.PHASECHK.TRANS64 P0, [R5+URZ], R2 ;  /* 0x00000002050085a7 */ /* 0x000ee4000800007f */
[----:B---3--:R-:W-:Y:S05]  /*a460*/  @!P0 BRA `(.L_x_6589) ;  /* 0xfffffffc00f08947 */ /* 0x008fea000383ffff */
[----:B------:R-:W-:Y:S05]  /*a470*/  BRA `(.L_x_6616) ;  /* 0xfffffff800447947 */ /* 0x000fea000383ffff */
.L_x_6590:
[----:B---3--:R3:W4:Y:S02]  /*a480*/  SYNCS.PHASECHK.TRANS64.TRYWAIT P0, [R23+URZ], R0 ;  /* 0x00000000170075a7 */ /* 0x008724000800017f */
[----:B----4-:R-:W-:Y:S05]  /*a490*/  @!P0 NANOSLEEP.SYNCS 0x989680 ;  /* 0x009896800000895d */ /* 0x010fea0003900000 */
[----:B------:R-:W4:Y:S02]  /*a4a0*/  @!P0 SYNCS.PHASECHK.TRANS64 P0, [R23+URZ], R0 ;  /* 0x00000000170085a7 */ /* 0x000f24000800007f */
[----:B----4-:R-:W-:Y:S05]  /*a4b0*/  @!P0 BRA `(.L_x_6590) ;  /* 0xfffffffc00f08947 */ /* 0x010fea000383ffff */
[----:B------:R-:W-:Y:S05]  /*a4c0*/  BRA `(.L_x_6617) ;  /* 0xfffffff800387947 */ /* 0x000fea000383ffff */
.L_x_6618:
        /* <DEDUP_REMOVED lines=11> */
.L_x_7690:


//--------------------- .text._ZN7cutlass13device_kernelIN5flash11enable_sm90INS1_16FlashAttnBwdSm90INS1_25CollectiveMainloopBwdSm90ILi2ELi1ELi1EN4cute5tupleIJNS5_1CILi1EEES8_S8_EEENS6_IJNS7_ILi64EEENS7_ILi96EEENS7_ILi192EEEEEENS_10bfloat16_tEfNS_4arch4Sm90ELb1ELb0ELb0ELb0ELb0ELb0ELb1ELb0ELi3ELi1ELi1ELi1ELb0EEENS1_24CollectiveEpilogueBwdGQAISD_fSG_Li384ELb0ELb0EEENS1_25SingleTileBwdLPTSchedulerILb0ELi96ELb0EEEEEEEEEvNT_6ParamsE --------------------------
	.section	.text._ZN7cutlass13device_kernelIN5flash11enable_sm90INS1_16FlashAttnBwdSm90INS1_25CollectiveMainloopBwdSm90ILi2ELi1ELi1EN4cute5tupleIJNS5_1CILi1EEES8_S8_EEENS6_IJNS7_ILi64EEENS7_ILi96EEENS7_ILi192EEEEEENS_10bfloat16_tEfNS_4arch4Sm90ELb1ELb0ELb0ELb0ELb0ELb0ELb1ELb0ELi3ELi1ELi1ELi1ELb0EEENS1_24CollectiveEpilogueBwdGQAISD_fSG_Li384ELb0ELb0EEENS1_25SingleTileBwdLPTSchedulerILb0ELi96ELb0EEEEEEEEEvNT_6ParamsE,"ax",@progbits
	.align	128
.text._ZN7cutlass13device_kernelIN5flash11enable_sm90INS1_16FlashAttnBwdSm90INS1_25CollectiveMainloopBwdSm90ILi2ELi1ELi1EN4cute5tupleIJNS5_1CILi1EEES8_S8_EEENS6_IJNS7_ILi64EEENS7_ILi96EEENS7_ILi192EEEEEENS_10bfloat16_tEfNS_4arch4Sm90ELb1ELb0ELb0ELb0ELb0ELb0ELb1ELb0ELi3ELi1ELi1ELi1ELb0EEENS1_24CollectiveEpilogueBwdGQAISD_fSG_Li384ELb0ELb0EEENS1_25SingleTileBwdLPTSchedulerILb0ELi96ELb0EEEEEEEEEvNT_6ParamsE:
        .type           _ZN7cutlass13device_kernelIN5flash11enable_sm90INS1_16FlashAttnBwdSm90INS1_25CollectiveMainloopBwdSm90ILi2ELi1ELi1EN4cute5tupleIJNS5_1CILi1EEES8_S8_EEENS6_IJNS7_ILi64EEENS7_ILi96EEENS7_ILi192EEEEEENS_10bfloat16_tEfNS_4arch4Sm90ELb1ELb0ELb0ELb0ELb0ELb0ELb1ELb0ELi3ELi1ELi1ELi1ELb0EEENS1_24CollectiveEpilogueBwdGQAISD_fSG_Li384ELb0ELb0EEENS1_25SingleTileBwdLPTSchedulerILb0ELi96ELb0EEEEEEEEEvNT_6ParamsE,@function
        .size           _ZN7cutlass13device_kernelIN5flash11enable_sm90INS1_16FlashAttnBwdSm90INS1_25CollectiveMainloopBwdSm90ILi2ELi1ELi1EN4cute5tupleIJNS5_1CILi1EEES8_S8_EEENS6_IJNS7_ILi64EEENS7_ILi96EEENS7_ILi192EEEEEENS_10bfloat16_tEfNS_4arch4Sm90ELb1ELb0ELb0ELb0ELb0ELb0ELb1ELb0ELi3ELi1ELi1ELi1ELb0EEENS1_24CollectiveEpilogueBwdGQAISD_fSG_Li384ELb0ELb0EEENS1_25SingleTileBwdLPTSchedulerILb0ELi96ELb0EEEEEEEEEvNT_6ParamsE,(.L_x_7691 - _ZN7cutlass13device_kernelIN5flash11enable_sm90INS1_16FlashAttnBwdSm90INS1_25CollectiveMainloopBwdSm90ILi2ELi1ELi1EN4cute5tupleIJNS5_1CILi1EEES8_S8_EEENS6_IJNS7_ILi64EEENS7_ILi96EEENS7_ILi192EEEEEENS_10bfloat16_tEfNS_4arch4Sm90ELb1ELb0ELb0ELb0ELb0ELb0ELb1ELb0ELi3ELi1ELi1ELi1ELb0EEENS1_24CollectiveEpilogueBwdGQAISD_fSG_Li384ELb0ELb0EEENS1_25SingleTileBwdLPTSchedulerILb0ELi96ELb0EEEEEEEEEvNT_6ParamsE)
        .other          _ZN7cutlass13device_kernelIN5flash11enable_sm90INS1_16FlashAttnBwdSm90INS1_25CollectiveMainloopBwdSm90ILi2ELi1ELi1EN4cute5tupleIJNS5_1CILi1EEES8_S8_EEENS6_IJNS7_ILi64EEENS7_ILi96EEENS7_ILi192EEEEEENS_10bfloat16_tEfNS_4arch4Sm90ELb1ELb0ELb0ELb0ELb0ELb0ELb1ELb0ELi3ELi1ELi1ELi1ELb0EEENS1_24CollectiveEpilogueBwdGQAISD_fSG_Li384ELb0ELb0EEENS1_25SingleTileBwdLPTSchedulerILb0ELi96ELb0EEEEEEEEEvNT_6ParamsE,@"STO_CUDA_ENTRY STV_DEFAULT"
_ZN7cutlass13device_kernelIN5flash11enable_sm90INS1_16FlashAttnBwdSm90INS1_25CollectiveMainloopBwdSm90ILi2ELi1ELi1EN4cute5tupleIJNS5_1CILi1EEES8_S8_EEENS6_IJNS7_ILi64EEENS7_ILi96EEENS7_ILi192EEEEEENS_10bfloat16_tEfNS_4arch4Sm90ELb1ELb0ELb0ELb0ELb0ELb0ELb1ELb0ELi3ELi1ELi1ELi1ELb0EEENS1_24CollectiveEpilogueBwdGQAISD_fSG_Li384ELb0ELb0EEENS1_25SingleTileBwdLPTSchedulerILb0ELi96ELb0EEEEEEEEEvNT_6ParamsE:
        /* <DEDUP_REMOVED lines=23> */
.L_x_6620:
[----:B------:R-:W-:Y:S05]  /*0170*/  BSYNC B0 ;  /* 0x0000000000007941 */ /* 0x000fea0003800000 */
.L_x_6619:
        /* <DEDUP_REMOVED lines=34> */
.L_x_6621:
        /* <DEDUP_REMOVED lines=20> */
.L_x_6622:
        /* <DEDUP_REMOVED lines=8> */
.L_x_6625:
        /* <DEDUP_REMOVED lines=32> */
.L_x_6626:
[----:B------:R-:W-:Y:S01]  /*0760*/  ULDC UR7, c[0x0][0x8cc] ;  /* 0x0002330000077ab9 */ /* 0x000fe20000000800 */
[----:B------:R-:W-:Y:S01]  /*0770*/  UMOV UR36, UR10 ;  /* 0x0000000a00247c82 */ /* 0x000fe20008000000 */
[----:B------:R-:W-:-:S11]  /*0780*/  UISETP.NE.AND UP0, UPT, UR7, 0x1, UPT ;  /* 0x000000010700788c */ /* 0x000fd6000bf05270 */
[----:B------:R-:W-:Y:S02]  /*0790*/  @UP0 ULDC.64 UR8, c[0x0][0x8d0] ;  /* 0x0002340000080ab9 */ /* 0x000fe40000000a00 */
[----:B------:R-:W-:-:S04]  /*07a0*/  UIMAD.WIDE.U32 UR4, UR10, UR8, URZ ;  /* 0x000000080a0472a5 */ /* 0x000fc8000f8e003f */
[----:B------:R-:W-:-:S04]  /*07b0*/  @UP0 USHF.R.U32.HI UR36, URZ, UR9, UR5 ;  /* 0x000000093f240299 */ /* 0x000fc80008011605 */
[----:B------:R-:W-:-:S12]  /*07c0*/  UIMAD UR4, UR36, UR7, URZ ;  /* 0x00000007240472a4 */ /* 0x000fd8000f8e023f */
.L_x_6627:
        /* <DEDUP_REMOVED lines=102> */
.L_x_6631:
        /* <DEDUP_REMOVED lines=15> */
.L_x_6630:
        /* <DEDUP_REMOVED lines=20> */
.L_x_6633:
        /* <DEDUP_REMOVED lines=15> */
.L_x_6632:
        /* <DEDUP_REMOVED lines=8> */
.L_x_6718:
        /* <DEDUP_REMOVED lines=19> */
.L_x_6635:
        /* <DEDUP_REMOVED lines=107> */
.L_x_6647:
[----:B------:R-:W-:-:S13]  /*19b0*/  ISETP.NE.AND P0, PT, R10, 0x3, PT ;  /* 0x000000030a00780c */ /* 0x000fda0003f05270 */
[----:B-1----:R-:W-:Y:S05]  /*19c0*/  @!P0 BRA `(.L_x_6637) ;  /* 0x0000000000048947 */ /* 0x002fea0003800000 */
[----:B------:R-:W-:Y:S01]  /*19d0*/  BPT.TRAP 0x1 ;  /* 0x000000040000795c */ /* 0x000fe20000300000 */
.L_x_6637:
[----:B------:R-:W-:Y:S02]  /*19e0*/  LEA R3, R2, UR40, 0x3 ;  /* 0x0000002802037c11 */ /* 0x000fe4000f8e18ff */
[----:B------:R-:W-:-:S04]  /*19f0*/  SHF.L.U32 R12, R7, 0x1f, RZ ;  /* 0x0000001f070c7819 */ /* 0x000fc800000006ff */
[----:B------:R1:W2:Y:S01]  /*1a00*/  SYNCS.PHASECHK.TRANS64.TRYWAIT P1, [R3+URZ+0x36410], R12 ;  /* 0x0364100c030075a7 */ /* 0x0002a2000802017f */
[----:B------:R-:W-:Y:S05]  /*1a10*/  @!P0 BRA `(.L_x_6638) ;  /* 0x0000000000048947 */ /* 0x000fea0003800000 */
[----:B------:R-:W-:Y:S01]  /*1a20*/  BPT.TRAP 0x1 ;  /* 0x000000040000795c */ /* 0x000fe20000300000 */
.L_x_6638:
[----:B--2---:R-:W-:Y:S05]  /*1a30*/  @P1 BRA `(.L_x_6639) ;  /* 0x0000000000081947 */ /* 0x004fea0003800000 */
[----:B------:R-:W2:Y:S02]  /*1a40*/  SYNCS.PHASECHK.TRANS64.TRYWAIT P1, [R3+URZ+0x36410], R12 ;  /* 0x0364100c030075a7 */ /* 0x000ea4000802017f */
[----:B--2---:R-:W-:Y:S05]  /*1a50*/  @!P1 BRA `(.L_x_6640) ;  /* 0x00000064001c9947 */ /* 0x004fea0003800000 */
.L_x_6639:
        /* <DEDUP_REMOVED lines=103> */
.L_x_6641:
[----:B------:R-:W-:-:S04]  /*20d0*/  SHF.L.U32 R14, R5, 0x1f, RZ ;  /* 0x0000001f050e7819 */ /* 0x000fc800000006ff */
[----:B------:R4:W1:Y:S01]  /*20e0*/  SYNCS.PHASECHK.TRANS64.TRYWAIT P1, [UR40+0x36430], R14 ;  /* 0x0364300eff0075a7 */ /* 0x0008620008020168 */
[----:B------:R-:W-:Y:S05]  /*20f0*/  @!P0 BRA `(.L_x_6642) ;  /* 0x0000000000048947 */ /* 0x000fea0003800000 */
[----:B------:R-:W-:Y:S01]  /*2100*/  BPT.TRAP 0x1 ;  /* 0x000000040000795c */ /* 0x000fe20000300000 */
.L_x_6642:
[----:B-1----:R-:W-:Y:S05]  /*2110*/  @P1 BRA `(.L_x_6643) ;  /* 0x0000000000081947 */ /* 0x002fea0003800000 */
[----:B------:R-:W1:Y:S02]  /*2120*/  SYNCS.PHASECHK.TRANS64.TRYWAIT P1, [UR40+0x36430], R14 ;  /* 0x0364300eff0075a7 */ /* 0x000e640008020168 */
[----:B-1----:R-:W-:Y:S05]  /*2130*/  @!P1 BRA `(.L_x_6644) ;  /* 0x0000005c00789947 */ /* 0x002fea0003800000 */
.L_x_6643:
        /* <DEDUP_REMOVED lines=315> */
.L_x_6645:
        /* <DEDUP_REMOVED lines=60> */
.L_x_6646:
        /* <DEDUP_REMOVED lines=62> */
.L_x_6629:
        /* <DEDUP_REMOVED lines=40> */
[----:B------:R-:W-:Y:S02]  /*3f10*/  UIADD3 UR9, UR9, UR12, URZ ;  /* 0x0000000c09097290 */ /* 0x000fe4000fffe03f */
        /* <DEDUP_REMOVED lines=37> */
.L_x_6650:
[----:B------:R-:W-:Y:S01]  /*4170*/  @P0 ELECT P1, URZ, PT ;  /* 0x00000000003f082f */ /* 0x000fe20003820000 */
[----:B------:R2:W-:-:S12]  /*4180*/  UBLKRED.G.S.ADD.F32.RN [UR6], [UR4], UR5, desc[UR8] ;  /* 0x00000806040073bb */ /* 0x0005d800080a1405 */
[----:B------:R-:W-:Y:S02]  /*4190*/  @P1 PLOP3.LUT P0, PT, P1, PT, PT, 0x8, 0x0 ;  /* 0x000000000000181c */ /* 0x000fe40000f0e170 */
[----:B------:R-:W-:-:S11]  /*41a0*/  PLOP3.LUT P1, PT, PT, PT, PT, 0x8, 0x0 ;  /* 0x000000000000781c */ /* 0x000fd60003f2e170 */
[----:B--2---:R-:W-:Y:S05]  /*41b0*/  @P0 BRA.U.ANY `(.L_x_6650) ;  /* 0xfffffffd00ec0947 */ /* 0x004fea000393ffff */
[----:B------:R0:W-:Y:S01]  /*41c0*/  UTMACMDFLUSH ;  /* 0x00000000000079b7 */ /* 0x0001e20000000000 */
[----:B------:R-:W-:-:S04]  /*41d0*/  DEPBAR.LE SB0, 0x0 ;  /* 0x000080000000791a */ /* 0x000fc80000000000 */
.L_x_6649:
[----:B------:R-:W-:Y:S05]  /*41e0*/  BSYNC B0 ;  /* 0x0000000000007941 */ /* 0x000fea0003800000 */
.L_x_6648:
        /* <DEDUP_REMOVED lines=28> */
.L_x_6651:
        /* <DEDUP_REMOVED lines=8> */
.L_x_6624:
        /* <DEDUP_REMOVED lines=29> */
.L_x_6653:
[----:B------:R-:W-:Y:S01]  /*4600*/  ULDC UR9, c[0x0][0x8cc] ;  /* 0x0002330000097ab9 */ /* 0x000fe20000000800 */
[----:B------:R-:W-:Y:S01]  /*4610*/  UMOV UR7, UR8 ;  /* 0x0000000800077c82 */ /* 0x000fe20008000000 */
[----:B------:R-:W-:-:S11]  /*4620*/  UISETP.NE.AND UP0, UPT, UR9, 0x1, UPT ;  /* 0x000000010900788c */ /* 0x000fd6000bf05270 */
[----:B------:R-:W-:Y:S02]  /*4630*/  @UP0 ULDC.64 UR10, c[0x0][0x8d0] ;  /* 0x00023400000a0ab9 */ /* 0x000fe40000000a00 */
[----:B------:R-:W-:-:S04]  /*4640*/  UIMAD.WIDE.U32 UR4, UR8, UR10, URZ ;  /* 0x0000000a080472a5 */ /* 0x000fc8000f8e003f */
[----:B------:R-:W-:-:S04]  /*4650*/  @UP0 USHF.R.U32.HI UR7, URZ, UR11, UR5 ;  /* 0x0000000b3f070299 */ /* 0x000fc80008011605 */
[----:B------:R-:W-:-:S12]  /*4660*/  UIMAD UR4, UR7, UR9, URZ ;  /* 0x00000009070472a4 */ /* 0x000fd8000f8e023f */
.L_x_6654:
        /* <DEDUP_REMOVED lines=67> */
.L_x_6657:
[----:B------:R-:W-:Y:S05]  /*4aa0*/  BSYNC B0 ;  /* 0x0000000000007941 */ /* 0x000fea0003800000 */
.L_x_6656:
        /* <DEDUP_REMOVED lines=18> */
.L_x_6659:
[----:B------:R-:W-:Y:S05]  /*4bd0*/  BSYNC B0 ;  /* 0x0000000000007941 */ /* 0x000fea0003800000 */
.L_x_6658:
        /* <DEDUP_REMOVED lines=19> */
.L_x_6661:
[----:B------:R-:W-:Y:S05]  /*4d10*/  BSYNC B0 ;  /* 0x0000000000007941 */ /* 0x000fea0003800000 */
.L_x_6660:
[----:B------:R-:W-:Y:S06]  /*4d20*/  BAR.ARV 0xa, 0xa0 ;  /* 0x0282800000007b1d */ /* 0x000fec0000002000 */
[----:B------:R-:W-:Y:S04]  /*4d30*/  BSSY B0, `(.L_x_6662) ;  /* 0x0000003000007945 */ /* 0x000fe80003800000 */
[----:B------:R-:W-:Y:S05]  /*4d40*/  @!P0 BRA `(.L_x_6663) ;  /* 0x0000000000048947 */ /* 0x000fea0003800000 */
[----:B------:R-:W-:-:S04]  /*4d50*/  DEPBAR.LE SB0, 0x1 ;  /* 0x000080400000791a */ /* 0x000fc80000000000 */
.L_x_6663:
[----:B------:R-:W-:Y:S05]  /*4d60*/  BSYNC B0 ;  /* 0x0000000000007941 */ /* 0x000fea0003800000 */
.L_x_6662:
[----:B------:R-:W-:Y:S06]  /*4d70*/  BAR.ARV 0xb, 0xa0 ;  /* 0x02c2800000007b1d */ /* 0x000fec0000002000 */
[----:B------:R-:W-:Y:S04]  /*4d80*/  BSSY B0, `(.L_x_6664) ;  /* 0x0000003000007945 */ /* 0x000fe80003800000 */
[----:B------:R-:W-:Y:S05]  /*4d90*/  @!P0 BRA `(.L_x_6665) ;  /* 0x0000000000048947 */ /* 0x000fea0003800000 */
[----:B------:R-:W-:-:S04]  /*4da0*/  DEPBAR.LE SB0, 0x0 ;  /* 0x000080000000791a */ /* 0x000fc80000000000 */
.L_x_6665:
[----:B------:R-:W-:Y:S05]  /*4db0*/  BSYNC B0 ;  /* 0x0000000000007941 */ /* 0x000fea0003800000 */
.L_x_6664:
[----:B------:R-:W-:Y:S06]  /*4dc0*/  BAR.ARV 0xc, 0xa0 ;  /* 0x0302800000007b1d */ /* 0x000fec0000002000 */
[----:B------:R-:W-:Y:S01]  /*4dd0*/  UIADD3 UR12, UR8, 0x1, URZ ;  /* 0x00000001080c7890 */ /* 0x000fe2000fffe03f */
[----:B------:R-:W-:Y:S11]  /*4de0*/  BRA `(.L_x_6666) ;  /* 0x0000000000047947 */ /* 0x000ff60003800000 */
.L_x_6655:
[----:B------:R-:W-:-:S05]  /*4df0*/  UMOV UR12, UR8 ;  /* 0x00000008000c7c82 */ /* 0x000fca0008000000 */
.L_x_6666:
        /* <DEDUP_REMOVED lines=22> */
.L_x_6687:
        /* <DEDUP_REMOVED lines=22> */
.L_x_6668:
[----:B------:R-:W-:Y:S05]  /*50c0*/  BSYNC B0 ;  /* 0x0000000000007941 */ /* 0x000fea0003800000 */
.L_x_6667:
        /* <DEDUP_REMOVED lines=12> */
.L_x_6670:
[----:B------:R-:W-:Y:S05]  /*5190*/  BSYNC B0 ;  /* 0x0000000000007941 */ /* 0x000fea0003800000 */
.L_x_6669:
        /* <DEDUP_REMOVED lines=13> */
.L_x_6672:
[----:B------:R-:W-:Y:S05]  /*5270*/  BSYNC B0 ;  /* 0x0000000000007941 */ /* 0x000fea0003800000 */
.L_x_6671:
[----:B------:R-:W-:Y:S06]  /*5280*/  BAR.ARV 0xa, 0xa0 ;  /* 0x0282800000007b1d */ /* 0x000fec0000002000 */
[----:B------:R-:W-:Y:S04]  /*5290*/  BSSY B0, `(.L_x_6673) ;  /* 0x0000003000007945 */ /* 0x000fe80003800000 */
[----:B------:R-:W-:Y:S05]  /*52a0*/  @!P0 BRA `(.L_x_6674) ;  /* 0x0000000000048947 */ /* 0x000fea0003800000 */
[----:B------:R-:W-:-:S04]  /*52b0*/  DEPBAR.LE SB0, 0x1 ;  /* 0x000080400000791a */ /* 0x000fc80000000000 */
.L_x_6674:
[----:B------:R-:W-:Y:S05]  /*52c0*/  BSYNC B0 ;  /* 0x0000000000007941 */ /* 0x000fea0003800000 */
.L_x_6673:
[----:B------:R-:W-:Y:S06]  /*52d0*/  BAR.ARV 0xb, 0xa0 ;  /* 0x02c2800000007b1d */ /* 0x000fec0000002000 */
[----:B------:R-:W-:Y:S04]  /*52e0*/  BSSY B0, `(.L_x_6675) ;  /* 0x0000003000007945 */ /* 0x000fe80003800000 */
[----:B------:R-:W-:Y:S05]  /*52f0*/  @!P0 BRA `(.L_x_6676) ;  /* 0x0000000000048947 */ /* 0x000fea0003800000 */
[----:B------:R-:W-:-:S04]  /*5300*/  DEPBAR.LE SB0, 0x0 ;  /* 0x000080000000791a */ /* 0x000fc80000000000 */
.L_x_6676:
[----:B------:R-:W-:Y:S05]  /*5310*/  BSYNC B0 ;  /* 0x0000000000007941 */ /* 0x000fea0003800000 */
.L_x_6675:
        /* <DEDUP_REMOVED lines=13> */
.L_x_6678:
[----:B------:R-:W-:Y:S05]  /*53f0*/  BSYNC B0 ;  /* 0x0000000000007941 */ /* 0x000fea0003800000 */
.L_x_6677:
        /* <DEDUP_REMOVED lines=12> */
.L_x_6680:
[----:B------:R-:W-:Y:S05]  /*54c0*/  BSYNC B0 ;  /* 0x0000000000007941 */ /* 0x000fea0003800000 */
.L_x_6679:
        /* <DEDUP_REMOVED lines=13> */
.L_x_6682:
[----:B------:R-:W-:Y:S05]  /*55a0*/  BSYNC B0 ;  /* 0x0000000000007941 */ /* 0x000fea0003800000 */
.L_x_6681:
[----:B------:R-:W-:Y:S06]  /*55b0*/  BAR.ARV 0xa, 0xa0 ;  /* 0x0282800000007b1d */ /* 0x000fec0000002000 */
[----:B------:R-:W-:Y:S04]  /*55c0*/  BSSY B0, `(.L_x_6683) ;  /* 0x0000003000007945 */ /* 0x000fe80003800000 */
[----:B------:R-:W-:Y:S05]  /*55d0*/  @!P0 BRA `(.L_x_6684) ;  /* 0x0000000000048947 */ /* 0x000fea0003800000 */
[----:B------:R-:W-:-:S04]  /*55e0*/  DEPBAR.LE SB0, 0x1 ;  /* 0x000080400000791a */ /* 0x000fc80000000000 */
.L_x_6684:
[----:B------:R-:W-:Y:S05]  /*55f0*/  BSYNC B0 ;  /* 0x0000000000007941 */ /* 0x000fea0003800000 */
.L_x_6683:
[----:B------:R-:W-:Y:S01]  /*5600*/  UIADD3 UR12, UR12, 0x2, URZ ;  /* 0x000000020c0c7890 */ /* 0x000fe2000fffe03f */
[----:B------:R-:W-:Y:S06]  /*5610*/  BAR.ARV 0xb, 0xa0 ;  /* 0x02c2800000007b1d */ /* 0x000fec0000002000 */
[----:B------:R-:W-:Y:S01]  /*5620*/  UISETP.GE.AND UP0, UPT, UR12, UR5, UPT ;  /* 0x000000050c00728c */ /* 0x000fe2000bf06270 */
[----:B------:R-:W-:Y:S04]  /*5630*/  BSSY B0, `(.L_x_6685) ;  /* 0x0000003000007945 */ /* 0x000fe80003800000 */
[----:B------:R-:W-:Y:S06]  /*5640*/  @!P0 BRA `(.L_x_6686) ;  /* 0x0000000000048947 */ /* 0x000fec0003800000 */
[----:B------:R-:W-:-:S04]  /*5650*/  DEPBAR.LE SB0, 0x0 ;  /* 0x000080000000791a */ /* 0x000fc80000000000 */
.L_x_6686:
[----:B------:R-:W-:Y:S05]  /*5660*/  BSYNC B0 ;  /* 0x0000000000007941 */ /* 0x000fea0003800000 */
.L_x_6685:
[----:B------:R-:W-:Y:S06]  /*5670*/  BAR.ARV 0xc, 0xa0 ;  /* 0x0302800000007b1d */ /* 0x000fec0000002000 */
[----:B------:R-:W-:Y:S01]  /*5680*/  PLOP3.LUT P1, PT, PT, PT, UP0, 0x80, 0x0 ;  /* 0x000000000000781c */ /* 0x000fe20003f2f008 */
[----:B------:R-:W-:Y:S02]  /*5690*/  UIADD3 UR24, UR24, 0x6000, URZ ;  /* 0x0000600018187890 */ /* 0x000fe4000fffe03f */
[----:B------:R-:W-:-:S10]  /*56a0*/  UIADD3 UR4, UR4, 0x6000, URZ ;  /* 0x0000600004047890 */ /* 0x000fd4000fffe03f */
[----:B------:R-:W-:Y:S05]  /*56b0*/  @!P1 BRA `(.L_x_6687) ;  /* 0xfffffff800289947 */ /* 0x000fea000383ffff */
[----:B------:R-:W-:Y:S05]  /*56c0*/  BRA `(.L_x_6628) ;  /* 0x0000002400c87947 */ /* 0x000fea0003800000 */
.L_x_6652:
        /* <DEDUP_REMOVED lines=21> */
.L_x_6688:
[----:B------:R-:W-:Y:S01]  /*5820*/  ULDC UR8, c[0x0][0x8cc] ;  /* 0x0002330000087ab9 */ /* 0x000fe20000000800 */
[----:B------:R-:W-:Y:S01]  /*5830*/  UMOV UR35, UR7 ;  /* 0x0000000700237c82 */ /* 0x000fe20008000000 */
[----:B------:R-:W-:-:S11]  /*5840*/  UISETP.NE.AND UP0, UPT, UR8, 0x1, UPT ;  /* 0x000000010800788c */ /* 0x000fd6000bf05270 */
[----:B------:R-:W-:Y:S02]  /*5850*/  @UP0 ULDC.64 UR10, c[0x0][0x8d0] ;  /* 0x00023400000a0ab9 */ /* 0x000fe40000000a00 */
[----:B------:R-:W-:-:S04]  /*5860*/  UIMAD.WIDE.U32 UR4, UR7, UR10, URZ ;  /* 0x0000000a070472a5 */ /* 0x000fc8000f8e003f */
[----:B------:R-:W-:-:S04]  /*5870*/  @UP0 USHF.R.U32.HI UR35, URZ, UR11, UR5 ;  /* 0x0000000b3f230299 */ /* 0x000fc80008011605 */
[----:B------:R-:W-:-:S12]  /*5880*/  UIMAD UR4, UR35, UR8, URZ ;  /* 0x00000008230472a4 */ /* 0x000fd8000f8e023f */
.L_x_6689:
        /* <DEDUP_REMOVED lines=77> */
.L_x_6719:
        /* <DEDUP_REMOVED lines=9> */
.L_x_6693:
        /* <DEDUP_REMOVED lines=108> */
.L_x_6704:
[----:B-1----:R-:W-:-:S05]  /*64b0*/  IMAD.MOV.U32 R13, RZ, RZ, 0x1 ;  /* 0x00000001ff0d7424 */ /* 0x002fca00078e00ff */
[----:B------:R-:W-:-:S04]  /*64c0*/  SHF.L.U32 R13, R13, 0x1f, RZ ;  /* 0x0000001f0d0d7819 */ /* 0x000fc800000006ff */
[----:B------:R-:W1:Y:S02]  /*64d0*/  SYNCS.PHASECHK.TRANS64.TRYWAIT P1, [R12+URZ+0x36438], R13 ;  /* 0x0364380d0c0075a7 */ /* 0x000e64000802017f */
[----:B-1----:R-:W-:Y:S05]  /*64e0*/  @!P1 BRA `(.L_x_6696) ;  /* 0x0000001800b49947 */ /* 0x002fea0003800000 */
.L_x_6720:
        /* <DEDUP_REMOVED lines=8> */
.L_x_6697:
        /* <DEDUP_REMOVED lines=48> */
.L_x_6721:
        /* <DEDUP_REMOVED lines=8> */
.L_x_6699:
        /* <DEDUP_REMOVED lines=46> */
.L_x_6722:
        /* <DEDUP_REMOVED lines=12> */
.L_x_6701:
        /* <DEDUP_REMOVED lines=37> */
.L_x_6724:
        /* <DEDUP_REMOVED lines=8> */
.L_x_6703:
        /* <DEDUP_REMOVED lines=41> */
.L_x_6695:
[----:B--2---:R-:W2:Y:S01]  /*71f0*/  LDL.LU R4, [R1] ;  /* 0x0000000001047983 */ /* 0x004ea20000300800 */
[----:B------:R-:W-:-:S03]  /*7200*/  IMAD.MOV.U32 R10, RZ, RZ, 0x1 ;  /* 0x00000001ff0a7424 */ /* 0x000fc600078e00ff */
[----:B------:R3:W5:Y:S01]  /*7210*/  LDL R5, [R1+0x4] ;  /* 0x0000040001057983 */ /* 0x0007620000100800 */
[----:B--2---:R-:W-:-:S13]  /*7220*/  ISETP.NE.AND P1, PT, R4, RZ, PT ;  /* 0x000000ff0400720c */ /* 0x004fda0003f25270 */
[----:B---3--:R-:W-:Y:S05]  /*7230*/  @!P1 BRA `(.L_x_6694) ;  /* 0x0000000400889947 */ /* 0x008fea0003800000 */
[----:B------:R-:W2:Y:S02]  /*7240*/  SYNCS.PHASECHK.TRANS64.TRYWAIT P1, [R12+URZ+0x36438], R13 ;  /* 0x0364380d0c0075a7 */ /* 0x000ea4000802017f */
[----:B--2---:R-:W-:Y:S05]  /*7250*/  @!P1 BRA `(.L_x_6705) ;  /* 0x0000000c00b89947 */ /* 0x004fea0003800000 */
.L_x_6725:
        /* <DEDUP_REMOVED lines=8> */
.L_x_6706:
        /* <DEDUP_REMOVED lines=41> */
.L_x_6726:
        /* <DEDUP_REMOVED lines=9> */
.L_x_6708:
        /* <DEDUP_REMOVED lines=38> */
.L_x_6694:
[----:B------:R-:W-:-:S04]  /*7860*/  SHF.L.U32 R3, R10, 0x1f, RZ ;  /* 0x0000001f0a037819 */ /* 0x000fc800000006ff */
[----:B------:R-:W2:Y:S02]  /*7870*/  SYNCS.PHASECHK.TRANS64.TRYWAIT P1, [R12+URZ+0x36438], R3 ;  /* 0x036438030c0075a7 */ /* 0x000ea4000802017f */
[----:B--2---:R-:W-:Y:S05]  /*7880*/  @!P1 BRA `(.L_x_6709) ;  /* 0x0000000800549947 */ /* 0x004fea0003800000 */
.L_x_6727:
[----:B------:R-:W-:Y:S05]  /*7890*/  @P0 BRA `(.L_x_6710) ;  /* 0x0000000000180947 */ /* 0x000fea0003800000 */
[----:B------:R-:W3:Y:S01]  /*78a0*/  S2R R0, SR_TID.X ;  /* 0x0000000000007919 */ /* 0x000ee20000002100 */
[----:B--2---:R-:W-:-:S04]  /*78b0*/  IMAD.MOV.U32 R3, RZ, RZ, 0x6100 ;  /* 0x00006100ff037424 */ /* 0x004fc800078e00ff */
[----:B------:R4:W-:Y:S01]  /*78c0*/  SYNCS.ARRIVE.TRANS64 RZ, [R12+URZ+0x36430], R3 ;  /* 0x036430030cff79a7 */ /* 0x0009e2000800003f */
[----:B---3--:R-:W-:-:S13]  /*78d0*/  LOP3.LUT P0, RZ, R0, 0x1f, RZ, 0xc0, !PT ;  /* 0x0000001f00ff7812 */ /* 0x008fda000780c0ff */
[----:B----4-:R-:W-:Y:S05]  /*78e0*/  @!P0 BRA `(.L_x_6710) ;  /* 0x0000000000048947 */ /* 0x010fea0003800000 */
[----:B------:R-:W-:Y:S01]  /*78f0*/  BPT.TRAP 0x1 ;  /* 0x000000040000795c */ /* 0x000fe20000300000 */
.L_x_6710:
        /* <DEDUP_REMOVED lines=45> */
.L_x_6691:
[----:B------:R-:W-:Y:S05]  /*7bd0*/  BSYNC B0 ;  /* 0x0000000000007941 */ /* 0x000fea0003800000 */
.L_x_6690:
[----:B------:R-:W-:-:S03]  /*7be0*/  UMOV UR4, 0xffffffff ;  /* 0xffffffff00047882 */ /* 0x000fc60000000000 */
[----:B------:R-:W-:Y:S05]  /*7bf0*/  BRA.DIV UR4, `(.L_x_6711) ;  /* 0x00000006048c7947 */ /* 0x000fea000b800000 */
[----:B------:R-:W-:-:S13]  /*7c00*/  ELECT P0, URZ, PT ;  /* 0x00000000003f782f */ /* 0x000fda0003800000 */
.L_x_6730:
[----:B------:R-:W-:Y:S05]  /*7c10*/  @!P0 BRA `(.L_x_6628) ;  /* 0x0000000000748947 */ /* 0x000fea0003800000 */
[----:B------:R-:W2:Y:S02]  /*7c20*/  LDL.LU R0, [R1+0x8] ;  /* 0x0000080001007983 */ /* 0x000ea40000300800 */
[----:B--2---:R-:W-:-:S04]  /*7c30*/  LOP3.LUT R0, R0, 0x2, RZ, 0xfc, !PT ;  /* 0x0000000200007812 */ /* 0x004fc800078efcff */
[----:B------:R-:W-:-:S13]  /*7c40*/  ISETP.NE.AND P0, PT, R0, 0x3, PT ;  /* 0x000000030000780c */ /* 0x000fda0003f05270 */
[----:B------:R-:W-:Y:S05]  /*7c50*/  @!P0 BRA `(.L_x_6712) ;  /* 0x0000000000048947 */ /* 0x000fea0003800000 */
[----:B------:R-:W-:Y:S01]  /*7c60*/  BPT.TRAP 0x1 ;  /* 0x000000040000795c */ /* 0x000fe20000300000 */
.L_x_6712:
        /* <DEDUP_REMOVED lines=15> */
.L_x_6731:
[----:B------:R-:W3:Y:S02]  /*7d60*/  SYNCS.PHASECHK.TRANS64.TRYWAIT P1, [R23+URZ], R0 ;  /* 0x00000000170075a7 */ /* 0x000ee4000802017f */
[----:B---3--:R-:W-:Y:S05]  /*7d70*/  @!P1 BRA `(.L_x_6714) ;  /* 0x0000000400649947 */ /* 0x008fea0003800000 */
.L_x_6732:
[----:B------:R-:W-:Y:S05]  /*7d80*/  @!P0 BRA `(.L_x_6715) ;  /* 0x0000000000048947 */ /* 0x000fea0003800000 */
[----:B------:R-:W-:Y:S01]  /*7d90*/  BPT.TRAP 0x1 ;  /* 0x000000040000795c */ /* 0x000fe20000300000 */
.L_x_6715:
[----:B------:R-:W-:-:S07]  /*7da0*/  SHF.L.U32 R10, R10, 0x1f, RZ ;  /* 0x0000001f0a0a7819 */ /* 0x000fce00000006ff */
.L_x_6716:
[----:B----4-:R4:W1:Y:S02]  /*7db0*/  SYNCS.PHASECHK.TRANS64.TRYWAIT P0, [R7+URZ+0x36438], R10 ;  /* 0x0364380a070075a7 */ /* 0x010864000800017f */
[----:B-1----:R-:W-:Y:S05]  /*7dc0*/  @!P0 NANOSLEEP.SYNCS 0x989680 ;  /* 0x009896800000895d */ /* 0x002fea0003900000 */
[----:B------:R-:W1:Y:S02]  /*7dd0*/  @!P0 SYNCS.PHASECHK.TRANS64 P0, [R7+URZ+0x36438], R10 ;  /* 0x0364380a070085a7 */ /* 0x000e64000800007f */
[----:B-1----:R-:W-:Y:S05]  /*7de0*/  @!P0 BRA `(.L_x_6716) ;  /* 0xfffffffc00f08947 */ /* 0x002fea000383ffff */
.L_x_6628:
[----:B------:R-:W-:Y:S05]  /*7df0*/  BSYNC B6 ;  /* 0x0000000000067941 */ /* 0x000fea0003800000 */
.L_x_6623:
[----:B------:R-:W-:Y:S05]  /*7e00*/  EXIT ;  /* 0x000000000000794d */ /* 0x000fea0003800000 */
.L_x_6634:
[----:B------:R-:W-:Y:S02]  /*7e10*/  IMAD.MOV.U32 R12, RZ, RZ, RZ ;  /* 0x000000ffff0c7224 */ /* 0x000fe400078e00ff */
[----:B------:R-:W-:Y:S02]  /*7e20*/  IMAD.MOV.U32 R11, RZ, RZ, 0x1f ;  /* 0x0000001fff0b7424 */ /* 0x000fe400078e00ff */
[----:B------:R-:W-:-:S07]  /*7e30*/  IMAD.MOV.U32 R15, RZ, RZ, -0x1 ;  /* 0xffffffffff0f7424 */ /* 0x000fce00078e00ff */
[----:B------:R-:W-:Y:S05]  /*7e40*/  WARPSYNC.COLLECTIVE R15, `(.L_x_6717) ;  /* 0x000000000f087348 */ /* 0x000fea0003c00000 */
[----:B------:R1:W2:Y:S02]  /*7e50*/  SHFL.IDX P6, R14, R13, R12, R11 ;  /* 0x0000000c0d0e7389 */ /* 0x0002a400000c000b */
[----:B-12---:R-:W-:Y:S01]  /*7e60*/  ENDCOLLECTIVE ;  /* 0x000000000000791b */ /* 0x006fe20003800000 */
.L_x_6717:
[----:B------:R-:W-:Y:S05]  /*7e70*/  BRA `(.L_x_6718) ;  /* 0xffffff9000d47947 */ /* 0x000fea000383ffff */
.L_x_6636:
[----:B--2---:R2:W3:Y:S02]  /*7e80*/  SYNCS.PHASECHK.TRANS64.TRYWAIT P0, [R19+URZ+0x36400], R10 ;  /* 0x0364000a130075a7 */ /* 0x0044e4000800017f */
[----:B---3--:R-:W-:Y:S05]  /*7e90*/  @!P0 NANOSLEEP.SYNCS 0x989680 ;  /* 0x009896800000895d */ /* 0x008fea0003900000 */
[----:B------:R-:W3:Y:S02]  /*7ea0*/  @!P0 SYNCS.PHASECHK.TRANS64 P0, [R19+URZ+0x36400], R10 ;  /* 0x0364000a130085a7 */ /* 0x000ee4000800007f */
[----:B---3--:R-:W-:Y:S05]  /*7eb0*/  @!P0 BRA `(.L_x_6636) ;  /* 0xfffffffc00f08947 */ /* 0x008fea000383ffff */
[----:B------:R-:W-:Y:S05]  /*7ec0*/  BRA `(.L_x_6635) ;  /* 0xffffff94000c7947 */ /* 0x000fea000383ffff */
.L_x_6640:
[----:B--2---:R2:W3:Y:S02]  /*7ed0*/  SYNCS.PHASECHK.TRANS64.TRYWAIT P1, [R3+URZ+0x36410], R12 ;  /* 0x0364100c030075a7 */ /* 0x0044e4000802017f */
[----:B---3--:R-:W-:Y:S05]  /*7ee0*/  @!P1 NANOSLEEP.SYNCS 0x989680 ;  /* 0x009896800000995d */ /* 0x008fea0003900000 */
[----:B------:R-:W3:Y:S02]  /*7ef0*/  @!P1 SYNCS.PHASECHK.TRANS64 P1, [R3+URZ+0x36410], R12 ;  /* 0x0364100c030095a7 */ /* 0x000ee4000802007f */
[----:B---3--:R-:W-:Y:S05]  /*7f00*/  @!P1 BRA `(.L_x_6640) ;  /* 0xfffffffc00f09947 */ /* 0x008fea000383ffff */
[----:B------:R-:W-:Y:S05]  /*7f10*/  BRA `(.L_x_6639) ;  /* 0xffffff9800d07947 */ /* 0x000fea000383ffff */
.L_x_6644:
[----:B------:R1:W1:Y:S02]  /*7f20*/  SYNCS.PHASECHK.TRANS64.TRYWAIT P1, [R19+URZ+0x36430], R14 ;  /* 0x0364300e130075a7 */ /* 0x000264000802017f */
[----:B-1----:R-:W-:Y:S05]  /*7f30*/  @!P1 NANOSLEEP.SYNCS 0x989680 ;  /* 0x009896800000995d */ /* 0x002fea0003900000 */
[----:B------:R-:W1:Y:S02]  /*7f40*/  @!P1 SYNCS.PHASECHK.TRANS64 P1, [R19+URZ+0x36430], R14 ;  /* 0x0364300e130095a7 */ /* 0x000e64000802007f */
[----:B-1----:R-:W-:Y:S05]  /*7f50*/  @!P1 BRA `(.L_x_6644) ;  /* 0xfffffffc00f09947 */ /* 0x002fea000383ffff */
[----:B------:R-:W-:Y:S05]  /*7f60*/  BRA `(.L_x_6643) ;  /* 0xffffffa000747947 */ /* 0x000fea000383ffff */
.L_x_6692:
[----:B-1----:R1:W2:Y:S02]  /*7f70*/  SYNCS.PHASECHK.TRANS64.TRYWAIT P1, [R12+URZ+0x36420], R13 ;  /* 0x0364200d0c0075a7 */ /* 0x0022a4000802017f */
[----:B--2---:R-:W-:Y:S05]  /*7f80*/  @!P1 NANOSLEEP.SYNCS 0x989680 ;  /* 0x009896800000995d */ /* 0x004fea0003900000 */
[----:B------:R-:W2:Y:S02]  /*7f90*/  @!P1 SYNCS.PHASECHK.TRANS64 P1, [R12+URZ+0x36420], R13 ;  /* 0x0364200d0c0095a7 */ /* 0x000ea4000802007f */
[----:B--2---:R-:W-:Y:S05]  /*7fa0*/  @!P1 BRA `(.L_x_6692) ;  /* 0xfffffffc00f09947 */ /* 0x004fea000383ffff */
[----:B------:R-:W-:Y:S05]  /*7fb0*/  BRA `(.L_x_6719) ;  /* 0xffffffdc00687947 */ /* 0x000fea000383ffff */
.L_x_6696:
[----:B-1----:R1:W3:Y:S02]  /*7fc0*/  SYNCS.PHASECHK.TRANS64.TRYWAIT P1, [R12+URZ+0x36438], R13 ;  /* 0x0364380d0c0075a7 */ /* 0x0022e4000802017f */
[----:B---3--:R-:W-:Y:S05]  /*7fd0*/  @!P1 NANOSLEEP.SYNCS 0x989680 ;  /* 0x009896800000995d */ /* 0x008fea0003900000 */
[----:B------:R-:W3:Y:S02]  /*7fe0*/  @!P1 SYNCS.PHASECHK.TRANS64 P1, [R12+URZ+0x36438], R13 ;  /* 0x0364380d0c0095a7 */ /* 0x000ee4000802007f */
[----:B---3--:R-:W-:Y:S05]  /*7ff0*/  @!P1 BRA `(.L_x_6696) ;  /* 0xfffffffc00f09947 */ /* 0x008fea000383ffff */
[----:B------:R-:W-:Y:S05]  /*8000*/  BRA `(.L_x_6720) ;  /* 0xffffffe400387947 */ /* 0x000fea000383ffff */
.L_x_6698:
[----:B--2---:R2:W3:Y:S02]  /*8010*/  SYNCS.PHASECHK.TRANS64.TRYWAIT P1, [R12+URZ+0x36428], R0 ;  /* 0x036428000c0075a7 */ /* 0x0044e4000802017f */
[----:B---3--:R-:W-:Y:S05]  /*8020*/  @!P1 NANOSLEEP.SYNCS 0x989680 ;  /* 0x009896800000995d */ /* 0x008fea0003900000 */
[----:B------:R-:W3:Y:S02]  /*8030*/  @!P1 SYNCS.PHASECHK.TRANS64 P1, [R12+URZ+0x36428], R0 ;  /* 0x036428000c0095a7 */ /* 0x000ee4000802007f */
[----:B---3--:R-:W-:Y:S05]  /*8040*/  @!P1 BRA `(.L_x_6698) ;  /* 0xfffffffc00f09947 */ /* 0x008fea000383ffff */
[----:B------:R-:W-:Y:S05]  /*8050*/  BRA `(.L_x_6721) ;  /* 0xffffffe800047947 */ /* 0x000fea000383ffff */
.L_x_6700:
        /* <DEDUP_REMOVED lines=8> */
.L_x_6702:
[----:B------:R-:W-:-:S07]  /*80e0*/  SHF.L.U32 R5, R16, 0x1f, RZ ;  /* 0x0000001f10057819 */ /* 0x000fce00000006ff */
.L_x_6723:
[----:B---3--:R3:W4:Y:S02]  /*80f0*/  SYNCS.PHASECHK.TRANS64.TRYWAIT P1, [R12+URZ+0x36420], R5 ;  /* 0x036420050c0075a7 */ /* 0x008724000802017f */
[----:B----4-:R-:W-:Y:S05]  /*8100*/  @!P1 NANOSLEEP.SYNCS 0x989680 ;  /* 0x009896800000995d */ /* 0x010fea0003900000 */
[----:B------:R-:W4:Y:S02]  /*8110*/  @!P1 SYNCS.PHASECHK.TRANS64 P1, [R12+URZ+0x36420], R5 ;  /* 0x036420050c0095a7 */ /* 0x000f24000802007f */
[----:B----4-:R-:W-:Y:S05]  /*8120*/  @!P1 BRA `(.L_x_6723) ;  /* 0xfffffffc00f09947 */ /* 0x010fea000383ffff */
[----:B------:R-:W-:Y:S05]  /*8130*/  BRA `(.L_x_6724) ;  /* 0xffffffec00687947 */ /* 0x000fea000383ffff */
.L_x_6705:
[----:B--2---:R2:W3:Y:S02]  /*8140*/  SYNCS.PHASECHK.TRANS64.TRYWAIT P1, [R12+URZ+0x36438], R13 ;  /* 0x0364380d0c0075a7 */ /* 0x0044e4000802017f */
[----:B---3--:R-:W-:Y:S05]  /*8150*/  @!P1 NANOSLEEP.SYNCS 0x989680 ;  /* 0x009896800000995d */ /* 0x008fea0003900000 */
[----:B------:R-:W3:Y:S02]  /*8160*/  @!P1 SYNCS.PHASECHK.TRANS64 P1, [R12+URZ+0x36438], R13 ;  /* 0x0364380d0c0095a7 */ /* 0x000ee4000802007f */
[----:B---3--:R-:W-:Y:S05]  /*8170*/  @!P1 BRA `(.L_x_6705) ;  /* 0xfffffffc00f09947 */ /* 0x008fea000383ffff */
[----:B------:R-:W-:Y:S05]  /*8180*/  BRA `(.L_x_6725) ;  /* 0xfffffff000347947 */ /* 0x000fea000383ffff */
.L_x_6707:
[----:B-1----:R1:W2:Y:S02]  /*8190*/  SYNCS.PHASECHK.TRANS64.TRYWAIT P1, [R12+URZ+0x36428], R5 ;  /* 0x036428050c0075a7 */ /* 0x0022a4000802017f */
[----:B--2---:R-:W-:Y:S05]  /*81a0*/  @!P1 NANOSLEEP.SYNCS 0x989680 ;  /* 0x009896800000995d */ /* 0x004fea0003900000 */
[----:B------:R-:W2:Y:S02]  /*81b0*/  @!P1 SYNCS.PHASECHK.TRANS64 P1, [R12+URZ+0x36428], R5 ;  /* 0x036428050c0095a7 */ /* 0x000ea4000802007f */
[----:B--2---:R-:W-:Y:S05]  /*81c0*/  @!P1 BRA `(.L_x_6707) ;  /* 0xfffffffc00f09947 */ /* 0x004fea000383ffff */
[----:B------:R-:W-:Y:S05]  /*81d0*/  BRA `(.L_x_6726) ;  /* 0xfffffff000e47947 */ /* 0x000fea000383ffff */
.L_x_6709:
[----:B--2---:R2:W3:Y:S02]  /*81e0*/  SYNCS.PHASECHK.TRANS64.TRYWAIT P1, [R12+URZ+0x36438], R3 ;  /* 0x036438030c0075a7 */ /* 0x0044e4000802017f */
[----:B---3--:R-:W-:Y:S05]  /*81f0*/  @!P1 NANOSLEEP.SYNCS 0x989680 ;  /* 0x009896800000995d */ /* 0x008fea0003900000 */
[----:B------:R-:W3:Y:S02]  /*8200*/  @!P1 SYNCS.PHASECHK.TRANS64 P1, [R12+URZ+0x36438], R3 ;  /* 0x036438030c0095a7 */ /* 0x000ee4000802007f */
[----:B---3--:R-:W-:Y:S05]  /*8210*/  @!P1 BRA `(.L_x_6709) ;  /* 0xfffffffc00f09947 */ /* 0x008fea000383ffff */
[----:B------:R-:W-:Y:S05]  /*8220*/  BRA `(.L_x_6727) ;  /* 0xfffffff400987947 */ /* 0x000fea000383ffff */
.L_x_6711:
[----:B------:R-:W-:Y:S01]  /*8230*/  BSSY B0, `(.L_x_6728) ;  /* 0x0000006000007945 */ /* 0x000fe20003800000 */
[----:B------:R-:W-:-:S07]  /*8240*/  IMAD.MOV.U32 R15, RZ, RZ, -0x1 ;  /* 0xffffffffff0f7424 */ /* 0x000fce00078e00ff */
[----:B-1----:R-:W-:Y:S05]  /*8250*/  WARPSYNC.COLLECTIVE R15, `(.L_x_6729) ;  /* 0x000000000f0c7348 */ /* 0x002fea0003c00000 */
[----:B------:R-:W-:Y:S02]  /*8260*/  ELECT P6, UR62, PT ;  /* 0x00000000003e782f */ /* 0x000fe400038c0000 */
[----:B------:R-:W-:Y:S01]  /*8270*/  MOV R14, UR62 ;  /* 0x0000003e000e7c02 */ /* 0x000fe20008000f00 */
[----:B-1----:R-:W-:Y:S10]  /*8280*/  ENDCOLLECTIVE ;  /* 0x000000000000791b */ /* 0x002ff40003800000 */
.L_x_6729:
[----:B------:R-:W-:Y:S05]  /*8290*/  BSYNC B0 ;  /* 0x0000000000007941 */ /* 0x000fea0003800000 */
.L_x_6728:
[----:B------:R-:W-:Y:S01]  /*82a0*/  PLOP3.LUT P0, PT, P6, PT, PT, 0x80, 0x0 ;  /* 0x000000000000781c */ /* 0x000fe2000370f070 */
[----:B------:R-:W-:-:S12]  /*82b0*/  BRA `(.L_x_6730) ;  /* 0xfffffff800547947 */ /* 0x000fd8000383ffff */
.L_x_6713:
[----:B--2---:R2:W3:Y:S02]  /*82c0*/  SYNCS.PHASECHK.TRANS64.TRYWAIT P1, [R5+URZ], R2 ;  /* 0x00000002050075a7 */ /* 0x0044e4000802017f */
[----:B---3--:R-:W-:Y:S05]  /*82d0*/  @!P1 NANOSLEEP.SYNCS 0x989680 ;  /* 0x009896800000995d */ /* 0x008fea0003900000 */
[----:B------:R-:W3:Y:S02]  /*82e0*/  @!P1 SYNCS.PHASECHK.TRANS64 P1, [R5+URZ], R2 ;  /* 0x00000002050095a7 */ /* 0x000ee4000802007f */
[----:B---3--:R-:W-:Y:S05]  /*82f0*/  @!P1 BRA `(.L_x_6713) ;  /* 0xfffffffc00f09947 */ /* 0x008fea000383ffff */
[----:B------:R-:W-:Y:S05]  /*8300*/  BRA `(.L_x_6731) ;  /* 0xfffffff800947947 */ /* 0x000fea000383ffff */
.L_x_6714:
[----:B---3--:R3:W4:Y:S02]  /*8310*/  SYNCS.PHASECHK.TRANS64.TRYWAIT P1, [R23+URZ], R0 ;  /* 0x00000000170075a7 */ /* 0x008724000802017f */
[----:B----4-:R-:W-:Y:S05]  /*8320*/  @!P1 NANOSLEEP.SYNCS 0x989680 ;  /* 0x009896800000995d */ /* 0x010fea0003900000 */
[----:B------:R-:W4:Y:S02]  /*8330*/  @!P1 SYNCS.PHASECHK.TRANS64 P1, [R23+URZ], R0 ;  /* 0x00000000170095a7 */ /* 0x000f24000802007f */
[----:B----4-:R-:W-:Y:S05]  /*8340*/  @!P1 BRA `(.L_x_6714) ;  /* 0xfffffffc00f09947 */ /* 0x010fea000383ffff */
[----:B------:R-:W-:Y:S05]  /*8350*/  BRA `(.L_x_6732) ;  /* 0xfffffff800887947 */ /* 0x000fea000383ffff */
.L_x_6733:
        /* <DEDUP_REMOVED lines=10> */
.L_x_7691:


//--------------------- .text._ZN7cutlass13device_kernelIN5flash11enable_sm90INS1_16FlashAttnBwdSm90INS1_25CollectiveMainloopBwdSm90ILi2ELi1ELi1EN4cute5tupleIJNS5_1CILi1EEES8_S8_EEENS6_IJNS7_ILi64EEENS7_ILi96EEENS7_ILi192EEEEEENS_10bfloat16_tEfNS_4arch4Sm90ELb1ELb0ELb0ELb0ELb1ELb0ELb1ELb0ELi3ELi1ELi1ELi1ELb0EEENS1_24CollectiveEpilogueBwdGQAISD_fSG_Li384ELb0ELb1EEENS1_25SingleTileBwdLPTSchedulerILb0ELi96ELb1EEEEEEEEEvNT_6ParamsE --------------------------
	.section	.text._ZN7cutlass13device_kernelIN5flash11enable_sm90INS1_16FlashAttnBwdSm90INS1_25CollectiveMainloopBwdSm90ILi2ELi1ELi1EN4cute5tupleIJNS5_1CILi1EEES8_S8_EEENS6_IJNS7_ILi64EEENS7_ILi96EEENS7_ILi192EEEEEENS_10bfloat16_tEfNS_4arch4Sm90ELb1ELb0ELb0ELb0ELb1ELb0ELb1ELb0ELi3ELi1ELi1ELi1ELb0EEENS1_24CollectiveEpilogueBwdGQAISD_fSG_Li384ELb0ELb1EEENS1_25SingleTileBwdLPTSchedulerILb0ELi96ELb1EEEEEEEEEvNT_6ParamsE,"ax",@progbits
	.align	128
.text._ZN7cutlass13device_kernelIN5flash11enable_sm90INS1_16FlashAttnBwdSm90INS1_25CollectiveMainloopBwdSm90ILi2ELi1ELi1EN4cute5tupleIJNS5_1CILi1EEES8_S8_EEENS6_IJNS7_ILi64EEENS7_ILi96EEENS7_ILi192EEEEEENS_10bfloat16_tEfNS_4arch4Sm90ELb1ELb0ELb0ELb0ELb1ELb0ELb1ELb0ELi3ELi1ELi1ELi1ELb0EEENS1_24CollectiveEpilogueBwdGQAISD_fSG_Li384ELb0ELb1EEENS1_25SingleTileBwdLPTSchedulerILb0ELi96ELb1EEEEEEEEEvNT_6ParamsE:
        .type           _ZN7cutlass13device_kernelIN5flash11enable_sm90INS1_16FlashAttnBwdSm90INS1_25CollectiveMainloopBwdSm90ILi2ELi1ELi1EN4cute5tupleIJNS5_1CILi1EEES8_S8_EEENS6_IJNS7_ILi64EEENS7_ILi96EEENS7_ILi192EEEEEENS_10bfloat16_tEfNS_4arch4Sm90ELb1ELb0ELb0ELb0ELb1ELb0ELb1ELb0ELi3ELi1ELi1ELi1ELb0EEENS1_24CollectiveEpilogueBwdGQAISD_fSG_Li384ELb0ELb1EEENS1_25SingleTileBwdLPTSchedulerILb0ELi96ELb1EEEEEEEEEvNT_6ParamsE,@function
        .size           _ZN7cutlass13device_kernelIN5flash11enable_sm90INS1_16FlashAttnBwdSm90INS1_25CollectiveMainloopBwdSm90ILi2ELi1ELi1EN4cute5tupleIJNS5_1CILi1EEES8_S8_EEENS6_IJNS7_ILi64EEENS7_ILi96EEENS7_ILi192EEEEEENS_10bfloat16_tEfNS_4arch4Sm90ELb1ELb0ELb0ELb0ELb1ELb0ELb1ELb0ELi3ELi1ELi1ELi1ELb0EEENS1_24CollectiveEpilogueBwdGQAISD_fSG_Li384ELb0ELb1EEENS1_25SingleTileBwdLPTSchedulerILb0ELi96ELb1EEEEEEEEEvNT_6ParamsE,(.L_x_7692 - _ZN7cutlass13device_kernelIN5flash11enable_sm90INS1_16FlashAttnBwdSm90INS1_25CollectiveMainloopBwdSm90ILi2ELi1ELi1EN4cute5tupleIJNS5_1CILi1EEES8_S8_EEENS6_IJNS7_ILi64EEENS7_ILi96EEENS7_ILi192EEEEEENS_10bfloat16_tEfNS_4arch4Sm90ELb1ELb0ELb0ELb0ELb1ELb0ELb1ELb0ELi3ELi1ELi1ELi1ELb0EEENS1_24CollectiveEpilogueBwdGQAISD_fSG_Li384ELb0ELb1EEENS1_25SingleTileBwdLPTSchedulerILb0ELi96ELb1EEEEEEEEEvNT_6ParamsE)
        .other          _ZN7cutlass13device_kernelIN5flash11enable_sm90INS1_16FlashAttnBwdSm90INS1_25CollectiveMainloopBwdSm90ILi2ELi1ELi1EN4cute5tupleIJNS5_1CILi1EEES8_S8_EEENS6_IJNS7_ILi64EEENS7_ILi96EEENS7_ILi192EEEEEENS_10bfloat16_tEfNS_4arch4Sm90ELb1ELb0ELb0ELb0ELb1ELb0ELb1ELb0ELi3ELi1ELi1ELi1ELb0EEENS1_24CollectiveEpilogueBwdGQAISD_fSG_Li384ELb0ELb1EEENS1_25SingleTileBwdLPTSchedulerILb0ELi96ELb1EEEEEEEEEvNT_6ParamsE,@"STO_CUDA_ENTRY STV_DEFAULT"
_ZN7cutlass13device_kernelIN5flash11enable_sm90INS1_16FlashAttnBwdSm90INS1_25CollectiveMainloopBwdSm90ILi2ELi1ELi1EN4cute5tupleIJNS5_1CILi1EEES8_S8_EEENS6_IJNS7_ILi64EEENS7_ILi96EEENS7_ILi192EEEEEENS_10bfloat16_tEfNS_4arch4Sm90ELb1ELb0ELb0ELb0ELb1ELb0ELb1ELb0ELi3ELi1ELi1ELi1ELb0EEENS1_24CollectiveEpilogueBwdGQAISD_fSG_Li384ELb0ELb1EEENS1_25SingleTileBwdLPTSchedulerILb0ELi96ELb1EEEEEEEEEvNT_6ParamsE:
        /* <DEDUP_REMOVED lines=23> */
.L_x_6735:
[----:B------:R-:W-:Y:S05]  /*0170*/  BSYNC B0 ;  /* 0x0000000000007941 */ /* 0x000fea0003800000 */
.L_x_6734:
        /* <DEDUP_REMOVED lines=34> */
.L_x_6736:
        /* <DEDUP_REMOVED lines=20> */
.L_x_6737:
        /* <DEDUP_REMOVED lines=9> */
.L_x_6740:
        /* <DEDUP_REMOVED lines=32> */
.L_x_6741:
[----:B------:R-:W-:Y:S01]  /*0770*/  ULDC UR7, c[0x0][0x8cc] ;  /* 0x0002330000077ab9 */ /* 0x000fe20000000800 */
[----:B------:R-:W-:Y:S01]  /*0780*/  UMOV UR40, UR10 ;  /* 0x0000000a00287c82 */ /* 0x000fe20008000000 */
[----:B------:R-:W-:-:S11]  /*0790*/  UISETP.NE.AND UP0, UPT, UR7, 0x1, UPT ;  /* 0x000000010700788c */ /* 0x000fd6000bf05270 */
[----:B------:R-:W-:Y:S02]  /*07a0*/  @UP0 ULDC.64 UR8, c[0x0][0x8d0] ;  /* 0x0002340000080ab9 */ /* 0x000fe40000000a00 */
[----:B------:R-:W-:-:S04]  /*07b0*/  UIMAD.WIDE.U32 UR4, UR10, UR8, URZ ;  /* 0x000000080a0472a5 */ /* 0x000fc8000f8e003f */
[----:B------:R-:W-:-:S04]  /*07c0*/  @UP0 USHF.R.U32.HI UR40, URZ, UR9, UR5 ;  /* 0x000000093f280299 */ /* 0x000fc80008011605 */
[----:B------:R-:W-:-:S12]  /*07d0*/  UIMAD UR4, UR40, UR7, URZ ;  /* 0x00000007280472a4 */ /* 0x000fd8000f8e023f */
.L_x_6742:
        /* <DEDUP_REMOVED lines=105> */
.L_x_6746:
        /* <DEDUP_REMOVED lines=15> */
.L_x_6745:
        /* <DEDUP_REMOVED lines=20> */
.L_x_6748:
        /* <DEDUP_REMOVED lines=15> */
.L_x_6747:
        /* <DEDUP_REMOVED lines=8> */
.L_x_6863:
        /* <DEDUP_REMOVED lines=19> */
.L_x_6750:
        /* <DEDUP_REMOVED lines=107> */
.L_x_6762:
[----:B------:R-:W-:-:S13]  /*19f0*/  ISETP.NE.AND P0, PT, R10, 0x3, PT ;  /* 0x000000030a00780c */ /* 0x000fda0003f05270 */
[----:B-1----:R-:W-:Y:S05]  /*1a00*/  @!P0 BRA `(.L_x_6752) ;  /* 0x0000000000048947 */ /* 0x002fea0003800000 */
[----:B------:R-:W-:Y:S01]  /*1a10*/  BPT.TRAP 0x1 ;  /* 0x000000040000795c */ /* 0x000fe20000300000 */
.L_x_6752:
[----:B------:R-:W-:Y:S02]  /*1a20*/  LEA R3, R2, UR43, 0x3 ;  /* 0x0000002b02037c11 */ /* 0x000fe4000f8e18ff */
[----:B------:R-:W-:-:S04]  /*1a30*/  SHF.L.U32 R12, R7, 0x1f, RZ ;  /* 0x0000001f070c7819 */ /* 0x000fc800000006ff */
[----:B------:R1:W2:Y:S01]  /*1a40*/  SYNCS.PHASECHK.TRANS64.TRYWAIT P1, [R3+URZ+0x36410], R12 ;  /* 0x0364100c030075a7 */ /* 0x0002a2000802017f */
[----:B------:R-:W-:Y:S05]  /*1a50*/  @!P0 BRA `(.L_x_6753) ;  /* 0x0000000000048947 */ /* 0x000fea0003800000 */
[----:B------:R-:W-:Y:S01]  /*1a60*/  BPT.TRAP 0x1 ;  /* 0x000000040000795c */ /* 0x000fe20000300000 */
.L_x_6753:
[----:B--2---:R-:W-:Y:S05]  /*1a70*/  @P1 BRA `(.L_x_6754) ;  /* 0x0000000000081947 */ /* 0x004fea0003800000 */
[----:B------:R-:W2:Y:S02]  /*1a80*/  SYNCS.PHASECHK.TRANS64.TRYWAIT P1, [R3+URZ+0x36410], R12 ;  /* 0x0364100c030075a7 */ /* 0x000ea4000802017f */
[----:B--2---:R-:W-:Y:S05]  /*1a90*/  @!P1 BRA `(.L_x_6755) ;  /* 0x0000007000dc9947 */ /* 0x004fea0003800000 */
.L_x_6754:
        /* <DEDUP_REMOVED lines=103> */
.L_x_6756:
[----:B------:R-:W-:-:S04]  /*2110*/  SHF.L.U32 R14, R5, 0x1f, RZ ;  /* 0x0000001f050e7819 */ /* 0x000fc800000006ff */
[----:B------:R4:W1:Y:S01]  /*2120*/  SYNCS.PHASECHK.TRANS64.TRYWAIT P1, [UR43+0x36430], R14 ;  /* 0x0364300eff0075a7 */ /* 0x000862000802016b */
[----:B------:R-:W-:Y:S05]  /*2130*/  @!P0 BRA `(.L_x_6757) ;  /* 0x0000000000048947 */ /* 0x000fea0003800000 */
[----:B------:R-:W-:Y:S01]  /*2140*/  BPT.TRAP 0x1 ;  /* 0x000000040000795c */ /* 0x000fe20000300000 */
.L_x_6757:
[----:B-1----:R-:W-:Y:S05]  /*2150*/  @P1 BRA `(.L_x_6758) ;  /* 0x0000000000081947 */ /* 0x002fea0003800000 */
[----:B------:R-:W1:Y:S02]  /*2160*/  SYNCS.PHASECHK.TRANS64.TRYWAIT P1, [UR43+0x36430], R14 ;  /* 0x0364300eff0075a7 */ /* 0x000e64000802016b */
[----:B-1----:R-:W-:Y:S05]  /*2170*/  @!P1 BRA `(.L_x_6759) ;  /* 0x0000006c00389947 */ /* 0x002fea0003800000 */
.L_x_6758:
        /* <DEDUP_REMOVED lines=314> */
.L_x_6760:
        /* <DEDUP_REMOVED lines=60> */
.L_x_6761:
        /* <DEDUP_REMOVED lines=62> */
.L_x_6744:
        /* <DEDUP_REMOVED lines=89> */
.L_x_6765:
[----:B------:R-:W2:Y:S04]  /*4250*/  LDG.E.STRONG.GPU R4, desc[UR38][R2.64] ;  /* 0x0000002602047981 */ /* 0x000ea8000c1ef900 */
[----:B--2---:R-:W-:Y:S01]  /*4260*/  CCTL.IVALL ;  /* 0x00000000ff00798f */ /* 0x004fe20002000000 */
[----:B------:R-:W-:Y:S05]  /*4270*/  YIELD ;  /* 0x0000000000007946 */ /* 0x000fea0003800000 */
[----:B------:R-:W-:-:S13]  /*4280*/  ISETP.NE.AND P0, PT, R4, UR17, PT ;  /* 0x0000001104007c0c */ /* 0x000fda000bf05270 */
[----:B------:R-:W-:Y:S05]  /*4290*/  @P0 BRA `(.L_x_6765) ;  /* 0xfffffffc00ec0947 */ /* 0x000fea000383ffff */
.L_x_6764:
[----:B------:R-:W-:Y:S05]  /*42a0*/  BSYNC B0 ;  /* 0x0000000000007941 */ /* 0x000fea0003800000 */
.L_x_6763:
[----:B------:R-:W-:-:S03]  /*42b0*/  UMOV UR4, 0xffffffff ;  /* 0xffffffff00047882 */ /* 0x000fc60000000000 */
[----:B------:R-:W-:Y:S05]  /*42c0*/  BRA.DIV UR4, `(.L_x_6766) ;  /* 0x0000004a04f87947 */ /* 0x000fea000b800000 */
[----:B------:R-:W-:Y:S01]  /*42d0*/  NOP ;  /* 0x0000000000007918 */ /* 0x000fe20000000000 */
.L_x_6866:
        /* <DEDUP_REMOVED lines=15> */
.L_x_6769:
[----:B------:R-:W-:Y:S01]  /*43d0*/  @P0 ELECT P2, URZ, PT ;  /* 0x00000000003f082f */ /* 0x000fe20003840000 */
[----:B------:R2:W-:-:S12]  /*43e0*/  UBLKRED.G.S.ADD.F32.RN [UR4], [UR9], UR6, desc[UR12] ;  /* 0x00000c04090073bb */ /* 0x0005d800080a1406 */
[----:B------:R-:W-:Y:S02]  /*43f0*/  @P2 PLOP3.LUT P0, PT, P2, PT, PT, 0x8, 0x0 ;  /* 0x000000000000281c */ /* 0x000fe4000170e170 */
[----:B------:R-:W-:-:S11]  /*4400*/  PLOP3.LUT P2, PT, PT, PT, PT, 0x8, 0x0 ;  /* 0x000000000000781c */ /* 0x000fd60003f4e170 */
[----:B--2---:R-:W-:Y:S05]  /*4410*/  @P0 BRA.U.ANY `(.L_x_6769) ;  /* 0xfffffffd00ec0947 */ /* 0x004fea000393ffff */
[----:B------:R0:W-:Y:S01]  /*4420*/  UTMACMDFLUSH ;  /* 0x00000000000079b7 */ /* 0x0001e20000000000 */
[----:B------:R-:W-:-:S04]  /*4430*/  DEPBAR.LE SB0, 0x0 ;  /* 0x000080000000791a */ /* 0x000fc80000000000 */
.L_x_6768:
[----:B------:R-:W-:Y:S05]  /*4440*/  BSYNC B0 ;  /* 0x0000000000007941 */ /* 0x000fea0003800000 */
.L_x_6767:
        /* <DEDUP_REMOVED lines=14> */
.L_x_6771:
[----:B------:R-:W-:Y:S05]  /*4530*/  BSYNC B0 ;  /* 0x0000000000007941 */ /* 0x000fea0003800000 */
.L_x_6770:
        /* <DEDUP_REMOVED lines=20> */
.L_x_6774:
[----:B-12---:R-:W2:Y:S04]  /*4680*/  LDG.E.STRONG.GPU R0, desc[UR38][R2.64] ;  /* 0x0000002602007981 */ /* 0x006ea8000c1ef900 */
[----:B--2---:R-:W-:Y:S01]  /*4690*/  CCTL.IVALL ;  /* 0x00000000ff00798f */ /* 0x004fe20002000000 */
[----:B------:R-:W-:Y:S05]  /*46a0*/  YIELD ;  /* 0x0000000000007946 */ /* 0x000fea0003800000 */
[----:B------:R-:W-:-:S13]  /*46b0*/  ISETP.NE.AND P0, PT, R0, UR17, PT ;  /* 0x0000001100007c0c */ /* 0x000fda000bf05270 */
[----:B------:R-:W-:Y:S05]  /*46c0*/  @P0 BRA `(.L_x_6774) ;  /* 0xfffffffc00ec0947 */ /* 0x000fea000383ffff */
.L_x_6773:
[----:B------:R-:W-:Y:S05]  /*46d0*/  BSYNC B0 ;  /* 0x0000000000007941 */ /* 0x000fea0003800000 */
.L_x_6772:
[----:B------:R-:W-:-:S03]  /*46e0*/  UMOV UR4, 0xffffffff ;  /* 0xffffffff00047882 */ /* 0x000fc60000000000 */
[----:B------:R-:W-:Y:S05]  /*46f0*/  BRA.DIV UR4, `(.L_x_6775) ;  /* 0x0000004a04087947 */ /* 0x000fea000b800000 */
[----:B------:R-:W-:Y:S01]  /*4700*/  NOP ;  /* 0x0000000000007918 */ /* 0x000fe20000000000 */
.L_x_6869:
        /* <DEDUP_REMOVED lines=16> */
.L_x_6778:
[----:B------:R-:W-:Y:S01]  /*4810*/  @P0 ELECT P2, URZ, PT ;  /* 0x00000000003f082f */ /* 0x000fe20003840000 */
[----:B------:R3:W-:-:S12]  /*4820*/  UBLKRED.G.S.ADD.F32.RN [UR4], [UR9], UR6, desc[UR10] ;  /* 0x00000a04090073bb */ /* 0x0007d800080a1406 */
[----:B------:R-:W-:Y:S02]  /*4830*/  @P2 PLOP3.LUT P0, PT, P2, PT, PT, 0x8, 0x0 ;  /* 0x000000000000281c */ /* 0x000fe4000170e170 */
[----:B------:R-:W-:-:S11]  /*4840*/  PLOP3.LUT P2, PT, PT, PT, PT, 0x8, 0x0 ;  /* 0x000000000000781c */ /* 0x000fd60003f4e170 */
[----:B---3--:R-:W-:Y:S05]  /*4850*/  @P0 BRA.U.ANY `(.L_x_6778) ;  /* 0xfffffffd00ec0947 */ /* 0x008fea000393ffff */
[----:B------:R0:W-:Y:S01]  /*4860*/  UTMACMDFLUSH ;  /* 0x00000000000079b7 */ /* 0x0001e20000000000 */
[----:B------:R-:W-:-:S04]  /*4870*/  DEPBAR.LE SB0, 0x0 ;  /* 0x000080000000791a */ /* 0x000fc80000000000 */
.L_x_6777:
[----:B------:R-:W-:Y:S05]  /*4880*/  BSYNC B0 ;  /* 0x0000000000007941 */ /* 0x000fea0003800000 */
.L_x_6776:
        /* <DEDUP_REMOVED lines=14> */
.L_x_6739:
        /* <DEDUP_REMOVED lines=29> */
.L_x_6780:
[----:B------:R-:W-:Y:S01]  /*4b40*/  ULDC UR9, c[0x0][0x8cc] ;  /* 0x0002330000097ab9 */ /* 0x000fe20000000800 */
[----:B------:R-:W-:Y:S01]  /*4b50*/  UMOV UR7, UR8 ;  /* 0x0000000800077c82 */ /* 0x000fe20008000000 */
[----:B------:R-:W-:-:S11]  /*4b60*/  UISETP.NE.AND UP0, UPT, UR9, 0x1, UPT ;  /* 0x000000010900788c */ /* 0x000fd6000bf05270 */
[----:B------:R-:W-:Y:S02]  /*4b70*/  @UP0 ULDC.64 UR10, c[0x0][0x8d0] ;  /* 0x00023400000a0ab9 */ /* 0x000fe40000000a00 */
[----:B------:R-:W-:-:S04]  /*4b80*/  UIMAD.WIDE.U32 UR4, UR8, UR10, URZ ;  /* 0x0000000a080472a5 */ /* 0x000fc8000f8e003f */
[----:B------:R-:W-:-:S04]  /*4b90*/  @UP0 USHF.R.U32.HI UR7, URZ, UR11, UR5 ;  /* 0x0000000b3f070299 */ /* 0x000fc80008011605 */
[----:B------:R-:W-:-:S12]  /*4ba0*/  UIMAD UR4, UR7, UR9, URZ ;  /* 0x00000009070472a4 */ /* 0x000fd8000f8e023f */
.L_x_6781:
        /* <DEDUP_REMOVED lines=85> */
.L_x_6785:
[----:B------:R-:W2:Y:S04]  /*5100*/  LDG.E.STRONG.GPU R4, desc[UR38][R2.64] ;  /* 0x0000002602047981 */ /* 0x000ea8000c1ef900 */
[----:B--2---:R-:W-:Y:S01]  /*5110*/  CCTL.IVALL ;  /* 0x00000000ff00798f */ /* 0x004fe20002000000 */
[----:B------:R-:W-:Y:S05]  /*5120*/  YIELD ;  /* 0x0000000000007946 */ /* 0x000fea0003800000 */
[----:B------:R-:W-:-:S13]  /*5130*/  ISETP.NE.AND P2, PT, R4, R5, PT ;  /* 0x000000050400720c */ /* 0x000fda0003f45270 */
[----:B------:R-:W-:Y:S05]  /*5140*/  @P2 BRA `(.L_x_6785) ;  /* 0xfffffffc00ec2947 */ /* 0x000fea000383ffff */
.L_x_6784:
[----:B------:R-:W-:Y:S05]  /*5150*/  BSYNC B0 ;  /* 0x0000000000007941 */ /* 0x000fea0003800000 */
.L_x_6783:
[----:B------:R-:W-:-:S03]  /*5160*/  UMOV UR4, 0xffffffff ;  /* 0xffffffff00047882 */ /* 0x000fc60000000000 */
[----:B------:R-:W-:Y:S05]  /*5170*/  BRA.DIV UR4, `(.L_x_6786) ;  /* 0x0000003e04847947 */ /* 0x000fea000b800000 */
[----:B------:R-:W-:Y:S01]  /*5180*/  NOP ;  /* 0x0000000000007918 */ /* 0x000fe20000000000 */
.L_x_6872:
        /* <DEDUP_REMOVED lines=22> */
.L_x_6788:
[----:B------:R-:W-:Y:S05]  /*52f0*/  BSYNC B0 ;  /* 0x0000000000007941 */ /* 0x000fea0003800000 */
.L_x_6787:
        /* <DEDUP_REMOVED lines=19> */
.L_x_6790:
[----:B------:R-:W-:Y:S05]  /*5430*/  BSYNC B0 ;  /* 0x0000000000007941 */ /* 0x000fea0003800000 */
.L_x_6789:
        /* <DEDUP_REMOVED lines=20> */
.L_x_6792:
[----:B------:R-:W-:Y:S05]  /*5580*/  BSYNC B0 ;  /* 0x0000000000007941 */ /* 0x000fea0003800000 */
.L_x_6791:
[----:B------:R-:W-:Y:S06]  /*5590*/  BAR.ARV 0xa, 0xa0 ;  /* 0x0282800000007b1d */ /* 0x000fec0000002000 */
[----:B------:R-:W-:Y:S04]  /*55a0*/  BSSY B0, `(.L_x_6793) ;  /* 0x0000003000007945 */ /* 0x000fe80003800000 */
[----:B------:R-:W-:Y:S05]  /*55b0*/  @!P0 BRA `(.L_x_6794) ;  /* 0x0000000000048947 */ /* 0x000fea0003800000 */
[----:B------:R-:W-:-:S04]  /*55c0*/  DEPBAR.LE SB0, 0x1 ;  /* 0x000080400000791a */ /* 0x000fc80000000000 */
.L_x_6794:
[----:B------:R-:W-:Y:S05]  /*55d0*/  BSYNC B0 ;  /* 0x0000000000007941 */ /* 0x000fea0003800000 */
.L_x_6793:
[----:B------:R-:W-:Y:S06]  /*55e0*/  BAR.ARV 0xb, 0xa0 ;  /* 0x02c2800000007b1d */ /* 0x000fec0000002000 */
[----:B------:R-:W-:Y:S04]  /*55f0*/  BSSY B0, `(.L_x_6795) ;  /* 0x0000003000007945 */ /* 0x000fe80003800000 */
[----:B------:R-:W-:Y:S05]  /*5600*/  @!P0 BRA `(.L_x_6796) ;  /* 0x0000000000048947 */ /* 0x000fea0003800000 */
[----:B------:R-:W-:-:S04]  /*5610*/  DEPBAR.LE SB0, 0x0 ;  /* 0x000080000000791a */ /* 0x000fc80000000000 */
.L_x_6796:
[----:B------:R-:W-:Y:S05]  /*5620*/  BSYNC B0 ;  /* 0x0000000000007941 */ /* 0x000fea0003800000 */
.L_x_6795:
        /* <DEDUP_REMOVED lines=19> */
.L_x_6798:
[----:B------:R-:W-:Y:S05]  /*5760*/  BSYNC B0 ;  /* 0x0000000000007941 */ /* 0x000fea0003800000 */
.L_x_6797:
[----:B------:R-:W-:Y:S01]  /*5770*/  UIADD3 UR17, UR8, 0x1, URZ ;  /* 0x0000000108117890 */ /* 0x000fe2000fffe03f */
[----:B------:R-:W-:Y:S11]  /*5780*/  BRA `(.L_x_6799) ;  /* 0x0000000000047947 */ /* 0x000ff60003800000 */
.L_x_6782:
[----:B------:R-:W-:-:S05]  /*5790*/  UMOV UR17, UR8 ;  /* 0x0000000800117c82 */ /* 0x000fca0008000000 */
.L_x_6799:
        /* <DEDUP_REMOVED lines=12> */
.L_x_6832:
        /* <DEDUP_REMOVED lines=18> */
.L_x_6802:
[----:B------:R-:W2:Y:S04]  /*5980*/  LDG.E.STRONG.GPU R4, desc[UR38][R2.64] ;  /* 0x0000002602047981 */ /* 0x000ea8000c1ef900 */
[----:B--2---:R-:W-:Y:S01]  /*5990*/  CCTL.IVALL ;  /* 0x00000000ff00798f */ /* 0x004fe20002000000 */
[----:B------:R-:W-:Y:S05]  /*59a0*/  YIELD ;  /* 0x0000000000007946 */ /* 0x000fea0003800000 */
[----:B------:R-:W-:-:S13]  /*59b0*/  ISETP.NE.AND P2, PT, R4, R5, PT ;  /* 0x000000050400720c */ /* 0x000fda0003f45270 */
[----:B------:R-:W-:Y:S05]  /*59c0*/  @P2 BRA `(.L_x_6802) ;  /* 0xfffffffc00ec2947 */ /* 0x000fea000383ffff */
.L_x_6801:
[----:B------:R-:W-:Y:S05]  /*59d0*/  BSYNC B0 ;  /* 0x0000000000007941 */ /* 0x000fea0003800000 */
.L_x_6800:
[----:B------:R-:W-:-:S03]  /*59e0*/  UMOV UR18, 0xffffffff ;  /* 0xffffffff00127882 */ /* 0x000fc60000000000 */
[----:B------:R-:W-:Y:S05]  /*59f0*/  BRA.DIV UR18, `(.L_x_6803) ;  /* 0x0000003612807947 */ /* 0x000fea000b800000 */
[----:B------:R-:W-:Y:S01]  /*5a00*/  NOP ;  /* 0x0000000000007918 */ /* 0x000fe20000000000 */
.L_x_6875:
        /* <DEDUP_REMOVED lines=19> */
.L_x_6805:
[----:B------:R-:W-:Y:S05]  /*5b40*/  BSYNC B0 ;  /* 0x0000000000007941 */ /* 0x000fea0003800000 */
.L_x_6804:
        /* <DEDUP_REMOVED lines=14> */
.L_x_6807:
[----:B------:R-:W-:Y:S05]  /*5c30*/  BSYNC B0 ;  /* 0x0000000000007941 */ /* 0x000fea0003800000 */
.L_x_6806:
        /* <DEDUP_REMOVED lines=15> */
.L_x_6809:
[----:B------:R-:W-:Y:S05]  /*5d30*/  BSYNC B0 ;  /* 0x0000000000007941 */ /* 0x000fea0003800000 */
.L_x_6808:
[----:B------:R-:W-:Y:S06]  /*5d40*/  BAR.ARV 0xa, 0xa0 ;  /* 0x0282800000007b1d */ /* 0x000fec0000002000 */
[----:B------:R-:W-:Y:S04]  /*5d50*/  BSSY B0, `(.L_x_6810) ;  /* 0x0000003000007945 */ /* 0x000fe80003800000 */
[----:B------:R-:W-:Y:S05]  /*5d60*/  @!P0 BRA `(.L_x_6811) ;  /* 0x0000000000048947 */ /* 0x000fea0003800000 */
[----:B------:R-:W-:-:S04]  /*5d70*/  DEPBAR.LE SB0, 0x1 ;  /* 0x000080400000791a */ /* 0x000fc80000000000 */
.L_x_6811:
[----:B------:R-:W-:Y:S05]  /*5d80*/  BSYNC B0 ;  /* 0x0000000000007941 */ /* 0x000fea0003800000 */
.L_x_6810:
[----:B------:R-:W-:Y:S06]  /*5d90*/  BAR.ARV 0xb, 0xa0 ;  /* 0x02c2800000007b1d */ /* 0x000fec0000002000 */
[----:B------:R-:W-:Y:S04]  /*5da0*/  BSSY B0, `(.L_x_6812) ;  /* 0x0000003000007945 */ /* 0x000fe80003800000 */
[----:B------:R-:W-:Y:S05]  /*5db0*/  @!P0 BRA `(.L_x_6813) ;  /* 0x0000000000048947 */ /* 0x000fea0003800000 */
[----:B------:R-:W-:-:S04]  /*5dc0*/  DEPBAR.LE SB0, 0x0 ;  /* 0x000080000000791a */ /* 0x000fc80000000000 */
.L_x_6813:
[----:B------:R-:W-:Y:S05]  /*5dd0*/  BSYNC B0 ;  /* 0x0000000000007941 */ /* 0x000fea0003800000 */
.L_x_6812:
        /* <DEDUP_REMOVED lines=19> */
.L_x_6815:
[----:B------:R-:W-:Y:S05]  /*5f10*/  BSYNC B0 ;  /* 0x0000000000007941 */ /* 0x000fea0003800000 */
.L_x_6814:
        /* <DEDUP_REMOVED lines=16> */
.L_x_6818:
[----:B------:R-:W2:Y:S04]  /*6020*/  LDG.E.STRONG.GPU R4, desc[UR38][R2.64] ;  /* 0x0000002602047981 */ /* 0x000ea8000c1ef900 */
[----:B--2---:R-:W-:Y:S01]  /*6030*/  CCTL.IVALL ;  /* 0x00000000ff00798f */ /* 0x004fe20002000000 */
[----:B------:R-:W-:Y:S05]  /*6040*/  YIELD ;  /* 0x0000000000007946 */ /* 0x000fea0003800000 */
[----:B------:R-:W-:-:S13]  /*6050*/  ISETP.NE.AND P2, PT, R4, R5, PT ;  /* 0x000000050400720c */ /* 0x000fda0003f45270 */
[----:B------:R-:W-:Y:S05]  /*6060*/  @P2 BRA `(.L_x_6818) ;  /* 0xfffffffc00ec2947 */ /* 0x000fea000383ffff */
.L_x_6817:
[----:B------:R-:W-:Y:S05]  /*6070*/  BSYNC B0 ;  /* 0x0000000000007941 */ /* 0x000fea0003800000 */
.L_x_6816:
[----:B------:R-:W-:-:S03]  /*6080*/  UMOV UR14, 0xffffffff ;  /* 0xffffffff000e7882 */ /* 0x000fc60000000000 */
[----:B------:R-:W-:Y:S05]  /*6090*/  BRA.DIV UR14, `(.L_x_6819) ;  /* 0x0000002e0ef47947 */ /* 0x000fea000b800000 */
[----:B------:R-:W-:Y:S01]  /*60a0*/  NOP ;  /* 0x0000000000007918 */ /* 0x000fe20000000000 */
.L_x_6878:
        /* <DEDUP_REMOVED lines=15> */
.L_x_6821:
[----:B------:R-:W-:Y:S05]  /*61a0*/  BSYNC B0 ;  /* 0x0000000000007941 */ /* 0x000fea0003800000 */
.L_x_6820:
        /* <DEDUP_REMOVED lines=14> */
.L_x_6823:
[----:B------:R-:W-:Y:S05]  /*6290*/  BSYNC B0 ;  /* 0x0000000000007941 */ /* 0x000fea0003800000 */
.L_x_6822:
        /* <DEDUP_REMOVED lines=15> */
.L_x_6825:
[----:B------:R-:W-:Y:S05]  /*6390*/  BSYNC B0 ;  /* 0x0000000000007941 */ /* 0x000fea0003800000 */
.L_x_6824:
[----:B------:R-:W-:Y:S06]  /*63a0*/  BAR.ARV 0xa, 0xa0 ;  /* 0x0282800000007b1d */ /* 0x000fec0000002000 */
[----:B------:R-:W-:Y:S04]  /*63b0*/  BSSY B0, `(.L_x_6826) ;  /* 0x0000003000007945 */ /* 0x000fe80003800000 */
[----:B------:R-:W-:Y:S05]  /*63c0*/  @!P0 BRA `(.L_x_6827) ;  /* 0x0000000000048947 */ /* 0x000fea0003800000 */
[----:B------:R-:W-:-:S04]  /*63d0*/  DEPBAR.LE SB0, 0x1 ;  /* 0x000080400000791a */ /* 0x000fc80000000000 */
.L_x_6827:
[----:B------:R-:W-:Y:S05]  /*63e0*/  BSYNC B0 ;  /* 0x0000000000007941 */ /* 0x000fea0003800000 */
.L_x_6826:
[----:B------:R-:W-:Y:S06]  /*63f0*/  BAR.ARV 0xb, 0xa0 ;  /* 0x02c2800000007b1d */ /* 0x000fec0000002000 */
[----:B------:R-:W-:Y:S04]  /*6400*/  BSSY B0, `(.L_x_6828) ;  /* 0x0000003000007945 */ /* 0x000fe80003800000 */
[----:B------:R-:W-:Y:S05]  /*6410*/  @!P0 BRA `(.L_x_6829) ;  /* 0x0000000000048947 */ /* 0x000fea0003800000 */
[----:B------:R-:W-:-:S04]  /*6420*/  DEPBAR.LE SB0, 0x0 ;  /* 0x000080000000791a */ /* 0x000fc80000000000 */
.L_x_6829:
[----:B------:R-:W-:Y:S05]  /*6430*/  BSYNC B0 ;  /* 0x0000000000007941 */ /* 0x000fea0003800000 */
.L_x_6828:
        /* <DEDUP_REMOVED lines=19> */
.L_x_6831:
[----:B------:R-:W-:Y:S05]  /*6570*/  BSYNC B0 ;  /* 0x0000000000007941 */ /* 0x000fea0003800000 */
.L_x_6830:
[----:B------:R-:W-:Y:S02]  /*6580*/  UIADD3 UR17, UR17, 0x2, URZ ;  /* 0x0000000211117890 */ /* 0x000fe4000fffe03f */
[----:B------:R-:W-:Y:S02]  /*6590*/  UIADD3 UR4, UR4, 0x6000, URZ ;  /* 0x0000600004047890 */ /* 0x000fe4000fffe03f */
[----:B------:R-:W-:-:S06]  /*65a0*/  UISETP.GE.AND UP0, UPT, UR17, UR5, UPT ;  /* 0x000000051100728c */ /* 0x000fcc000bf06270 */
[----:B------:R-:W-:-:S13]  /*65b0*/  PLOP3.LUT P1, PT, PT, PT, UP0, 0x80, 0x0 ;  /* 0x000000000000781c */ /* 0x000fda0003f2f008 */
[----:B------:R-:W-:Y:S05]  /*65c0*/  @!P1 BRA `(.L_x_6832) ;  /* 0xfffffff000a49947 */ /* 0x000fea000383ffff */
[----:B------:R-:W-:Y:S05]  /*65d0*/  BRA `(.L_x_6743) ;  /* 0x0000002400d47947 */ /* 0x000fea0003800000 */
.L_x_6779:
        /* <DEDUP_REMOVED lines=21> */
.L_x_6833:
[----:B------:R-:W-:Y:S01]  /*6730*/  ULDC UR9, c[0x0][0x8cc] ;  /* 0x0002330000097ab9 */ /* 0x000fe20000000800 */
[----:B------:R-:W-:Y:S01]  /*6740*/  UMOV UR7, UR8 ;  /* 0x0000000800077c82 */ /* 0x000fe20008000000 */
[----:B------:R-:W-:-:S11]  /*6750*/  UISETP.NE.AND UP0, UPT, UR9, 0x1, UPT ;  /* 0x000000010900788c */ /* 0x000fd6000bf05270 */
[----:B------:R-:W-:Y:S02]  /*6760*/  @UP0 ULDC.64 UR10, c[0x0][0x8d0] ;  /* 0x00023400000a0ab9 */ /* 0x000fe40000000a00 */
[----:B------:R-:W-:-:S04]  /*6770*/  UIMAD.WIDE.U32 UR4, UR8, UR10, URZ ;  /* 0x0000000a080472a5 */ /* 0x000fc8000f8e003f */
[----:B------:R-:W-:-:S04]  /*6780*/  @UP0 USHF.R.U32.HI UR7, URZ, UR11, UR5 ;  /* 0x0000000b3f070299 */ /* 0x000fc80008011605 */
[----:B------:R-:W-:-:S12]  /*6790*/  UIMAD UR4, UR7, UR9, URZ ;  /* 0x00000009070472a4 */ /* 0x000fd8000f8e023f */
.L_x_6834:
        /* <DEDUP_REMOVED lines=80> */
.L_x_6879:
        /* <DEDUP_REMOVED lines=9> */
.L_x_6838:
        /* <DEDUP_REMOVED lines=108> */
.L_x_6849:
[----:B-1----:R-:W-:-:S05]  /*73f0*/  IMAD.MOV.U32 R13, RZ, RZ, 0x1 ;  /* 0x00000001ff0d7424 */ /* 0x002fca00078e00ff */
[----:B------:R-:W-:-:S04]  /*7400*/  SHF.L.U32 R13, R13, 0x1f, RZ ;  /* 0x0000001f0d0d7819 */ /* 0x000fc800000006ff */
[----:B------:R-:W1:Y:S02]  /*7410*/  SYNCS.PHASECHK.TRANS64.TRYWAIT P1, [R12+URZ+0x36438], R13 ;  /* 0x0364380d0c0075a7 */ /* 0x000e64000802017f */
[----:B-1----:R-:W-:Y:S05]  /*7420*/  @!P1 BRA `(.L_x_6841) ;  /* 0x0000001c00409947 */ /* 0x002fea0003800000 */
.L_x_6880:
        /* <DEDUP_REMOVED lines=8> */
.L_x_6842:
        /* <DEDUP_REMOVED lines=48> */
.L_x_6881:
        /* <DEDUP_REMOVED lines=8> */
.L_x_6844:
        /* <DEDUP_REMOVED lines=46> */
.L_x_6882:
        /* <DEDUP_REMOVED lines=12> */
.L_x_6846:
        /* <DEDUP_REMOVED lines=37> */
.L_x_6884:
        /* <DEDUP_REMOVED lines=8> */
.L_x_6848:
        /* <DEDUP_REMOVED lines=41> */
.L_x_6840:
[----:B--2---:R-:W2:Y:S01]  /*8130*/  LDL.LU R4, [R1] ;  /* 0x0000000001047983 */ /* 0x004ea20000300800 */
[----:B------:R-:W-:-:S03]  /*8140*/  IMAD.MOV.U32 R10, RZ, RZ, 0x1 ;  /* 0x00000001ff0a7424 */ /* 0x000fc600078e00ff */
[----:B------:R3:W5:Y:S01]  /*8150*/  LDL R5, [R1+0x4] ;  /* 0x0000040001057983 */ /* 0x0007620000100800 */
[----:B--2---:R-:W-:-:S13]  /*8160*/  ISETP.NE.AND P1, PT, R4, RZ, PT ;  /* 0x000000ff0400720c */ /* 0x004fda0003f25270 */
[----:B---3--:R-:W-:Y:S05]  /*8170*/  @!P1 BRA `(.L_x_6839) ;  /* 0x0000000400889947 */ /* 0x008fea0003800000 */
[----:B------:R-:W2:Y:S02]  /*8180*/  SYNCS.PHASECHK.TRANS64.TRYWAIT P1, [R12+URZ+0x36438], R13 ;  /* 0x0364380d0c0075a7 */ /* 0x000ea4000802017f */
[----:B--2---:R-:W-:Y:S05]  /*8190*/  @!P1 BRA `(.L_x_6850) ;  /* 0x0000001000449947 */ /* 0x004fea0003800000 */
.L_x_6885:
        /* <DEDUP_REMOVED lines=8> */
.L_x_6851:
        /* <DEDUP_REMOVED lines=41> */
.L_x_6886:
        /* <DEDUP_REMOVED lines=9> */
.L_x_6853:
        /* <DEDUP_REMOVED lines=38> */
.L_x_6839:
[----:B------:R-:W-:-:S04]  /*87a0*/  SHF.L.U32 R3, R10, 0x1f, RZ ;  /* 0x0000001f0a037819 */ /* 0x000fc800000006ff */
[----:B------:R-:W2:Y:S02]  /*87b0*/  SYNCS.PHASECHK.TRANS64.TRYWAIT P1, [R12+URZ+0x36438], R3 ;  /* 0x036438030c0075a7 */ /* 0x000ea4000802017f */
[----:B--2---:R-:W-:Y:S05]  /*87c0*/  @!P1 BRA `(.L_x_6854) ;  /* 0x0000000800e09947 */ /* 0x004fea0003800000 */
.L_x_6887:
[----:B------:R-:W-:Y:S05]  /*87d0*/  @P0 BRA `(.L_x_6855) ;  /* 0x0000000000180947 */ /* 0x000fea0003800000 */
[----:B------:R-:W3:Y:S01]  /*87e0*/  S2R R0, SR_TID.X ;  /* 0x0000000000007919 */ /* 0x000ee20000002100 */
[----:B--2---:R-:W-:-:S04]  /*87f0*/  IMAD.MOV.U32 R3, RZ, RZ, 0x6100 ;  /* 0x00006100ff037424 */ /* 0x004fc800078e00ff */
[----:B------:R4:W-:Y:S01]  /*8800*/  SYNCS.ARRIVE.TRANS64 RZ, [R12+URZ+0x36430], R3 ;  /* 0x036430030cff79a7 */ /* 0x0009e2000800003f */
[----:B---3--:R-:W-:-:S13]  /*8810*/  LOP3.LUT P0, RZ, R0, 0x1f, RZ, 0xc0, !PT ;  /* 0x0000001f00ff7812 */ /* 0x008fda000780c0ff */
[----:B----4-:R-:W-:Y:S05]  /*8820*/  @!P0 BRA `(.L_x_6855) ;  /* 0x0000000000048947 */ /* 0x010fea0003800000 */
[----:B------:R-:W-:Y:S01]  /*8830*/  BPT.TRAP 0x1 ;  /* 0x000000040000795c */ /* 0x000fe20000300000 */
.L_x_6855:
        /* <DEDUP_REMOVED lines=45> */
.L_x_6836:
[----:B------:R-:W-:Y:S05]  /*8b10*/  BSYNC B0 ;  /* 0x0000000000007941 */ /* 0x000fea0003800000 */
.L_x_6835:
[----:B------:R-:W-:-:S03]  /*8b20*/  UMOV UR4, 0xffffffff ;  /* 0xffffffff00047882 */ /* 0x000fc60000000000 */
[----:B------:R-:W-:Y:S05]  /*8b30*/  BRA.DIV UR4, `(.L_x_6856) ;  /* 0x0000000a04187947 */ /* 0x000fea000b800000 */
[----:B------:R-:W-:-:S13]  /*8b40*/  ELECT P0, URZ, PT ;  /* 0x00000000003f782f */ /* 0x000fda0003800000 */
.L_x_6890:
[----:B------:R-:W-:Y:S05]  /*8b50*/  @!P0 BRA `(.L_x_6743) ;  /* 0x0000000000748947 */ /* 0x000fea0003800000 */
[----:B------:R-:W2:Y:S02]  /*8b60*/  LDL.LU R0, [R1+0x8] ;  /* 0x0000080001007983 */ /* 0x000ea40000300800 */
[----:B--2---:R-:W-:-:S04]  /*8b70*/  LOP3.LUT R0, R0, 0x2, RZ, 0xfc, !PT ;  /* 0x0000000200007812 */ /* 0x004fc800078efcff */
[----:B------:R-:W-:-:S13]  /*8b80*/  ISETP.NE.AND P0, PT, R0, 0x3, PT ;  /* 0x000000030000780c */ /* 0x000fda0003f05270 */
[----:B------:R-:W-:Y:S05]  /*8b90*/  @!P0 BRA `(.L_x_6857) ;  /* 0x0000000000048947 */ /* 0x000fea0003800000 */
[----:B------:R-:W-:Y:S01]  /*8ba0*/  BPT.TRAP 0x1 ;  /* 0x000000040000795c */ /* 0x000fe20000300000 */
.L_x_6857:
        /* <DEDUP_REMOVED lines=15> */
.L_x_6891:
[----:B------:R-:W3:Y:S02]  /*8ca0*/  SYNCS.PHASECHK.TRANS64.TRYWAIT P1, [R23+URZ], R0 ;  /* 0x00000000170075a7 */ /* 0x000ee4000802017f */
[----:B---3--:R-:W-:Y:S05]  /*8cb0*/  @!P1 BRA `(.L_x_6859) ;  /* 0x0000000400f09947 */ /* 0x008fea0003800000 */
.L_x_6892:
[----:B------:R-:W-:Y:S05]  /*8cc0*/  @!P0 BRA `(.L_x_6860) ;  /* 0x0000000000048947 */ /* 0x000fea0003800000 */
[----:B------:R-:W-:Y:S01]  /*8cd0*/  BPT.TRAP 0x1 ;  /* 0x000000040000795c */ /* 0x000fe20000300000 */
.L_x_6860:
[----:B------:R-:W-:-:S07]  /*8ce0*/  SHF.L.U32 R10, R10, 0x1f, RZ ;  /* 0x0000001f0a0a7819 */ /* 0x000fce00000006ff */
.L_x_6861:
[----:B----4-:R4:W1:Y:S02]  /*8cf0*/  SYNCS.PHASECHK.TRANS64.TRYWAIT P0, [R7+URZ+0x36438], R10 ;  /* 0x0364380a070075a7 */ /* 0x010864000800017f */
[----:B-1----:R-:W-:Y:S05]  /*8d00*/  @!P0 NANOSLEEP.SYNCS 0x989680 ;  /* 0x009896800000895d */ /* 0x002fea0003900000 */
[----:B------:R-:W1:Y:S02]  /*8d10*/  @!P0 SYNCS.PHASECHK.TRANS64 P0, [R7+URZ+0x36438], R10 ;  /* 0x0364380a070085a7 */ /* 0x000e64000800007f */
[----:B-1----:R-:W-:Y:S05]  /*8d20*/  @!P0 BRA `(.L_x_6861) ;  /* 0xfffffffc00f08947 */ /* 0x002fea000383ffff */
.L_x_6743:
[----:B------:R-:W-:Y:S05]  /*8d30*/  BSYNC B6 ;  /* 0x0000000000067941 */ /* 0x000fea0003800000 */
.L_x_6738:
[----:B------:R-:W-:Y:S05]  /*8d40*/  EXIT ;  /* 0x000000000000794d */ /* 0x000fea0003800000 */
.L_x_6749:
[----:B------:R-:W-:Y:S02]  /*8d50*/  IMAD.MOV.U32 R12, RZ, RZ, RZ ;  /* 0x000000ffff0c7224 */ /* 0x000fe400078e00ff */
[----:B------:R-:W-:Y:S02]  /*8d60*/  IMAD.MOV.U32 R11, RZ, RZ, 0x1f ;  /* 0x0000001fff0b7424 */ /* 0x000fe400078e00ff */
[----:B------:R-:W-:-:S07]  /*8d70*/  IMAD.MOV.U32 R15, RZ, RZ, -0x1 ;  /* 0xffffffffff0f7424 */ /* 0x000fce00078e00ff */
[----:B------:R-:W-:Y:S05]  /*8d80*/  WARPSYNC.COLLECTIVE R15, `(.L_x_6862) ;  /* 0x000000000f087348 */ /* 0x000fea0003c00000 */
[----:B------:R1:W2:Y:S02]  /*8d90*/  SHFL.IDX P6, R14, R13, R12, R11 ;  /* 0x0000000c0d0e7389 */ /* 0x0002a400000c000b */
[----:B-12---:R-:W-:Y:S01]  /*8da0*/  ENDCOLLECTIVE ;  /* 0x000000000000791b */ /* 0x006fe20003800000 */
.L_x_6862:
[----:B------:R-:W-:Y:S05]  /*8db0*/  BRA `(.L_x_6863) ;  /* 0xffffff8400147947 */ /* 0x000fea000383ffff */
.L_x_6751:
[----:B--2---:R2:W3:Y:S02]  /*8dc0*/  SYNCS.PHASECHK.TRANS64.TRYWAIT P0, [R19+URZ+0x36400], R10 ;  /* 0x0364000a130075a7 */ /* 0x0044e4000800017f */
[----:B---3--:R-:W-:Y:S05]  /*8dd0*/  @!P0 NANOSLEEP.SYNCS 0x989680 ;  /* 0x009896800000895d */ /* 0x008fea0003900000 */
[----:B------:R-:W3:Y:S02]  /*8de0*/  @!P0 SYNCS.PHASECHK.TRANS64 P0, [R19+URZ+0x36400], R10 ;  /* 0x0364000a130085a7 */ /* 0x000ee4000800007f */
[----:B---3--:R-:W-:Y:S05]  /*8df0*/  @!P0 BRA `(.L_x_6751) ;  /* 0xfffffffc00f08947 */ /* 0x008fea000383ffff */
[----:B------:R-:W-:Y:S05]  /*8e00*/  BRA `(.L_x_6750) ;  /* 0xffffff84004c7947 */ /* 0x000fea000383ffff */
.L_x_6755:
[----:B--2---:R2:W3:Y:S02]  /*8e10*/  SYNCS.PHASECHK.TRANS64.TRYWAIT P1, [R3+URZ+0x36410], R12 ;  /* 0x0364100c030075a7 */ /* 0x0044e4000802017f */
[----:B---3--:R-:W-:Y:S05]  /*8e20*/  @!P1 NANOSLEEP.SYNCS 0x989680 ;  /* 0x009896800000995d */ /* 0x008fea0003900000 */
[----:B------:R-:W3:Y:S02]  /*8e30*/  @!P1 SYNCS.PHASECHK.TRANS64 P1, [R3+URZ+0x36410], R12 ;  /* 0x0364100c030095a7 */ /* 0x000ee4000802007f */
[----:B---3--:R-:W-:Y:S05]  /*8e40*/  @!P1 BRA `(.L_x_6755) ;  /* 0xfffffffc00f09947 */ /* 0x008fea000383ffff */
[----:B------:R-:W-:Y:S05]  /*8e50*/  BRA `(.L_x_6754) ;  /* 0xffffff8c00107947 */ /* 0x000fea000383ffff */
.L_x_6759:
[----:B------:R1:W1:Y:S02]  /*8e60*/  SYNCS.PHASECHK.TRANS64.TRYWAIT P1, [R19+URZ+0x36430], R14 ;  /* 0x0364300e130075a7 */ /* 0x000264000802017f */
[----:B-1----:R-:W-:Y:S05]  /*8e70*/  @!P1 NANOSLEEP.SYNCS 0x989680 ;  /* 0x009896800000995d */ /* 0x002fea0003900000 */
[----:B------:R-:W1:Y:S02]  /*8e80*/  @!P1 SYNCS.PHASECHK.TRANS64 P1, [R19+URZ+0x36430], R14 ;  /* 0x0364300e130095a7 */ /* 0x000e64000802007f */
[----:B-1----:R-:W-:Y:S05]  /*8e90*/  @!P1 BRA `(.L_x_6759) ;  /* 0xfffffffc00f09947 */ /* 0x002fea000383ffff */
[----:B------:R-:W-:Y:S05]  /*8ea0*/  BRA `(.L_x_6758) ;  /* 0xffffff9000b47947 */ /* 0x000fea000383ffff */
.L_x_6766:
[----:B------:R-:W-:Y:S01]  /*8eb0*/  BSSY B0, `(.L_x_6864) ;  /* 0x0000005000007945 */ /* 0x000fe20003800000 */
[----:B------:R-:W-:-:S07]  /*8ec0*/  IMAD.MOV.U32 R15, RZ, RZ, -0x1 ;  /* 0xffffffffff0f7424 */ /* 0x000fce00078e00ff */
[----:B-1----:R-:W-:Y:S05]  /*8ed0*/  WARPSYNC.COLLECTIVE R15, `(.L_x_6865) ;  /* 0x000000000f087348 */ /* 0x002fea0003c00000 */
[----:B------:R-:W-:Y:S01]  /*8ee0*/  NOP ;  /* 0x0000000000007918 */ /* 0x000fe20000000000 */
[----:B-1----:R-:W-:Y:S01]  /*8ef0*/  ENDCOLLECTIVE ;  /* 0x000000000000791b */ /* 0x002fe20003800000 */
.L_x_6865:
[----:B------:R-:W-:Y:S05]  /*8f00*/  BSYNC B0 ;  /* 0x0000000000007941 */ /* 0x000fea0003800000 */
.L_x_6864:
[----:B------:R-:W-:Y:S05]  /*8f10*/  BRA `(.L_x_6866) ;  /* 0xffffffb000f07947 */ /* 0x000fea000383ffff */
.L_x_6775:
[----:B------:R-:W-:Y:S01]  /*8f20*/  BSSY B0, `(.L_x_6867) ;  /* 0x0000005000007945 */ /* 0x000fe20003800000 */
[----:B------:R-:W-:-:S07]  /*8f30*/  IMAD.MOV.U32 R15, RZ, RZ, -0x1 ;  /* 0xffffffffff0f7424 */ /* 0x000fce00078e00ff */
[----:B-12---:R-:W-:Y:S05]  /*8f40*/  WARPSYNC.COLLECTIVE R15, `(.L_x_6868) ;  /* 0x000000000f087348 */ /* 0x006fea0003c00000 */
[----:B------:R-:W-:Y:S01]  /*8f50*/  NOP ;  /* 0x0000000000007918 */ /* 0x000fe20000000000 */
[----:B-12---:R-:W-:Y:S01]  /*8f60*/  ENDCOLLECTIVE ;  /* 0x000000000000791b */ /* 0x006fe20003800000 */
.L_x_6868:
[----:B------:R-:W-:Y:S05]  /*8f70*/  BSYNC B0 ;  /* 0x0000000000007941 */ /* 0x000fea0003800000 */
.L_x_6867:
[----:B------:R-:W-:Y:S05]  /*8f80*/  BRA `(.L_x_6869) ;  /* 0xffffffb400e07947 */ /* 0x000fea000383ffff */
.L_x_6786:
[----:B------:R-:W-:Y:S01]  /*8f90*/  BSSY B0, `(.L_x_6870) ;  /* 0x0000005000007945 */ /* 0x000fe20003800000 */
[----:B------:R-:W-:-:S07]  /*8fa0*/  IMAD.MOV.U32 R15, RZ, RZ, -0x1 ;  /* 0xffffffffff0f7424 */ /* 0x000fce00078e00ff */
[----:B------:R-:W-:Y:S05]  /*8fb0*/  WARPSYNC.COLLECTIVE R15, `(.L_x_6871) ;  /* 0x000000000f087348 */ /* 0x000fea0003c00000 */
[----:B------:R-:W-:Y:S01]  /*8fc0*/  NOP ;  /* 0x0000000000007918 */ /* 0x000fe20000000000 */
[----:B------:R-:W-:Y:S01]  /*8fd0*/  ENDCOLLECTIVE ;  /* 0x000000000000791b */ /* 0x000fe20003800000 */
.L_x_6871:
[----:B------:R-:W-:Y:S05]  /*8fe0*/  BSYNC B0 ;  /* 0x0000000000007941 */ /* 0x000fea0003800000 */
.L_x_6870:
[----:B------:R-:W-:Y:S05]  /*8ff0*/  BRA `(.L_x_6872) ;  /* 0xffffffc000647947 */ /* 0x000fea000383ffff */
.L_x_6803:
[----:B------:R-:W-:Y:S01]  /*9000*/  BSSY B0, `(.L_x_6873) ;  /* 0x0000005000007945 */ /* 0x000fe20003800000 */
[----:B------:R-:W-:-:S07]  /*9010*/  IMAD.MOV.U32 R15, RZ, RZ, -0x1 ;  /* 0xffffffffff0f7424 */ /* 0x000fce00078e00ff */
[----:B------:R-:W-:Y:S05]  /*9020*/  WARPSYNC.COLLECTIVE R15, `(.L_x_6874) ;  /* 0x000000000f087348 */ /* 0x000fea0003c00000 */
[----:B------:R-:W-:Y:S01]  /*9030*/  NOP ;  /* 0x0000000000007918 */ /* 0x000fe20000000000 */
[----:B------:R-:W-:Y:S01]  /*9040*/  ENDCOLLECTIVE ;  /* 0x000000000000791b */ /* 0x000fe20003800000 */
.L_x_6874:
[----:B------:R-:W-:Y:S05]  /*9050*/  BSYNC B0 ;  /* 0x0000000000007941 */ /* 0x000fea0003800000 */
.L_x_6873:
[----:B------:R-:W-:Y:S05]  /*9060*/  BRA `(.L_x_6875) ;  /* 0xffffffc800687947 */ /* 0x000fea000383ffff */
.L_x_6819:
[----:B------:R-:W-:Y:S01]  /*9070*/  BSSY B0, `(.L_x_6876) ;  /* 0x0000005000007945 */ /* 0x000fe20003800000 */
[----:B------:R-:W-:-:S07]  /*9080*/  IMAD.MOV.U32 R15, RZ, RZ, -0x1 ;  /* 0xffffffffff0f7424 */ /* 0x000fce00078e00ff */
[----:B------:R-:W-:Y:S05]  /*9090*/  WARPSYNC.COLLECTIVE R15, `(.L_x_6877) ;  /* 0x000000000f087348 */ /* 0x000fea0003c00000 */
[----:B------:R-:W-:Y:S01]  /*90a0*/  NOP ;  /* 0x0000000000007918 */ /* 0x000fe20000000000 */
[----:B------:R-:W-:Y:S01]  /*90b0*/  ENDCOLLECTIVE ;  /* 0x000000000000791b */ /* 0x000fe20003800000 */
.L_x_6877:
[----:B------:R-:W-:Y:S05]  /*90c0*/  BSYNC B0 ;  /* 0x0000000000007941 */ /* 0x000fea0003800000 */
.L_x_6876:
[----:B------:R-:W-:Y:S05]  /*90d0*/  BRA `(.L_x_6878) ;  /* 0xffffffcc00f47947 */ /* 0x000fea000383ffff */
.L_x_6837:
[----:B-1----:R1:W2:Y:S02]  /*90e0*/  SYNCS.PHASECHK.TRANS64.TRYWAIT P1, [R12+URZ+0x36420], R13 ;  /* 0x0364200d0c0075a7 */ /* 0x0022a4000802017f */
[----:B--2---:R-:W-:Y:S05]  /*90f0*/  @!P1 NANOSLEEP.SYNCS 0x989680 ;  /* 0x009896800000995d */ /* 0x004fea0003900000 */
[----:B------:R-:W2:Y:S02]  /*9100*/  @!P1 SYNCS.PHASECHK.TRANS64 P1, [R12+URZ+0x36420], R13 ;  /* 0x0364200d0c0095a7 */ /* 0x000ea4000802007f */
[----:B--2---:R-:W-:Y:S05]  /*9110*/  @!P1 BRA `(.L_x_6837) ;  /* 0xfffffffc00f09947 */ /* 0x004fea000383ffff */
[----:B------:R-:W-:Y:S05]  /*9120*/  BRA `(.L_x_6879) ;  /* 0xffffffd800dc7947 */ /* 0x000fea000383ffff */
.L_x_6841:
[----:B-1----:R1:W3:Y:S02]  /*9130*/  SYNCS.PHASECHK.TRANS64.TRYWAIT P1, [R12+URZ+0x36438], R13 ;  /* 0x0364380d0c0075a7 */ /* 0x0022e4000802017f */
[----:B---3--:R-:W-:Y:S05]  /*9140*/  @!P1 NANOSLEEP.SYNCS 0x989680 ;  /* 0x009896800000995d */ /* 0x008fea0003900000 */
[----:B------:R-:W3:Y:S02]  /*9150*/  @!P1 SYNCS.PHASECHK.TRANS64 P1, [R12+URZ+0x36438], R13 ;  /* 0x0364380d0c0095a7 */ /* 0x000ee4000802007f */
[----:B---3--:R-:W-:Y:S05]  /*9160*/  @!P1 BRA `(.L_x_6841) ;  /* 0xfffffffc00f09947 */ /* 0x008fea000383ffff */
[----:B------:R-:W-:Y:S05]  /*9170*/  BRA `(.L_x_6880) ;  /* 0xffffffe000ac7947 */ /* 0x000fea000383ffff */
.L_x_6843:
[----:B--2---:R2:W3:Y:S02]  /*9180*/  SYNCS.PHASECHK.TRANS64.TRYWAIT P1, [R12+URZ+0x36428], R0 ;  /* 0x036428000c0075a7 */ /* 0x0044e4000802017f */
[----:B---3--:R-:W-:Y:S05]  /*9190*/  @!P1 NANOSLEEP.SYNCS 0x989680 ;  /* 0x009896800000995d */ /* 0x008fea0003900000 */
[----:B------:R-:W3:Y:S02]  /*91a0*/  @!P1 SYNCS.PHASECHK.TRANS64 P1, [R12+URZ+0x36428], R0 ;  /* 0x036428000c0095a7 */ /* 0x000ee4000802007f */
[----:B---3--:R-:W-:Y:S05]  /*91b0*/  @!P1 BRA `(.L_x_6843) ;  /* 0xfffffffc00f09947 */ /* 0x008fea000383ffff */
[----:B------:R-:W-:Y:S05]  /*91c0*/  BRA `(.L_x_6881) ;  /* 0xffffffe400787947 */ /* 0x000fea000383ffff */
.L_x_6845:
        /* <DEDUP_REMOVED lines=8> */
.L_x_6847:
[----:B------:R-:W-:-:S07]  /*9250*/  SHF.L.U32 R5, R16, 0x1f, RZ ;  /* 0x0000001f10057819 */ /* 0x000fce00000006ff */
.L_x_6883:
[----:B---3--:R3:W4:Y:S02]  /*9260*/  SYNCS.PHASECHK.TRANS64.TRYWAIT P1, [R12+URZ+0x36420], R5 ;  /* 0x036420050c0075a7 */ /* 0x008724000802017f */
[----:B----4-:R-:W-:Y:S05]  /*9270*/  @!P1 NANOSLEEP.SYNCS 0x989680 ;  /* 0x009896800000995d */ /* 0x010fea0003900000 */
[----:B------:R-:W4:Y:S02]  /*9280*/  @!P1 SYNCS.PHASECHK.TRANS64 P1, [R12+URZ+0x36420], R5 ;  /* 0x036420050c0095a7 */ /* 0x000f24000802007f */
[----:B----4-:R-:W-:Y:S05]  /*9290*/  @!P1 BRA `(.L_x_6883) ;  /* 0xfffffffc00f09947 */ /* 0x010fea000383ffff */
[----:B------:R-:W-:Y:S05]  /*92a0*/  BRA `(.L_x_6884) ;  /* 0xffffffe800dc7947 */ /* 0x000fea000383ffff */
.L_x_6850:
[----:B--2---:R2:W3:Y:S02]  /*92b0*/  SYNCS.PHASECHK.TRANS64.TRYWAIT P1, [R12+URZ+0x36438], R13 ;  /* 0x0364380d0c0075a7 */ /* 0x0044e4000802017f */
[----:B---3--:R-:W-:Y:S05]  /*92c0*/  @!P1 NANOSLEEP.SYNCS 0x989680 ;  /* 0x009896800000995d */ /* 0x008fea0003900000 */
[----:B------:R-:W3:Y:S02]  /*92d0*/  @!P1 SYNCS.PHASECHK.TRANS64 P1, [R12+URZ+0x36438], R13 ;  /* 0x0364380d0c0095a7 */ /* 0x000ee4000802007f */
[----:B---3--:R-:W-:Y:S05]  /*92e0*/  @!P1 BRA `(.L_x_6850) ;  /* 0xfffffffc00f09947 */ /* 0x008fea000383ffff */
[----:B------:R-:W-:Y:S05]  /*92f0*/  BRA `(.L_x_6885) ;  /* 0xffffffec00a87947 */ /* 0x000fea000383ffff */
.L_x_6852:
[----:B-1----:R1:W2:Y:S02]  /*9300*/  SYNCS.PHASECHK.TRANS64.TRYWAIT P1, [R12+URZ+0x36428], R5 ;  /* 0x036428050c0075a7 */ /* 0x0022a4000802017f */
[----:B--2---:R-:W-:Y:S05]  /*9310*/  @!P1 NANOSLEEP.SYNCS 0x989680 ;  /* 0x009896800000995d */ /* 0x004fea0003900000 */
[----:B------:R-:W2:Y:S02]  /*9320*/  @!P1 SYNCS.PHASECHK.TRANS64 P1, [R12+URZ+0x36428], R5 ;  /* 0x036428050c0095a7 */ /* 0x000ea4000802007f */
[----:B--2---:R-:W-:Y:S05]  /*9330*/  @!P1 BRA `(.L_x_6852) ;  /* 0xfffffffc00f09947 */ /* 0x004fea000383ffff */
[----:B------:R-:W-:Y:S05]  /*9340*/  BRA `(.L_x_6886) ;  /* 0xfffffff000587947 */ /* 0x000fea000383ffff */
.L_x_6854:
[----:B--2---:R2:W3:Y:S02]  /*9350*/  SYNCS.PHASECHK.TRANS64.TRYWAIT P1, [R12+URZ+0x36438], R3 ;  /* 0x036438030c0075a7 */ /* 0x0044e4000802017f */
[----:B---3--:R-:W-:Y:S05]  /*9360*/  @!P1 NANOSLEEP.SYNCS 0x989680 ;  /* 0x009896800000995d */ /* 0x008fea0003900000 */
[----:B------:R-:W3:Y:S02]  /*9370*/  @!P1 SYNCS.PHASECHK.TRANS64 P1, [R12+URZ+0x36438], R3 ;  /* 0x036438030c0095a7 */ /* 0x000ee4000802007f */
[----:B---3--:R-:W-:Y:S05]  /*9380*/  @!P1 BRA `(.L_x_6854) ;  /* 0xfffffffc00f09947 */ /* 0x008fea000383ffff */
[----:B------:R-:W-:Y:S05]  /*9390*/  BRA `(.L_x_6887) ;  /* 0xfffffff4000c7947 */ /* 0x000fea000383ffff */
.L_x_6856:
[----:B------:R-:W-:Y:S01]  /*93a0*/  BSSY B0, `(.L_x_6888) ;  /* 0x0000006000007945 */ /* 0x000fe20003800000 */
[----:B------:R-:W-:-:S07]  /*93b0*/  IMAD.MOV.U32 R15, RZ, RZ, -0x1 ;  /* 0xffffffffff0f7424 */ /* 0x000fce00078e00ff */
[----:B-1----:R-:W-:Y:S05]  /*93c0*/  WARPSYNC.COLLECTIVE R15, `(.L_x_6889) ;  /* 0x000000000f0c7348 */ /* 0x002fea0003c00000 */
[----:B------:R-:W-:Y:S02]  /*93d0*/  ELECT P6, UR62, PT ;  /* 0x00000000003e782f */ /* 0x000fe400038c0000 */
[----:B------:R-:W-:Y:S01]  /*93e0*/  MOV R14, UR62 ;  /* 0x0000003e000e7c02 */ /* 0x000fe20008000f00 */
[----:B-1----:R-:W-:Y:S10]  /*93f0*/  ENDCOLLECTIVE ;  /* 0x000000000000791b */ /* 0x002ff40003800000 */
.L_x_6889:
[----:B------:R-:W-:Y:S05]  /*9400*/  BSYNC B0 ;  /* 0x0000000000007941 */ /* 0x000fea0003800000 */
.L_x_6888:
[----:B------:R-:W-:Y:S01]  /*9410*/  PLOP3.LUT P0, PT, P6, PT, PT, 0x80, 0x0 ;  /* 0x000000000000781c */ /* 0x000fe2000370f070 */
[----:B------:R-:W-:-:S12]  /*9420*/  BRA `(.L_x_6890) ;  /* 0xfffffff400c87947 */ /* 0x000fd8000383ffff */
.L_x_6858:
[----:B--2---:R2:W3:Y:S02]  /*9430*/  SYNCS.PHASECHK.TRANS64.TRYWAIT P1, [R5+URZ], R2 ;  /* 0x00000002050075a7 */ /* 0x0044e4000802017f */
[----:B---3--:R-:W-:Y:S05]  /*9440*/  @!P1 NANOSLEEP.SYNCS 0x989680 ;  /* 0x009896800000995d */ /* 0x008fea0003900000 */
[----:B------:R-:W3:Y:S02]  /*9450*/  @!P1 SYNCS.PHASECHK.TRANS64 P1, [R5+URZ], R2 ;  /* 0x00000002050095a7 */ /* 0x000ee4000802007f */
[----:B---3--:R-:W-:Y:S05]  /*9460*/  @!P1 BRA `(.L_x_6858) ;  /* 0xfffffffc00f09947 */ /* 0x008fea000383ffff */
[----:B------:R-:W-:Y:S05]  /*9470*/  BRA `(.L_x_6891) ;  /* 0xfffffff800087947 */ /* 0x000fea000383ffff */
.L_x_6859:
[----:B---3--:R3:W4:Y:S02]  /*9480*/  SYNCS.PHASECHK.TRANS64.TRYWAIT P1, [R23+URZ], R0 ;  /* 0x00000000170075a7 */ /* 0x008724000802017f */
[----:B----4-:R-:W-:Y:S05]  /*9490*/  @!P1 NANOSLEEP.SYNCS 0x989680 ;  /* 0x009896800000995d */ /* 0x010fea0003900000 */
[----:B------:R-:W4:Y:S02]  /*94a0*/  @!P1 SYNCS.PHASECHK.TRANS64 P1, [R23+URZ], R0 ;  /* 0x00000000170095a7 */ /* 0x000f24000802007f */
[----:B----4-:R-:W-:Y:S05]  /*94b0*/  @!P1 BRA `(.L_x_6859) ;  /* 0xfffffffc00f09947 */ /* 0x010fea000383ffff */
[----:B------:R-:W-:Y:S05]  /*94c0*/  BRA `(.L_x_6892) ;  /* 0xfffffff400fc7947 */ /* 0x000fea000383ffff */
.L_x_6893:
        /* <DEDUP_REMOVED lines=11> */
.L_x_7692:


//--------------------- .text._ZN7cutlass13device_kernelIN5flash22FlashAttnBwdPreprocessIN4cute5tupleIJNS3_1CILi64EEENS5_ILi192EEEEEENS_10bfloat16_tEfNS_4arch4Sm90ELb1ELb0EEEEEvNT_6ParamsE --------------------------
	.section	.text._ZN7cutlass13device_kernelIN5flash22FlashAttnBwdPreprocessIN4cute5tupleIJNS3_1CILi64EEENS5_ILi192EEEEEENS_10bfloat16_tEfNS_4arch4Sm90ELb1ELb0EEEEEvNT_6ParamsE,"ax",@progbits
	.align	128
.text._ZN7cutlass13device_kernelIN5flash22FlashAttnBwdPreprocessIN4cute5tupleIJNS3_1CILi64EEENS5_ILi192EEEEEENS_10bfloat16_tEfNS_4arch4Sm90ELb1ELb0EEEEEvNT_6ParamsE:
        .type           _ZN7cutlass13device_kernelIN5flash22FlashAttnBwdPreprocessIN4cute5tupleIJNS3_1CILi64EEENS5_ILi192EEEEEENS_10bfloat16_tEfNS_4arch4Sm90ELb1ELb0EEEEEvNT_6ParamsE,@function
        .size           _ZN7cutlass13device_kernelIN5flash22FlashAttnBwdPreprocessIN4cute5tupleIJNS3_1CILi64EEENS5_ILi192EEEEEENS_10bfloat16_tEfNS_4arch4Sm90ELb1ELb0EEEEEvNT_6ParamsE,(.L_x_7693 - _ZN7cutlass13device_kernelIN5flash22FlashAttnBwdPreprocessIN4cute5tupleIJNS3_1CILi64EEENS5_ILi192EEEEEENS_10bfloat16_tEfNS_4arch4Sm90ELb1ELb0EEEEEvNT_6ParamsE)
        .other          _ZN7cutlass13device_kernelIN5flash22FlashAttnBwdPreprocessIN4cute5tupleIJNS3_1CILi64EEENS5_ILi192EEEEEENS_10bfloat16_tEfNS_4arch4Sm90ELb1ELb0EEEEEvNT_6ParamsE,@"STO_CUDA_ENTRY STV_DEFAULT"
_ZN7cutlass13device_kernelIN5flash22FlashAttnBwdPreprocessIN4cute5tupleIJNS3_1CILi64EEENS5_ILi192EEEEEENS_10bfloat16_tEfNS_4arch4Sm90ELb1ELb0EEEEEvNT_6ParamsE:
[----:B------:R-:W-:Y:S01]  /*0000*/  LDC R1, c[0x0][0x28] ;  /* 0x00000a00ff017b82 */ /* 0x000fe20000000800 */
[----:B------:R-:W0:Y:S01]  /*0010*/  S2R R55, SR_CTAID.X ;  /* 0x0000000000377919 */ /* 0x000e220000002500 */
[----:B------:R-:W-:-:S06]  /*0020*/  ULDC UR4, c[0x0][0x218] ;  /* 0x0000860000047ab9 */ /* 0x000fcc0000000800 */
[----:B------:R-:W1:Y:S01]  /*0030*/  S2UR UR8, SR_CTAID.Y ;  /* 0x00000000000879c3 */ /* 0x000e620000002600 */
[----:B------:R-:W-:Y:S01]  /*0040*/  IMAD.MOV.U32 R56, RZ, RZ, 0x7f800000 ;  /* 0x7f800000ff387424 */ /* 0x000fe200078e00ff */
[----:B------:R-:W2:Y:S01]  /*0050*/  S2R R57, SR_TID.X ;  /* 0x0000000000397919 */ /* 0x000ea20000002100 */
[----:B------:R-:W-:-:S05]  /*0060*/  ULDC.64 UR6, c[0x0][0x208] ;  /* 0x0000820000067ab9 */ /* 0x000fca0000000a00 */
[----:B------:R-:W3:Y:S08]  /*0070*/  S2UR UR9, SR_CTAID.Z ;  /* 0x00000000000979c3 */ /* 0x000ef00000002700 */
[----:B------:R-:W4:Y:S01]  /*0080*/  LDC.64 R30, c[0x0][0x250] ;  /* 0x00009400ff1e7b82 */ /* 0x000f220000000a00 */
[----:B-1----:R-:W-:-:S07]  /*0090*/  USHF.R.S32.HI UR10, URZ, 0x1f, UR8 ;  /* 0x0000001f3f0a7899 */ /* 0x002fce0008011408 */
[----:B------:R-:W1:Y:S01]  /*00a0*/  LDC.64 R38, c[0x0][0x238] ;  /* 0x00008e00ff267b82 */ /* 0x000e620000000a00 */
[----:B0-----:R-:W-:Y:S01]  /*00b0*/  IMAD.SHL.U32 R2, R55, 0x40, RZ ;  /* 0x0000004037027824 */ /* 0x001fe200078e00ff */
[----:B---3--:R-:W-:-:S06]  /*00c0*/  USHF.R.S32.HI UR11, URZ, 0x1f, UR9 ;  /* 0x0000001f3f0b7899 */ /* 0x008fcc0008011409 */
[----:B------:R-:W0:Y:S01]  /*00d0*/  LDC.64 R62, c[0x0][0x258] ;  /* 0x00009600ff3e7b82 */ /* 0x000e220000000a00 */
[----:B------:R-:W-:-:S04]  /*00e0*/  IADD3 R59, -R2, UR4, RZ ;  /* 0x00000004023b7c10 */ /* 0x000fc8000fffe1ff */
[----:B--2---:R-:W-:-:S04]  /*00f0*/  ISETP.GE.AND P0, PT, R57, R59, PT ;  /* 0x0000003b3900720c */ /* 0x004fc80003f06270 */
[----:B------:R-:W-:-:S13]  /*0100*/  ISETP.GT.OR P0, PT, R57, 0x3f, P0 ;  /* 0x0000003f3900780c */ /* 0x000fda0000704670 */
[----:B------:R-:W2:Y:S01]  /*0110*/  @!P0 LDC.64 R6, c[0x0][0x290] ;  /* 0x0000a400ff068b82 */ /* 0x000ea20000000a00 */
[----:B------:R-:W-:Y:S02]  /*0120*/  @!P0 SHF.R.S32.HI R5, RZ, 0x1f, R57 ;  /* 0x0000001fff058819 */ /* 0x000fe40000011439 */
[----:B------:R-:W-:-:S04]  /*0130*/  @!P0 IADD3 R4, P1, R2, R57, RZ ;  /* 0x0000003902048210 */ /* 0x000fc80007f3e0ff */
[----:B------:R-:W-:Y:S01]  /*0140*/  @!P0 LEA.HI.X.SX32 R5, R2, R5, 0x1, P1 ;  /* 0x0000000502058211 */ /* 0x000fe200008f0eff */
[----:B------:R-:W3:Y:S08]  /*0150*/  @!P0 LDC.64 R8, c[0x0][0x298] ;  /* 0x0000a600ff088b82 */ /* 0x000ef00000000a00 */
[----:B------:R-:W4:Y:S01]  /*0160*/  @!P0 LDC.64 R10, c[0x0][0x288] ;  /* 0x0000a200ff0a8b82 */ /* 0x000f220000000a00 */
[----:B--2---:R-:W-:-:S02]  /*0170*/  @!P0 IMAD R0, R6, UR10, RZ ;  /* 0x0000000a06008c24 */ /* 0x004fc4000f8e02ff */
[----:B------:R-:W-:-:S04]  /*0180*/  @!P0 IMAD.WIDE.U32 R4, R6, UR8, R4 ;  /* 0x0000000806048c25 */ /* 0x000fc8000f8e0004 */
[----:B------:R-:W-:Y:S02]  /*0190*/  @!P0 IMAD R7, R7, UR8, R0 ;  /* 0x0000000807078c24 */ /* 0x000fe4000f8e0200 */
[C---:B---3--:R-:W-:Y:S02]  /*01a0*/  @!P0 IMAD R0, R8.reuse, UR11, RZ ;  /* 0x0000000b08008c24 */ /* 0x048fe4000f8e02ff */
[----:B------:R-:W-:Y:S02]  /*01b0*/  @!P0 IMAD.IADD R5, R5, 0x1, R7 ;  /* 0x0000000105058824 */ /* 0x000fe400078e0207 */
[----:B------:R-:W-:Y:S02]  /*01c0*/  @!P0 IMAD R7, R9, UR9, R0 ;  /* 0x0000000909078c24 */ /* 0x000fe4000f8e0200 */
[----:B------:R-:W-:Y:S02]  /*01d0*/  @!P0 IMAD.WIDE.U32 R4, R8, UR9, R4 ;  /* 0x0000000908048c25 */ /* 0x000fe4000f8e0004 */
[----:B------:R-:W2:Y:S03]  /*01e0*/  LDC.64 R8, c[0x0][0x230] ;  /* 0x00008c00ff087b82 */ /* 0x000ea60000000a00 */
[----:B------:R-:W-:-:S02]  /*01f0*/  @!P0 IADD3 R0, R5, R7, RZ ;  /* 0x0000000705008210 */ /* 0x000fc40007ffe0ff */
[----:B----4-:R-:W-:-:S04]  /*0200*/  @!P0 LEA R6, P1, R4, R10, 0x2 ;  /* 0x0000000a04068211 */ /* 0x010fc800078210ff */
[----:B------:R-:W-:Y:S02]  /*0210*/  @!P0 LEA.HI.X R7, R4, R11, R0, 0x2, P1 ;  /* 0x0000000b04078211 */ /* 0x000fe400008f1400 */
[----:B------:R-:W-:-:S03]  /*0220*/  SHF.R.S32.HI R0, RZ, 0x1f, R57 ;  /* 0x0000001fff007819 */ /* 0x000fc60000011439 */
[----:B------:R1:W5:Y:S01]  /*0230*/  @!P0 LDG.E R56, desc[UR6][R6.64] ;  /* 0x0000000606388981 */ /* 0x000362000c1e1900 */
[----:B------:R-:W-:Y:S01]  /*0240*/  LEA.HI R0, R0, R57, RZ, 0x3 ;  /* 0x0000003900007211 */ /* 0x000fe200078f18ff */
[----:B------:R-:W-:Y:S01]  /*0250*/  BSSY B0, `(.L_x_6894) ;  /* 0x0000037000007945 */ /* 0x000fe20003800000 */
[----:B------:R-:W-:Y:S02]  /*0260*/  CS2R R10, SRZ ;  /* 0x00000000000a7805 */ /* 0x000fe4000001ff00 */
[----:B------:R-:W-:Y:S02]  /*0270*/  CS2R R12, SRZ ;  /* 0x00000000000c7805 */ /* 0x000fe4000001ff00 */
[----:B------:R-:W-:Y:S02]  /*0280*/  LOP3.LUT R54, R0, 0xfffffff8, RZ, 0xc0, !PT ;  /* 0xfffffff800367812 */ /* 0x000fe400078ec0ff */
[----:B------:R-:W-:Y:S02]  /*0290*/  CS2R R14, SRZ ;  /* 0x00000000000e7805 */ /* 0x000fe4000001ff00 */
[----:B------:R-:W-:-:S02]  /*02a0*/  SHF.R.S32.HI R52, RZ, 0x3, R0 ;  /* 0x00000003ff347819 */ /* 0x000fc40000011400 */
[----:B------:R-:W-:Y:S02]  /*02b0*/  CS2R R16, SRZ ;  /* 0x0000000000107805 */ /* 0x000fe4000001ff00 */
[----:B------:R-:W-:Y:S01]  /*02c0*/  CS2R R18, SRZ ;  /* 0x0000000000127805 */ /* 0x000fe2000001ff00 */
[----:B------:R-:W-:Y:S01]  /*02d0*/  IMAD.IADD R54, R57, 0x1, -R54 ;  /* 0x0000000139367824 */ /* 0x000fe200078e0a36 */
[----:B------:R-:W-:Y:S01]  /*02e0*/  ISETP.GE.AND P0, PT, R52, R59, PT ;  /* 0x0000003b3400720c */ /* 0x000fe20003f06270 */
[----:B--2---:R-:W-:Y:S01]  /*02f0*/  IMAD R4, R8, UR10, RZ ;  /* 0x0000000a08047c24 */ /* 0x004fe2000f8e02ff */
[----:B------:R-:W-:Y:S01]  /*0300*/  CS2R R24, SRZ ;  /* 0x0000000000187805 */ /* 0x000fe2000001ff00 */
[----:B-1----:R-:W-:Y:S01]  /*0310*/  IMAD R6, R38, UR11, RZ ;  /* 0x0000000b26067c24 */ /* 0x002fe2000f8e02ff */
[----:B------:R-:W-:Y:S01]  /*0320*/  SHF.L.U32 R60, R54, 0x3, RZ ;  /* 0x00000003363c7819 */ /* 0x000fe200000006ff */
[----:B------:R-:W-:Y:S01]  /*0330*/  IMAD R7, R9, UR8, R4 ;  /* 0x0000000809077c24 */ /* 0x000fe2000f8e0204 */
[----:B------:R-:W-:Y:S01]  /*0340*/  CS2R R20, SRZ ;  /* 0x0000000000147805 */ /* 0x000fe2000001ff00 */
[----:B------:R-:W-:Y:S01]  /*0350*/  VIADD R0, R52, 0x20 ;  /* 0x0000002034007836 */ /* 0x000fe20000000000 */
[----:B------:R-:W-:Y:S01]  /*0360*/  SHF.R.S32.HI R61, RZ, 0x1f, R60 ;  /* 0x0000001fff3d7819 */ /* 0x000fe2000001143c */
[----:B------:R-:W-:Y:S01]  /*0370*/  IMAD R39, R39, UR9, R6 ;  /* 0x0000000927277c24 */ /* 0x000fe2000f8e0206 */
[----:B------:R-:W-:-:S02]  /*0380*/  CS2R R22, SRZ ;  /* 0x0000000000167805 */ /* 0x000fc4000001ff00 */
[----:B------:R-:W-:Y:S02]  /*0390*/  SHF.R.S32.HI R53, RZ, 0x1f, R52 ;  /* 0x0000001fff357819 */ /* 0x000fe40000011434 */
[----:B------:R-:W-:Y:S01]  /*03a0*/  CS2R R26, SRZ ;  /* 0x00000000001a7805 */ /* 0x000fe2000001ff00 */
[----:B------:R-:W-:Y:S01]  /*03b0*/  IMAD.WIDE.U32 R4, R8, UR8, R60 ;  /* 0x0000000808047c25 */ /* 0x000fe2000f8e003c */
[----:B------:R-:W-:-:S03]  /*03c0*/  ISETP.GE.AND P1, PT, R0, R59, PT ;  /* 0x0000003b0000720c */ /* 0x000fc60003f26270 */
[C---:B------:R-:W-:Y:S02]  /*03d0*/  IMAD R8, R30.reuse, UR10, RZ ;  /* 0x0000000a1e087c24 */ /* 0x040fe4000f8e02ff */
[----:B------:R-:W-:Y:S01]  /*03e0*/  IMAD.IADD R5, R5, 0x1, R7 ;  /* 0x0000000105057824 */ /* 0x000fe200078e0207 */
[----:B------:R-:W-:Y:S01]  /*03f0*/  CS2R R6, SRZ ;  /* 0x0000000000067805 */ /* 0x000fe2000001ff00 */
[----:B------:R-:W-:Y:S01]  /*0400*/  IMAD R31, R31, UR8, R8 ;  /* 0x000000081f1f7c24 */ /* 0x000fe2000f8e0208 */
[----:B------:R-:W-:Y:S01]  /*0410*/  CS2R R8, SRZ ;  /* 0x0000000000087805 */ /* 0x000fe2000001ff00 */
[----:B------:R-:W-:-:S04]  /*0420*/  IMAD.WIDE.U32 R28, R30, UR8, R60 ;  /* 0x000000081e1c7c25 */ /* 0x000fc8000f8e003c */
[----:B------:R-:W-:Y:S01]  /*0430*/  IMAD.WIDE.U32 R34, R38, UR9, R4 ;  /* 0x0000000926227c25 */ /* 0x000fe2000f8e0004 */
[----:B------:R-:W-:Y:S02]  /*0440*/  CS2R R4, SRZ ;  /* 0x0000000000047805 */ /* 0x000fe4000001ff00 */
[----:B------:R-:W-:Y:S01]  /*0450*/  IADD3 R31, R29, R31, RZ ;  /* 0x0000001f1d1f7210 */ /* 0x000fe20007ffe0ff */
[----:B0-----:R-:W-:Y:S02]  /*0460*/  IMAD R40, R62, UR11, RZ ;  /* 0x0000000b3e287c24 */ /* 0x001fe4000f8e02ff */
[----:B------:R-:W-:Y:S01]  /*0470*/  IMAD.IADD R39, R35, 0x1, R39 ;  /* 0x0000000123277824 */ /* 0x000fe200078e0227 */
[----:B------:R-:W-:Y:S06]  /*0480*/  @P0 BRA `(.L_x_6895) ;  /* 0x00000000004c0947 */ /* 0x000fec0003800000 */
[----:B------:R-:W-:Y:S01]  /*0490*/  IMAD.WIDE R32, R55, 0x40, R52 ;  /* 0x0000004037207825 */ /* 0x000fe200078e0234 */
[----:B------:R-:W-:Y:S01]  /*04a0*/  ULDC.64 UR12, c[0x0][0x228] ;  /* 0x00008a00000c7ab9 */ /* 0x000fe20000000a00 */
[----:B------:R-:W-:Y:S01]  /*04b0*/  ULDC UR5, c[0x0][0x21c] ;  /* 0x0000870000057ab9 */ /* 0x000fe20000000800 */
[C---:B------:R-:W-:Y:S01]  /*04c0*/  IADD3 R41, R60.reuse, 0x80, RZ ;  /* 0x000000803c297810 */ /* 0x040fe20007ffe0ff */
[C---:B------:R-:W-:Y:S01]  /*04d0*/  VIADD R36, R60.reuse, 0x40 ;  /* 0x000000403c247836 */ /* 0x040fe20000000000 */
[----:B------:R-:W-:Y:S01]  /*04e0*/  ISETP.GE.AND P2, PT, R60, UR5, PT ;  /* 0x000000053c007c0c */ /* 0x000fe2000bf46270 */
[----:B------:R-:W-:Y:S01]  /*04f0*/  IMAD R33, R33, UR12, RZ ;  /* 0x0000000c21217c24 */ /* 0x000fe2000f8e02ff */
[----:B------:R-:W-:Y:S01]  /*0500*/  ISETP.GE.AND P4, PT, R41, UR5, PT ;  /* 0x0000000529007c0c */ /* 0x000fe2000bf86270 */
[----:B------:R-:W-:Y:S01]  /*0510*/  IMAD.MOV.U32 R38, RZ, RZ, R34 ;  /* 0x000000ffff267224 */ /* 0x000fe200078e0022 */
[----:B------:R-:W-:Y:S01]  /*0520*/  ISETP.GE.AND P3, PT, R36, UR5, PT ;  /* 0x0000000524007c0c */ /* 0x000fe2000bf66270 */
[----:B------:R-:W-:-:S02]  /*0530*/  IMAD R33, R32, UR13, R33 ;  /* 0x0000000d20217c24 */ /* 0x000fc4000f8e0221 */
[----:B------:R-:W-:Y:S01]  /*0540*/  IMAD.WIDE.U32 R36, R32, UR12, R38 ;  /* 0x0000000c20247c25 */ /* 0x000fe2000f8e0026 */
[----:B------:R-:W-:-:S03]  /*0550*/  ULDC.64 UR12, c[0x0][0x210] ;  /* 0x00008400000c7ab9 */ /* 0x000fc60000000a00 */
[----:B------:R-:W-:Y:S01]  /*0560*/  IMAD.IADD R33, R37, 0x1, R33 ;  /* 0x0000000125217824 */ /* 0x000fe200078e0221 */
[----:B------:R-:W-:-:S04]  /*0570*/  LEA R32, P5, R36, UR12, 0x1 ;  /* 0x0000000c24207c11 */ /* 0x000fc8000f8a08ff */
[----:B------:R-:W-:-:S05]  /*0580*/  LEA.HI.X R33, R36, UR13, R33, 0x1, P5 ;  /* 0x0000000d24217c11 */ /* 0x000fca000a8f0c21 */
[----:B------:R0:W5:Y:S04]  /*0590*/  @!P2 LDG.E.128 R4, desc[UR6][R32.64] ;  /* 0x000000062004a981 */ /* 0x000168000c1e1d00 */
[----:B------:R0:W5:Y:S04]  /*05a0*/  @!P3 LDG.E.128 R8, desc[UR6][R32.64+0x80] ;  /* 0x000080062008b981 */ /* 0x000168000c1e1d00 */
[----:B------:R0:W5:Y:S02]  /*05b0*/  @!P4 LDG.E.128 R20, desc[UR6][R32.64+0x100] ;  /* 0x000100062014c981 */ /* 0x000164000c1e1d00 */
.L_x_6895:
[----:B------:R-:W-:Y:S05]  /*05c0*/  BSYNC B0 ;  /* 0x0000000000007941 */ /* 0x000fea0003800000 */
.L_x_6894:
[----:B------:R-:W-:Y:S04]  /*05d0*/  BSSY B0, `(.L_x_6896) ;  /* 0x0000017000007945 */ /* 0x000fe80003800000 */
[----:B------:R-:W-:Y:S05]  /*05e0*/  @P1 BRA `(.L_x_6897) ;  /* 0x0000000000541947 */ /* 0x000fea0003800000 */
[----:B0-----:R-:W-:Y:S01]  /*05f0*/  IMAD.WIDE R32, R55, 0x40, R52 ;  /* 0x0000004037207825 */ /* 0x001fe200078e0234 */
[----:B------:R-:W-:Y:S01]  /*0600*/  ULDC.64 UR12, c[0x0][0x228] ;  /* 0x00008a00000c7ab9 */ /* 0x000fe20000000a00 */
[----:B------:R-:W-:Y:S01]  /*0610*/  ULDC UR5, c[0x0][0x21c] ;  /* 0x0000870000057ab9 */ /* 0x000fe20000000800 */
[----:B------:R-:W-:Y:S01]  /*0620*/  IADD3 R36, R60, 0x80, RZ ;  /* 0x000000803c247810 */ /* 0x000fe20007ffe0ff */
[----:B------:R-:W-:Y:S01]  /*0630*/  IMAD.MOV.U32 R35, RZ, RZ, R39 ;  /* 0x000000ffff237224 */ /* 0x000fe200078e0027 */
[----:B------:R-:W-:Y:S02]  /*0640*/  IADD3 R37, P2, R32, 0x20, RZ ;  /* 0x0000002020257810 */ /* 0x000fe40007f5e0ff */
[C---:B------:R-:W-:Y:S02]  /*0650*/  ISETP.GE.AND P3, PT, R60.reuse, UR5, PT ;  /* 0x000000053c007c0c */ /* 0x040fe4000bf66270 */
[----:B------:R-:W-:Y:S01]  /*0660*/  IADD3.X R32, RZ, R33, RZ, P2, !PT ;  /* 0x00000021ff207210 */ /* 0x000fe200017fe4ff */
[----:B------:R-:W-:Y:S01]  /*0670*/  VIADD R33, R60, 0x40 ;  /* 0x000000403c217836 */ /* 0x000fe20000000000 */
[----:B------:R-:W-:Y:S01]  /*0680*/  ISETP.GE.AND P5, PT, R36, UR5, PT ;  /* 0x0000000524007c0c */ /* 0x000fe2000bfa6270 */
[----:B------:R-:W-:-:S03]  /*0690*/  IMAD.WIDE.U32 R34, R37, UR12, R34 ;  /* 0x0000000c25227c25 */ /* 0x000fc6000f8e0022 */
[----:B------:R-:W-:Y:S01]  /*06a0*/  ISETP.GE.AND P4, PT, R33, UR5, PT ;  /* 0x0000000521007c0c */ /* 0x000fe2000bf86270 */
[----:B------:R-:W-:-:S04]  /*06b0*/  IMAD R32, R32, UR12, RZ ;  /* 0x0000000c20207c24 */ /* 0x000fc8000f8e02ff */
[----:B------:R-:W-:Y:S01]  /*06c0*/  IMAD R33, R37, UR13, R32 ;  /* 0x0000000d25217c24 */ /* 0x000fe2000f8e0220 */
[----:B------:R-:W-:Y:S02]  /*06d0*/  ULDC.64 UR12, c[0x0][0x210] ;  /* 0x00008400000c7ab9 */ /* 0x000fe40000000a00 */
[----:B------:R-:W-:Y:S01]  /*06e0*/  LEA R32, P2, R34, UR12, 0x1 ;  /* 0x0000000c22207c11 */ /* 0x000fe2000f8408ff */
[----:B------:R-:W-:-:S05]  /*06f0*/  IMAD.IADD R33, R35, 0x1, R33 ;  /* 0x0000000123217824 */ /* 0x000fca00078e0221 */
[----:B------:R-:W-:-:S05]  /*0700*/  LEA.HI.X R33, R34, UR13, R33, 0x1, P2 ;  /* 0x0000000d22217c11 */ /* 0x000fca00090f0c21 */
[----:B------:R1:W5:Y:S04]  /*0710*/  @!P3 LDG.E.128 R12, desc[UR6][R32.64] ;  /* 0x00000006200cb981 */ /* 0x000368000c1e1d00 */
[----:B------:R1:W5:Y:S04]  /*0720*/  @!P4 LDG.E.128 R16, desc[UR6][R32.64+0x80] ;  /* 0x000080062010c981 */ /* 0x000368000c1e1d00 */
[----:B------:R1:W5:Y:S02]  /*0730*/  @!P5 LDG.E.128 R24, desc[UR6][R32.64+0x100] ;  /* 0x000100062018d981 */ /* 0x000364000c1e1d00 */
.L_x_6897:
[----:B------:R-:W-:Y:S05]  /*0740*/  BSYNC B0 ;  /* 0x0000000000007941 */ /* 0x000fea0003800000 */
.L_x_6896:
[----:B------:R-:W-:Y:S01]  /*0750*/  IMAD.MOV.U32 R30, RZ, RZ, R28 ;  /* 0x000000ffff1e7224 */ /* 0x000fe200078e001c */
[----:B------:R-:W-:Y:S01]  /*0760*/  BSSY B0, `(.L_x_6898) ;  /* 0x000003a000007945 */ /* 0x000fe20003800000 */
[----:B------:R-:W-:Y:S01]  /*0770*/  IMAD R65, R63, UR9, R40 ;  /* 0x000000093f417c24 */ /* 0x000fe2000f8e0228 */
[----:B------:R-:W-:Y:S01]  /*0780*/  CS2R R28, SRZ ;  /* 0x00000000001c7805 */ /* 0x000fe2000001ff00 */
[----:B------:R-:W-:Y:S01]  /*0790*/  IMAD.WIDE.U32 R62, R62, UR9, R30 ;  /* 0x000000093e3e7c25 */ /* 0x000fe2000f8e001e */
[----:B------:R-:W-:Y:S02]  /*07a0*/  CS2R R30, SRZ ;  /* 0x00000000001e7805 */ /* 0x000fe4000001ff00 */
[----:B01----:R-:W-:Y:S02]  /*07b0*/  CS2R R32, SRZ ;  /* 0x0000000000207805 */ /* 0x003fe4000001ff00 */
        /* <DEDUP_REMOVED lines=9> */
[----:B------:R-:W-:Y:S01]  /*0850*/  IADD3 R65, R63, R65, RZ ;  /* 0x000000413f417210 */ /* 0x000fe20007ffe0ff */
[----:B------:R-:W-:Y:S06]  /*0860*/  @P0 BRA `(.L_x_6899) ;  /* 0x0000000000a40947 */ /* 0x000fec0003800000 */
[----:B------:R-:W-:Y:S01]  /*0870*/  ULDC UR5, c[0x0][0x21c] ;  /* 0x0000870000057ab9 */ /* 0x000fe20000000800 */
[C---:B------:R-:W-:Y:S01]  /*0880*/  VIADD R58, R60.reuse, 0x40 ;  /* 0x000000403c3a7836 */ /* 0x040fe20000000000 */
[C---:B------:R-:W-:Y:S01]  /*0890*/  ISETP.GE.AND P2, PT, R60.reuse, UR5, PT ;  /* 0x000000053c007c0c */ /* 0x040fe2000bf46270 */
[----:B------:R-:W-:-:S03]  /*08a0*/  VIADD R64, R60, 0x80 ;  /* 0x000000803c407836 */ /* 0x000fc60000000000 */
[----:B------:R-:W-:Y:S02]  /*08b0*/  ISETP.GE.AND P3, PT, R58, UR5, PT ;  /* 0x000000053a007c0c */ /* 0x000fe4000bf66270 */
[----:B------:R-:W-:-:S07]  /*08c0*/  ISETP.GE.AND P5, PT, R64, UR5, PT ;  /* 0x0000000540007c0c */ /* 0x000fce000bfa6270 */
[----:B------:R-:W0:Y:S01]  /*08d0*/  @!P2 LDC.64 R76, c[0x0][0x248] ;  /* 0x00009200ff4cab82 */ /* 0x000e220000000a00 */
[----:B------:R-:W-:Y:S01]  /*08e0*/  @!P2 IMAD.WIDE R68, R55, 0x40, R52 ;  /* 0x000000403744a825 */ /* 0x000fe200078e0234 */
[----:B------:R-:W-:-:S03]  /*08f0*/  @!P2 MOV R64, R62 ;  /* 0x0000003e0040a202 */ /* 0x000fc60000000f00 */
[----:B------:R-:W-:Y:S01]  /*0900*/  @!P3 IMAD.WIDE R78, R55, 0x40, R52 ;  /* 0x00000040374eb825 */ /* 0x000fe200078e0234 */
[----:B------:R-:W-:Y:S02]  /*0910*/  @!P5 MOV R84, R62 ;  /* 0x0000003e0054d202 */ /* 0x000fe40000000f00 */
[----:B------:R-:W1:Y:S01]  /*0920*/  @!P3 LDC.64 R80, c[0x0][0x248] ;  /* 0x00009200ff50bb82 */ /* 0x000e620000000a00 */
[----:B------:R-:W-:-:S07]  /*0930*/  @!P5 IMAD.MOV.U32 R85, RZ, RZ, R65 ;  /* 0x000000ffff55d224 */ /* 0x000fce00078e0041 */
[----:B------:R-:W2:Y:S08]  /*0940*/  @!P5 LDC.64 R82, c[0x0][0x248] ;  /* 0x00009200ff52db82 */ /* 0x000eb00000000a00 */
[----:B------:R-:W3:Y:S01]  /*0950*/  @!P2 LDC.64 R74, c[0x0][0x240] ;  /* 0x00009000ff4aab82 */ /* 0x000ee20000000a00 */
[-C--:B0-----:R-:W-:Y:S02]  /*0960*/  @!P2 IMAD R87, R69, R76.reuse, RZ ;  /* 0x0000004c4557a224 */ /* 0x081fe400078e02ff */
[----:B------:R-:W-:-:S04]  /*0970*/  @!P2 IMAD.WIDE.U32 R72, R68, R76, R64 ;  /* 0x0000004c4448a225 */ /* 0x000fc800078e0040 */
[----:B------:R-:W-:Y:S01]  /*0980*/  @!P2 IMAD R87, R68, R77, R87 ;  /* 0x0000004d4457a224 */ /* 0x000fe200078e0257 */
[----:B------:R-:W0:Y:S01]  /*0990*/  @!P3 LDC.64 R70, c[0x0][0x240] ;  /* 0x00009000ff46bb82 */ /* 0x000e220000000a00 */
[----:B------:R-:W-:Y:S02]  /*09a0*/  @!P3 IMAD.MOV.U32 R68, RZ, RZ, R62 ;  /* 0x000000ffff44b224 */ /* 0x000fe400078e003e */
[----:B------:R-:W-:Y:S02]  /*09b0*/  @!P3 IMAD.MOV.U32 R69, RZ, RZ, R65 ;  /* 0x000000ffff45b224 */ /* 0x000fe400078e0041 */
[----:B------:R-:W-:-:S03]  /*09c0*/  @!P5 IMAD.WIDE R76, R55, 0x40, R52 ;  /* 0x00000040374cd825 */ /* 0x000fc600078e0234 */
[----:B------:R-:W4:Y:S01]  /*09d0*/  @!P5 LDC.64 R66, c[0x0][0x240] ;  /* 0x00009000ff42db82 */ /* 0x000f220000000a00 */
[----:B-1----:R-:W-:-:S04]  /*09e0*/  @!P3 IMAD.WIDE.U32 R68, R78, R80, R68 ;  /* 0x000000504e44b225 */ /* 0x002fc800078e0044 */
[----:B------:R-:W-:Y:S02]  /*09f0*/  @!P3 IMAD R80, R79, R80, RZ ;  /* 0x000000504f50b224 */ /* 0x000fe400078e02ff */
[----:B--2---:R-:W-:Y:S01]  /*0a00*/  @!P5 IMAD R58, R77, R82, RZ ;  /* 0x000000524d3ad224 */ /* 0x004fe200078e02ff */
[----:B---3--:R-:W-:Y:S01]  /*0a10*/  @!P2 LEA R74, P0, R72, R74, 0x1 ;  /* 0x0000004a484aa211 */ /* 0x008fe200078008ff */
[----:B------:R-:W-:-:S04]  /*0a20*/  @!P5 IMAD.WIDE.U32 R84, R76, R82, R84 ;  /* 0x000000524c54d225 */ /* 0x000fc800078e0054 */
[----:B------:R-:W-:Y:S02]  /*0a30*/  @!P3 IMAD R81, R78, R81, R80 ;  /* 0x000000514e51b224 */ /* 0x000fe400078e0250 */
[----:B------:R-:W-:Y:S01]  /*0a40*/  @!P5 IMAD R83, R76, R83, R58 ;  /* 0x000000534c53d224 */ /* 0x000fe200078e023a */
[----:B0-----:R-:W-:Y:S01]  /*0a50*/  @!P3 LEA R70, P4, R68, R70, 0x1 ;  /* 0x000000464446b211 */ /* 0x001fe200078808ff */
[----:B------:R-:W-:Y:S01]  /*0a60*/  @!P2 IMAD.IADD R87, R73, 0x1, R87 ;  /* 0x000000014957a824 */ /* 0x000fe200078e0257 */
[----:B------:R-:W-:Y:S01]  /*0a70*/  @!P3 IADD3 R81, R69, R81, RZ ;  /* 0x000000514551b210 */ /* 0x000fe20007ffe0ff */
[----:B------:R-:W-:-:S03]  /*0a80*/  @!P5 IMAD.IADD R83, R85, 0x1, R83 ;  /* 0x000000015553d824 */ /* 0x000fc600078e0253 */
[----:B------:R-:W-:Y:S02]  /*0a90*/  @!P2 LEA.HI.X R75, R72, R75, R87, 0x1, P0 ;  /* 0x0000004b484ba211 */ /* 0x000fe400000f0c57 */
[----:B----4-:R-:W-:Y:S02]  /*0aa0*/  @!P5 LEA R66, P6, R84, R66, 0x1 ;  /* 0x000000425442d211 */ /* 0x010fe400078c08ff */
[----:B------:R-:W-:Y:S01]  /*0ab0*/  @!P3 LEA.HI.X R71, R68, R71, R81, 0x1, P4 ;  /* 0x000000474447b211 */ /* 0x000fe200020f0c51 */
[----:B------:R0:W5:Y:S01]  /*0ac0*/  @!P2 LDG.E.128 R28, desc[UR6][R74.64] ;  /* 0x000000064a1ca981 */ /* 0x000162000c1e1d00 */
[----:B------:R-:W-:-:S03]  /*0ad0*/  @!P5 LEA.HI.X R67, R84, R67, R83, 0x1, P6 ;  /* 0x000000435443d211 */ /* 0x000fc600030f0c53 */
[----:B------:R0:W5:Y:S04]  /*0ae0*/  @!P3 LDG.E.128 R32, desc[UR6][R70.64+0x80] ;  /* 0x000080064620b981 */ /* 0x000168000c1e1d00 */
[----:B------:R0:W5:Y:S02]  /*0af0*/  @!P5 LDG.E.128 R44, desc[UR6][R66.64+0x100] ;  /* 0x00010006422cd981 */ /* 0x000164000c1e1d00 */
.L_x_6899:
[----:B------:R-:W-:Y:S05]  /*0b00*/  BSYNC B0 ;  /* 0x0000000000007941 */ /* 0x000fea0003800000 */
.L_x_6898:
[----:B------:R-:W-:Y:S04]  /*0b10*/  BSSY B0, `(.L_x_6900) ;  /* 0x0000017000007945 */ /* 0x000fe80003800000 */
[----:B------:R-:W-:Y:S05]  /*0b20*/  @P1 BRA `(.L_x_6901) ;  /* 0x0000000000541947 */ /* 0x000fea0003800000 */
[----:B0-----:R-:W-:Y:S01]  /*0b30*/  IMAD.WIDE R66, R55, 0x40, R52 ;  /* 0x0000004037427825 */ /* 0x001fe200078e0234 */
[----:B------:R-:W-:Y:S01]  /*0b40*/  ULDC UR5, c[0x0][0x21c] ;  /* 0x0000870000057ab9 */ /* 0x000fe20000000800 */
[----:B------:R-:W-:Y:S01]  /*0b50*/  MOV R63, R65 ;  /* 0x00000041003f7202 */ /* 0x000fe20000000f00 */
[----:B------:R-:W-:Y:S01]  /*0b60*/  ULDC.64 UR12, c[0x0][0x248] ;  /* 0x00009200000c7ab9 */ /* 0x000fe20000000a00 */
[----:B------:R-:W-:Y:S01]  /*0b70*/  VIADD R64, R60, 0x40 ;  /* 0x000000403c407836 */ /* 0x000fe20000000000 */
[----:B------:R-:W-:Y:S02]  /*0b80*/  IADD3 R61, P0, R66, 0x20, RZ ;  /* 0x00000020423d7810 */ /* 0x000fe40007f1e0ff */
[C---:B------:R-:W-:Y:S01]  /*0b90*/  ISETP.GE.AND P1, PT, R60.reuse, UR5, PT ;  /* 0x000000053c007c0c */ /* 0x040fe2000bf26270 */
[----:B------:R-:W-:Y:S01]  /*0ba0*/  VIADD R60, R60, 0x80 ;  /* 0x000000803c3c7836 */ /* 0x000fe20000000000 */
[----:B------:R-:W-:Y:S01]  /*0bb0*/  ISETP.GE.AND P2, PT, R64, UR5, PT ;  /* 0x0000000540007c0c */ /* 0x000fe2000bf46270 */
[----:B------:R-:W-:-:S02]  /*0bc0*/  IMAD.X R58, RZ, RZ, R67, P0 ;  /* 0x000000ffff3a7224 */ /* 0x000fc400000e0643 */
[----:B------:R-:W-:Y:S01]  /*0bd0*/  IMAD.WIDE.U32 R62, R61, UR12, R62 ;  /* 0x0000000c3d3e7c25 */ /* 0x000fe2000f8e003e */
[----:B------:R-:W-:-:S03]  /*0be0*/  ISETP.GE.AND P3, PT, R60, UR5, PT ;  /* 0x000000053c007c0c */ /* 0x000fc6000bf66270 */
[----:B------:R-:W-:-:S04]  /*0bf0*/  IMAD R58, R58, UR12, RZ ;  /* 0x0000000c3a3a7c24 */ /* 0x000fc8000f8e02ff */
[----:B------:R-:W-:Y:S01]  /*0c00*/  IMAD R61, R61, UR13, R58 ;  /* 0x0000000d3d3d7c24 */ /* 0x000fe2000f8e023a */
[----:B------:R-:W-:Y:S02]  /*0c10*/  ULDC.64 UR12, c[0x0][0x240] ;  /* 0x00009000000c7ab9 */ /* 0x000fe40000000a00 */
[----:B------:R-:W-:Y:S02]  /*0c20*/  LEA R60, P0, R62, UR12, 0x1 ;  /* 0x0000000c3e3c7c11 */ /* 0x000fe4000f8008ff */
[----:B------:R-:W-:-:S04]  /*0c30*/  IADD3 R61, R63, R61, RZ ;  /* 0x0000003d3f3d7210 */ /* 0x000fc80007ffe0ff */
[----:B------:R-:W-:-:S05]  /*0c40*/  LEA.HI.X R61, R62, UR13, R61, 0x1, P0 ;  /* 0x0000000d3e3d7c11 */ /* 0x000fca00080f0c3d */
[----:B------:R1:W5:Y:S04]  /*0c50*/  @!P1 LDG.E.128 R36, desc[UR6][R60.64] ;  /* 0x000000063c249981 */ /* 0x000368000c1e1d00 */
[----:B------:R1:W5:Y:S04]  /*0c60*/  @!P2 LDG.E.128 R40, desc[UR6][R60.64+0x80] ;  /* 0x000080063c28a981 */ /* 0x000368000c1e1d00 */
[----:B------:R1:W5:Y:S02]  /*0c70*/  @!P3 LDG.E.128 R48, desc[UR6][R60.64+0x100] ;  /* 0x000100063c30b981 */ /* 0x000364000c1e1d00 */
.L_x_6901:
[----:B------:R-:W-:Y:S05]  /*0c80*/  BSYNC B0 ;  /* 0x0000000000007941 */ /* 0x000fea0003800000 */
.L_x_6900:
[C---:B0----5:R-:W-:Y:S01]  /*0c90*/  IMAD.U32 R75, R32.reuse, 0x10000, RZ ;  /* 0x00010000204b7824 */ /* 0x061fe200078e00ff */
[----:B------:R-:W-:Y:S01]  /*0ca0*/  LOP3.LUT R68, R32, 0xffff0000, RZ, 0xc0, !PT ;  /* 0xffff000020447812 */ /* 0x000fe200078ec0ff */
[----:B------:R-:W-:Y:S01]  /*0cb0*/  IMAD.U32 R67, R31, 0x10000, RZ ;  /* 0x000100001f437824 */ /* 0x000fe200078e00ff */
[----:B------:R-:W-:Y:S01]  /*0cc0*/  LOP3.LUT R74, R4, 0xffff0000, RZ, 0xc0, !PT ;  /* 0xffff0000044a7812 */ /* 0x000fe200078ec0ff */
[----:B------:R-:W-:Y:S01]  /*0cd0*/  IMAD.U32 R69, R29, 0x10000, RZ ;  /* 0x000100001d457824 */ /* 0x000fe200078e00ff */
[----:B------:R-:W-:Y:S01]  /*0ce0*/  LOP3.LUT R79, R28, 0xffff0000, RZ, 0xc0, !PT ;  /* 0xffff00001c4f7812 */ /* 0x000fe200078ec0ff */
[----:B------:R-:W-:Y:S01]  /*0cf0*/  IMAD.U32 R66, R6, 0x10000, RZ ;  /* 0x0001000006427824 */ /* 0x000fe200078e00ff */
[C---:B------:R-:W-:Y:S01]  /*0d00*/  SHF.L.U32 R65, R33.reuse, 0x10, RZ ;  /* 0x0000001021417819 */ /* 0x040fe200000006ff */
[----:B------:R-:W-:Y:S01]  /*0d10*/  IMAD.U32 R77, R30, 0x10000, RZ ;  /* 0x000100001e4d7824 */ /* 0x000fe200078e00ff */
[----:B------:R-:W-:Y:S01]  /*0d20*/  LOP3.LUT R32, R33, 0xffff0000, RZ, 0xc0, !PT ;  /* 0xffff000021207812 */ /* 0x000fe200078ec0ff */
[----:B------:R-:W-:Y:S01]  /*0d30*/  IMAD.U32 R63, R4, 0x10000, RZ ;  /* 0x00010000043f7824 */ /* 0x000fe200078e00ff */
[----:B------:R-:W-:Y:S01]  /*0d40*/  LOP3.LUT R71, R31, 0xffff0000, RZ, 0xc0, !PT ;  /* 0xffff00001f477812 */ /* 0x000fe200078ec0ff */
[----:B------:R-:W-:Y:S01]  /*0d50*/  IMAD.U32 R4, R11, 0x10000, RZ ;  /* 0x000100000b047824 */ /* 0x000fe200078e00ff */
[----:B------:R-:W-:Y:S01]  /*0d60*/  LOP3.LUT R33, R12, 0xffff0000, RZ, 0xc0, !PT ;  /* 0xffff00000c217812 */ /* 0x000fe200078ec0ff */
[----:B------:R-:W-:Y:S01]  /*0d70*/  FMUL.FTZ R74, R74, R79 ;  /* 0x0000004f4a4a7220 */ /* 0x000fe20000410000 */
[----:B------:R-:W-:Y:S01]  /*0d80*/  LOP3.LUT R76, R36, 0xffff0000, RZ, 0xc0, !PT ;  /* 0xffff0000244c7812 */ /* 0x000fe200078ec0ff */
[----:B------:R-:W-:Y:S01]  /*0d90*/  IMAD.U32 R58, R5, 0x10000, RZ ;  /* 0x00010000053a7824 */ /* 0x000fe200078e00ff */
[----:B------:R-:W-:Y:S01]  /*0da0*/  SHF.L.U32 R72, R28, 0x10, RZ ;  /* 0x000000101c487819 */ /* 0x000fe200000006ff */
[----:B------:R-:W-:Y:S01]  /*0db0*/  BSSY B0, `(.L_x_6902) ;  /* 0x00000a4000007945 */ /* 0x000fe20003800000 */
[----:B------:R-:W-:Y:S01]  /*0dc0*/  LOP3.LUT R73, R29, 0xffff0000, RZ, 0xc0, !PT ;  /* 0xffff00001d497812 */ /* 0x000fe200078ec0ff */
[----:B------:R-:W-:Y:S01]  /*0dd0*/  FMUL.FTZ R76, R33, R76 ;  /* 0x0000004c214c7220 */ /* 0x000fe20000410000 */
[C---:B------:R-:W-:Y:S01]  /*0de0*/  SHF.L.U32 R64, R8.reuse, 0x10, RZ ;  /* 0x0000001008407819 */ /* 0x040fe200000006ff */
[----:B------:R-:W-:Y:S01]  /*0df0*/  FFMA.FTZ R63, R63, R72, R74 ;  /* 0x000000483f3f7223 */ /* 0x000fe2000001004a */
[----:B------:R-:W-:Y:S01]  /*0e00*/  LOP3.LUT R31, R8, 0xffff0000, RZ, 0xc0, !PT ;  /* 0xffff0000081f7812 */ /* 0x000fe200078ec0ff */
[----:B------:R-:W-:Y:S01]  /*0e10*/  IMAD.U32 R8, R9, 0x10000, RZ ;  /* 0x0001000009087824 */ /* 0x000fe200078e00ff */
[----:B-1----:R-:W-:Y:S01]  /*0e20*/  LOP3.LUT R61, R6, 0xffff0000, RZ, 0xc0, !PT ;  /* 0xffff0000063d7812 */ /* 0x002fe200078ec0ff */
[----:B------:R-:W-:Y:S01]  /*0e30*/  IMAD.U32 R6, R10, 0x10000, RZ ;  /* 0x000100000a067824 */ /* 0x000fe200078e00ff */
[----:B------:R-:W-:Y:S01]  /*0e40*/  SHF.L.U32 R28, R7, 0x10, RZ ;  /* 0x00000010071c7819 */ /* 0x000fe200000006ff */
[----:B------:R-:W-:Y:S01]  /*0e50*/  IMAD.U32 R33, R37, 0x10000, RZ ;  /* 0x0001000025217824 */ /* 0x000fe200078e00ff */
[----:B------:R-:W-:Y:S01]  /*0e60*/  LOP3.LUT R60, R7, 0xffff0000, RZ, 0xc0, !PT ;  /* 0xffff0000073c7812 */ /* 0x000fe200078ec0ff */
[----:B------:R-:W-:Y:S01]  /*0e70*/  FFMA.FTZ R63, R58, R69, R63 ;  /* 0x000000453a3f7223 */ /* 0x000fe2000001003f */
[----:B------:R-:W-:-:S02]  /*0e80*/  LOP3.LUT R70, R30, 0xffff0000, RZ, 0xc0, !PT ;  /* 0xffff00001e467812 */ /* 0x000fc400078ec0ff */
[----:B------:R-:W-:Y:S02]  /*0e90*/  LOP3.LUT R29, R9, 0xffff0000, RZ, 0xc0, !PT ;  /* 0xffff0000091d7812 */ /* 0x000fe400078ec0ff */
[----:B------:R-:W-:Y:S02]  /*0ea0*/  LOP3.LUT R7, R10, 0xffff0000, RZ, 0xc0, !PT ;  /* 0xffff00000a077812 */ /* 0x000fe400078ec0ff */
[C---:B------:R-:W-:Y:S02]  /*0eb0*/  SHF.L.U32 R9, R34.reuse, 0x10, RZ ;  /* 0x0000001022097819 */ /* 0x040fe400000006ff */
[----:B------:R-:W-:Y:S02]  /*0ec0*/  LOP3.LUT R30, R34, 0xffff0000, RZ, 0xc0, !PT ;  /* 0xffff0000221e7812 */ /* 0x000fe400078ec0ff */
[----:B------:R-:W-:Y:S01]  /*0ed0*/  LOP3.LUT R10, R11, 0xffff0000, RZ, 0xc0, !PT ;  /* 0xffff00000b0a7812 */ /* 0x000fe200078ec0ff */
[----:B------:R-:W-:Y:S01]  /*0ee0*/  IMAD.U32 R11, R12, 0x10000, RZ ;  /* 0x000100000c0b7824 */ /* 0x000fe200078e00ff */
[----:B------:R-:W-:Y:S01]  /*0ef0*/  SHF.L.U32 R34, R36, 0x10, RZ ;  /* 0x0000001024227819 */ /* 0x000fe200000006ff */
[----:B------:R-:W-:Y:S01]  /*0f00*/  IMAD.U32 R12, R13, 0x10000, RZ ;  /* 0x000100000d0c7824 */ /* 0x000fe200078e00ff */
[----:B------:R-:W-:Y:S01]  /*0f10*/  LOP3.LUT R62, R5, 0xffff0000, RZ, 0xc0, !PT ;  /* 0xffff0000053e7812 */ /* 0x000fe200078ec0ff */
[----:B------:R-:W-:Y:S01]  /*0f20*/  IMAD.U32 R5, R35, 0x10000, RZ ;  /* 0x0001000023057824 */ /* 0x000fe200078e00ff */
[----:B------:R-:W-:Y:S01]  /*0f30*/  LOP3.LUT R13, R13, 0xffff0000, RZ, 0xc0, !PT ;  /* 0xffff00000d0d7812 */ /* 0x000fe200078ec0ff */
[----:B------:R-:W-:Y:S01]  /*0f40*/  FFMA.FTZ R11, R11, R34, R76 ;  /* 0x000000220b0b7223 */ /* 0x000fe2000001004c */
[----:B------:R-:W-:Y:S01]  /*0f50*/  LOP3.LUT R36, R37, 0xffff0000, RZ, 0xc0, !PT ;  /* 0xffff000025247812 */ /* 0x000fe200078ec0ff */
[----:B------:R-:W-:Y:S01]  /*0f60*/  FFMA.FTZ R63, R62, R73, R63 ;  /* 0x000000493e3f7223 */ /* 0x000fe2000001003f */
[----:B------:R-:W-:-:S02]  /*0f70*/  IMAD.U32 R34, R38, 0x10000, RZ ;  /* 0x0001000026227824 */ /* 0x000fc400078e00ff */
[----:B------:R-:W-:Y:S01]  /*0f80*/  FFMA.FTZ R12, R12, R33, R11 ;  /* 0x000000210c0c7223 */ /* 0x000fe2000001000b */
[----:B------:R-:W-:Y:S01]  /*0f90*/  SHF.L.U32 R11, R14, 0x10, RZ ;  /* 0x000000100e0b7819 */ /* 0x000fe200000006ff */
[----:B------:R-:W-:Y:S01]  /*0fa0*/  FFMA.FTZ R66, R66, R77, R63 ;  /* 0x0000004d42427223 */ /* 0x000fe2000001003f */
[----:B------:R-:W-:Y:S01]  /*0fb0*/  LOP3.LUT R35, R35, 0xffff0000, RZ, 0xc0, !PT ;  /* 0xffff000023237812 */ /* 0x000fe200078ec0ff */
[----:B------:R-:W-:Y:S01]  /*0fc0*/  FFMA.FTZ R36, R13, R36, R12 ;  /* 0x000000240d247223 */ /* 0x000fe2000001000c */
[----:B------:R-:W-:Y:S01]  /*0fd0*/  LOP3.LUT R12, R14, 0xffff0000, RZ, 0xc0, !PT ;  /* 0xffff00000e0c7812 */ /* 0x000fe200078ec0ff */
[----:B------:R-:W-:Y:S01]  /*0fe0*/  FFMA.FTZ R61, R61, R70, R66 ;  /* 0x000000463d3d7223 */ /* 0x000fe20000010042 */
[----:B------:R-:W-:Y:S01]  /*0ff0*/  LOP3.LUT R13, R38, 0xffff0000, RZ, 0xc0, !PT ;  /* 0xffff0000260d7812 */ /* 0x000fe200078ec0ff */
[----:B------:R-:W-:Y:S01]  /*1000*/  FFMA.FTZ R33, R11, R34, R36 ;  /* 0x000000220b217223 */ /* 0x000fe20000010024 */
[----:B------:R-:W-:Y:S01]  /*1010*/  SHF.L.U32 R34, R39, 0x10, RZ ;  /* 0x0000001027227819 */ /* 0x000fe200000006ff */
[----:B------:R-:W-:-:S02]  /*1020*/  IMAD.U32 R11, R15, 0x10000, RZ ;  /* 0x000100000f0b7824 */ /* 0x000fc400078e00ff */
[----:B------:R-:W-:Y:S01]  /*1030*/  FFMA.FTZ R61, R28, R67, R61 ;  /* 0x000000431c3d7223 */ /* 0x000fe2000001003d */
[----:B------:R-:W-:Y:S01]  /*1040*/  FFMA.FTZ R12, R12, R13, R33 ;  /* 0x0000000d0c0c7223 */ /* 0x000fe20000010021 */
[----:B------:R-:W-:Y:S02]  /*1050*/  LOP3.LUT R14, R15, 0xffff0000, RZ, 0xc0, !PT ;  /* 0xffff00000f0e7812 */ /* 0x000fe400078ec0ff */
[----:B------:R-:W-:Y:S01]  /*1060*/  LOP3.LUT R39, R39, 0xffff0000, RZ, 0xc0, !PT ;  /* 0xffff000027277812 */ /* 0x000fe200078ec0ff */
[----:B------:R-:W-:Y:S01]  /*1070*/  FFMA.FTZ R13, R11, R34, R12 ;  /* 0x000000220b0d7223 */ /* 0x000fe2000001000c */
[----:B------:R-:W-:Y:S01]  /*1080*/  FFMA.FTZ R61, R60, R71, R61 ;  /* 0x000000473c3d7223 */ /* 0x000fe2000001003d */
[----:B------:R-:W-:Y:S01]  /*1090*/  SHF.L.U32 R28, R40, 0x10, RZ ;  /* 0x00000010281c7819 */ /* 0x000fe200000006ff */
[----:B------:R-:W-:Y:S02]  /*10a0*/  IMAD.U32 R11, R16, 0x10000, RZ ;  /* 0x00010000100b7824 */ /* 0x000fe400078e00ff */
[----:B------:R-:W-:Y:S01]  /*10b0*/  FFMA.FTZ R14, R14, R39, R13 ;  /* 0x000000270e0e7223 */ /* 0x000fe2000001000d */
[----:B------:R-:W-:Y:S01]  /*10c0*/  FFMA.FTZ R64, R64, R75, R61 ;  /* 0x0000004b40407223 */ /* 0x000fe2000001003d */
[----:B------:R-:W-:-:S02]  /*10d0*/  LOP3.LUT R12, R16, 0xffff0000, RZ, 0xc0, !PT ;  /* 0xffff0000100c7812 */ /* 0x000fc400078ec0ff */
[----:B------:R-:W-:Y:S01]  /*10e0*/  LOP3.LUT R13, R40, 0xffff0000, RZ, 0xc0, !PT ;  /* 0xffff0000280d7812 */ /* 0x000fe200078ec0ff */
[----:B------:R-:W-:Y:S01]  /*10f0*/  FFMA.FTZ R15, R11, R28, R14 ;  /* 0x0000001c0b0f7223 */ /* 0x000fe2000001000e */
[----:B------:R-:W-:Y:S01]  /*1100*/  FFMA.FTZ R31, R31, R68, R64 ;  /* 0x000000441f1f7223 */ /* 0x000fe20000010040 */
[----:B------:R-:W-:Y:S01]  /*1110*/  SHF.L.U32 R14, R41, 0x10, RZ ;  /* 0x00000010290e7819 */ /* 0x000fe200000006ff */
[C---:B------:R-:W-:Y:S02]  /*1120*/  IMAD.U32 R11, R17.reuse, 0x10000, RZ ;  /* 0x00010000110b7824 */ /* 0x040fe400078e00ff */
[----:B------:R-:W-:Y:S01]  /*1130*/  FFMA.FTZ R12, R12, R13, R15 ;  /* 0x0000000d0c0c7223 */ /* 0x000fe2000001000f */
[----:B------:R-:W-:Y:S01]  /*1140*/  FFMA.FTZ R8, R8, R65, R31 ;  /* 0x0000004108087223 */ /* 0x000fe2000001001f */
[----:B------:R-:W-:Y:S01]  /*1150*/  LOP3.LUT R16, R17, 0xffff0000, RZ, 0xc0, !PT ;  /* 0xffff000011107812 */ /* 0x000fe200078ec0ff */
[----:B------:R-:W-:Y:S01]  /*1160*/  IMAD.U32 R17, R46, 0x10000, RZ ;  /* 0x000100002e117824 */ /* 0x000fe200078e00ff */
[----:B------:R-:W-:Y:S01]  /*1170*/  LOP3.LUT R41, R41, 0xffff0000, RZ, 0xc0, !PT ;  /* 0xffff000029297812 */ /* 0x000fe200078ec0ff */
[----:B------:R-:W-:Y:S01]  /*1180*/  FFMA.FTZ R13, R11, R14, R12 ;  /* 0x0000000e0b0d7223 */ /* 0x000fe2000001000c */
[----:B------:R-:W-:Y:S01]  /*1190*/  FFMA.FTZ R29, R29, R32, R8 ;  /* 0x000000201d1d7223 */ /* 0x000fe20000010008 */
[C---:B------:R-:W-:Y:S01]  /*11a0*/  IMAD.U32 R8, R18.reuse, 0x10000, RZ ;  /* 0x0001000012087824 */ /* 0x040fe200078e00ff */
[----:B------:R-:W-:Y:S01]  /*11b0*/  LOP3.LUT R11, R18, 0xffff0000, RZ, 0xc0, !PT ;  /* 0xffff0000120b7812 */ /* 0x000fe200078ec0ff */
[----:B------:R-:W-:Y:S01]  /*11c0*/  FFMA.FTZ R41, R16, R41, R13 ;  /* 0x0000002910297223 */ /* 0x000fe2000001000d */
[----:B------:R-:W-:-:S02]  /*11d0*/  IMAD.U32 R13, R42, 0x10000, RZ ;  /* 0x000100002a0d7824 */ /* 0x000fc400078e00ff */
[----:B------:R-:W-:Y:S01]  /*11e0*/  FFMA.FTZ R6, R6, R9, R29 ;  /* 0x0000000906067223 */ /* 0x000fe2000001001d */
[----:B------:R-:W-:Y:S01]  /*11f0*/  LOP3.LUT R14, R42, 0xffff0000, RZ, 0xc0, !PT ;  /* 0xffff00002a0e7812 */ /* 0x000fe200078ec0ff */
[----:B------:R-:W-:Y:S02]  /*1200*/  FFMA.FTZ R16, R8, R13, R41 ;  /* 0x0000000d08107223 */ /* 0x000fe40000010029 */
[----:B------:R-:W-:Y:S01]  /*1210*/  FFMA.FTZ R13, R7, R30, R6 ;  /* 0x0000001e070d7223 */ /* 0x000fe20000010006 */
[----:B------:R-:W-:Y:S01]  /*1220*/  SHF.L.U32 R12, R19, 0x10, RZ ;  /* 0x00000010130c7819 */ /* 0x000fe200000006ff */
[----:B------:R-:W-:Y:S01]  /*1230*/  IMAD.U32 R6, R20, 0x10000, RZ ;  /* 0x0001000014067824 */ /* 0x000fe200078e00ff */
[----:B------:R-:W-:Y:S01]  /*1240*/  SHF.L.U32 R15, R43, 0x10, RZ ;  /* 0x000000102b0f7819 */ /* 0x000fe200000006ff */
[----:B------:R-:W-:Y:S01]  /*1250*/  FFMA.FTZ R29, R11, R14, R16 ;  /* 0x0000000e0b1d7223 */ /* 0x000fe20000010010 */
[----:B------:R-:W-:Y:S01]  /*1260*/  FFMA.FTZ R13, R4, R5, R13 ;  /* 0x00000005040d7223 */ /* 0x000fe2000001000d */
[----:B------:R-:W-:Y:S01]  /*1270*/  LOP3.LUT R18, R19, 0xffff0000, RZ, 0xc0, !PT ;  /* 0xffff000013127812 */ /* 0x000fe200078ec0ff */
[----:B------:R-:W-:Y:S01]  /*1280*/  IMAD.U32 R5, R44, 0x10000, RZ ;  /* 0x000100002c057824 */ /* 0x000fe200078e00ff */
[----:B------:R-:W-:Y:S01]  /*1290*/  LOP3.LUT R43, R43, 0xffff0000, RZ, 0xc0, !PT ;  /* 0xffff00002b2b7812 */ /* 0x000fe200078ec0ff */
[----:B------:R-:W-:Y:S01]  /*12a0*/  FFMA.FTZ R15, R12, R15, R29 ;  /* 0x0000000f0c0f7223 */ /* 0x000fe2000001001d */
[----:B------:R-:W-:Y:S01]  /*12b0*/  FFMA.FTZ R35, R10, R35, R13 ;  /* 0x000000230a237223 */ /* 0x000fe2000001000d */
[----:B------:R-:W-:Y:S01]  /*12c0*/  SHF.L.U32 R13, R48, 0x10, RZ ;  /* 0x00000010300d7819 */ /* 0x000fe200000006ff */
[----:B------:R-:W-:-:S02]  /*12d0*/  IMAD.U32 R4, R24, 0x10000, RZ ;  /* 0x0001000018047824 */ /* 0x000fc400078e00ff */
[----:B------:R-:W-:Y:S01]  /*12e0*/  FFMA.FTZ R15, R18, R43, R15 ;  /* 0x0000002b120f7223 */ /* 0x000fe2000001000f */
[----:B------:R-:W-:Y:S01]  /*12f0*/  LOP3.LUT R20, R20, 0xffff0000, RZ, 0xc0, !PT ;  /* 0xffff000014147812 */ /* 0x000fe200078ec0ff */
[----:B------:R-:W-:Y:S01]  /*1300*/  FFMA.FTZ R35, R6, R5, R35 ;  /* 0x0000000506237223 */ /* 0x000fe20000010023 */
[----:B------:R-:W-:Y:S01]  /*1310*/  LOP3.LUT R11, R44, 0xffff0000, RZ, 0xc0, !PT ;  /* 0xffff00002c0b7812 */ /* 0x000fe200078ec0ff */
[----:B------:R-:W-:Y:S01]  /*1320*/  FFMA.FTZ R13, R4, R13, R15 ;  /* 0x0000000d040d7223 */ /* 0x000fe2000001000f */
[----:B------:R-:W-:Y:S01]  /*1330*/  LOP3.LUT R24, R24, 0xffff0000, RZ, 0xc0, !PT ;  /* 0xffff000018187812 */ /* 0x000fe200078ec0ff */
[----:B------:R-:W-:Y:S01]  /*1340*/  IMAD.U32 R4, R25, 0x10000, RZ ;  /* 0x0001000019047824 */ /* 0x000fe200078e00ff */
[----:B------:R-:W-:Y:S01]  /*1350*/  LOP3.LUT R5, R48, 0xffff0000, RZ, 0xc0, !PT ;  /* 0xffff000030057812 */ /* 0x000fe200078ec0ff */
[----:B------:R-:W-:Y:S01]  /*1360*/  FFMA.FTZ R20, R20, R11, R35 ;  /* 0x0000000b14147223 */ /* 0x000fe20000010023 */
[----:B------:R-:W-:Y:S01]  /*1370*/  SHF.L.U32 R7, R21, 0x10, RZ ;  /* 0x0000001015077819 */ /* 0x000fe200000006ff */
[----:B------:R-:W-:Y:S01]  /*1380*/  IMAD.U32 R8, R22, 0x10000, RZ ;  /* 0x0001000016087824 */ /* 0x000fe200078e00ff */
[----:B------:R-:W-:Y:S01]  /*1390*/  SHF.L.U32 R14, R45, 0x10, RZ ;  /* 0x000000102d0e7819 */ /* 0x000fe200000006ff */
[----:B------:R-:W-:Y:S01]  /*13a0*/  FFMA.FTZ R5, R24, R5, R13 ;  /* 0x0000000518057223 */ /* 0x000fe2000001000d */
[----:B------:R-:W-:Y:S01]  /*13b0*/  SHF.L.U32 R11, R49, 0x10, RZ ;  /* 0x00000010310b7819 */ /* 0x000fe200000006ff */
[----:B------:R-:W0:Y:S01]  /*13c0*/  LDC.64 R12, c[0x0][0x2d0] ;  /* 0x0000b400ff0c7b82 */ /* 0x000e220000000a00 */
        /* <DEDUP_REMOVED lines=9> */
[----:B------:R-:W1:Y:S01]  /*1460*/  LDC.64 R14, c[0x0][0x2d8] ;  /* 0x0000b600ff0e7b82 */ /* 0x000e620000000a00 */
[----:B------:R-:W-:Y:S01]  /*1470*/  LOP3.LUT R22, R22, 0xffff0000, RZ, 0xc0, !PT ;  /* 0xffff000016167812 */ /* 0x000fe200078ec0ff */
        /* <DEDUP_REMOVED lines=8> */
[----:B------:R-:W-:Y:S01]  /*1500*/  IMAD.U32 R4, R27, 0x10000, RZ ;  /* 0x000100001b047824 */ /* 0x000fe200078e00ff */
[----:B------:R-:W-:Y:S01]  /*1510*/  SHF.L.U32 R28, R47, 0x10, RZ ;  /* 0x000000102f1c7819 */ /* 0x000fe200000006ff */
[----:B------:R-:W-:Y:S01]  /*1520*/  FFMA.FTZ R7, R26, R7, R25 ;  /* 0x000000071a077223 */ /* 0x000fe20000010019 */
[----:B------:R-:W-:-:S02]  /*1530*/  SHF.L.U32 R5, R51, 0x10, RZ ;  /* 0x0000001033057819 */ /* 0x000fc400000006ff */
[----:B------:R-:W-:Y:S01]  /*1540*/  LOP3.LUT R23, R23, 0xffff0000, RZ, 0xc0, !PT ;  /* 0xffff000017177812 */ /* 0x000fe200078ec0ff */
[----:B------:R-:W-:Y:S01]  /*1550*/  FFMA.FTZ R22, R9, R28, R22 ;  /* 0x0000001c09167223 */ /* 0x000fe20000010016 */
[----:B------:R-:W-:Y:S01]  /*1560*/  LOP3.LUT R30, R47, 0xffff0000, RZ, 0xc0, !PT ;  /* 0xffff00002f1e7812 */ /* 0x000fe200078ec0ff */
[----:B------:R-:W-:Y:S01]  /*1570*/  FFMA.FTZ R4, R4, R5, R7 ;  /* 0x0000000504047223 */ /* 0x000fe20000010007 */
[----:B------:R-:W-:Y:S02]  /*1580*/  LOP3.LUT R27, R27, 0xffff0000, RZ, 0xc0, !PT ;  /* 0xffff00001b1b7812 */ /* 0x000fe400078ec0ff */
[----:B------:R-:W-:Y:S01]  /*1590*/  LOP3.LUT R6, R51, 0xffff0000, RZ, 0xc0, !PT ;  /* 0xffff000033067812 */ /* 0x000fe200078ec0ff */
[----:B------:R-:W-:Y:S01]  /*15a0*/  FFMA.FTZ R22, R23, R30, R22 ;  /* 0x0000001e17167223 */ /* 0x000fe20000010016 */
[----:B------:R-:W-:-:S03]  /*15b0*/  ISETP.NE.AND P0, PT, R54, RZ, PT ;  /* 0x000000ff3600720c */ /* 0x000fc60003f05270 */
[----:B------:R-:W-:Y:S01]  /*15c0*/  FFMA.FTZ R6, R27, R6, R4 ;  /* 0x000000061b067223 */ /* 0x000fe20000010004 */
[----:B------:R-:W2:Y:S04]  /*15d0*/  SHFL.BFLY PT, R5, R22, 0x4, 0x1f ;  /* 0x0c801f0016057f89 */ /* 0x000ea800000e0000 */
[----:B------:R-:W3:Y:S01]  /*15e0*/  SHFL.BFLY PT, R7, R6, 0x4, 0x1f ;  /* 0x0c801f0006077f89 */ /* 0x000ee200000e0000 */
[----:B--2---:R-:W-:Y:S01]  /*15f0*/  FADD.FTZ R5, R22, R5 ;  /* 0x0000000516057221 */ /* 0x004fe20000010000 */
[----:B---3--:R-:W-:-:S04]  /*1600*/  FADD.FTZ R8, R6, R7 ;  /* 0x0000000706087221 */ /* 0x008fc80000010000 */
[----:B------:R-:W2:Y:S04]  /*1610*/  SHFL.BFLY PT, R4, R5, 0x2, 0x1f ;  /* 0x0c401f0005047f89 */ /* 0x000ea800000e0000 */
[----:B------:R-:W3:Y:S01]  /*1620*/  SHFL.BFLY PT, R7, R8, 0x2, 0x1f ;  /* 0x0c401f0008077f89 */ /* 0x000ee200000e0000 */
[----:B--2---:R-:W-:Y:S01]  /*1630*/  FADD.FTZ R4, R5, R4 ;  /* 0x0000000405047221 */ /* 0x004fe20000010000 */
[----:B---3--:R-:W-:-:S04]  /*1640*/  FADD.FTZ R9, R8, R7 ;  /* 0x0000000708097221 */ /* 0x008fc80000010000 */
[----:B------:R-:W2:Y:S04]  /*1650*/  SHFL.BFLY PT, R7, R4, 0x1, 0x1f ;  /* 0x0c201f0004077f89 */ /* 0x000ea800000e0000 */
[----:B------:R-:W3:Y:S01]  /*1660*/  SHFL.BFLY PT, R10, R9, 0x1, 0x1f ;  /* 0x0c201f00090a7f89 */ /* 0x000ee200000e0000 */
[----:B--2---:R-:W-:Y:S01]  /*1670*/  FADD.FTZ R16, R4, R7 ;  /* 0x0000000704107221 */ /* 0x004fe20000010000 */
[----:B---3--:R-:W-:Y:S01]  /*1680*/  FADD.FTZ R17, R9, R10 ;  /* 0x0000000a09117221 */ /* 0x008fe20000010000 */
[----:B01----:R-:W-:Y:S06]  /*1690*/  @P0 BRA `(.L_x_6903) ;  /* 0x0000000000540947 */ /* 0x003fec0003800000 */
[----:B------:R-:W0:Y:S01]  /*16a0*/  LDC.64 R8, c[0x0][0x278] ;  /* 0x00009e00ff087b82 */ /* 0x000e220000000a00 */
[----:B------:R-:W-:Y:S01]  /*16b0*/  SHF.R.S32.HI R3, RZ, 0x1f, R2 ;  /* 0x0000001fff037819 */ /* 0x000fe20000011402 */
[----:B------:R-:W-:Y:S01]  /*16c0*/  ULDC.64 UR12, c[0x0][0x260] ;  /* 0x00009800000c7ab9 */ /* 0x000fe20000000a00 */
[----:B------:R-:W-:-:S05]  /*16d0*/  ISETP.GE.AND P1, PT, R52, R59, PT ;  /* 0x0000003b3400720c */ /* 0x000fca0003f26270 */
[----:B------:R-:W1:Y:S01]  /*16e0*/  LDC.64 R10, c[0x0][0x280] ;  /* 0x0000a000ff0a7b82 */ /* 0x000e620000000a00 */
[C---:B0-----:R-:W-:Y:S02]  /*16f0*/  IMAD R6, R8.reuse, UR10, RZ ;  /* 0x0000000a08067c24 */ /* 0x041fe4000f8e02ff */
[----:B------:R-:W-:-:S04]  /*1700*/  IMAD.WIDE.U32 R4, R8, UR8, R2 ;  /* 0x0000000808047c25 */ /* 0x000fc8000f8e0002 */
[----:B------:R-:W-:Y:S02]  /*1710*/  IMAD R7, R9, UR8, R6 ;  /* 0x0000000809077c24 */ /* 0x000fe4000f8e0206 */
[C---:B-1----:R-:W-:Y:S02]  /*1720*/  IMAD R6, R10.reuse, UR11, RZ ;  /* 0x0000000b0a067c24 */ /* 0x042fe4000f8e02ff */
[----:B------:R-:W-:Y:S02]  /*1730*/  IMAD.IADD R5, R5, 0x1, R7 ;  /* 0x0000000105057824 */ /* 0x000fe400078e0207 */
[----:B------:R-:W-:Y:S02]  /*1740*/  IMAD R7, R11, UR9, R6 ;  /* 0x000000090b077c24 */ /* 0x000fe4000f8e0206 */
[----:B------:R-:W-:-:S03]  /*1750*/  IMAD.WIDE.U32 R4, R10, UR9, R4 ;  /* 0x000000090a047c25 */ /* 0x000fc6000f8e0004 */
[----:B------:R-:W-:-:S04]  /*1760*/  IADD3 R6, P0, R52, R4, RZ ;  /* 0x0000000434067210 */ /* 0x000fc80007f1e0ff */
[----:B------:R-:W-:Y:S02]  /*1770*/  IADD3.X R5, R53, R5, R7, P0, !PT ;  /* 0x0000000535057210 */ /* 0x000fe400007fe407 */
[----:B------:R-:W-:Y:S02]  /*1780*/  LEA R4, P2, R6, UR12, 0x2 ;  /* 0x0000000c06047c11 */ /* 0x000fe4000f8410ff */
[----:B------:R-:W-:Y:S02]  /*1790*/  ISETP.GE.AND P0, PT, R0, R59, PT ;  /* 0x0000003b0000720c */ /* 0x000fe40003f06270 */
[----:B------:R-:W-:Y:S02]  /*17a0*/  LEA.HI.X R5, R6, UR13, R5, 0x2, P2 ;  /* 0x0000000d06057c11 */ /* 0x000fe400090f1405 */
[----:B------:R-:W-:Y:S02]  /*17b0*/  FSEL R7, R16, RZ, !P1 ;  /* 0x000000ff10077208 */ /* 0x000fe40004800000 */
[----:B------:R-:W-:-:S03]  /*17c0*/  FSEL R9, R17, RZ, !P0 ;  /* 0x000000ff11097208 */ /* 0x000fc60004000000 */
[----:B------:R0:W-:Y:S04]  /*17d0*/  STG.E desc[UR6][R4.64], R7 ;  /* 0x0000000704007986 */ /* 0x0001e8000c101906 */
[----:B------:R0:W-:Y:S02]  /*17e0*/  STG.E desc[UR6][R4.64+0x80], R9 ;  /* 0x0000800904007986 */ /* 0x0001e4000c101906 */
.L_x_6903:
[----:B------:R-:W-:Y:S05]  /*17f0*/  BSYNC B0 ;  /* 0x0000000000007941 */ /* 0x000fea0003800000 */
.L_x_6902:
[----:B------:R-:W-:Y:S01]  /*1800*/  UIADD3 UR4, UR4, 0x3f, URZ ;  /* 0x0000003f04047890 */ /* 0x000fe2000fffe03f */
[----:B------:R-:W-:Y:S01]  /*1810*/  IMAD R0, R55, 0x3000, RZ ;  /* 0x0000300037007824 */ /* 0x000fe200078e02ff */
[----:B0-----:R-:W-:Y:S01]  /*1820*/  SHF.L.U32 R5, R57, 0x2, RZ ;  /* 0x0000000239057819 */ /* 0x001fe200000006ff */
[----:B------:R-:W-:Y:S01]  /*1830*/  IMAD R6, R14, UR11, RZ ;  /* 0x0000000b0e067c24 */ /* 0x000fe2000f8e02ff */
[----:B------:R-:W-:Y:S01]  /*1840*/  USHF.R.S32.HI UR5, URZ, 0x1f, UR4 ;  /* 0x0000001f3f057899 */ /* 0x000fe20008011404 */
[----:B------:R-:W-:Y:S01]  /*1850*/  BSSY B0, `(.L_x_6904) ;  /* 0x0000025000007945 */ /* 0x000fe20003800000 */
[----:B------:R-:W-:Y:S01]  /*1860*/  SHF.R.S32.HI R7, RZ, 0x1f, R5 ;  /* 0x0000001fff077819 */ /* 0x000fe20000011405 */
[----:B------:R-:W-:Y:S01]  /*1870*/  IMAD R9, R15, UR9, R6 ;  /* 0x000000090f097c24 */ /* 0x000fe2000f8e0206 */
[----:B------:R-:W-:Y:S01]  /*1880*/  IADD3 R4, P0, R0, R5, RZ ;  /* 0x0000000500047210 */ /* 0x000fe20007f1e0ff */
[----:B------:R-:W-:-:S03]  /*1890*/  ULEA.HI UR5, UR5, UR4, URZ, 0x6 ;  /* 0x0000000405057291 */ /* 0x000fc6000f8f303f */
[----:B------:R-:W-:Y:S01]  /*18a0*/  LEA.HI.X.SX32 R5, R0, R7, 0x1, P0 ;  /* 0x0000000700057211 */ /* 0x000fe200000f0eff */
[----:B------:R-:W-:Y:S01]  /*18b0*/  ULOP3.LUT UR5, UR5, 0xffffffc0, URZ, 0xc0, !UPT ;  /* 0xffffffc005057892 */ /* 0x000fe2000f8ec03f */
[C---:B------:R-:W-:Y:S02]  /*18c0*/  IMAD R0, R12.reuse, UR10, RZ ;  /* 0x0000000a0c007c24 */ /* 0x040fe4000f8e02ff */
[----:B------:R-:W-:-:S04]  /*18d0*/  IMAD.WIDE.U32 R4, R12, UR8, R4 ;  /* 0x000000080c047c25 */ /* 0x000fc8000f8e0004 */
[----:B------:R-:W-:Y:S01]  /*18e0*/  IMAD R7, R13, UR8, R0 ;  /* 0x000000080d077c24 */ /* 0x000fe2000f8e0200 */
[----:B------:R-:W-:-:S03]  /*18f0*/  IADD3 R0, -R2, UR5, RZ ;  /* 0x0000000502007c10 */ /* 0x000fc6000fffe1ff */
[----:B------:R-:W-:Y:S01]  /*1900*/  IMAD.IADD R5, R5, 0x1, R7 ;  /* 0x0000000105057824 */ /* 0x000fe200078e0207 */
[----:B------:R-:W-:Y:S01]  /*1910*/  ISETP.GE.AND P0, PT, R57, R0, PT ;  /* 0x000000003900720c */ /* 0x000fe20003f06270 */
[----:B------:R-:W-:-:S03]  /*1920*/  IMAD.WIDE.U32 R6, R14, UR9, R4 ;  /* 0x000000090e067c25 */ /* 0x000fc6000f8e0004 */
[----:B------:R-:W-:Y:S02]  /*1930*/  ISETP.GT.OR P0, PT, R57, 0x3f, P0 ;  /* 0x0000003f3900780c */ /* 0x000fe40000704670 */
[----:B------:R-:W-:-:S11]  /*1940*/  IADD3 R9, R7, R9, RZ ;  /* 0x0000000907097210 */ /* 0x000fd60007ffe0ff */
[----:B------:R-:W-:Y:S05]  /*1950*/  @P0 BRA `(.L_x_6905) ;  /* 0x0000000000500947 */ /* 0x000fea0003800000 */
[----:B------:R-:W0:Y:S01]  /*1960*/  LDC.64 R10, c[0x0][0x2a8] ;  /* 0x0000aa00ff0a7b82 */ /* 0x000e220000000a00 */
[----:B------:R-:W-:Y:S01]  /*1970*/  SHF.R.S32.HI R3, RZ, 0x1f, R57 ;  /* 0x0000001fff037819 */ /* 0x000fe20000011439 */
[----:B------:R-:W-:Y:S01]  /*1980*/  ULDC.64 UR4, c[0x0][0x2a0] ;  /* 0x0000a80000047ab9 */ /* 0x000fe20000000a00 */
[----:B------:R-:W-:-:S04]  /*1990*/  IADD3 R4, P0, R2, R57, RZ ;  /* 0x0000003902047210 */ /* 0x000fc80007f1e0ff */
[----:B------:R-:W-:Y:S01]  /*19a0*/  LEA.HI.X.SX32 R5, R2, R3, 0x1, P0 ;  /* 0x0000000302057211 */ /* 0x000fe200000f0eff */
[----:B------:R-:W1:Y:S01]  /*19b0*/  LDC.64 R12, c[0x0][0x2b0] ;  /* 0x0000ac00ff0c7b82 */ /* 0x000e620000000a00 */
[----:B------:R-:W-:Y:S01]  /*19c0*/  FSETP.NEU.FTZ.AND P0, PT, R56, -INF , PT ;  /* 0xff8000003800780b */ /* 0x000fe20003f1d000 */
[C---:B0-----:R-:W-:Y:S02]  /*19d0*/  IMAD R0, R10.reuse, UR10, RZ ;  /* 0x0000000a0a007c24 */ /* 0x041fe4000f8e02ff */
[----:B------:R-:W-:-:S04]  /*19e0*/  IMAD.WIDE.U32 R2, R10, UR8, R4 ;  /* 0x000000080a027c25 */ /* 0x000fc8000f8e0004 */
[----:B------:R-:W-:Y:S02]  /*19f0*/  IMAD R11, R11, UR8, R0 ;  /* 0x000000080b0b7c24 */ /* 0x000fe4000f8e0200 */
[----:B-1----:R-:W-:Y:S02]  /*1a00*/  IMAD R0, R12, UR11, RZ ;  /* 0x0000000b0c007c24 */ /* 0x002fe4000f8e02ff */
[----:B------:R-:W-:Y:S02]  /*1a10*/  IMAD.IADD R3, R3, 0x1, R11 ;  /* 0x0000000103037824 */ /* 0x000fe400078e020b */
[----:B------:R-:W-:Y:S02]  /*1a20*/  IMAD R5, R13, UR9, R0 ;  /* 0x000000090d057c24 */ /* 0x000fe4000f8e0200 */
[----:B------:R-:W-:Y:S01]  /*1a30*/  FMUL.FTZ R0, R56, 1.4426950216293334961 ;  /* 0x3fb8aa3b38007820 */ /* 0x000fe20000410000 */
[----:B------:R-:W-:-:S05]  /*1a40*/  IMAD.WIDE.U32 R2, R12, UR9, R2 ;  /* 0x000000090c027c25 */ /* 0x000fca000f8e0002 */
[----:B------:R-:W-:Y:S02]  /*1a50*/  IADD3 R3, R3, R5, RZ ;  /* 0x0000000503037210 */ /* 0x000fe40007ffe0ff */
[----:B------:R-:W-:-:S04]  /*1a60*/  LEA R4, P1, R2, UR4, 0x2 ;  /* 0x0000000402047c11 */ /* 0x000fc8000f8210ff */
[----:B------:R-:W-:Y:S02]  /*1a70*/  LEA.HI.X R5, R2, UR5, R3, 0x2, P1 ;  /* 0x0000000502057c11 */ /* 0x000fe400088f1403 */
[----:B------:R-:W-:-:S05]  /*1a80*/  FSEL R3, R0, RZ, P0 ;  /* 0x000000ff00037208 */ /* 0x000fca0000000000 */
[----:B------:R0:W-:Y:S02]  /*1a90*/  STG.E desc[UR6][R4.64], R3 ;  /* 0x0000000304007986 */ /* 0x0001e4000c101906 */
.L_x_6905:
[----:B------:R-:W-:Y:S05]  /*1aa0*/  BSYNC B0 ;  /* 0x0000000000007941 */ /* 0x000fea0003800000 */
.L_x_6904:
[----:B------:R-:W-:Y:S01]  /*1ab0*/  ULDC.64 UR12, c[0x0][0x2e8] ;  /* 0x0000ba00000c7ab9 */ /* 0x000fe20000000a00 */
[----:B------:R-:W-:Y:S01]  /*1ac0*/  ULDC.64 UR4, c[0x0][0x2b8] ;  /* 0x0000ae0000047ab9 */ /* 0x000fe20000000a00 */
[----:B------:R-:W-:Y:S02]  /*1ad0*/  ISETP.NE.U32.AND P0, PT, RZ, UR12, PT ;  /* 0x0000000cff007c0c */ /* 0x000fe4000bf05070 */
[C---:B------:R-:W-:Y:S02]  /*1ae0*/  LEA R2, P1, R6.reuse, UR4, 0x2 ;  /* 0x0000000406027c11 */ /* 0x040fe4000f8210ff */
[----:B------:R-:W-:Y:S02]  /*1af0*/  ISETP.NE.AND.EX P0, PT, RZ, UR13, PT, P0 ;  /* 0x0000000dff007c0c */ /* 0x000fe4000bf05300 */
[----:B0-----:R-:W-:Y:S02]  /*1b00*/  LEA.HI.X R3, R6, UR5, R9, 0x2, P1 ;  /* 0x0000000506037c11 */ /* 0x001fe400088f1409 */
[----:B------:R-:W-:-:S03]  /*1b10*/  ISETP.NE.OR P0, PT, R57, RZ, !P0 ;  /* 0x000000ff3900720c */ /* 0x000fc60004705670 */
[----:B------:R0:W-:Y:S04]  /*1b20*/  STG.E.128 desc[UR6][R2.64], RZ ;  /* 0x000000ff02007986 */ /* 0x0001e8000c101d06 */
        /* <DEDUP_REMOVED lines=10> */
[----:B------:R0:W-:Y:S01]  /*1bd0*/  STG.E.128 desc[UR6][R2.64+0xb000], RZ ;  /* 0x00b000ff02007986 */ /* 0x0001e2000c101d06 */
[----:B------:R-:W-:Y:S05]  /*1be0*/  @P0 EXIT ;  /* 0x000000000000094d */ /* 0x000fea0003800000 */
[----:B------:R-:W1:Y:S08]  /*1bf0*/  LDC R0, c[0x0][0x2e0] ;  /* 0x0000b800ff007b82 */ /* 0x000e700000000800 */
[----:B------:R-:W2:Y:S08]  /*1c00*/  LDC R4, c[0x0][0x220] ;  /* 0x00008800ff047b82 */ /* 0x000eb00000000800 */
[----:B0-----:R-:W0:Y:S01]  /*1c10*/  LDC.64 R2, c[0x0][0x2e8] ;  /* 0x0000ba00ff027b82 */ /* 0x001e220000000a00 */
[----:B-1----:R-:W-:-:S04]  /*1c20*/  IMAD R55, R55, R0, UR9 ;  /* 0x0000000937377e24 */ /* 0x002fc8000f8e0200 */
[----:B--2---:R-:W-:-:S04]  /*1c30*/  IMAD R55, R55, R4, UR8 ;  /* 0x0000000837377e24 */ /* 0x004fc8000f8e0204 */
[----:B0-----:R-:W-:-:S05]  /*1c40*/  IMAD.WIDE R2, R55, 0x4, R2 ;  /* 0x0000000437027825 */ /* 0x001fca00078e0202 */
[----:B------:R-:W-:Y:S01]  /*1c50*/  STG.E desc[UR6][R2.64], RZ ;  /* 0x000000ff02007986 */ /* 0x000fe2000c101906 */
[----:B------:R-:W-:Y:S05]  /*1c60*/  EXIT ;  /* 0x000000000000794d */ /* 0x000fea0003800000 */
.L_x_6906:
        /* <DEDUP_REMOVED lines=9> */
.L_x_7693:


//--------------------- .text._ZN7cutlass13device_kernelIN5flash11enable_sm90INS1_16FlashAttnBwdSm90INS1_25CollectiveMainloopBwdSm90ILi2ELi1ELi1EN4cute5tupleIJNS5_1CILi1EEES8_S8_EEENS6_IJNS7_ILi64EEENS7_ILi96EEENS7_ILi192EEEEEENS_10bfloat16_tEfNS_4arch4Sm90ELb1ELb0ELb0ELb1ELb0ELb0ELb1ELb0ELi3ELi1ELi1ELi1ELb0EEENS1_21CollectiveEpilogueBwdISD_SE_SG_Li384ELb1ELb1ELi3EEENS1_25SingleTileBwdLPTSchedulerILb1ELi96ELb0EEEEEEEEEvNT_6ParamsE --------------------------
	.section	.text._ZN7cutlass13device_kernelIN5flash11enable_sm90INS1_16FlashAttnBwdSm90INS1_25CollectiveMainloopBwdSm90ILi2ELi1ELi1EN4cute5tupleIJNS5_1CILi1EEES8_S8_EEENS6_IJNS7_ILi64EEENS7_ILi96EEENS7_ILi192EEEEEENS_10bfloat16_tEfNS_4arch4Sm90ELb1ELb0ELb0ELb1ELb0ELb0ELb1ELb0ELi3ELi1ELi1ELi1ELb0EEENS1_21CollectiveEpilogueBwdISD_SE_SG_Li384ELb1ELb1ELi3EEENS1_25SingleTileBwdLPTSchedulerILb1ELi96ELb0EEEEEEEEEvNT_6ParamsE,"ax",@progbits
	.align	128
.text._ZN7cutlass13device_kernelIN5flash11enable_sm90INS1_16FlashAttnBwdSm90INS1_25CollectiveMainloopBwdSm90ILi2ELi1ELi1EN4cute5tupleIJNS5_1CILi1EEES8_S8_EEENS6_IJNS7_ILi64EEENS7_ILi96EEENS7_ILi192EEEEEENS_10bfloat16_tEfNS_4arch4Sm90ELb1ELb0ELb0ELb1ELb0ELb0ELb1ELb0ELi3ELi1ELi1ELi1ELb0EEENS1_21CollectiveEpilogueBwdISD_SE_SG_Li384ELb1ELb1ELi3EEENS1_25SingleTileBwdLPTSchedulerILb1ELi96ELb0EEEEEEEEEvNT_6ParamsE:
        .type           _ZN7cutlass13device_kernelIN5flash11enable_sm90INS1_16FlashAttnBwdSm90INS1_25CollectiveMainloopBwdSm90ILi2ELi1ELi1EN4cute5tupleIJNS5_1CILi1EEES8_S8_EEENS6_IJNS7_ILi64EEENS7_ILi96EEENS7_ILi192EEEEEENS_10bfloat16_tEfNS_4arch4Sm90ELb1ELb0ELb0ELb1ELb0ELb0ELb1ELb0ELi3ELi1ELi1ELi1ELb0EEENS1_21CollectiveEpilogueBwdISD_SE_SG_Li384ELb1ELb1ELi3EEENS1_25SingleTileBwdLPTSchedulerILb1ELi96ELb0EEEEEEEEEvNT_6ParamsE,@function
        .size           _ZN7cutlass13device_kernelIN5flash11enable_sm90INS1_16FlashAttnBwdSm90INS1_25CollectiveMainloopBwdSm90ILi2ELi1ELi1EN4cute5tupleIJNS5_1CILi1EEES8_S8_EEENS6_IJNS7_ILi64EEENS7_ILi96EEENS7_ILi192EEEEEENS_10bfloat16_tEfNS_4arch4Sm90ELb1ELb0ELb0ELb1ELb0ELb0ELb1ELb0ELi3ELi1ELi1ELi1ELb0EEENS1_21CollectiveEpilogueBwdISD_SE_SG_Li384ELb1ELb1ELi3EEENS1_25SingleTileBwdLPTSchedulerILb1ELi96ELb0EEEEEEEEEvNT_6ParamsE,(.L_x_7694 - _ZN7cutlass13device_kernelIN5flash11enable_sm90INS1_16FlashAttnBwdSm90INS1_25CollectiveMainloopBwdSm90ILi2ELi1ELi1EN4cute5tupleIJNS5_1CILi1EEES8_S8_EEENS6_IJNS7_ILi64EEENS7_ILi96EEENS7_ILi192EEEEEENS_10bfloat16_tEfNS_4arch4Sm90ELb1ELb0ELb0ELb1ELb0ELb0ELb1ELb0ELi3ELi1ELi1ELi1ELb0EEENS1_21CollectiveEpilogueBwdISD_SE_SG_Li384ELb1ELb1ELi3EEENS1_25SingleTileBwdLPTSchedulerILb1ELi96ELb0EEEEEEEEEvNT_6ParamsE)
        .other          _ZN7cutlass13device_kernelIN5flash11enable_sm90INS1_16FlashAttnBwdSm90INS1_25CollectiveMainloopBwdSm90ILi2ELi1ELi1EN4cute5tupleIJNS5_1CILi1EEES8_S8_EEENS6_IJNS7_ILi64EEENS7_ILi96EEENS7_ILi192EEEEEENS_10bfloat16_tEfNS_4arch4Sm90ELb1ELb0ELb0ELb1ELb0ELb0ELb1ELb0ELi3ELi1ELi1ELi1ELb0EEENS1_21CollectiveEpilogueBwdISD_SE_SG_Li384ELb1ELb1ELi3EEENS1_25SingleTileBwdLPTSchedulerILb1ELi96ELb0EEEEEEEEEvNT_6ParamsE,@"STO_CUDA_ENTRY STV_DEFAULT"
_ZN7cutlass13device_kernelIN5flash11enable_sm90INS1_16FlashAttnBwdSm90INS1_25CollectiveMainloopBwdSm90ILi2ELi1ELi1EN4cute5tupleIJNS5_1CILi1EEES8_S8_EEENS6_IJNS7_ILi64EEENS7_ILi96EEENS7_ILi192EEEEEENS_10bfloat16_tEfNS_4arch4Sm90ELb1ELb0ELb0ELb1ELb0ELb0ELb1ELb0ELi3ELi1ELi1ELi1ELb0EEENS1_21CollectiveEpilogueBwdISD_SE_SG_Li384ELb1ELb1ELi3EEENS1_25SingleTileBwdLPTSchedulerILb1ELi96ELb0EEEEEEEEEvNT_6ParamsE:
        /* <DEDUP_REMOVED lines=23> */
.L_x_6908:
[----:B------:R-:W-:Y:S05]  /*0170*/  BSYNC B0 ;  /* 0x0000000000007941 */ /* 0x000fea0003800000 */
.L_x_6907:
        /* <DEDUP_REMOVED lines=34> */
.L_x_6909:
        /* <DEDUP_REMOVED lines=20> */
.L_x_6910:
        /* <DEDUP_REMOVED lines=9> */
.L_x_6913:
        /* <DEDUP_REMOVED lines=32> */
.L_x_6914:
[----:B------:R-:W1:Y:S01]  /*0770*/  LDC R3, c[0x0][0x8c4] ;  /* 0x00023100ff037b82 */ /* 0x000e620000000800 */
[----:B------:R-:W-:Y:S01]  /*0780*/  IMAD.U32 R152, RZ, RZ, UR4 ;  /* 0x00000004ff987e24 */ /* 0x000fe2000f8e00ff */
[----:B-1----:R-:W-:-:S13]  /*0790*/  ISETP.NE.AND P0, PT, R3, 0x1, PT ;  /* 0x000000010300780c */ /* 0x002fda0003f05270 */
[----:B------:R-:W1:Y:S02]  /*07a0*/  @P0 LDC.64 R4, c[0x0][0x8c8] ;  /* 0x00023200ff040b82 */ /* 0x000e640000000a00 */
[----:B-1----:R-:W-:-:S05]  /*07b0*/  @P0 IMAD.HI.U32 R0, R4, UR4, RZ ;  /* 0x0000000404000c27 */ /* 0x002fca000f8e00ff */
[----:B------:R-:W-:-:S05]  /*07c0*/  @P0 SHF.R.U32.HI R152, RZ, R5, R0 ;  /* 0x00000005ff980219 */ /* 0x000fca0000011600 */
[----:B------:R-:W-:-:S07]  /*07d0*/  IMAD R0, R152, R3, RZ ;  /* 0x0000000398007224 */ /* 0x000fce00078e02ff */
.L_x_6915:
        /* <DEDUP_REMOVED lines=14> */
[----:B------:R-:W-:Y:S01]  /*08c0*/  IMAD R153, R153, R0, R5 ;  /* 0x0000000099997224 */ /* 0x000fe200078e0205 */
[----:B------:R-:W-:Y:S06]  /*08d0*/  @!P0 BRA `(.L_x_6916) ;  /* 0x0000000000108947 */ /* 0x000fec0003800000 */
[----:B------:R-:W1:Y:S02]  /*08e0*/  LDC.64 R2, c[0x0][0x8f8] ;  /* 0x00023e00ff027b82 */ /* 0x000e640000000a00 */
[----:B-1----:R-:W-:-:S05]  /*08f0*/  IMAD.WIDE R2, R19, 0x4, R2 ;  /* 0x0000000413027825 */ /* 0x002fca00078e0202 */
[----:B------:R2:W5:Y:S01]  /*0900*/  LDG.E R0, desc[UR38][R2.64] ;  /* 0x0000002602007981 */ /* 0x000562000c1e1900 */
[----:B------:R-:W-:Y:S05]  /*0910*/  BRA `(.L_x_6917) ;  /* 0x00000000002c7947 */ /* 0x000fea0003800000 */
.L_x_6916:
        /* <DEDUP_REMOVED lines=10> */
.L_x_6918:
[----:B------:R-:W1:Y:S02]  /*09c0*/  LDC R0, c[0x0][0x8ec] ;  /* 0x00023b00ff007b82 */ /* 0x000e640000000800 */
.L_x_6917:
[----:B-1---5:R-:W-:-:S04]  /*09d0*/  VIADD R0, R0, 0x5f ;  /* 0x0000005f00007836 */ /* 0x022fc80000000000 */
[----:B------:R-:W-:-:S05]  /*09e0*/  IMAD.HI R0, R0, 0x2aaaaaab, RZ ;  /* 0x2aaaaaab00007827 */ /* 0x000fca00078e02ff */
[----:B--2---:R-:W-:-:S04]  /*09f0*/  SHF.R.U32.HI R3, RZ, 0x1f, R0 ;  /* 0x0000001fff037819 */ /* 0x004fc80000011600 */
[----:B------:R-:W-:-:S04]  /*0a00*/  LEA.HI.SX32 R3, R0, R3, 0x1c ;  /* 0x0000000300037211 */ /* 0x000fc800078fe2ff */
[----:B------:R-:W-:-:S04]  /*0a10*/  ISETP.GE.AND P0, PT, R152, R3, PT ;  /* 0x000000039800720c */ /* 0x000fc80003f06270 */
[----:B------:R-:W-:-:S04]  /*0a20*/  SEL R19, R19, 0xffffffff, !P0 ;  /* 0xffffffff13137807 */ /* 0x000fc80004000000 */
[----:B------:R-:W-:-:S13]  /*0a30*/  ISETP.GE.AND P0, PT, R19, RZ, PT ;  /* 0x000000ff1300720c */ /* 0x000fda0003f06270 */
[----:B------:R-:W-:Y:S05]  /*0a40*/  @!P0 BRA `(.L_x_6919) ;  /* 0x000000a400248947 */ /* 0x000fea0003800000 */
[----:B------:R-:W-:Y:S01]  /*0a50*/  ULDC.64 UR4, c[0x0][0x780] ;  /* 0x0001e00000047ab9 */ /* 0x000fe20000000a00 */
[----:B------:R-:W1:Y:S01]  /*0a60*/  LDC R17, c[0x0][0x290] ;  /* 0x0000a400ff117b82 */ /* 0x000e620000000800 */
[----:B------:R-:W-:Y:S02]  /*0a70*/  ISETP.NE.U32.AND P0, PT, RZ, UR4, PT ;  /* 0x00000004ff007c0c */ /* 0x000fe4000bf05070 */
[----:B------:R-:W-:Y:S02]  /*0a80*/  SHF.R.S32.HI R155, RZ, 0x1f, R153 ;  /* 0x0000001fff9b7819 */ /* 0x000fe40000011499 */
[----:B------:R-:W-:-:S13]  /*0a90*/  ISETP.NE.AND.EX P0, PT, RZ, UR5, PT, P0 ;  /* 0x00000005ff007c0c */ /* 0x000fda000bf05300 */
[----:B------:R-:W-:Y:S05]  /*0aa0*/  @!P0 BRA `(.L_x_6920) ;  /* 0x0000000000108947 */ /* 0x000fea0003800000 */
[----:B------:R-:W2:Y:S02]  /*0ab0*/  LDC.64 R22, c[0x0][0x780] ;  /* 0x0001e000ff167b82 */ /* 0x000ea40000000a00 */
[----:B--2---:R-:W-:-:S06]  /*0ac0*/  IMAD.WIDE R22, R19, 0x4, R22 ;  /* 0x0000000413167825 */ /* 0x004fcc00078e0216 */
[----:B------:R2:W5:Y:S01]  /*0ad0*/  LDG.E R22, desc[UR38][R22.64] ;  /* 0x0000002616167981 */ /* 0x000562000c1e1900 */
[----:B------:R-:W-:Y:S05]  /*0ae0*/  BRA `(.L_x_6921) ;  /* 0x0000000000287947 */ /* 0x000fea0003800000 */
.L_x_6920:
        /* <DEDUP_REMOVED lines=10> */
.L_x_6921:
        /* <DEDUP_REMOVED lines=8> */
.L_x_6922:
        /* <DEDUP_REMOVED lines=9> */
.L_x_6923:
[C---:B-1-345:R-:W-:Y:S01]  /*0ca0*/  IMAD.IADD R3, R22.reuse, 0x1, -R17 ;  /* 0x0000000116037824 */ /* 0x07afe200078e0a11 */
[----:B------:R-:W-:Y:S01]  /*0cb0*/  ULDC UR4, c[0x0][0x74c] ;  /* 0x0001d30000047ab9 */ /* 0x000fe20000000800 */
[----:B------:R-:W-:Y:S01]  /*0cc0*/  VIADD R0, R22, 0x3f ;  /* 0x0000003f16007836 */ /* 0x000fe20000000000 */
[----:B------:R-:W-:Y:S01]  /*0cd0*/  PLOP3.LUT P0, PT, PT, PT, PT, 0x80, 0x0 ;  /* 0x000000000000781c */ /* 0x000fe20003f0f070 */
[----:B------:R-:W-:Y:S01]  /*0ce0*/  IMAD R3, R152, 0x60, R3 ;  /* 0x0000006098037824 */ /* 0x000fe200078e0203 */
[----:B------:R-:W-:Y:S02]  /*0cf0*/  CS2R R70, SRZ ;  /* 0x0000000000467805 */ /* 0x000fe4000001ff00 */
[----:B------:R-:W-:Y:S02]  /*0d00*/  CS2R R68, SRZ ;  /* 0x0000000000447805 */ /* 0x000fe4000001ff00 */
[----:B------:R-:W-:Y:S01]  /*0d10*/  CS2R R66, SRZ ;  /* 0x0000000000427805 */ /* 0x000fe2000001ff00 */
[----:B------:R-:W-:Y:S01]  /*0d20*/  VIADD R2, R3, -UR4 ;  /* 0x8000000403027c36 */ /* 0x000fe20008000000 */
[----:B------:R-:W-:-:S02]  /*0d30*/  SHF.R.S32.HI R3, RZ, 0x1f, R0 ;  /* 0x0000001fff037819 */ /* 0x000fc40000011400 */
[----:B------:R-:W-:Y:S02]  /*0d40*/  CS2R R64, SRZ ;  /* 0x0000000000407805 */ /* 0x000fe4000001ff00 */
[----:B------:R-:W-:Y:S02]  /*0d50*/  CS2R R62, SRZ ;  /* 0x00000000003e7805 */ /* 0x000fe4000001ff00 */
        /* <DEDUP_REMOVED lines=11> */
[----:B------:R-:W-:Y:S02]  /*0e10*/  CS2R R48, SRZ ;  /* 0x0000000000307805 */ /* 0x000fe4000001ff00 */
[----:B------:R-:W-:Y:S02]  /*0e20*/  CS2R R46, SRZ ;  /* 0x00000000002e7805 */ /* 0x000fe4000001ff00 */
[----:B------:R-:W-:Y:S02]  /*0e30*/  VIMNMX R16, RZ, R5, !PT ;  /* 0x00000005ff107248 */ /* 0x000fe40007fe0100 */
[----:B------:R-:W-:Y:S02]  /*0e40*/  CS2R R44, SRZ ;  /* 0x00000000002c7805 */ /* 0x000fe4000001ff00 */
[----:B------:R-:W-:-:S02]  /*0e50*/  CS2R R42, SRZ ;  /* 0x00000000002a7805 */ /* 0x000fc4000001ff00 */
[----:B------:R-:W-:Y:S02]  /*0e60*/  CS2R R40, SRZ ;  /* 0x0000000000287805 */ /* 0x000fe4000001ff00 */
[----:B------:R-:W-:Y:S02]  /*0e70*/  ISETP.GT.AND P1, PT, R18, R16, PT ;  /* 0x000000101200720c */ /* 0x000fe40003f24270 */
        /* <DEDUP_REMOVED lines=57> */
.L_x_6926:
        /* <DEDUP_REMOVED lines=15> */
.L_x_6925:
        /* <DEDUP_REMOVED lines=20> */
.L_x_6928:
        /* <DEDUP_REMOVED lines=15> */
.L_x_6927:
        /* <DEDUP_REMOVED lines=8> */
.L_x_7068:
        /* <DEDUP_REMOVED lines=21> */
.L_x_6930:
[----:B------:R-:W4:Y:S01]  /*1700*/  LDL.LU R20, [R1] ;  /* 0x0000000001147983 */ /* 0x000f220000300800 */
[----:B------:R-:W-:Y:S01]  /*1710*/  LEA.HI R0, R3, R2, RZ, 0x2 ;  /* 0x0000000203007211 */ /* 0x000fe200078f10ff */
[----:B------:R-:W-:Y:S01]  /*1720*/  IMAD R14, R8, -0x3, R13 ;  /* 0xfffffffd080e7824 */ /* 0x000fe200078e020d */
[----:B------:R-:W-:Y:S01]  /*1730*/  LEA.HI R8, R9, R9, RZ, 0x1 ;  /* 0x0000000909087211 */ /* 0x000fe200078f08ff */
[----:B------:R-:W-:Y:S01]  /*1740*/  IMAD.IADD R12, R6, 0x1, -R11 ;  /* 0x00000001060c7824 */ /* 0x000fe200078e0a0b */
[--C-:B------:R-:W-:Y:S01]  /*1750*/  SHF.R.S32.HI R5, RZ, 0x2, R0.reuse ;  /* 0x00000002ff057819 */ /* 0x100fe20000011400 */
[----:B------:R-:W-:Y:S01]  /*1760*/  IMAD R17, R152, -0x60, R17 ;  /* 0xffffffa098117824 */ /* 0x000fe200078e0211 */
[----:B------:R-:W-:Y:S02]  /*1770*/  SHF.R.S32.HI R6, RZ, 0x1f, R0 ;  /* 0x0000001fff067819 */ /* 0x000fe40000011400 */
[----:B------:R-:W-:Y:S02]  /*1780*/  CS2R R70, SRZ ;  /* 0x0000000000467805 */ /* 0x000fe4000001ff00 */
[----:B---3--:R-:W-:-:S02]  /*1790*/  LOP3.LUT R15, R0, 0x7ffffffc, RZ, 0xc0, !PT ;  /* 0x7ffffffc000f7812 */ /* 0x008fc400078ec0ff */
[----:B------:R-:W-:Y:S02]  /*17a0*/  CS2R R68, SRZ ;  /* 0x0000000000447805 */ /* 0x000fe4000001ff00 */
[--C-:B------:R-:W-:Y:S02]  /*17b0*/  SHF.R.S32.HI R0, RZ, 0x1, R8.reuse ;  /* 0x00000001ff007819 */ /* 0x100fe40000011408 */
[----:B------:R-:W-:Y:S02]  /*17c0*/  CS2R R66, SRZ ;  /* 0x0000000000427805 */ /* 0x000fe4000001ff00 */
[----:B------:R-:W-:Y:S01]  /*17d0*/  SHF.R.S32.HI R11, RZ, 0x1f, R8 ;  /* 0x0000001fff0b7819 */ /* 0x000fe20000011408 */
[----:B------:R-:W-:Y:S01]  /*17e0*/  IMAD.IADD R15, R2, 0x1, -R15 ;  /* 0x00000001020f7824 */ /* 0x000fe200078e0a0f */
        /* <DEDUP_REMOVED lines=21> */
[----:B------:R-:W-:Y:S01]  /*1940*/  IMAD R8, R14, 0x10, R15 ;  /* 0x000000100e087824 */ /* 0x000fe200078e020f */
[----:B------:R-:W-:Y:S01]  /*1950*/  SHF.R.S32.HI R3, RZ, 0x5, R3 ;  /* 0x00000005ff037819 */ /* 0x000fe20000011403 */
[----:B------:R-:W-:Y:S01]  /*1960*/  IMAD R9, R9, 0x20, R10 ;  /* 0x0000002009097824 */ /* 0x000fe200078e020a */
[----:B------:R-:W-:Y:S01]  /*1970*/  LOP3.LUT R7, R0, 0x8, R7, 0xf8, !PT ;  /* 0x0000000800077812 */ /* 0x000fe200078ef807 */
[----:B------:R-:W-:Y:S01]  /*1980*/  IMAD.IADD R6, R5, 0x1, -R6 ;  /* 0x0000000105067824 */ /* 0x000fe200078e0a06 */
[----:B------:R-:W-:Y:S01]  /*1990*/  SHF.R.U32.HI R0, RZ, 0x3, R0 ;  /* 0x00000003ff007819 */ /* 0x000fe20000011600 */
[----:B------:R-:W-:Y:S01]  /*19a0*/  IMAD R12, R12, 0x200, R9 ;  /* 0x000002000c0c7824 */ /* 0x000fe200078e0209 */
[----:B------:R-:W-:Y:S01]  /*19b0*/  LOP3.LUT P0, RZ, R11, 0x2, RZ, 0xc0, !PT ;  /* 0x000000020bff7812 */ /* 0x000fe2000780c0ff */
[----:B------:R-:W-:Y:S01]  /*19c0*/  IMAD R14, R13, 0x400, R2 ;  /* 0x000004000d0e7824 */ /* 0x000fe200078e0202 */
[----:B------:R-:W-:Y:S01]  /*19d0*/  LOP3.LUT R7, R7, R0, RZ, 0x3c, !PT ;  /* 0x0000000007077212 */ /* 0x000fe200078e3cff */
[----:B------:R-:W-:Y:S01]  /*19e0*/  IMAD R6, R3, 0x10, R6 ;  /* 0x0000001003067824 */ /* 0x000fe200078e0206 */
[----:B------:R-:W-:Y:S01]  /*19f0*/  IADD3 R3, -R22, 0x1, R17 ;  /* 0x0000000116037810 */ /* 0x000fe20007ffe111 */
[----:B------:R-:W-:Y:S01]  /*1a00*/  IMAD.SHL.U32 R8, R8, 0x2, RZ ;  /* 0x0000000208087824 */ /* 0x000fe200078e00ff */
[----:B------:R-:W-:Y:S01]  /*1a10*/  CS2R R56, SRZ ;  /* 0x0000000000387805 */ /* 0x000fe2000001ff00 */
[----:B------:R-:W-:Y:S01]  /*1a20*/  IMAD.IADD R11, R12, 0x1, R7 ;  /* 0x000000010c0b7824 */ /* 0x000fe200078e0207 */
[----:B------:R-:W-:Y:S01]  /*1a30*/  CS2R R54, SRZ ;  /* 0x0000000000367805 */ /* 0x000fe2000001ff00 */
[----:B------:R-:W-:Y:S01]  /*1a40*/  IMAD.MOV.U32 R12, RZ, RZ, 0x20 ;  /* 0x00000020ff0c7424 */ /* 0x000fe200078e00ff */
[----:B------:R-:W-:Y:S01]  /*1a50*/  CS2R R52, SRZ ;  /* 0x0000000000347805 */ /* 0x000fe2000001ff00 */
[----:B------:R-:W-:Y:S01]  /*1a60*/  IMAD.SHL.U32 R0, R14, 0x4, RZ ;  /* 0x000000040e007824 */ /* 0x000fe200078e00ff */
[----:B------:R-:W-:Y:S01]  /*1a70*/  LEA R11, R11, UR36, 0x1 ;  /* 0x000000240b0b7c11 */ /* 0x000fe2000f8e08ff */
[--C-:B------:R-:W-:Y:S01]  /*1a80*/  IMAD.IADD R9, R17, 0x1, -R8.reuse ;  /* 0x0000000111097824 */ /* 0x100fe200078e0a08 */
[----:B------:R-:W-:Y:S01]  /*1a90*/  SEL R12, R12, 0xffffffe0, !P0 ;  /* 0xffffffe00c0c7807 */ /* 0x000fe20004000000 */
[----:B------:R-:W-:Y:S01]  /*1aa0*/  IMAD.IADD R8, R3, 0x1, -R8 ;  /* 0x0000000103087824 */ /* 0x000fe200078e0a08 */
        /* <DEDUP_REMOVED lines=42> */
[----:B------:R-:W-:-:S02]  /*1d50*/  IADD3 R17, R12, 0x30400, R11 ;  /* 0x000304000c117810 */ /* 0x000fc40007ffe00b */
[----:B----4-:R-:W-:-:S07]  /*1d60*/  LOP3.LUT R10, R20, 0x1, RZ, 0xfc, !PT ;  /* 0x00000001140a7812 */ /* 0x010fce00078efcff */
.L_x_6942:
[----:B------:R-:W-:-:S13]  /*1d70*/  ISETP.NE.AND P0, PT, R10, 0x3, PT ;  /* 0x000000030a00780c */ /* 0x000fda0003f05270 */
[----:B---3--:R-:W-:Y:S05]  /*1d80*/  @!P0 BRA `(.L_x_6932) ;  /* 0x0000000000048947 */ /* 0x008fea0003800000 */
[----:B------:R-:W-:Y:S01]  /*1d90*/  BPT.TRAP 0x1 ;  /* 0x000000040000795c */ /* 0x000fe20000300000 */
.L_x_6932:
[----:B------:R-:W-:Y:S02]  /*1da0*/  LEA R3, R2, UR36, 0x3 ;  /* 0x0000002402037c11 */ /* 0x000fe4000f8e18ff */
[----:B------:R-:W-:-:S04]  /*1db0*/  SHF.L.U32 R12, R7, 0x1f, RZ ;  /* 0x0000001f070c7819 */ /* 0x000fc800000006ff */
[----:B------:R3:W4:Y:S01]  /*1dc0*/  SYNCS.PHASECHK.TRANS64.TRYWAIT P1, [R3+URZ+0x36410], R12 ;  /* 0x0364100c030075a7 */ /* 0x000722000802017f */
[----:B------:R-:W-:Y:S05]  /*1dd0*/  @!P0 BRA `(.L_x_6933) ;  /* 0x0000000000048947 */ /* 0x000fea0003800000 */
[----:B------:R-:W-:Y:S01]  /*1de0*/  BPT.TRAP 0x1 ;  /* 0x000000040000795c */ /* 0x000fe20000300000 */
.L_x_6933:
[----:B----4-:R-:W-:Y:S05]  /*1df0*/  @P1 BRA `(.L_x_6934) ;  /* 0x0000000000081947 */ /* 0x010fea0003800000 */
[----:B------:R-:W4:Y:S02]  /*1e00*/  SYNCS.PHASECHK.TRANS64.TRYWAIT P1, [R3+URZ+0x36410], R12 ;  /* 0x0364100c030075a7 */ /* 0x000f24000802017f */
[----:B----4-:R-:W-:Y:S05]  /*1e10*/  @!P1 BRA `(.L_x_6935) ;  /* 0x0000009000689947 */ /* 0x010fea0003800000 */
.L_x_6934:
[----:B------:R-:W-:Y:S05]  /*1e20*/  WARPSYNC.ALL ;  /* 0x0000000000007948 */ /* 0x000fea0003800000 */
[----:B------:R-:W-:Y:S01]  /*1e30*/  R2UR UR6, R4 ;  /* 0x00000000040672ca */ /* 0x000fe200000e0000 */
[----:B------:R-:W-:Y:S01]  /*1e40*/  UIADD3 UR4, UR36, 0x1e000, URZ ;  /* 0x0001e00024047890 */ /* 0x000fe2000fffe03f */
[C---:B------:R-:W-:Y:S01]  /*1e50*/  R2UR UR7, R2.reuse ;  /* 0x00000000020772ca */ /* 0x040fe200000e0000 */
[----:B------:R-:W-:Y:S01]  /*1e60*/  WARPGROUP.ARRIVE ;  /* 0x00000000000079c5 */ /* 0x000fe20000000000 */
[----:B------:R-:W-:Y:S01]  /*1e70*/  UMOV UR13, 0x40000040 ;  /* 0x40000040000d7882 */ /* 0x000fe20000000000 */
[----:B------:R-:W-:Y:S01]  /*1e80*/  USHF.R.U32.HI UR5, URZ, 0x4, UR4 ;  /* 0x000000043f057899 */ /* 0x000fe20008011604 */
[----:B---34-:R-:W-:Y:S01]  /*1e90*/  IMAD R12, R2, 0x40, R6 ;  /* 0x00000040020c7824 */ /* 0x018fe200078e0206 */
        /* <DEDUP_REMOVED lines=92> */
[----:B-1----:R3:W1:Y:S01]  /*2460*/  LDS R13, [R14+0x30020] ;  /* 0x030020000e0d7984 */ /* 0x0026620000000800 */
[----:B------:R-:W-:Y:S05]  /*2470*/  @!P0 BRA `(.L_x_6936) ;  /* 0x0000000000048947 */ /* 0x000fea0003800000 */
[----:B------:R-:W-:Y:S01]  /*2480*/  BPT.TRAP 0x1 ;  /* 0x000000040000795c */ /* 0x000fe20000300000 */
.L_x_6936:
[----:B------:R-:W-:-:S04]  /*2490*/  SHF.L.U32 R15, R5, 0x1f, RZ ;  /* 0x0000001f050f7819 */ /* 0x000fc800000006ff */
[----:B------:R1:W1:Y:S01]  /*24a0*/  SYNCS.PHASECHK.TRANS64.TRYWAIT P1, [UR36+0x36430], R15 ;  /* 0x0364300fff0075a7 */ /* 0x0002620008020164 */
[----:B------:R-:W-:Y:S05]  /*24b0*/  @!P0 BRA `(.L_x_6937) ;  /* 0x0000000000048947 */ /* 0x000fea0003800000 */
[----:B------:R-:W-:Y:S01]  /*24c0*/  BPT.TRAP 0x1 ;  /* 0x000000040000795c */ /* 0x000fe20000300000 */
.L_x_6937:
[----:B-1----:R-:W-:Y:S05]  /*24d0*/  @P1 BRA `(.L_x_6938) ;  /* 0x0000000000081947 */ /* 0x002fea0003800000 */
[----:B------:R-:W1:Y:S02]  /*24e0*/  SYNCS.PHASECHK.TRANS64.TRYWAIT P1, [UR36+0x36430], R15 ;  /* 0x0364300fff0075a7 */ /* 0x000e640008020164 */
[----:B-1----:R-:W-:Y:S05]  /*24f0*/  @!P1 BRA `(.L_x_6939) ;  /* 0x0000008800c49947 */ /* 0x002fea0003800000 */
.L_x_6938:
[----:B------:R-:W-:Y:S01]  /*2500*/  UIADD3 UR5, UR36, 0x2a000, URZ ;  /* 0x0002a00024057890 */ /* 0x000fe2000fffe03f */
[----:B------:R-:W-:Y:S01]  /*2510*/  WARPGROUP.ARRIVE ;  /* 0x00000000000079c5 */ /* 0x000fe20000000000 */
[----:B------:R-:W-:Y:S01]  /*2520*/  UIADD3 UR4, UR4, 0x9000, URZ ;  /* 0x0000900004047890 */ /* 0x000fe2000fffe03f */
[----:B------:R-:W-:Y:S01]  /*2530*/  IMAD R15, R16, 0x40, R6 ;  /* 0x00000040100f7824 */ /* 0x000fe200078e0206 */
[----:B------:R-:W-:Y:S02]  /*2540*/  USHF.R.U32.HI UR6, URZ, 0x4, UR5 ;  /* 0x000000043f067899 */ /* 0x000fe40008011605 */
[----:B------:R-:W-:Y:S02]  /*2550*/  USHF.R.U32.HI UR4, URZ, 0x4, UR4 ;  /* 0x000000043f047899 */ /* 0x000fe40008011604 */
[----:B------:R-:W-:Y:S01]  /*2560*/  ULOP3.LUT UR7, UR6, 0x3fff, URZ, 0xc0, !UPT ;  /* 0x00003fff06077892 */ /* 0x000fe2000f8ec03f */
[----:B---3--:R-:W-:Y:S01]  /*2570*/  VIADDMNMX R14, R15, R8, R9, PT ;  /* 0x000000080f0e7246 */ /* 0x008fe20003800109 */
        /* <DEDUP_REMOVED lines=9> */
[----:B------:R-:W-:Y:S01]  /*2610*/  FSEL R137, R137, -INF , P6 ;  /* 0xff80000089897808 */ /* 0x000fe20003000000 */
[----:B------:R-:W-:Y:S01]  /*2620*/  UMOV UR10, UR6 ;  /* 0x00000006000a7c82 */ /* 0x000fe20008000000 */
[C---:B------:R-:W-:Y:S01]  /*2630*/  ISETP.GT.AND P5, PT, R14.reuse, 0x8, PT ;  /* 0x000000080e00780c */ /* 0x040fe20003fa4270 */
[----:B------:R-:W-:Y:S01]  /*2640*/  HGMMA.64x32x16.F32.BF16 R120, gdesc[UR8], RZ, !UPT, gsb0 ;  /* 0x00600000087879f0 */ /* 0x000fe2000c0018ff */
[----:B------:R-:W-:Y:S01]  /*2650*/  UIADD3 UR10, UR6, 0x2, URZ ;  /* 0x00000002060a7890 */ /* 0x000fe2000fffe03f */
[C---:B------:R-:W-:Y:S01]  /*2660*/  ISETP.GT.AND P4, PT, R14.reuse, 0x9, PT ;  /* 0x000000090e00780c */ /* 0x040fe20003f84270 */
[----:B------:R-:W-:Y:S01]  /*2670*/  UIADD3 UR8, UR4, 0x2, URZ ;  /* 0x0000000204087890 */ /* 0x000fe2000fffe03f */
[C---:B------:R-:W-:Y:S01]  /*2680*/  ISETP.GT.AND P3, PT, R14.reuse, 0x10, PT ;  /* 0x000000100e00780c */ /* 0x040fe20003f64270 */
[----:B------:R-:W-:Y:S01]  /*2690*/  UMOV UR11, 0x40000040 ;  /* 0x40000040000b7882 */ /* 0x000fe20000000000 */
[----:B------:R-:W-:Y:S01]  /*26a0*/  UMOV UR9, 0x40000040 ;  /* 0x4000004000097882 */ /* 0x000fe20000000000 */
[C---:B------:R-:W-:Y:S01]  /*26b0*/  ISETP.GT.AND P2, PT, R14.reuse, 0x11, PT ;  /* 0x000000110e00780c */ /* 0x040fe20003f44270 */
[--C-:B----4-:R-:W-:Y:S01]  /*26c0*/  FFMA.FTZ R20, R21, UR40, -R12.reuse ;  /* 0x0000002815147c23 */ /* 0x110fe2000801080c */
[C---:B------:R-:W-:Y:S01]  /*26d0*/  ISETP.GT.AND P1, PT, R14.reuse, 0x18, PT ;  /* 0x000000180e00780c */ /* 0x040fe20003f24270 */
[----:B------:R-:W-:Y:S01]  /*26e0*/  FFMA.FTZ R21, R137, UR40, -R12 ;  /* 0x0000002889157c23 */ /* 0x000fe2000801080c */
[----:B------:R-:W-:Y:S01]  /*26f0*/  ISETP.GT.AND P6, PT, R14, 0x19, PT ;  /* 0x000000190e00780c */ /* 0x000fe20003fc4270 */
[----:B------:R-:W-:Y:S01]  /*2700*/  UMOV UR7, 0x80000020 ;  /* 0x8000002000077882 */ /* 0x000fe20000000000 */
[----:B------:R-:W-:Y:S01]  /*2710*/  IADD3 R14, R8, 0x8, R15 ;  /* 0x00000008080e7810 */ /* 0x000fe20007ffe00f */
[----:B------:R-:W-:Y:S01]  /*2720*/  MUFU.EX2 R20, R20 ;  /* 0x0000001400147308 */ /* 0x000fe20000000800 */
[----:B------:R-:W-:-:S02]  /*2730*/  FSEL R15, R140, -INF , P5 ;  /* 0xff8000008c0f7808 */ /* 0x000fc40002800000 */
[----:B------:R-:W-:Y:S02]  /*2740*/  VIMNMX R14, R9, R14, PT ;  /* 0x0000000e090e7248 */ /* 0x000fe40003fe0100 */
[----:B------:R-:W-:Y:S01]  /*2750*/  FSEL R157, R148, -INF , P1 ;  /* 0xff800000949d7808 */ /* 0x000fe20000800000 */
[--C-:B------:R-:W-:Y:S01]  /*2760*/  FFMA.FTZ R22, R15, UR40, -R12.reuse ;  /* 0x000000280f167c23 */ /* 0x100fe2000801080c */
[----:B------:R-:W-:Y:S01]  /*2770*/  ISETP.GT.AND P1, PT, R14, RZ, PT ;  /* 0x000000ff0e00720c */ /* 0x000fe20003f24270 */
[----:B------:R-:W1:Y:S01]  /*2780*/  MUFU.EX2 R21, R21 ;  /* 0x0000001500157308 */ /* 0x000e620000000800 */
[----:B--2---:R-:W-:Y:S01]  /*2790*/  FSEL R23, R141, -INF , P4 ;  /* 0xff8000008d177808 */ /* 0x004fe20002000000 */
[--C-:B------:R-:W-:Y:S01]  /*27a0*/  FFMA.FTZ R157, R157, UR40, -R12.reuse ;  /* 0x000000289d9d7c23 */ /* 0x100fe2000801080c */
[----:B------:R-:W-:Y:S02]  /*27b0*/  FSEL R138, R138, -INF , P1 ;  /* 0xff8000008a8a7808 */ /* 0x000fe40000800000 */
[----:B------:R-:W-:Y:S01]  /*27c0*/  LEA R15, R6, UR36, 0x2 ;  /* 0x00000024060f7c11 */ /* 0x000fe2000f8e10ff */
[--C-:B------:R-:W-:Y:S01]  /*27d0*/  FFMA.FTZ R23, R23, UR40, -R12.reuse ;  /* 0x0000002817177c23 */ /* 0x100fe2000801080c */
[----:B------:R-:W-:Y:S01]  /*27e0*/  FSEL R141, R144, -INF , P3 ;  /* 0xff800000908d7808 */ /* 0x000fe20001800000 */
[----:B------:R-:W-:Y:S01]  /*27f0*/  FFMA.FTZ R136, R138, UR40, -R13 ;  /* 0x000000288a887c23 */ /* 0x000fe2000801080d */
[----:B------:R-:W-:Y:S01]  /*2800*/  ISETP.GT.AND P4, PT, R14, 0x1, PT ;  /* 0x000000010e00780c */ /* 0x000fe20003f84270 */
[----:B------:R-:W-:Y:S01]  /*2810*/  MUFU.EX2 R22, R22 ;  /* 0x0000001600167308 */ /* 0x000fe20000000800 */
[----:B------:R-:W-:Y:S01]  /*2820*/  FSEL R145, R145, -INF , P2 ;  /* 0xff80000091917808 */ /* 0x000fe20001000000 */
[----:B------:R-:W-:Y:S01]  /*2830*/  FFMA.FTZ R141, R141, UR40, -R12 ;  /* 0x000000288d8d7c23 */ /* 0x000fe2000801080c */
[----:B------:R-:W-:-:S02]  /*2840*/  FSEL R149, R149, -INF , P6 ;  /* 0xff80000095957808 */ /* 0x000fc40003000000 */
[C---:B------:R-:W-:Y:S01]  /*2850*/  ISETP.GT.AND P3, PT, R14.reuse, 0x8, PT ;  /* 0x000000080e00780c */ /* 0x040fe20003f64270 */
[--C-:B------:R-:W-:Y:S01]  /*2860*/  FFMA.FTZ R145, R145, UR40, -R12.reuse ;  /* 0x0000002891917c23 */ /* 0x100fe2000801080c */
[----:B------:R-:W-:Y:S01]  /*2870*/  ISETP.GT.AND P2, PT, R14, 0x9, PT ;  /* 0x000000090e00780c */ /* 0x000fe20003f44270 */
[----:B------:R-:W-:Y:S01]  /*2880*/  FFMA.FTZ R149, R149, UR40, -R12 ;  /* 0x0000002895957c23 */ /* 0x000fe2000801080c */
[----:B------:R-:W-:Y:S01]  /*2890*/  FSEL R138, R139, -INF , P4 ;  /* 0xff8000008b8a7808 */ /* 0x000fe20002000000 */
[----:B------:R-:W-:Y:S01]  /*28a0*/  MUFU.EX2 R23, R23 ;  /* 0x0000001700177308 */ /* 0x000fe20000000800 */
[----:B------:R-:W-:Y:S02]  /*28b0*/  FSEL R142, R142, -INF , P3 ;  /* 0xff8000008e8e7808 */ /* 0x000fe40001800000 */
[----:B------:R-:W-:Y:S01]  /*28c0*/  FSEL R12, R143, -INF , P2 ;  /* 0xff8000008f0c7808 */ /* 0x000fe20001000000 */
[--C-:B------:R-:W-:Y:S01]  /*28d0*/  FFMA.FTZ R139, R138, UR40, -R13.reuse ;  /* 0x000000288a8b7c23 */ /* 0x100fe2000801080d */
[----:B------:R-:W-:Y:S01]  /*28e0*/  ISETP.GT.AND P1, PT, R14, 0x10, PT ;  /* 0x000000100e00780c */ /* 0x000fe20003f24270 */
[----:B------:R-:W-:Y:S01]  /*28f0*/  FFMA.FTZ R138, R142, UR40, -R13 ;  /* 0x000000288e8a7c23 */ /* 0x000fe2000801080d */
[C---:B------:R-:W-:Y:S01]  /*2900*/  ISETP.GT.AND P4, PT, R14.reuse, 0x11, PT ;  /* 0x000000110e00780c */ /* 0x040fe20003f84270 */
[----:B------:R-:W-:Y:S01]  /*2910*/  MUFU.EX2 R136, R136 ;  /* 0x0000008800887308 */ /* 0x000fe20000000800 */
[----:B------:R-:W-:-:S02]  /*2920*/  ISETP.GT.AND P5, PT, R14, 0x18, PT ;  /* 0x000000180e00780c */ /* 0x000fc40003fa4270 */
[----:B------:R-:W-:Y:S01]  /*2930*/  ISETP.GT.AND P6, PT, R14, 0x19, PT ;  /* 0x000000190e00780c */ /* 0x000fe20003fc4270 */
[--C-:B------:R-:W-:Y:S01]  /*2940*/  FFMA.FTZ R14, R12, UR40, -R13.reuse ;  /* 0x000000280c0e7c23 */ /* 0x100fe2000801080d */
[----:B------:R-:W-:Y:S02]  /*2950*/  FSEL R12, R147, -INF , P4 ;  /* 0xff800000930c7808 */ /* 0x000fe40002000000 */
[----:B------:R-:W-:Y:S01]  /*2960*/  FSEL R142, R146, -INF , P1 ;  /* 0xff800000928e7808 */ /* 0x000fe20000800000 */
[----:B------:R-:W2:Y:S01]  /*2970*/  MUFU.EX2 R139, R139 ;  /* 0x0000008b008b7308 */ /* 0x000ea20000000800 */
[----:B------:R-:W-:Y:S01]  /*2980*/  FSEL R144, R150, -INF , P5 ;  /* 0xff80000096907808 */ /* 0x000fe20002800000 */
[----:B------:R-:W-:Y:S02]  /*2990*/  WARPGROUP.DEPBAR.LE gsb0, 0x0 ;  /* 0x00008000000079c5 */ /* 0x000fe40000010000 */
[----:B------:R-:W-:Y:S01]  /*29a0*/  WARPGROUP.ARRIVE ;  /* 0x00000000000079c5 */ /* 0x000fe20000000000 */
[----:B------:R-:W-:Y:S01]  /*29b0*/  FSEL R146, R151, -INF , P6 ;  /* 0xff80000097927808 */ /* 0x000fe20003000000 */
[--C-:B------:R-:W-:Y:S01]  /*29c0*/  FFMA.FTZ R142, R142, UR40, -R13.reuse ;  /* 0x000000288e8e7c23 */ /* 0x100fe2000801080d */
[--C-:B------:R-:W-:Y:S01]  /*29d0*/  FFMA.FTZ R143, R12, UR40, -R13.reuse ;  /* 0x000000280c8f7c23 */ /* 0x100fe2000801080d */
[----:B------:R-:W-:Y:S01]  /*29e0*/  MUFU.EX2 R138, R138 ;  /* 0x0000008a008a7308 */ /* 0x000fe20000000800 */
[--C-:B------:R-:W-:Y:S01]  /*29f0*/  FFMA.FTZ R144, R144, UR40, -R13.reuse ;  /* 0x0000002890907c23 */ /* 0x100fe2000801080d */
[----:B------:R-:W-:Y:S01]  /*2a00*/  HGMMA.64x32x16.F32.BF16 R120, gdesc[UR8], R120, gsb0 ;  /* 0x00600000087879f0 */ /* 0x000fe20008001878 */
[----:B------:R-:W-:Y:S01]  /*2a10*/  UIADD3 UR10, UR6, 0x4, URZ ;  /* 0x00000004060a7890 */ /* 0x000fe2000fffe03f */
[----:B------:R-:W-:Y:S01]  /*2a20*/  FFMA.FTZ R146, R146, UR40, -R13 ;  /* 0x0000002892927c23 */ /* 0x000fe2000801080d */
[----:B------:R-:W-:Y:S01]  /*2a30*/  UIADD3 UR8, UR4, 0x4, URZ ;  /* 0x0000000404087890 */ /* 0x000fe2000fffe03f */
[----:B-1----:R-:W-:Y:S01]  /*2a40*/  F2FP.BF16.F32.PACK_AB R12, R21, R20 ;  /* 0x00000014150c723e */ /* 0x002fe200000010ff */
[----:B------:R-:W-:Y:S01]  /*2a50*/  UMOV UR11, 0x40000040 ;  /* 0x40000040000b7882 */ /* 0x000fe20000000000 */
[----:B------:R-:W-:Y:S01]  /*2a60*/  UMOV UR9, 0x40000040 ;  /* 0x4000004000097882 */ /* 0x000fe20000000000 */
[----:B------:R1:W3:Y:S01]  /*2a70*/  MUFU.EX2 R147, R14 ;  /* 0x0000000e00937308 */ /* 0x0002e20000000800 */
[----:B--2---:R-:W-:-:S07]  /*2a80*/  F2FP.BF16.F32.PACK_AB R13, R139, R136 ;  /* 0x000000888b0d723e */ /* 0x004fce00000010ff */
[----:B------:R-:W-:Y:S01]  /*2a90*/  MUFU.EX2 R141, R141 ;  /* 0x0000008d008d7308 */ /* 0x000fe20000000800 */
[----:B-1----:R-:W-:-:S07]  /*2aa0*/  F2FP.BF16.F32.PACK_AB R14, R23, R22 ;  /* 0x00000016170e723e */ /* 0x002fce00000010ff */
[----:B------:R-:W-:Y:S08]  /*2ab0*/  MUFU.EX2 R148, R145 ;  /* 0x0000009100947308 */ /* 0x000ff00000000800 */
[----:B------:R-:W-:Y:S08]  /*2ac0*/  MUFU.EX2 R157, R157 ;  /* 0x0000009d009d7308 */ /* 0x000ff00000000800 */
[----:B------:R-:W1:Y:S08]  /*2ad0*/  MUFU.EX2 R150, R149 ;  /* 0x0000009500967308 */ /* 0x000e700000000800 */
[----:B------:R-:W-:Y:S08]  /*2ae0*/  MUFU.EX2 R142, R142 ;  /* 0x0000008e008e7308 */ /* 0x000ff00000000800 */
[----:B------:R-:W2:Y:S01]  /*2af0*/  MUFU.EX2 R143, R143 ;  /* 0x0000008f008f7308 */ /* 0x000ea20000000800 */
[----:B------:R-:W-:-:S02]  /*2b00*/  WARPGROUP.DEPBAR.LE gsb0, 0x0 ;  /* 0x00008000000079c5 */ /* 0x000fc40000010000 */
[----:B------:R-:W-:-:S05]  /*2b10*/  WARPGROUP.ARRIVE ;  /* 0x00000000000079c5 */ /* 0x000fca0000000000 */
[----:B------:R-:W-:Y:S01]  /*2b20*/  MUFU.EX2 R144, R144 ;  /* 0x0000009000907308 */ /* 0x000fe20000000800 */
        /* <DEDUP_REMOVED lines=76> */
[----:B------:R-:W4:Y:S04]  /*2ff0*/  LDS R137, [R15+0x30200] ;  /* 0x030200000f897984 */ /* 0x000f280000000800 */
[----:B------:R3:W5:Y:S02]  /*3000*/  LDS R140, [R15+0x30220] ;  /* 0x030220000f8c7984 */ /* 0x0007640000000800 */
[----:B---3--:R-:W-:Y:S01]  /*3010*/  F2FP.BF16.F32.PACK_AB R15, R147, R138 ;  /* 0x0000008a930f723e */ /* 0x008fe200000010ff */
[----:B------:R-:W-:Y:S06]  /*3020*/  BAR.SYNC.DEFER_BLOCKING 0x9, 0x180 ;  /* 0x0246000000007b1d */ /* 0x000fec0000010000 */
[----:B------:R3:W-:Y:S01]  /*3030*/  STSM.16.M88.4 [R11+0x30400], R12 ;  /* 0x0304000c0b007844 */ /* 0x0007e20000000200 */
[--C-:B----4-:R-:W-:Y:S01]  /*3040*/  FADD.FTZ R151, R120, -R137.reuse ;  /* 0x8000008978977221 */ /* 0x110fe20000010000 */
[--C-:B------:R-:W-:Y:S01]  /*3050*/  FADD.FTZ R120, R121, -R137.reuse ;  /* 0x8000008979787221 */ /* 0x100fe20000010000 */
[--C-:B------:R-:W-:Y:S01]  /*3060*/  FADD.FTZ R121, R124, -R137.reuse ;  /* 0x800000897c797221 */ /* 0x100fe20000010000 */
[--C-:B------:R-:W-:Y:S01]  /*3070*/  FADD.FTZ R124, R125, -R137.reuse ;  /* 0x800000897d7c7221 */ /* 0x100fe20000010000 */
[----:B------:R-:W-:Y:S01]  /*3080*/  FMUL.FTZ R151, R20, R151 ;  /* 0x0000009714977220 */ /* 0x000fe20000410000 */
[----:B------:R-:W-:Y:S01]  /*3090*/  FMUL.FTZ R20, R21, R120 ;  /* 0x0000007815147220 */ /* 0x000fe20000410000 */
[----:B------:R-:W-:Y:S01]  /*30a0*/  FMUL.FTZ R22, R22, R121 ;  /* 0x0000007916167220 */ /* 0x000fe20000410000 */
[--C-:B-----5:R-:W-:Y:S01]  /*30b0*/  FADD.FTZ R121, R122, -R140.reuse ;  /* 0x8000008c7a797221 */ /* 0x120fe20000010000 */
[--C-:B------:R-:W-:Y:S01]  /*30c0*/  FADD.FTZ R120, R127, -R140.reuse ;  /* 0x8000008c7f787221 */ /* 0x100fe20000010000 */
[----:B-1----:R-:W-:Y:S01]  /*30d0*/  F2FP.BF16.F32.PACK_AB R122, R150, R157 ;  /* 0x0000009d967a723e */ /* 0x002fe200000010ff */
[--C-:B------:R-:W-:Y:S01]  /*30e0*/  FADD.FTZ R21, R134, -R140.reuse ;  /* 0x8000008c86157221 */ /* 0x100fe20000010000 */
[----:B------:R-:W-:Y:S01]  /*30f0*/  FMUL.FTZ R136, R136, R121 ;  /* 0x0000007988887220 */ /* 0x000fe20000410000 */
[----:B------:R-:W-:Y:S01]  /*3100*/  FMUL.FTZ R147, R147, R120 ;  /* 0x0000007893937220 */ /* 0x000fe20000410000 */
[----:B---3--:R-:W1:Y:S01]  /*3110*/  MUFU.EX2 R13, R146 ;  /* 0x00000092000d7308 */ /* 0x008e620000000800 */
[--C-:B------:R-:W-:Y:S01]  /*3120*/  FADD.FTZ R14, R123, -R140.reuse ;  /* 0x8000008c7b0e7221 */ /* 0x100fe20000010000 */
[--C-:B------:R-:W-:Y:S01]  /*3130*/  FADD.FTZ R123, R126, -R140.reuse ;  /* 0x8000008c7e7b7221 */ /* 0x100fe20000010000 */
[----:B------:R-:W-:Y:S01]  /*3140*/  F2FP.BF16.F32.PACK_AB R120, R148, R141 ;  /* 0x0000008d9478723e */ /* 0x000fe200000010ff */
[--C-:B------:R-:W-:Y:S01]  /*3150*/  FADD.FTZ R15, R130, -R140.reuse ;  /* 0x8000008c820f7221 */ /* 0x100fe20000010000 */
[----:B--2---:R-:W-:Y:S01]  /*3160*/  F2FP.BF16.F32.PACK_AB R121, R143, R142 ;  /* 0x0000008e8f79723e */ /* 0x004fe200000010ff */
[----:B------:R-:W-:Y:S01]  /*3170*/  FMUL.FTZ R138, R138, R123 ;  /* 0x0000007b8a8a7220 */ /* 0x000fe20000410000 */
[--C-:B------:R-:W-:Y:S01]  /*3180*/  FADD.FTZ R12, R131, -R140.reuse ;  /* 0x8000008c830c7221 */ /* 0x100fe20000010000 */
[--C-:B------:R-:W-:Y:S01]  /*3190*/  FADD.FTZ R128, R128, -R137.reuse ;  /* 0x8000008980807221 */ /* 0x100fe20000010000 */
[--C-:B------:R-:W-:Y:S01]  /*31a0*/  FADD.FTZ R129, R129, -R137.reuse ;  /* 0x8000008981817221 */ /* 0x100fe20000010000 */
[--C-:B------:R-:W-:Y:S01]  /*31b0*/  FADD.FTZ R132, R132, -R137.reuse ;  /* 0x8000008984847221 */ /* 0x100fe20000010000 */
[----:B------:R-:W-:Y:S01]  /*31c0*/  FADD.FTZ R133, R133, -R137 ;  /* 0x8000008985857221 */ /* 0x000fe20000010000 */
[----:B------:R-:W-:Y:S01]  /*31d0*/  FADD.FTZ R140, R135, -R140 ;  /* 0x8000008c878c7221 */ /* 0x000fe20000010000 */
[----:B------:R-:W-:Y:S01]  /*31e0*/  FMUL.FTZ R23, R23, R124 ;  /* 0x0000007c17177220 */ /* 0x000fe20000410000 */
[----:B------:R-:W-:Y:S01]  /*31f0*/  FMUL.FTZ R139, R139, R14 ;  /* 0x0000000e8b8b7220 */ /* 0x000fe20000410000 */
[----:B------:R-:W-:Y:S01]  /*3200*/  FMUL.FTZ R128, R141, R128 ;  /* 0x000000808d807220 */ /* 0x000fe20000410000 */
[----:B------:R-:W-:Y:S01]  /*3210*/  FMUL.FTZ R129, R148, R129 ;  /* 0x0000008194817220 */ /* 0x000fe20000410000 */
[----:B-1----:R-:W-:Y:S01]  /*3220*/  F2FP.BF16.F32.PACK_AB R123, R13, R144 ;  /* 0x000000900d7b723e */ /* 0x002fe200000010ff */
[----:B------:R-:W-:Y:S01]  /*3230*/  FMUL.FTZ R132, R157, R132 ;  /* 0x000000849d847220 */ /* 0x000fe20000410000 */
[----:B------:R-:W-:Y:S01]  /*3240*/  FMUL.FTZ R133, R150, R133 ;  /* 0x0000008596857220 */ /* 0x000fe20000410000 */
[----:B------:R-:W-:Y:S01]  /*3250*/  FMUL.FTZ R142, R142, R15 ;  /* 0x0000000f8e8e7220 */ /* 0x000fe20000410000 */
[----:B------:R-:W-:Y:S01]  /*3260*/  FMUL.FTZ R143, R143, R12 ;  /* 0x0000000c8f8f7220 */ /* 0x000fe20000410000 */
[----:B------:R1:W-:Y:S01]  /*3270*/  STSM.16.M88.4 [R17], R120 ;  /* 0x0000007811007844 */ /* 0x0003e20000000200 */
[----:B------:R-:W-:Y:S01]  /*3280*/  FMUL.FTZ R144, R144, R21 ;  /* 0x0000001590907220 */ /* 0x000fe20000410000 */
        /* <DEDUP_REMOVED lines=9> */
[----:B------:R-:W-:Y:S02]  /*3320*/  F2FP.BF16.F32.PACK_AB R13, R139, R136 ;  /* 0x000000888b0d723e */ /* 0x000fe400000010ff */
[----:B------:R-:W-:Y:S02]  /*3330*/  F2FP.BF16.F32.PACK_AB R15, R147, R138 ;  /* 0x0000008a930f723e */ /* 0x000fe400000010ff */
        /* <DEDUP_REMOVED lines=87> */
.L_x_6940:
        /* <DEDUP_REMOVED lines=60> */
.L_x_6941:
        /* <DEDUP_REMOVED lines=62> */
.L_x_6924:
[----:B------:R-:W-:Y:S05]  /*4050*/  @P0 BRA `(.L_x_6943) ;  /* 0x0000001400e40947 */ /* 0x000fea0003800000 */
[----:B------:R-:W1:Y:S01]  /*4060*/  S2R R0, SR_TID.X ;  /* 0x0000000000007919 */ /* 0x000e620000002100 */
        /* <DEDUP_REMOVED lines=18> */
[----:B-1----:R-:W-:Y:S01]  /*4190*/  VIADD R0, R0, 0xffffff80 ;  /* 0xffffff8000007836 */ /* 0x002fe20000000000 */
        /* <DEDUP_REMOVED lines=11> */
[----:B---3--:R-:W-:-:S02]  /*4250*/  LEA.HI R3, R7, R0, RZ, 0x3 ;  /* 0x0000000007037211 */ /* 0x008fc400078f18ff */
        /* <DEDUP_REMOVED lines=21> */
[----:B------:R-:W3:Y:S01]  /*43b0*/  LDC.64 R4, c[0x0][0x870] ;  /* 0x00021c00ff047b82 */ /* 0x000ee20000000a00 */
        /* <DEDUP_REMOVED lines=18> */
[----:B---3--:R-:W-:Y:S01]  /*44e0*/  IMAD.WIDE R6, R19, 0x4, R4 ;  /* 0x0000000413067825 */ /* 0x008fe200078e0204 */
[----:B------:R-:W-:Y:S01]  /*44f0*/  F2FP.BF16.F32.PACK_AB R49, R51, R50 ;  /* 0x000000323331723e */ /* 0x000fe200000010ff */
[----:B------:R-:W-:Y:S01]  /*4500*/  STSM.16.MT88.4 [R8+0x800], R32 ;  /* 0x0008002008007844 */ /* 0x000fe20000004200 */
[----:B------:R-:W-:Y:S01]  /*4510*/  F2FP.BF16.F32.PACK_AB R56, R57, R56 ;  /* 0x000000383938723e */ /* 0x000fe200000010ff */
[----:B------:R-:W3:Y:S01]  /*4520*/  LDC.64 R4, c[0x0][0x878] ;  /* 0x00021e00ff047b82 */ /* 0x000ee20000000a00 */
[----:B------:R-:W-:Y:S01]  /*4530*/  F2FP.BF16.F32.PACK_AB R50, R53, R52 ;  /* 0x000000343532723e */ /* 0x000fe200000010ff */
[----:B------:R4:W-:Y:S01]  /*4540*/  STSM.16.MT88.4 [R8+0x1000], R40 ;  /* 0x0010002808007844 */ /* 0x0009e20000004200 */
[----:B------:R-:W-:-:S02]  /*4550*/  F2FP.BF16.F32.PACK_AB R51, R55, R54 ;  /* 0x000000363733723e */ /* 0x000fc400000010ff */
[----:B------:R-:W-:Y:S02]  /*4560*/  F2FP.BF16.F32.PACK_AB R57, R59, R58 ;  /* 0x0000003a3b39723e */ /* 0x000fe400000010ff */
[----:B------:R-:W-:Y:S01]  /*4570*/  F2FP.BF16.F32.PACK_AB R64, R65, R64 ;  /* 0x000000404140723e */ /* 0x000fe200000010ff */
[----:B------:R-:W-:Y:S01]  /*4580*/  STSM.16.MT88.4 [R8+0x1800], R48 ;  /* 0x0018003008007844 */ /* 0x000fe20000004200 */
[----:B------:R-:W-:Y:S02]  /*4590*/  F2FP.BF16.F32.PACK_AB R58, R61, R60 ;  /* 0x0000003c3d3a723e */ /* 0x000fe400000010ff */
[----:B------:R-:W-:Y:S02]  /*45a0*/  F2FP.BF16.F32.PACK_AB R59, R63, R62 ;  /* 0x0000003e3f3b723e */ /* 0x000fe400000010ff */
[----:B------:R-:W-:Y:S02]  /*45b0*/  F2FP.BF16.F32.PACK_AB R65, R67, R66 ;  /* 0x000000424341723e */ /* 0x000fe400000010ff */
[----:B------:R-:W-:Y:S01]  /*45c0*/  F2FP.BF16.F32.PACK_AB R66, R69, R68 ;  /* 0x000000444542723e */ /* 0x000fe200000010ff */
[----:B------:R-:W-:Y:S01]  /*45d0*/  STSM.16.MT88.4 [R8+0x2000], R56 ;  /* 0x0020003808007844 */ /* 0x000fe20000004200 */
[----:B------:R-:W-:-:S02]  /*45e0*/  F2FP.BF16.F32.PACK_AB R67, R71, R70 ;  /* 0x000000464743723e */ /* 0x000fc400000010ff */
[----:B-1----:R-:W-:-:S03]  /*45f0*/  ISETP.NE.U32.AND P0, PT, R2, RZ, PT ;  /* 0x000000ff0200720c */ /* 0x002fc60003f05070 */
[----:B------:R1:W-:Y:S01]  /*4600*/  STSM.16.MT88.4 [R8+0x2800], R64 ;  /* 0x0028004008007844 */ /* 0x0003e20000004200 */
[----:B------:R-:W-:Y:S01]  /*4610*/  BAR.SYNC.DEFER_BLOCKING 0x1, 0x180 ;  /* 0x0046000000007b1d */ /* 0x000fe20000010000 */
[----:B------:R-:W-:-:S13]  /*4620*/  ISETP.NE.AND.EX P0, PT, R3, RZ, PT, P0 ;  /* 0x000000ff0300720c */ /* 0x000fda0003f05300 */
[----:B------:R-:W2:Y:S01]  /*4630*/  @P0 LDG.E R3, desc[UR38][R6.64] ;  /* 0x0000002606030981 */ /* 0x000ea2000c1e1900 */
[----:B---3--:R-:W-:Y:S01]  /*4640*/  ISETP.NE.U32.AND P1, PT, R4, RZ, PT ;  /* 0x000000ff0400720c */ /* 0x008fe20003f25070 */
[----:B------:R-:W-:Y:S01]  /*4650*/  IMAD.HI R10, R0, 0x2aaaaaab, RZ ;  /* 0x2aaaaaab000a7827 */ /* 0x000fe200078e02ff */
[----:B------:R-:W3:Y:S02]  /*4660*/  LDC R9, c[0x0][0x808] ;  /* 0x00020200ff097b82 */ /* 0x000ee40000000800 */
[----:B------:R-:W-:Y:S02]  /*4670*/  ISETP.NE.AND.EX P1, PT, R5, RZ, PT, P1 ;  /* 0x000000ff0500720c */ /* 0x000fe40003f25310 */
[----:B------:R-:W-:-:S04]  /*4680*/  SHF.R.U32.HI R11, RZ, 0x1f, R10 ;  /* 0x0000001fff0b7819 */ /* 0x000fc8000001160a */
[----:B----4-:R-:W-:-:S07]  /*4690*/  LEA.HI.SX32 R43, R10, R11, 0x1e ;  /* 0x0000000b0a2b7211 */ /* 0x010fce00078ff2ff */
[----:B------:R-:W4:Y:S01]  /*46a0*/  @P1 LDC.64 R4, c[0x0][0x878] ;  /* 0x00021e00ff041b82 */ /* 0x000f220000000a00 */
[C---:B------:R-:W-:Y:S02]  /*46b0*/  IMAD R0, R43.reuse, -0x18, R0 ;  /* 0xffffffe82b007824 */ /* 0x040fe400078e0200 */
[----:B-1----:R-:W-:-:S03]  /*46c0*/  IMAD.SHL.U32 R8, R43, 0x40, RZ ;  /* 0x000000402b087824 */ /* 0x002fc600078e00ff */
        /* <DEDUP_REMOVED lines=8> */
[----:B----4-:R-:W-:-:S03]  /*4750*/  @P1 IMAD.WIDE R4, R19, 0x4, R4 ;  /* 0x0000000413041825 */ /* 0x010fc600078e0204 */
[----:B------:R-:W-:Y:S01]  /*4760*/  LOP3.LUT R0, R0, R13, RZ, 0x3c, !PT ;  /* 0x0000000d00007212 */ /* 0x000fe200078e3cff */
[----:B------:R-:W-:Y:S01]  /*4770*/  IMAD R11, R12, 0xc, R11 ;  /* 0x0000000c0c0b7824 */ /* 0x000fe200078e020b */
[----:B---3--:R2:W5:Y:S01]  /*4780*/  @P1 LDG.E R9, desc[UR38][R4.64] ;  /* 0x0000002604091981 */ /* 0x008562000c1e1900 */
[----:B------:R-:W-:Y:S02]  /*4790*/  CS2R R16, SRZ ;  /* 0x0000000000107805 */ /* 0x000fe4000001ff00 */
[----:B------:R-:W-:Y:S01]  /*47a0*/  IMAD.U32 R0, R11, 0x200, R0 ;  /* 0x000002000b007824 */ /* 0x000fe200078e0000 */
[----:B--2---:R-:W-:Y:S01]  /*47b0*/  @P0 SHF.R.S32.HI R4, RZ, 0x1f, R3 ;  /* 0x0000001fff040819 */ /* 0x004fe20000011403 */
[----:B------:R-:W-:Y:S06]  /*47c0*/  @P1 BRA `(.L_x_6944) ;  /* 0x0000000000101947 */ /* 0x000fec0003800000 */
[----:B------:R-:W-:Y:S05]  /*47d0*/  @!P0 BRA `(.L_x_6944) ;  /* 0x00000000000c8947 */ /* 0x000fea0003800000 */
[----:B------:R-:W2:Y:S04]  /*47e0*/  LDG.E R8, desc[UR38][R6.64] ;  /* 0x0000002606087981 */ /* 0x000ea8000c1e1900 */
[----:B-----5:R-:W2:Y:S02]  /*47f0*/  LDG.E R9, desc[UR38][R6.64+0x4] ;  /* 0x0000042606097981 */ /* 0x020ea4000c1e1900 */
[----:B--2---:R-:W-:-:S07]  /*4800*/  IMAD.IADD R9, R9, 0x1, -R8 ;  /* 0x0000000109097824 */ /* 0x004fce00078e0a08 */
.L_x_6944:
[----:B------:R-:W-:Y:S01]  /*4810*/  LEA R0, R0, UR4, 0x1 ;  /* 0x0000000400007c11 */ /* 0x000fe2000f8e08ff */
[----:B------:R-:W-:Y:S01]  /*4820*/  @P0 IMAD.MOV.U32 R16, RZ, RZ, R3 ;  /* 0x000000ffff100224 */ /* 0x000fe200078e0003 */
[----:B------:R-:W-:Y:S01]  /*4830*/  ULDC.64 UR4, c[0x0][0x850] ;  /* 0x0002140000047ab9 */ /* 0x000fe20000000a00 */
[----:B------:R-:W-:Y:S01]  /*4840*/  @P0 IMAD.MOV.U32 R17, RZ, RZ, R4 ;  /* 0x000000ffff110224 */ /* 0x000fe200078e0004 */
[----:B------:R-:W-:Y:S01]  /*4850*/  SHF.R.S32.HI R35, RZ, 0x1f, R19 ;  /* 0x0000001fff237819 */ /* 0x000fe20000011413 */
[----:B-----5:R-:W-:Y:S01]  /*4860*/  IMAD R3, R152, -0x60, R9 ;  /* 0xffffffa098037824 */ /* 0x020fe200078e0209 */
[----:B------:R1:W2:Y:S01]  /*4870*/  LDS.128 R28, [R0+0x9800] ;  /* 0x00980000001c7984 */ /* 0x0002a20000000c00 */
[----:B------:R-:W-:Y:S01]  /*4880*/  VIADD R18, R43, 0x10 ;  /* 0x000000102b127836 */ /* 0x000fe20000000000 */
[----:B------:R-:W-:Y:S01]  /*4890*/  ULDC UR6, c[0x0][0x83c] ;  /* 0x00020f0000067ab9 */ /* 0x000fe20000000800 */
[----:B------:R-:W-:Y:S01]  /*48a0*/  IMAD R36, R155, UR4, RZ ;  /* 0x000000049b247c24 */ /* 0x000fe2000f8e02ff */
[----:B------:R1:W3:Y:S01]  /*48b0*/  LDS.128 R24, [R0+0x800] ;  /* 0x0008000000187984 */ /* 0x0002e20000000c00 */
[----:B------:R-:W-:Y:S01]  /*48c0*/  VIMNMX R44, R3, 0x60, PT ;  /* 0x00000060032c7848 */ /* 0x000fe20003fe0100 */
[----:B------:R-:W-:Y:S01]  /*48d0*/  VIADD R3, R43, 0x20 ;  /* 0x000000202b037836 */ /* 0x000fe20000000000 */
[----:B------:R-:W-:Y:S01]  /*48e0*/  SEL R42, R35, RZ, !P0 ;  /* 0x000000ff232a7207 */ /* 0x000fe20004000000 */
[----:B------:R1:W4:Y:S01]  /*48f0*/  LDS.128 R20, [R0+0x1000] ;  /* 0x0010000000147984 */ /* 0x0003220000000c00 */
[-C--:B------:R-:W-:Y:S01]  /*4900*/  ISETP.GE.AND P3, PT, R43, R44.reuse, PT ;  /* 0x0000002c2b00720c */ /* 0x080fe20003f66270 */
[----:B------:R-:W-:Y:S01]  /*4910*/  IMAD R37, R153, UR5, R36 ;  /* 0x0000000599257c24 */ /* 0x000fe2000f8e0224 */
[-C--:B------:R-:W-:Y:S01]  /*4920*/  ISETP.GE.AND P5, PT, R3, R44.reuse, PT ;  /* 0x0000002c0300720c */ /* 0x080fe20003fa6270 */
[----:B------:R1:W1:Y:S01]  /*4930*/  LDS.128 R12, [R0+0x1800] ;  /* 0x00180000000c7984 */ /* 0x0002620000000c00 */
[--C-:B------:R-:W-:Y:S01]  /*4940*/  SHF.R.S32.HI R3, RZ, 0x1f, R2.reuse ;  /* 0x0000001fff037819 */ /* 0x100fe20000011402 */
[C---:B------:R-:W-:Y:S01]  /*4950*/  VIADD R34, R43.reuse, 0x40 ;  /* 0x000000402b227836 */ /* 0x040fe20000000000 */
[----:B------:R-:W-:Y:S01]  /*4960*/  ISETP.GE.AND P4, PT, R18, R44, PT ;  /* 0x0000002c1200720c */ /* 0x000fe20003f86270 */
[----:B------:R1:W1:Y:S01]  /*4970*/  LDS.128 R8, [R0+0x2000] ;  /* 0x0020000000087984 */ /* 0x0002620000000c00 */
[----:B------:R-:W-:Y:S01]  /*4980*/  ISETP.GE.OR P6, PT, R2, UR6, P3 ;  /* 0x0000000602007c0c */ /* 0x000fe20009fc6670 */
[C---:B------:R-:W-:Y:S01]  /*4990*/  VIADD R18, R43.reuse, 0x30 ;  /* 0x000000302b127836 */ /* 0x040fe20000000000 */
[----:B------:R-:W-:Y:S01]  /*49a0*/  IADD3 R16, P1, R43, R16, RZ ;  /* 0x000000102b107210 */ /* 0x000fe20007f3e0ff */
[----:B------:R1:W1:Y:S01]  /*49b0*/  LDS.128 R4, [R0+0x2800] ;  /* 0x0028000000047984 */ /* 0x0002620000000c00 */
[----:B------:R-:W-:Y:S01]  /*49c0*/  IMAD.WIDE.U32 R32, R153, UR4, R2 ;  /* 0x0000000499207c25 */ /* 0x000fe2000f8e0002 */
[----:B------:R-:W-:Y:S01]  /*49d0*/  ULDC.64 UR4, c[0x0][0x858] ;  /* 0x0002160000047ab9 */ /* 0x000fe20000000a00 */
[-C--:B------:R-:W-:Y:S01]  /*49e0*/  ISETP.GE.AND P2, PT, R18, R44.reuse, PT ;  /* 0x0000002c1200720c */ /* 0x080fe20003f46270 */
[----:B------:R-:W-:Y:S01]  /*49f0*/  BSSY B0, `(.L_x_6945) ;  /* 0x0000017000007945 */ /* 0x000fe20003800000 */
        /* <DEDUP_REMOVED lines=22> */
.L_x_6946:
[----:B------:R-:W-:Y:S05]  /*4b60*/  BSYNC B0 ;  /* 0x0000000000007941 */ /* 0x000fea0003800000 */
.L_x_6945:
        /* <DEDUP_REMOVED lines=15> */
.L_x_6948:
[----:B------:R-:W-:Y:S05]  /*4c60*/  BSYNC B0 ;  /* 0x0000000000007941 */ /* 0x000fea0003800000 */
.L_x_6947:
        /* <DEDUP_REMOVED lines=18> */
.L_x_6950:
[----:B------:R-:W-:Y:S05]  /*4d90*/  BSYNC B0 ;  /* 0x0000000000007941 */ /* 0x000fea0003800000 */
.L_x_6949:
        /* <DEDUP_REMOVED lines=17> */
.L_x_6952:
[----:B------:R-:W-:Y:S05]  /*4eb0*/  BSYNC B0 ;  /* 0x0000000000007941 */ /* 0x000fea0003800000 */
.L_x_6951:
        /* <DEDUP_REMOVED lines=18> */
.L_x_6954:
[----:B------:R-:W-:Y:S05]  /*4fe0*/  BSYNC B0 ;  /* 0x0000000000007941 */ /* 0x000fea0003800000 */
.L_x_6953:
[----:B-1----:R1:W1:Y:S01]  /*4ff0*/  LDS.128 R28, [R0+0xb800] ;  /* 0x00b80000001c7984 */ /* 0x0022620000000c00 */
[----:B------:R-:W-:Y:S01]  /*5000*/  ISETP.GE.OR P6, PT, R2, UR6, P0 ;  /* 0x0000000602007c0c */ /* 0x000fe200087c6670 */
[----:B------:R-:W-:-:S12]  /*5010*/  BSSY B0, `(.L_x_6955) ;  /* 0x000000f000007945 */ /* 0x000fd80003800000 */
        /* <DEDUP_REMOVED lines=14> */
.L_x_6956:
[----:B------:R-:W-:Y:S05]  /*5100*/  BSYNC B0 ;  /* 0x0000000000007941 */ /* 0x000fea0003800000 */
.L_x_6955:
[----:B------:R-:W-:Y:S01]  /*5110*/  ULDC.64 UR4, c[0x0][0x820] ;  /* 0x0002080000047ab9 */ /* 0x000fe20000000a00 */
[----:B------:R-:W-:Y:S01]  /*5120*/  ULDC UR6, c[0x0][0x80c] ;  /* 0x0002030000067ab9 */ /* 0x000fe20000000800 */
[----:B-1----:R-:W-:Y:S01]  /*5130*/  IMAD R28, R155, UR4, RZ ;  /* 0x000000049b1c7c24 */ /* 0x002fe2000f8e02ff */
[C---:B------:R-:W-:Y:S01]  /*5140*/  ISETP.GE.OR P3, PT, R2.reuse, UR6, P3 ;  /* 0x0000000602007c0c */ /* 0x040fe20009f66670 */
[C---:B------:R-:W-:Y:S01]  /*5150*/  IMAD.WIDE.U32 R18, R153.reuse, UR4, R2 ;  /* 0x0000000499127c25 */ /* 0x040fe2000f8e0002 */
[----:B------:R-:W-:Y:S01]  /*5160*/  BSSY B0, `(.L_x_6957) ;  /* 0x0000019000007945 */ /* 0x000fe20003800000 */
[----:B------:R-:W-:Y:S02]  /*5170*/  ISETP.GE.OR P4, PT, R2, UR6, P4 ;  /* 0x0000000602007c0c */ /* 0x000fe4000a786670 */
[----:B------:R-:W-:Y:S01]  /*5180*/  IMAD R153, R153, UR5, R28 ;  /* 0x0000000599997c24 */ /* 0x000fe2000f8e021c */
[----:B------:R-:W-:Y:S01]  /*5190*/  ULDC.64 UR4, c[0x0][0x828] ;  /* 0x00020a0000047ab9 */ /* 0x000fe20000000a00 */
[----:B------:R1:W1:Y:S01]  /*51a0*/  LDS.128 R28, [R0] ;  /* 0x00000000001c7984 */ /* 0x0002620000000c00 */
[----:B------:R-:W-:Y:S01]  /*51b0*/  IMAD R3, R42, UR4, RZ ;  /* 0x000000042a037c24 */ /* 0x000fe2000f8e02ff */
[C---:B------:R-:W-:Y:S01]  /*51c0*/  ISETP.GE.OR P5, PT, R2.reuse, UR6, P5 ;  /* 0x0000000602007c0c */ /* 0x040fe2000afa6670 */
[----:B------:R-:W-:Y:S01]  /*51d0*/  IMAD.IADD R19, R19, 0x1, R153 ;  /* 0x0000000113137824 */ /* 0x000fe200078e0299 */
[C---:B------:R-:W-:Y:S01]  /*51e0*/  ISETP.GE.OR P2, PT, R2.reuse, UR6, P2 ;  /* 0x0000000602007c0c */ /* 0x040fe20009746670 */
[C---:B------:R-:W-:Y:S01]  /*51f0*/  IMAD R3, R45.reuse, UR5, R3 ;  /* 0x000000052d037c24 */ /* 0x040fe2000f8e0203 */
[C---:B------:R-:W-:Y:S01]  /*5200*/  ISETP.GE.OR P1, PT, R2.reuse, UR6, P1 ;  /* 0x0000000602007c0c */ /* 0x040fe20008f26670 */
[----:B------:R-:W-:Y:S01]  /*5210*/  IMAD.WIDE.U32 R34, R45, UR4, R18 ;  /* 0x000000042d227c25 */ /* 0x000fe2000f8e0012 */
[----:B------:R-:W-:-:S03]  /*5220*/  ISETP.GE.OR P0, PT, R2, UR6, P0 ;  /* 0x0000000602007c0c */ /* 0x000fc60008706670 */
[----:B------:R-:W-:Y:S01]  /*5230*/  IMAD.IADD R19, R35, 0x1, R3 ;  /* 0x0000000123137824 */ /* 0x000fe200078e0203 */
[----:B------:R-:W-:Y:S09]  /*5240*/  @P3 BRA `(.L_x_6958) ;  /* 0x0000000000283947 */ /* 0x000ff20003800000 */
        /* <DEDUP_REMOVED lines=10> */
.L_x_6958:
[----:B------:R-:W-:Y:S05]  /*52f0*/  BSYNC B0 ;  /* 0x0000000000007941 */ /* 0x000fea0003800000 */
.L_x_6957:
        /* <DEDUP_REMOVED lines=15> */
.L_x_6960:
[----:B------:R-:W-:Y:S05]  /*53f0*/  BSYNC B0 ;  /* 0x0000000000007941 */ /* 0x000fea0003800000 */
.L_x_6959:
        /* <DEDUP_REMOVED lines=15> */
.L_x_6962:
[----:B------:R-:W-:Y:S05]  /*54f0*/  BSYNC B0 ;  /* 0x0000000000007941 */ /* 0x000fea0003800000 */
.L_x_6961:
[----:B------:R-:W-:Y:S04]  /*5500*/  BSSY B0, `(.L_x_6963) ;  /* 0x000000f000007945 */ /* 0x000fe80003800000 */
[----:B------:R-:W-:Y:S05]  /*5510*/  @P2 BRA `(.L_x_6964) ;  /* 0x0000000000342947 */ /* 0x000fea0003800000 */
[----:B-1--4-:R-:W-:Y:S01]  /*5520*/  IADD3 R21, P2, R16, 0x30, RZ ;  /* 0x0000003010157810 */ /* 0x012fe20007f5e0ff */
        /* <DEDUP_REMOVED lines=12> */
.L_x_6964:
[----:B------:R-:W-:Y:S05]  /*55f0*/  BSYNC B0 ;  /* 0x0000000000007941 */ /* 0x000fea0003800000 */
.L_x_6963:
        /* <DEDUP_REMOVED lines=15> */
.L_x_6966:
[----:B------:R-:W-:Y:S05]  /*56f0*/  BSYNC B0 ;  /* 0x0000000000007941 */ /* 0x000fea0003800000 */
.L_x_6965:
        /* <DEDUP_REMOVED lines=15> */
.L_x_6943:
[----:B---3--:R-:W1:Y:S08]  /*57f0*/  LDC.64 R2, c[0x0][0x870] ;  /* 0x00021c00ff027b82 */ /* 0x008e700000000a00 */
[----:B------:R-:W3:Y:S01]  /*5800*/  LDC.64 R4, c[0x0][0x870] ;  /* 0x00021c00ff047b82 */ /* 0x000ee20000000a00 */
[----:B-1----:R-:W-:-:S07]  /*5810*/  IMAD.WIDE R6, R19, 0x4, R2 ;  /* 0x0000000413067825 */ /* 0x002fce00078e0202 */
[----:B------:R-:W1:Y:S01]  /*5820*/  LDC.64 R2, c[0x0][0x878] ;  /* 0x00021e00ff027b82 */ /* 0x000e620000000a00 */
[----:B---3--:R-:W-:-:S07]  /*5830*/  ISETP.NE.U32.AND P0, PT, R4, RZ, PT ;  /* 0x000000ff0400720c */ /* 0x008fce0003f05070 */
[----:B------:R-:W3:Y:S01]  /*5840*/  LDC R11, c[0x0][0x808] ;  /* 0x00020200ff0b7b82 */ /* 0x000ee20000000800 */
[----:B------:R-:W-:-:S13]  /*5850*/  ISETP.NE.AND.EX P0, PT, R5, RZ, PT, P0 ;  /* 0x000000ff0500720c */ /* 0x000fda0003f05300 */
[----:B------:R-:W4:Y:S01]  /*5860*/  @P0 LDG.E R5, desc[UR38][R6.64] ;  /* 0x0000002606050981 */ /* 0x000f22000c1e1900 */
[----:B-1----:R-:W-:-:S04]  /*5870*/  ISETP.NE.U32.AND P1, PT, R2, RZ, PT ;  /* 0x000000ff0200720c */ /* 0x002fc80003f25070 */
[----:B------:R-:W-:-:S13]  /*5880*/  ISETP.NE.AND.EX P1, PT, R3, RZ, PT, P1 ;  /* 0x000000ff0300720c */ /* 0x000fda0003f25310 */
[----:B------:R-:W1:Y:S02]  /*5890*/  @P1 LDC.64 R2, c[0x0][0x878] ;  /* 0x00021e00ff021b82 */ /* 0x000e640000000a00 */
[----:B-1----:R-:W-:-:S05]  /*58a0*/  @P1 IMAD.WIDE R8, R19, 0x4, R2 ;  /* 0x0000000413081825 */ /* 0x002fca00078e0202 */
[----:B---3--:R1:W5:Y:S01]  /*58b0*/  @P1 LDG.E R11, desc[UR38][R8.64] ;  /* 0x00000026080b1981 */ /* 0x008362000c1e1900 */
[----:B------:R-:W-:Y:S01]  /*58c0*/  CS2R R2, SRZ ;  /* 0x0000000000027805 */ /* 0x000fe2000001ff00 */
[----:B------:R-:W3:Y:S02]  /*58d0*/  S2R R0, SR_TID.X ;  /* 0x0000000000007919 */ /* 0x000ee40000002100 */
[----:B---3--:R-:W-:-:S04]  /*58e0*/  VIADD R0, R0, 0xffffff80 ;  /* 0xffffff8000007836 */ /* 0x008fc80000000000 */
[----:B------:R-:W-:-:S05]  /*58f0*/  IMAD.HI R4, R0, 0x2aaaaaab, RZ ;  /* 0x2aaaaaab00047827 */ /* 0x000fca00078e02ff */
[----:B------:R-:W-:-:S04]  /*5900*/  SHF.R.U32.HI R13, RZ, 0x1f, R4 ;  /* 0x0000001fff0d7819 */ /* 0x000fc80000011604 */
[----:B------:R-:W-:-:S05]  /*5910*/  LEA.HI.SX32 R15, R4, R13, 0x1e ;  /* 0x0000000d040f7211 */ /* 0x000fca00078ff2ff */
[----:B------:R-:W-:Y:S02]  /*5920*/  IMAD R10, R15, -0x18, R0 ;  /* 0xffffffe80f0a7824 */ /* 0x000fe400078e0200 */
[--C-:B----4-:R-:W-:Y:S01]  /*5930*/  @P0 IMAD.MOV.U32 R2, RZ, RZ, R5.reuse ;  /* 0x000000ffff020224 */ /* 0x110fe200078e0005 */
[----:B------:R-:W-:-:S04]  /*5940*/  @P0 SHF.R.S32.HI R3, RZ, 0x1f, R5 ;  /* 0x0000001fff030819 */ /* 0x000fc80000011405 */
[----:B------:R-:W-:Y:S01]  /*5950*/  IADD3 R4, P2, R15, R2, RZ ;  /* 0x000000020f047210 */ /* 0x000fe20007f5e0ff */
[----:B-1----:R-:W-:-:S12]  /*5960*/  @P1 BRA `(.L_x_6967) ;  /* 0x0000000000101947 */ /* 0x002fd80003800000 */
[----:B------:R-:W-:Y:S05]  /*5970*/  @!P0 BRA `(.L_x_6967) ;  /* 0x00000000000c8947 */ /* 0x000fea0003800000 */
[----:B------:R-:W3:Y:S04]  /*5980*/  LDG.E R0, desc[UR38][R6.64] ;  /* 0x0000002606007981 */ /* 0x000ee8000c1e1900 */
[----:B-----5:R-:W3:Y:S02]  /*5990*/  LDG.E R11, desc[UR38][R6.64+0x4] ;  /* 0x00000426060b7981 */ /* 0x020ee4000c1e1900 */
[----:B---3--:R-:W-:-:S07]  /*59a0*/  IMAD.IADD R11, R11, 0x1, -R0 ;  /* 0x000000010b0b7824 */ /* 0x008fce00078e0a00 */
.L_x_6967:
[----:B-----5:R-:W-:Y:S01]  /*59b0*/  IMAD R12, R152, -0x60, R11 ;  /* 0xffffffa0980c7824 */ /* 0x020fe200078e020b */
[----:B------:R-:W-:Y:S01]  /*59c0*/  ULDC.64 UR4, c[0x0][0x820] ;  /* 0x0002080000047ab9 */ /* 0x000fe20000000a00 */
[C---:B------:R-:W-:Y:S01]  /*59d0*/  VIADD R7, R15.reuse, 0x10 ;  /* 0x000000100f077836 */ /* 0x040fe20000000000 */
[----:B------:R-:W-:Y:S01]  /*59e0*/  ULDC UR6, c[0x0][0x80c] ;  /* 0x0002030000067ab9 */ /* 0x000fe20000000800 */
        /* <DEDUP_REMOVED lines=8> */
[C---:B------:R-:W-:Y:S01]  /*5a70*/  VIADD R13, R15.reuse, 0x40 ;  /* 0x000000400f0d7836 */ /* 0x040fe20000000000 */
[----:B------:R-:W-:Y:S01]  /*5a80*/  ISETP.GE.OR P6, PT, R10, UR6, P3 ;  /* 0x000000060a007c0c */ /* 0x000fe20009fc6670 */
[----:B------:R-:W-:Y:S01]  /*5a90*/  BSSY B0, `(.L_x_6968) ;  /* 0x000001c000007945 */ /* 0x000fe20003800000 */
[----:B------:R-:W-:Y:S01]  /*5aa0*/  LEA.HI.X.SX32 R5, R15, R3, 0x1, P2 ;  /* 0x000000030f057211 */ /* 0x000fe200010f0eff */
[----:B------:R-:W-:Y:S01]  /*5ab0*/  IMAD.WIDE.U32 R2, R153, UR4, R10 ;  /* 0x0000000499027c25 */ /* 0x000fe2000f8e000a */
[----:B------:R-:W-:Y:S01]  /*5ac0*/  SEL R14, R0, RZ, !P0 ;  /* 0x000000ff000e7207 */ /* 0x000fe20004000000 */
[----:B------:R-:W-:Y:S01]  /*5ad0*/  ULDC.64 UR4, c[0x0][0x828] ;  /* 0x00020a0000047ab9 */ /* 0x000fe20000000a00 */
[-C--:B------:R-:W-:Y:S01]  /*5ae0*/  ISETP.GE.AND P5, PT, R9, R12.reuse, PT ;  /* 0x0000000c0900720c */ /* 0x080fe20003fa6270 */
[----:B------:R-:W-:Y:S01]  /*5af0*/  VIADD R9, R15, 0x30 ;  /* 0x000000300f097836 */ /* 0x000fe20000000000 */
[----:B------:R-:W-:Y:S01]  /*5b00*/  SEL R19, R19, RZ, !P0 ;  /* 0x000000ff13137207 */ /* 0x000fe20004000000 */
[----:B------:R-:W-:Y:S01]  /*5b10*/  IMAD.IADD R3, R3, 0x1, R7 ;  /* 0x0000000103037824 */ /* 0x000fe200078e0207 */
[-C--:B------:R-:W-:Y:S01]  /*5b20*/  ISETP.GE.AND P1, PT, R13, R12.reuse, PT ;  /* 0x0000000c0d00720c */ /* 0x080fe20003f26270 */
        /* <DEDUP_REMOVED lines=18> */
.L_x_6969:
[----:B------:R-:W-:Y:S05]  /*5c50*/  BSYNC B0 ;  /* 0x0000000000007941 */ /* 0x000fea0003800000 */
.L_x_6968:
        /* <DEDUP_REMOVED lines=16> */
.L_x_6971:
[----:B------:R-:W-:Y:S05]  /*5d60*/  BSYNC B0 ;  /* 0x0000000000007941 */ /* 0x000fea0003800000 */
.L_x_6970:
        /* <DEDUP_REMOVED lines=12> */
[----:B-1-3--:R-:W-:Y:S01]  /*5e30*/  LEA R16, P6, R4, UR4, 0x1 ;  /* 0x0000000404107c11 */ /* 0x00afe2000f8c08ff */
[----:B------:R-:W-:-:S05]  /*5e40*/  IMAD.IADD R5, R5, 0x1, R13 ;  /* 0x0000000105057824 */ /* 0x000fca00078e020d */
[----:B------:R-:W-:-:S05]  /*5e50*/  LEA.HI.X R17, R4, UR5, R5, 0x1, P6 ;  /* 0x0000000504117c11 */ /* 0x000fca000b0f0c05 */
[----:B------:R4:W-:Y:S02]  /*5e60*/  STG.E.128 desc[UR38][R16.64], RZ ;  /* 0x000000ff10007986 */ /* 0x0009e4000c101d26 */
.L_x_6973:
[----:B------:R-:W-:Y:S05]  /*5e70*/  BSYNC B0 ;  /* 0x0000000000007941 */ /* 0x000fea0003800000 */
.L_x_6972:
        /* <DEDUP_REMOVED lines=13> */
[----:B-1-34-:R-:W-:Y:S01]  /*5f50*/  LEA R16, P0, R4, UR4, 0x1 ;  /* 0x0000000404107c11 */ /* 0x01afe2000f8008ff */
[----:B------:R-:W-:-:S05]  /*5f60*/  IMAD.IADD R5, R5, 0x1, R13 ;  /* 0x0000000105057824 */ /* 0x000fca00078e020d */
[----:B------:R-:W-:-:S05]  /*5f70*/  LEA.HI.X R17, R4, UR5, R5, 0x1, P0 ;  /* 0x0000000504117c11 */ /* 0x000fca00080f0c05 */
[----:B------:R1:W-:Y:S02]  /*5f80*/  STG.E.128 desc[UR38][R16.64], RZ ;  /* 0x000000ff10007986 */ /* 0x0003e4000c101d26 */
.L_x_6975:
[----:B------:R-:W-:Y:S05]  /*5f90*/  BSYNC B0 ;  /* 0x0000000000007941 */ /* 0x000fea0003800000 */
.L_x_6974:
        /* <DEDUP_REMOVED lines=16> */
.L_x_6977:
[----:B------:R-:W-:Y:S05]  /*60a0*/  BSYNC B0 ;  /* 0x0000000000007941 */ /* 0x000fea0003800000 */
.L_x_6976:
        /* <DEDUP_REMOVED lines=16> */
.L_x_6979:
[----:B------:R-:W-:Y:S05]  /*61b0*/  BSYNC B0 ;  /* 0x0000000000007941 */ /* 0x000fea0003800000 */
.L_x_6978:
[----:B------:R-:W-:Y:S01]  /*61c0*/  ULDC.64 UR4, c[0x0][0x850] ;  /* 0x0002140000047ab9 */ /* 0x000fe20000000a00 */
[----:B------:R-:W-:Y:S01]  /*61d0*/  ULDC UR6, c[0x0][0x83c] ;  /* 0x00020f0000067ab9 */ /* 0x000fe20000000800 */
[----:B------:R-:W-:Y:S01]  /*61e0*/  IMAD R0, R155, UR4, RZ ;  /* 0x000000049b007c24 */ /* 0x000fe2000f8e02ff */
[C---:B------:R-:W-:Y:S01]  /*61f0*/  ISETP.GE.OR P3, PT, R10.reuse, UR6, P3 ;  /* 0x000000060a007c0c */ /* 0x040fe20009f66670 */
[C---:B------:R-:W-:Y:S01]  /*6200*/  IMAD.WIDE.U32 R4, R153.reuse, UR4, R10 ;  /* 0x0000000499047c25 */ /* 0x040fe2000f8e000a */
[----:B------:R-:W-:Y:S01]  /*6210*/  BSSY B0, `(.L_x_6980) ;  /* 0x0000018000007945 */ /* 0x000fe20003800000 */
[C---:B------:R-:W-:Y:S02]  /*6220*/  ISETP.GE.OR P4, PT, R10.reuse, UR6, P4 ;  /* 0x000000060a007c0c */ /* 0x040fe4000a786670 */
[----:B------:R-:W-:Y:S01]  /*6230*/  IMAD R153, R153, UR5, R0 ;  /* 0x0000000599997c24 */ /* 0x000fe2000f8e0200 */
[----:B------:R-:W-:Y:S01]  /*6240*/  ULDC.64 UR4, c[0x0][0x858] ;  /* 0x0002160000047ab9 */ /* 0x000fe20000000a00 */
[----:B------:R-:W-:Y:S01]  /*6250*/  ISETP.GE.OR P5, PT, R10, UR6, P5 ;  /* 0x000000060a007c0c */ /* 0x000fe2000afa6670 */
[----:B------:R-:W-:Y:S01]  /*6260*/  IMAD R0, R14, UR4, RZ ;  /* 0x000000040e007c24 */ /* 0x000fe2000f8e02ff */
[C---:B------:R-:W-:Y:S01]  /*6270*/  ISETP.GE.OR P2, PT, R10.reuse, UR6, P2 ;  /* 0x000000060a007c0c */ /* 0x040fe20009746670 */
[----:B------:R-:W-:Y:S01]  /*6280*/  IMAD.IADD R5, R5, 0x1, R153 ;  /* 0x0000000105057824 */ /* 0x000fe200078e0299 */
[C---:B------:R-:W-:Y:S01]  /*6290*/  ISETP.GE.OR P1, PT, R10.reuse, UR6, P1 ;  /* 0x000000060a007c0c */ /* 0x040fe20008f26670 */
[C---:B-1----:R-:W-:Y:S01]  /*62a0*/  IMAD R7, R19.reuse, UR5, R0 ;  /* 0x0000000513077c24 */ /* 0x042fe2000f8e0200 */
        /* <DEDUP_REMOVED lines=14> */
.L_x_6981:
[----:B------:R-:W-:Y:S05]  /*6390*/  BSYNC B0 ;  /* 0x0000000000007941 */ /* 0x000fea0003800000 */
.L_x_6980:
        /* <DEDUP_REMOVED lines=15> */
.L_x_6983:
[----:B------:R-:W-:Y:S05]  /*6490*/  BSYNC B0 ;  /* 0x0000000000007941 */ /* 0x000fea0003800000 */
.L_x_6982:
        /* <DEDUP_REMOVED lines=15> */
.L_x_6985:
[----:B------:R-:W-:Y:S05]  /*6590*/  BSYNC B0 ;  /* 0x0000000000007941 */ /* 0x000fea0003800000 */
.L_x_6984:
        /* <DEDUP_REMOVED lines=15> */
.L_x_6987:
[----:B------:R-:W-:Y:S05]  /*6690*/  BSYNC B0 ;  /* 0x0000000000007941 */ /* 0x000fea0003800000 */
.L_x_6986:
        /* <DEDUP_REMOVED lines=15> */
.L_x_6989:
[----:B------:R-:W-:Y:S05]  /*6790*/  BSYNC B0 ;  /* 0x0000000000007941 */ /* 0x000fea0003800000 */
.L_x_6988:
        /* <DEDUP_REMOVED lines=15> */
.L_x_6912:
        /* <DEDUP_REMOVED lines=29> */
.L_x_6991:
[----:B------:R-:W-:Y:S01]  /*6a60*/  ULDC UR9, c[0x0][0x8c4] ;  /* 0x0002310000097ab9 */ /* 0x000fe20000000800 */
[----:B------:R-:W-:Y:S01]  /*6a70*/  UMOV UR7, UR8 ;  /* 0x0000000800077c82 */ /* 0x000fe20008000000 */
[----:B------:R-:W-:-:S11]  /*6a80*/  UISETP.NE.AND UP0, UPT, UR9, 0x1, UPT ;  /* 0x000000010900788c */ /* 0x000fd6000bf05270 */
[----:B------:R-:W-:Y:S02]  /*6a90*/  @UP0 ULDC.64 UR10, c[0x0][0x8c8] ;  /* 0x00023200000a0ab9 */ /* 0x000fe40000000a00 */
[----:B------:R-:W-:-:S04]  /*6aa0*/  UIMAD.WIDE.U32 UR4, UR8, UR10, URZ ;  /* 0x0000000a080472a5 */ /* 0x000fc8000f8e003f */
[----:B------:R-:W-:-:S04]  /*6ab0*/  @UP0 USHF.R.U32.HI UR7, URZ, UR11, UR5 ;  /* 0x0000000b3f070299 */ /* 0x000fc80008011605 */
[----:B------:R-:W-:-:S12]  /*6ac0*/  UIMAD UR4, UR7, UR9, URZ ;  /* 0x00000009070472a4 */ /* 0x000fd8000f8e023f */
.L_x_6992:
        /* <DEDUP_REMOVED lines=23> */
.L_x_6993:
        /* <DEDUP_REMOVED lines=13> */
.L_x_6995:
[----:B------:R-:W-:-:S05]  /*6d10*/  ULDC UR4, c[0x0][0x8ec] ;  /* 0x00023b0000047ab9 */ /* 0x000fca0000000800 */
.L_x_6994:
        /* <DEDUP_REMOVED lines=46> */
.L_x_6996:
        /* <DEDUP_REMOVED lines=13> */
.L_x_6997:
        /* <DEDUP_REMOVED lines=12> */
.L_x_6998:
        /* <DEDUP_REMOVED lines=54> */
.L_x_7001:
[----:B------:R-:W-:Y:S05]  /*74f0*/  BSYNC B0 ;  /* 0x0000000000007941 */ /* 0x000fea0003800000 */
.L_x_7000:
        /* <DEDUP_REMOVED lines=18> */
.L_x_7003:
[----:B------:R-:W-:Y:S05]  /*7620*/  BSYNC B0 ;  /* 0x0000000000007941 */ /* 0x000fea0003800000 */
.L_x_7002:
        /* <DEDUP_REMOVED lines=19> */
.L_x_7005:
[----:B------:R-:W-:Y:S05]  /*7760*/  BSYNC B0 ;  /* 0x0000000000007941 */ /* 0x000fea0003800000 */
.L_x_7004:
[----:B------:R-:W-:Y:S06]  /*7770*/  BAR.ARV 0xa, 0xa0 ;  /* 0x0282800000007b1d */ /* 0x000fec0000002000 */
[----:B------:R-:W-:Y:S04]  /*7780*/  BSSY B0, `(.L_x_7006) ;  /* 0x0000003000007945 */ /* 0x000fe80003800000 */
[----:B------:R-:W-:Y:S05]  /*7790*/  @!P0 BRA `(.L_x_7007) ;  /* 0x0000000000048947 */ /* 0x000fea0003800000 */
[----:B------:R-:W-:-:S04]  /*77a0*/  DEPBAR.LE SB0, 0x1 ;  /* 0x000080400000791a */ /* 0x000fc80000000000 */
.L_x_7007:
[----:B------:R-:W-:Y:S05]  /*77b0*/  BSYNC B0 ;  /* 0x0000000000007941 */ /* 0x000fea0003800000 */
.L_x_7006:
[----:B------:R-:W-:Y:S06]  /*77c0*/  BAR.ARV 0xb, 0xa0 ;  /* 0x02c2800000007b1d */ /* 0x000fec0000002000 */
[----:B------:R-:W-:Y:S04]  /*77d0*/  BSSY B0, `(.L_x_7008) ;  /* 0x0000003000007945 */ /* 0x000fe80003800000 */
[----:B------:R-:W-:Y:S05]  /*77e0*/  @!P0 BRA `(.L_x_7009) ;  /* 0x0000000000048947 */ /* 0x000fea0003800000 */
[----:B------:R-:W-:-:S04]  /*77f0*/  DEPBAR.LE SB0, 0x0 ;  /* 0x000080000000791a */ /* 0x000fc80000000000 */
.L_x_7009:
[----:B------:R-:W-:Y:S05]  /*7800*/  BSYNC B0 ;  /* 0x0000000000007941 */ /* 0x000fea0003800000 */
.L_x_7008:
[----:B------:R-:W-:Y:S06]  /*7810*/  BAR.ARV 0xc, 0xa0 ;  /* 0x0302800000007b1d */ /* 0x000fec0000002000 */
[----:B------:R-:W-:Y:S01]  /*7820*/  UIADD3 UR20, UR16, 0x1, URZ ;  /* 0x0000000110147890 */ /* 0x000fe2000fffe03f */
[----:B------:R-:W-:Y:S11]  /*7830*/  BRA `(.L_x_7010) ;  /* 0x0000000000047947 */ /* 0x000ff60003800000 */
.L_x_6999:
[----:B------:R-:W-:-:S05]  /*7840*/  UMOV UR20, UR16 ;  /* 0x0000001000147c82 */ /* 0x000fca0008000000 */
.L_x_7010:
        /* <DEDUP_REMOVED lines=26> */
.L_x_7031:
        /* <DEDUP_REMOVED lines=32> */
.L_x_7012:
[----:B------:R-:W-:Y:S05]  /*7bf0*/  BSYNC B0 ;  /* 0x0000000000007941 */ /* 0x000fea0003800000 */
.L_x_7011:
        /* <DEDUP_REMOVED lines=12> */
.L_x_7014:
[----:B------:R-:W-:Y:S05]  /*7cc0*/  BSYNC B0 ;  /* 0x0000000000007941 */ /* 0x000fea0003800000 */
.L_x_7013:
        /* <DEDUP_REMOVED lines=13> */
.L_x_7016:
[----:B------:R-:W-:Y:S05]  /*7da0*/  BSYNC B0 ;  /* 0x0000000000007941 */ /* 0x000fea0003800000 */
.L_x_7015:
[----:B------:R-:W-:Y:S06]  /*7db0*/  BAR.ARV 0xa, 0xa0 ;  /* 0x0282800000007b1d */ /* 0x000fec0000002000 */
[----:B------:R-:W-:Y:S04]  /*7dc0*/  BSSY B0, `(.L_x_7017) ;  /* 0x0000003000007945 */ /* 0x000fe80003800000 */
[----:B------:R-:W-:Y:S05]  /*7dd0*/  @!P0 BRA `(.L_x_7018) ;  /* 0x0000000000048947 */ /* 0x000fea0003800000 */
[----:B------:R-:W-:-:S04]  /*7de0*/  DEPBAR.LE SB0, 0x1 ;  /* 0x000080400000791a */ /* 0x000fc80000000000 */
.L_x_7018:
[----:B------:R-:W-:Y:S05]  /*7df0*/  BSYNC B0 ;  /* 0x0000000000007941 */ /* 0x000fea0003800000 */
.L_x_7017:
[----:B------:R-:W-:Y:S06]  /*7e00*/  BAR.ARV 0xb, 0xa0 ;  /* 0x02c2800000007b1d */ /* 0x000fec0000002000 */
[----:B------:R-:W-:Y:S04]  /*7e10*/  BSSY B0, `(.L_x_7019) ;  /* 0x0000003000007945 */ /* 0x000fe80003800000 */
[----:B------:R-:W-:Y:S05]  /*7e20*/  @!P0 BRA `(.L_x_7020) ;  /* 0x0000000000048947 */ /* 0x000fea0003800000 */
[----:B------:R-:W-:-:S04]  /*7e30*/  DEPBAR.LE SB0, 0x0 ;  /* 0x000080000000791a */ /* 0x000fc80000000000 */
.L_x_7020:
[----:B------:R-:W-:Y:S05]  /*7e40*/  BSYNC B0 ;  /* 0x0000000000007941 */ /* 0x000fea0003800000 */
.L_x_7019:
        /* <DEDUP_REMOVED lines=13> */
.L_x_7022:
[----:B------:R-:W-:Y:S05]  /*7f20*/  BSYNC B0 ;  /* 0x0000000000007941 */ /* 0x000fea0003800000 */
.L_x_7021:
        /* <DEDUP_REMOVED lines=12> */
.L_x_7024:
[----:B------:R-:W-:Y:S05]  /*7ff0*/  BSYNC B0 ;  /* 0x0000000000007941 */ /* 0x000fea0003800000 */
.L_x_7023:
        /* <DEDUP_REMOVED lines=13> */
.L_x_7026:
[----:B------:R-:W-:Y:S05]  /*80d0*/  BSYNC B0 ;  /* 0x0000000000007941 */ /* 0x000fea0003800000 */
.L_x_7025:
[----:B------:R-:W-:Y:S06]  /*80e0*/  BAR.ARV 0xa, 0xa0 ;  /* 0x0282800000007b1d */ /* 0x000fec0000002000 */
[----:B------:R-:W-:Y:S04]  /*80f0*/  BSSY B0, `(.L_x_7027) ;  /* 0x0000003000007945 */ /* 0x000fe80003800000 */
[----:B------:R-:W-:Y:S05]  /*8100*/  @!P0 BRA `(.L_x_7028) ;  /* 0x0000000000048947 */ /* 0x000fea0003800000 */
[----:B------:R-:W-:-:S04]  /*8110*/  DEPBAR.LE SB0, 0x1 ;  /* 0x000080400000791a */ /* 0x000fc80000000000 */
.L_x_7028:
[----:B------:R-:W-:Y:S05]  /*8120*/  BSYNC B0 ;  /* 0x0000000000007941 */ /* 0x000fea0003800000 */
.L_x_7027:
[----:B------:R-:W-:Y:S01]  /*8130*/  UIADD3 UR20, UR20, 0x2, URZ ;  /* 0x0000000214147890 */ /* 0x000fe2000fffe03f */
[----:B------:R-:W-:Y:S06]  /*8140*/  BAR.ARV 0xb, 0xa0 ;  /* 0x02c2800000007b1d */ /* 0x000fec0000002000 */
[----:B------:R-:W-:Y:S01]  /*8150*/  UISETP.GE.AND UP0, UPT, UR20, UR7, UPT ;  /* 0x000000071400728c */ /* 0x000fe2000bf06270 */
[----:B------:R-:W-:Y:S04]  /*8160*/  BSSY B0, `(.L_x_7029) ;  /* 0x0000003000007945 */ /* 0x000fe80003800000 */
[----:B------:R-:W-:Y:S06]  /*8170*/  @!P0 BRA `(.L_x_7030) ;  /* 0x0000000000048947 */ /* 0x000fec0003800000 */
[----:B------:R-:W-:-:S04]  /*8180*/  DEPBAR.LE SB0, 0x0 ;  /* 0x000080000000791a */ /* 0x000fc80000000000 */
.L_x_7030:
[----:B------:R-:W-:Y:S05]  /*8190*/  BSYNC B0 ;  /* 0x0000000000007941 */ /* 0x000fea0003800000 */
.L_x_7029:
[----:B------:R-:W-:Y:S06]  /*81a0*/  BAR.ARV 0xc, 0xa0 ;  /* 0x0302800000007b1d */ /* 0x000fec0000002000 */
[----:B------:R-:W-:Y:S01]  /*81b0*/  PLOP3.LUT P1, PT, PT, PT, UP0, 0x80, 0x0 ;  /* 0x000000000000781c */ /* 0x000fe20003f2f008 */
[----:B------:R-:W-:Y:S02]  /*81c0*/  UIADD3 UR47, UR47, 0x6000, URZ ;  /* 0x000060002f2f7890 */ /* 0x000fe4000fffe03f */
[----:B------:R-:W-:-:S10]  /*81d0*/  UIADD3 UR6, UR6, 0x6000, URZ ;  /* 0x0000600006067890 */ /* 0x000fd4000fffe03f */
[----:B------:R-:W-:Y:S05]  /*81e0*/  @!P1 BRA `(.L_x_7031) ;  /* 0xfffffff800009947 */ /* 0x000fea000383ffff */
[----:B------:R-:W-:Y:S05]  /*81f0*/  BRA `(.L_x_6919) ;  /* 0x0000002c00387947 */ /* 0x000fea0003800000 */
.L_x_6990:
        /* <DEDUP_REMOVED lines=21> */
.L_x_7032:
[----:B------:R-:W1:Y:S01]  /*8350*/  LDC R3, c[0x0][0x8c4] ;  /* 0x00023100ff037b82 */ /* 0x000e620000000800 */
[----:B------:R-:W-:Y:S01]  /*8360*/  IMAD.MOV.U32 R0, RZ, RZ, R5 ;  /* 0x000000ffff007224 */ /* 0x000fe200078e0005 */
[----:B-1----:R-:W-:-:S13]  /*8370*/  ISETP.NE.AND P0, PT, R3, 0x1, PT ;  /* 0x000000010300780c */ /* 0x002fda0003f05270 */
[----:B------:R-:W1:Y:S02]  /*8380*/  @P0 LDC.64 R6, c[0x0][0x8c8] ;  /* 0x00023200ff060b82 */ /* 0x000e640000000a00 */
[----:B-1----:R-:W-:-:S05]  /*8390*/  @P0 IMAD.HI.U32 R4, R5, R6, RZ ;  /* 0x0000000605040227 */ /* 0x002fca00078e00ff */
[----:B------:R-:W-:-:S05]  /*83a0*/  @P0 SHF.R.U32.HI R0, RZ, R7, R4 ;  /* 0x00000007ff000219 */ /* 0x000fca0000011604 */
[----:B------:R-:W-:-:S07]  /*83b0*/  IMAD R3, R0, R3, RZ ;  /* 0x0000000300037224 */ /* 0x000fce00078e02ff */
.L_x_7033:
        /* <DEDUP_REMOVED lines=23> */
.L_x_7034:
        /* <DEDUP_REMOVED lines=10> */
.L_x_7036:
[----:B------:R-:W2:Y:S02]  /*85d0*/  LDC R4, c[0x0][0x8ec] ;  /* 0x00023b00ff047b82 */ /* 0x000ea40000000800 */
.L_x_7035:
        /* <DEDUP_REMOVED lines=50> */
.L_x_7038:
        /* <DEDUP_REMOVED lines=11> */
.L_x_7039:
[----:B------:R-:W-:Y:S05]  /*89b0*/  @!P0 BRA `(.L_x_7040) ;  /* 0x00000000000c8947 */ /* 0x000fea0003800000 */
[----:B------:R-:W2:Y:S04]  /*89c0*/  LDG.E R5, desc[UR38][R2.64] ;  /* 0x0000002602057981 */ /* 0x000ea8000c1e1900 */
[----:B------:R-:W2:Y:S02]  /*89d0*/  LDG.E R4, desc[UR38][R2.64+0x4] ;  /* 0x0000042602047981 */ /* 0x000ea4000c1e1900 */
[----:B--2---:R-:W-:-:S07]  /*89e0*/  IMAD.IADD R4, R4, 0x1, -R5 ;  /* 0x0000000104047824 */ /* 0x004fce00078e0a05 */
.L_x_7040:
        /* <DEDUP_REMOVED lines=73> */
.L_x_7069:
        /* <DEDUP_REMOVED lines=9> */
.L_x_7043:
        /* <DEDUP_REMOVED lines=112> */
.L_x_7054:
[----:B-1----:R-:W-:-:S05]  /*9610*/  IMAD.MOV.U32 R6, RZ, RZ, 0x1 ;  /* 0x00000001ff067424 */ /* 0x002fca00078e00ff */
[----:B------:R-:W-:-:S04]  /*9620*/  SHF.L.U32 R6, R6, 0x1f, RZ ;  /* 0x0000001f06067819 */ /* 0x000fc800000006ff */
[----:B------:R-:W1:Y:S02]  /*9630*/  SYNCS.PHASECHK.TRANS64.TRYWAIT P1, [R0+URZ+0x36438], R6 ;  /* 0x03643806000075a7 */ /* 0x000e64000802017f */
[----:B-1----:R-:W-:Y:S05]  /*9640*/  @!P1 BRA `(.L_x_7046) ;  /* 0x0000001800989947 */ /* 0x002fea0003800000 */
.L_x_7070:
[----:B------:R-:W-:Y:S05]  /*9650*/  @P0 BRA `(.L_x_7047) ;  /* 0x0000000000140947 */ /* 0x000fea0003800000 */
[----:B------:R-:W-:Y:S01]  /*9660*/  ISETP.NE.AND P1, PT, R18, RZ, PT ;  /* 0x000000ff1200720c */ /* 0x000fe20003f25270 */
[----:B------:R-:W-:-:S04]  /*9670*/  IMAD.MOV.U32 R3, RZ, RZ, 0x6100 ;  /* 0x00006100ff037424 */ /* 0x000fc800078e00ff */
[----:B------:R2:W-:Y:S08]  /*9680*/  SYNCS.ARRIVE.TRANS64 RZ, [R0+URZ+0x36430], R3 ;  /* 0x0364300300ff79a7 */ /* 0x0005f0000800003f */
[----:B------:R-:W-:Y:S05]  /*9690*/  @!P1 BRA `(.L_x_7047) ;  /* 0x0000000000049947 */ /* 0x000fea0003800000 */
[----:B------:R-:W-:Y:S01]  /*96a0*/  BPT.TRAP 0x1 ;  /* 0x000000040000795c */ /* 0x000fe20000300000 */
.L_x_7047:
        /* <DEDUP_REMOVED lines=48> */
.L_x_7071:
[----:B------:R-:W-:Y:S05]  /*99b0*/  @P0 BRA `(.L_x_7049) ;  /* 0x0000000000140947 */ /* 0x000fea0003800000 */
[----:B------:R-:W-:Y:S01]  /*99c0*/  ISETP.NE.AND P1, PT, R18, RZ, PT ;  /* 0x000000ff1200720c */ /* 0x000fe20003f25270 */
[----:B--2---:R-:W-:-:S04]  /*99d0*/  IMAD.MOV.U32 R3, RZ, RZ, 0x6100 ;  /* 0x00006100ff037424 */ /* 0x004fc800078e00ff */
[----:B------:R3:W-:Y:S08]  /*99e0*/  SYNCS.ARRIVE.TRANS64 RZ, [R0+URZ+0x36418], R3 ;  /* 0x0364180300ff79a7 */ /* 0x0007f0000800003f */
[----:B------:R-:W-:Y:S05]  /*99f0*/  @!P1 BRA `(.L_x_7049) ;  /* 0x0000000000049947 */ /* 0x000fea0003800000 */
[----:B------:R-:W-:Y:S01]  /*9a00*/  BPT.TRAP 0x1 ;  /* 0x000000040000795c */ /* 0x000fe20000300000 */
.L_x_7049:
        /* <DEDUP_REMOVED lines=47> */
.L_x_7072:
        /* <DEDUP_REMOVED lines=8> */
.L_x_7051:
        /* <DEDUP_REMOVED lines=37> */
.L_x_7074:
[----:B------:R-:W-:Y:S05]  /*9fd0*/  @P0 BRA `(.L_x_7053) ;  /* 0x0000000000140947 */ /* 0x000fea0003800000 */
[----:B------:R-:W-:Y:S01]  /*9fe0*/  ISETP.NE.AND P1, PT, R18, RZ, PT ;  /* 0x000000ff1200720c */ /* 0x000fe20003f25270 */
[----:B--2---:R-:W-:-:S04]  /*9ff0*/  IMAD.MOV.U32 R5, RZ, RZ, 0x6100 ;  /* 0x00006100ff057424 */ /* 0x004fc800078e00ff */
[----:B------:R3:W-:Y:S08]  /*a000*/  SYNCS.ARRIVE.TRANS64 RZ, [R0+URZ+0x36410], R5 ;  /* 0x0364100500ff79a7 */ /* 0x0007f0000800003f */
[----:B------:R-:W-:Y:S05]  /*a010*/  @!P1 BRA `(.L_x_7053) ;  /* 0x0000000000049947 */ /* 0x000fea0003800000 */
[----:B------:R-:W-:Y:S01]  /*a020*/  BPT.TRAP 0x1 ;  /* 0x000000040000795c */ /* 0x000fe20000300000 */
.L_x_7053:
        /* <DEDUP_REMOVED lines=44> */
.L_x_7045:
[----:B------:R-:W-:Y:S01]  /*a2f0*/  ISETP.NE.AND P1, PT, R20, RZ, PT ;  /* 0x000000ff1400720c */ /* 0x000fe20003f25270 */
[----:B------:R-:W-:Y:S02]  /*a300*/  IMAD.MOV.U32 R16, RZ, RZ, 0x1 ;  /* 0x00000001ff107424 */ /* 0x000fe400078e00ff */
[----:B------:R-:W-:-:S10]  /*a310*/  IMAD.MOV.U32 R5, RZ, RZ, R14 ;  /* 0x000000ffff057224 */ /* 0x000fd400078e000e */
[----:B------:R-:W-:Y:S05]  /*a320*/  @!P1 BRA `(.L_x_7044) ;  /* 0x00000004008c9947 */ /* 0x000fea0003800000 */
[----:B------:R-:W2:Y:S02]  /*a330*/  SYNCS.PHASECHK.TRANS64.TRYWAIT P1, [R0+URZ+0x36438], R6 ;  /* 0x03643806000075a7 */ /* 0x000ea4000802017f */
[----:B--2---:R-:W-:Y:S05]  /*a340*/  @!P1 BRA `(.L_x_7055) ;  /* 0x0000000c00b89947 */ /* 0x004fea0003800000 */
.L_x_7075:
[----:B------:R-:W-:Y:S05]  /*a350*/  @P0 BRA `(.L_x_7056) ;  /* 0x0000000000140947 */ /* 0x000fea0003800000 */
[----:B------:R-:W-:Y:S01]  /*a360*/  ISETP.NE.AND P1, PT, R18, RZ, PT ;  /* 0x000000ff1200720c */ /* 0x000fe20003f25270 */
[----:B------:R-:W-:-:S04]  /*a370*/  IMAD.MOV.U32 R5, RZ, RZ, 0x6100 ;  /* 0x00006100ff057424 */ /* 0x000fc800078e00ff */
[----:B------:R3:W-:Y:S08]  /*a380*/  SYNCS.ARRIVE.TRANS64 RZ, [R0+URZ+0x36430], R5 ;  /* 0x0364300500ff79a7 */ /* 0x0007f0000800003f */
[----:B------:R-:W-:Y:S05]  /*a390*/  @!P1 BRA `(.L_x_7056) ;  /* 0x0000000000049947 */ /* 0x000fea0003800000 */
[----:B------:R-:W-:Y:S01]  /*a3a0*/  BPT.TRAP 0x1 ;  /* 0x000000040000795c */ /* 0x000fe20000300000 */
.L_x_7056:
        /* <DEDUP_REMOVED lines=42> */
.L_x_7076:
[----:B------:R-:W-:Y:S01]  /*a650*/  IMAD.MOV.U32 R16, RZ, RZ, RZ ;  /* 0x000000ffff107224 */ /* 0x000fe200078e00ff */
[----:B------:R-:W-:Y:S06]  /*a660*/  @P0 BRA `(.L_x_7058) ;  /* 0x0000000000140947 */ /* 0x000fec0003800000 */
[----:B------:R-:W-:Y:S01]  /*a670*/  ISETP.NE.AND P1, PT, R18, RZ, PT ;  /* 0x000000ff1200720c */ /* 0x000fe20003f25270 */
[----:B-1----:R-:W-:-:S04]  /*a680*/  IMAD.MOV.U32 R5, RZ, RZ, 0x6100 ;  /* 0x00006100ff057424 */ /* 0x002fc800078e00ff */
[----:B------:R2:W-:Y:S08]  /*a690*/  SYNCS.ARRIVE.TRANS64 RZ, [R0+URZ+0x36418], R5 ;  /* 0x0364180500ff79a7 */ /* 0x0005f0000800003f */
[----:B------:R-:W-:Y:S05]  /*a6a0*/  @!P1 BRA `(.L_x_7058) ;  /* 0x0000000000049947 */ /* 0x000fea0003800000 */
[----:B------:R-:W-:Y:S01]  /*a6b0*/  BPT.TRAP 0x1 ;  /* 0x000000040000795c */ /* 0x000fe20000300000 */
.L_x_7058:
        /* <DEDUP_REMOVED lines=42> */
.L_x_7044:
[----:B------:R-:W-:-:S04]  /*a960*/  SHF.L.U32 R3, R16, 0x1f, RZ ;  /* 0x0000001f10037819 */ /* 0x000fc800000006ff */
[----:B------:R-:W2:Y:S02]  /*a970*/  SYNCS.PHASECHK.TRANS64.TRYWAIT P1, [R0+URZ+0x36438], R3 ;  /* 0x03643803000075a7 */ /* 0x000ea4000802017f */
[----:B--2---:R-:W-:Y:S05]  /*a980*/  @!P1 BRA `(.L_x_7059) ;  /* 0x0000000800509947 */ /* 0x004fea0003800000 */
.L_x_7077:
[----:B------:R-:W-:Y:S05]  /*a990*/  @P0 BRA `(.L_x_7060) ;  /* 0x0000000000180947 */ /* 0x000fea0003800000 */
[----:B------:R-:W3:Y:S01]  /*a9a0*/  S2R R2, SR_TID.X ;  /* 0x0000000000027919 */ /* 0x000ee20000002100 */
[----:B--2---:R-:W-:-:S04]  /*a9b0*/  IMAD.MOV.U32 R3, RZ, RZ, 0x6100 ;  /* 0x00006100ff037424 */ /* 0x004fc800078e00ff */
[----:B------:R4:W-:Y:S01]  /*a9c0*/  SYNCS.ARRIVE.TRANS64 RZ, [R0+URZ+0x36430], R3 ;  /* 0x0364300300ff79a7 */ /* 0x0009e2000800003f */
[----:B---3--:R-:W-:-:S13]  /*a9d0*/  LOP3.LUT P0, RZ, R2, 0x1f, RZ, 0xc0, !PT ;  /* 0x0000001f02ff7812 */ /* 0x008fda000780c0ff */
[----:B----4-:R-:W-:Y:S05]  /*a9e0*/  @!P0 BRA `(.L_x_7060) ;  /* 0x0000000000048947 */ /* 0x010fea0003800000 */
[----:B------:R-:W-:Y:S01]  /*a9f0*/  BPT.TRAP 0x1 ;  /* 0x000000040000795c */ /* 0x000fe20000300000 */
.L_x_7060:
        /* <DEDUP_REMOVED lines=44> */
.L_x_7041:
[----:B------:R-:W-:Y:S05]  /*acc0*/  BSYNC B0 ;  /* 0x0000000000007941 */ /* 0x000fea0003800000 */
.L_x_7037:
[----:B------:R-:W-:-:S03]  /*acd0*/  UMOV UR7, 0xffffffff ;  /* 0xffffffff00077882 */ /* 0x000fc60000000000 */
[----:B------:R-:W-:Y:S05]  /*ace0*/  BRA.DIV UR7, `(.L_x_7061) ;  /* 0x00000006078c7947 */ /* 0x000fea000b800000 */
[----:B------:R-:W-:-:S13]  /*acf0*/  ELECT P6, URZ, PT ;  /* 0x00000000003f782f */ /* 0x000fda00038c0000 */
.L_x_7080:
[----:B------:R-:W-:Y:S05]  /*ad00*/  @!P6 BRA `(.L_x_6919) ;  /* 0x000000000074e947 */ /* 0x000fea0003800000 */
[----:B-12---:R-:W2:Y:S02]  /*ad10*/  LDL.LU R0, [R1] ;  /* 0x0000000001007983 */ /* 0x006ea40000300800 */
[----:B--2---:R-:W-:-:S04]  /*ad20*/  LOP3.LUT R0, R0, 0x2, RZ, 0xfc, !PT ;  /* 0x0000000200007812 */ /* 0x004fc800078efcff */
[----:B------:R-:W-:-:S13]  /*ad30*/  ISETP.NE.AND P2, PT, R0, 0x3, PT ;  /* 0x000000030000780c */ /* 0x000fda0003f45270 */
[----:B------:R-:W-:Y:S05]  /*ad40*/  @!P2 BRA `(.L_x_7062) ;  /* 0x000000000004a947 */ /* 0x000fea0003800000 */
[----:B------:R-:W-:Y:S01]  /*ad50*/  BPT.TRAP 0x1 ;  /* 0x000000040000795c */ /* 0x000fe20000300000 */
.L_x_7062:
        /* <DEDUP_REMOVED lines=15> */
.L_x_7081:
[----:B------:R-:W2:Y:S02]  /*ae50*/  SYNCS.PHASECHK.TRANS64.TRYWAIT P0, [R3+URZ], R2 ;  /* 0x00000002030075a7 */ /* 0x000ea4000800017f */
[----:B--2---:R-:W-:Y:S05]  /*ae60*/  @!P0 BRA `(.L_x_7064) ;  /* 0x0000000400608947 */ /* 0x004fea0003800000 */
.L_x_7082:
[----:B------:R-:W-:Y:S05]  /*ae70*/  @!P2 BRA `(.L_x_7065) ;  /* 0x000000000004a947 */ /* 0x000fea0003800000 */
[----:B------:R-:W-:Y:S01]  /*ae80*/  BPT.TRAP 0x1 ;  /* 0x000000040000795c */ /* 0x000fe20000300000 */
.L_x_7065:
[----:B------:R-:W-:-:S07]  /*ae90*/  SHF.L.U32 R16, R16, 0x1f, RZ ;  /* 0x0000001f10107819 */ /* 0x000fce00000006ff */
.L_x_7066:
[----:B---3--:R3:W4:Y:S02]  /*aea0*/  SYNCS.PHASECHK.TRANS64.TRYWAIT P0, [R9+URZ+0x36438], R16 ;  /* 0x03643810090075a7 */ /* 0x008724000800017f */
[----:B----4-:R-:W-:Y:S05]  /*aeb0*/  @!P0 NANOSLEEP.SYNCS 0x989680 ;  /* 0x009896800000895d */ /* 0x010fea0003900000 */
[----:B------:R-:W4:Y:S02]  /*aec0*/  @!P0 SYNCS.PHASECHK.TRANS64 P0, [R9+URZ+0x36438], R16 ;  /* 0x03643810090085a7 */ /* 0x000f24000800007f */
[----:B----4-:R-:W-:Y:S05]  /*aed0*/  @!P0 BRA `(.L_x_7066) ;  /* 0xfffffffc00f08947 */ /* 0x010fea000383ffff */
.L_x_6919:
[----:B------:R-:W-:Y:S05]  /*aee0*/  BSYNC B6 ;  /* 0x0000000000067941 */ /* 0x000fea0003800000 */
.L_x_6911:
[----:B------:R-:W-:Y:S05]  /*aef0*/  EXIT ;  /* 0x000000000000794d */ /* 0x000fea0003800000 */
.L_x_6929:
[----:B------:R-:W-:Y:S02]  /*af00*/  IMAD.MOV.U32 R12, RZ, RZ, RZ ;  /* 0x000000ffff0c7224 */ /* 0x000fe400078e00ff */
[----:B------:R-:W-:Y:S02]  /*af10*/  IMAD.MOV.U32 R11, RZ, RZ, 0x1f ;  /* 0x0000001fff0b7424 */ /* 0x000fe400078e00ff */
[----:B------:R-:W-:-:S07]  /*af20*/  IMAD.MOV.U32 R15, RZ, RZ, -0x1 ;  /* 0xffffffffff0f7424 */ /* 0x000fce00078e00ff */
[----:B--2---:R-:W-:Y:S05]  /*af30*/  WARPSYNC.COLLECTIVE R15, `(.L_x_7067) ;  /* 0x000000000f087348 */ /* 0x004fea0003c00000 */
[----:B------:R1:W3:Y:S02]  /*af40*/  SHFL.IDX P6, R14, R13, R12, R11 ;  /* 0x0000000c0d0e7389 */ /* 0x0002e400000c000b */
[----:B-123--:R-:W-:Y:S01]  /*af50*/  ENDCOLLECTIVE ;  /* 0x000000000000791b */ /* 0x00efe20003800000 */
.L_x_7067:
[----:B------:R-:W-:Y:S05]  /*af60*/  BRA `(.L_x_7068) ;  /* 0xffffff6400907947 */ /* 0x000fea000383ffff */
.L_x_6931:
[----:B---3--:R3:W4:Y:S02]  /*af70*/  SYNCS.PHASECHK.TRANS64.TRYWAIT P0, [R156+URZ+0x36400], R15 ;  /* 0x0364000f9c0075a7 */ /* 0x008724000800017f */
[----:B----4-:R-:W-:Y:S05]  /*af80*/  @!P0 NANOSLEEP.SYNCS 0x989680 ;  /* 0x009896800000895d */ /* 0x010fea0003900000 */
[----:B------:R-:W4:Y:S02]  /*af90*/  @!P0 SYNCS.PHASECHK.TRANS64 P0, [R156+URZ+0x36400], R15 ;  /* 0x0364000f9c0085a7 */ /* 0x000f24000800007f */
[----:B----4-:R-:W-:Y:S05]  /*afa0*/  @!P0 BRA `(.L_x_6931) ;  /* 0xfffffffc00f08947 */ /* 0x010fea000383ffff */
[----:B------:R-:W-:Y:S05]  /*afb0*/  BRA `(.L_x_6930) ;  /* 0xffffff6400d07947 */ /* 0x000fea000383ffff */
.L_x_6935:
[----:B----4-:R4:W1:Y:S02]  /*afc0*/  SYNCS.PHASECHK.TRANS64.TRYWAIT P1, [R3+URZ+0x36410], R12 ;  /* 0x0364100c030075a7 */ /* 0x010864000802017f */
[----:B-1----:R-:W-:Y:S05]  /*afd0*/  @!P1 NANOSLEEP.SYNCS 0x989680 ;  /* 0x009896800000995d */ /* 0x002fea0003900000 */
[----:B------:R-:W1:Y:S02]  /*afe0*/  @!P1 SYNCS.PHASECHK.TRANS64 P1, [R3+URZ+0x36410], R12 ;  /* 0x0364100c030095a7 */ /* 0x000e64000802007f */
[----:B-1----:R-:W-:Y:S05]  /*aff0*/  @!P1 BRA `(.L_x_6935) ;  /* 0xfffffffc00f09947 */ /* 0x002fea000383ffff */
[----:B------:R-:W-:Y:S05]  /*b000*/  BRA `(.L_x_6934) ;  /* 0xffffff6c00847947 */ /* 0x000fea000383ffff */
.L_x_6939:
[----:B------:R1:W1:Y:S02]  /*b010*/  SYNCS.PHASECHK.TRANS64.TRYWAIT P1, [R156+URZ+0x36430], R15 ;  /* 0x0364300f9c0075a7 */ /* 0x000264000802017f */
[----:B-1----:R-:W-:Y:S05]  /*b020*/  @!P1 NANOSLEEP.SYNCS 0x989680 ;  /* 0x009896800000995d */ /* 0x002fea0003900000 */
[----:B------:R-:W1:Y:S02]  /*b030*/  @!P1 SYNCS.PHASECHK.TRANS64 P1, [R156+URZ+0x36430], R15 ;  /* 0x0364300f9c0095a7 */ /* 0x000e64000802007f */
[----:B-1----:R-:W-:Y:S05]  /*b040*/  @!P1 BRA `(.L_x_6939) ;  /* 0xfffffffc00f09947 */ /* 0x002fea000383ffff */
[----:B------:R-:W-:Y:S05]  /*b050*/  BRA `(.L_x_6938) ;  /* 0xffffff7400287947 */ /* 0x000fea000383ffff */
.L_x_7042:
[----:B-1----:R1:W2:Y:S02]  /*b060*/  SYNCS.PHASECHK.TRANS64.TRYWAIT P1, [R0+URZ+0x36420], R6 ;  /* 0x03642006000075a7 */ /* 0x0022a4000802017f */
[----:B--2---:R-:W-:Y:S05]  /*b070*/  @!P1 NANOSLEEP.SYNCS 0x989680 ;  /* 0x009896800000995d */ /* 0x004fea0003900000 */
[----:B------:R-:W2:Y:S02]  /*b080*/  @!P1 SYNCS.PHASECHK.TRANS64 P1, [R0+URZ+0x36420], R6 ;  /* 0x03642006000095a7 */ /* 0x000ea4000802007f */
[----:B--2---:R-:W-:Y:S05]  /*b090*/  @!P1 BRA `(.L_x_7042) ;  /* 0xfffffffc00f09947 */ /* 0x004fea000383ffff */
[----:B------:R-:W-:Y:S05]  /*b0a0*/  BRA `(.L_x_7069) ;  /* 0xffffffdc00747947 */ /* 0x000fea000383ffff */
.L_x_7046:
[----:B-1----:R1:W2:Y:S02]  /*b0b0*/  SYNCS.PHASECHK.TRANS64.TRYWAIT P1, [R0+URZ+0x36438], R6 ;  /* 0x03643806000075a7 */ /* 0x0022a4000802017f */
[----:B--2---:R-:W-:Y:S05]  /*b0c0*/  @!P1 NANOSLEEP.SYNCS 0x989680 ;  /* 0x009896800000995d */ /* 0x004fea0003900000 */
[----:B------:R-:W2:Y:S02]  /*b0d0*/  @!P1 SYNCS.PHASECHK.TRANS64 P1, [R0+URZ+0x36438], R6 ;  /* 0x03643806000095a7 */ /* 0x000ea4000802007f */
[----:B--2---:R-:W-:Y:S05]  /*b0e0*/  @!P1 BRA `(.L_x_7046) ;  /* 0xfffffffc00f09947 */ /* 0x004fea000383ffff */
[----:B------:R-:W-:Y:S05]  /*b0f0*/  BRA `(.L_x_7070) ;  /* 0xffffffe400547947 */ /* 0x000fea000383ffff */
.L_x_7048:
[----:B--2---:R2:W3:Y:S02]  /*b100*/  SYNCS.PHASECHK.TRANS64.TRYWAIT P1, [R0+URZ+0x36428], R3 ;  /* 0x03642803000075a7 */ /* 0x0044e4000802017f */
[----:B---3--:R-:W-:Y:S05]  /*b110*/  @!P1 NANOSLEEP.SYNCS 0x989680 ;  /* 0x009896800000995d */ /* 0x008fea0003900000 */
[----:B------:R-:W3:Y:S02]  /*b120*/  @!P1 SYNCS.PHASECHK.TRANS64 P1, [R0+URZ+0x36428], R3 ;  /* 0x03642803000095a7 */ /* 0x000ee4000802007f */
[----:B---3--:R-:W-:Y:S05]  /*b130*/  @!P1 BRA `(.L_x_7048) ;  /* 0xfffffffc00f09947 */ /* 0x008fea000383ffff */
[----:B------:R-:W-:Y:S05]  /*b140*/  BRA `(.L_x_7071) ;  /* 0xffffffe800187947 */ /* 0x000fea000383ffff */
.L_x_7050:
        /* <DEDUP_REMOVED lines=8> */
.L_x_7052:
[----:B------:R-:W-:-:S07]  /*b1d0*/  SHF.L.U32 R5, R7, 0x1f, RZ ;  /* 0x0000001f07057819 */ /* 0x000fce00000006ff */
.L_x_7073:
[----:B--2---:R2:W3:Y:S02]  /*b1e0*/  SYNCS.PHASECHK.TRANS64.TRYWAIT P1, [R0+URZ+0x36420], R5 ;  /* 0x03642005000075a7 */ /* 0x0044e4000802017f */
[----:B---3--:R-:W-:Y:S05]  /*b1f0*/  @!P1 NANOSLEEP.SYNCS 0x989680 ;  /* 0x009896800000995d */ /* 0x008fea0003900000 */
[----:B------:R-:W3:Y:S02]  /*b200*/  @!P1 SYNCS.PHASECHK.TRANS64 P1, [R0+URZ+0x36420], R5 ;  /* 0x03642005000095a7 */ /* 0x000ee4000802007f */
[----:B---3--:R-:W-:Y:S05]  /*b210*/  @!P1 BRA `(.L_x_7073) ;  /* 0xfffffffc00f09947 */ /* 0x008fea000383ffff */
[----:B------:R-:W-:Y:S05]  /*b220*/  BRA `(.L_x_7074) ;  /* 0xffffffec00687947 */ /* 0x000fea000383ffff */
.L_x_7055:
[----:B--2---:R2:W3:Y:S02]  /*b230*/  SYNCS.PHASECHK.TRANS64.TRYWAIT P1, [R0+URZ+0x36438], R6 ;  /* 0x03643806000075a7 */ /* 0x0044e4000802017f */
[----:B---3--:R-:W-:Y:S05]  /*b240*/  @!P1 NANOSLEEP.SYNCS 0x989680 ;  /* 0x009896800000995d */ /* 0x008fea0003900000 */
[----:B------:R-:W3:Y:S02]  /*b250*/  @!P1 SYNCS.PHASECHK.TRANS64 P1, [R0+URZ+0x36438], R6 ;  /* 0x03643806000095a7 */ /* 0x000ee4000802007f */
[----:B---3--:R-:W-:Y:S05]  /*b260*/  @!P1 BRA `(.L_x_7055) ;  /* 0xfffffffc00f09947 */ /* 0x008fea000383ffff */
[----:B------:R-:W-:Y:S05]  /*b270*/  BRA `(.L_x_7075) ;  /* 0xfffffff000347947 */ /* 0x000fea000383ffff */
.L_x_7057:
[----:B-1----:R1:W2:Y:S02]  /*b280*/  SYNCS.PHASECHK.TRANS64.TRYWAIT P1, [R0+URZ+0x36428], R5 ;  /* 0x03642805000075a7 */ /* 0x0022a4000802017f */
[----:B--2---:R-:W-:Y:S05]  /*b290*/  @!P1 NANOSLEEP.SYNCS 0x989680 ;  /* 0x009896800000995d */ /* 0x004fea0003900000 */
[----:B------:R-:W2:Y:S02]  /*b2a0*/  @!P1 SYNCS.PHASECHK.TRANS64 P1, [R0+URZ+0x36428], R5 ;  /* 0x03642805000095a7 */ /* 0x000ea4000802007f */
[----:B--2---:R-:W-:Y:S05]  /*b2b0*/  @!P1 BRA `(.L_x_7057) ;  /* 0xfffffffc00f09947 */ /* 0x004fea000383ffff */
[----:B------:R-:W-:Y:S05]  /*b2c0*/  BRA `(.L_x_7076) ;  /* 0xfffffff000e07947 */ /* 0x000fea000383ffff */
.L_x_7059:
[----:B--2---:R2:W3:Y:S02]  /*b2d0*/  SYNCS.PHASECHK.TRANS64.TRYWAIT P1, [R0+URZ+0x36438], R3 ;  /* 0x03643803000075a7 */ /* 0x0044e4000802017f */
[----:B---3--:R-:W-:Y:S05]  /*b2e0*/  @!P1 NANOSLEEP.SYNCS 0x989680 ;  /* 0x009896800000995d */ /* 0x008fea0003900000 */
[----:B------:R-:W3:Y:S02]  /*b2f0*/  @!P1 SYNCS.PHASECHK.TRANS64 P1, [R0+URZ+0x36438], R3 ;  /* 0x03643803000095a7 */ /* 0x000ee4000802007f */
[----:B---3--:R-:W-:Y:S05]  /*b300*/  @!P1 BRA `(.L_x_7059) ;  /* 0xfffffffc00f09947 */ /* 0x008fea000383ffff */
[----:B------:R-:W-:Y:S05]  /*b310*/  BRA `(.L_x_7077) ;  /* 0xfffffff4009c7947 */ /* 0x000fea000383ffff */
.L_x_7061:
[----:B------:R-:W-:Y:S01]  /*b320*/  BSSY B0, `(.L_x_7078) ;  /* 0x0000006000007945 */ /* 0x000fe20003800000 */
[----:B------:R-:W-:-:S07]  /*b330*/  IMAD.MOV.U32 R15, RZ, RZ, -0x1 ;  /* 0xffffffffff0f7424 */ /* 0x000fce00078e00ff */
[----:B-12---:R-:W-:Y:S05]  /*b340*/  WARPSYNC.COLLECTIVE R15, `(.L_x_7079) ;  /* 0x000000000f0c7348 */ /* 0x006fea0003c00000 */
[----:B------:R-:W-:Y:S02]  /*b350*/  ELECT P6, UR62, PT ;  /* 0x00000000003e782f */ /* 0x000fe400038c0000 */
[----:B------:R-:W-:Y:S01]  /*b360*/  MOV R14, UR62 ;  /* 0x0000003e000e7c02 */ /* 0x000fe20008000f00 */
[----:B-12---:R-:W-:Y:S10]  /*b370*/  ENDCOLLECTIVE ;  /* 0x000000000000791b */ /* 0x006ff40003800000 */
.L_x_7079:
[----:B------:R-:W-:Y:S05]  /*b380*/  BSYNC B0 ;  /* 0x0000000000007941 */ /* 0x000fea0003800000 */
.L_x_7078:
[----:B------:R-:W-:Y:S05]  /*b390*/  BRA `(.L_x_7080) ;  /* 0xfffffff800587947 */ /* 0x000fea000383ffff */
.L_x_7063:
[----:B-1----:R1:W2:Y:S02]  /*b3a0*/  SYNCS.PHASECHK.TRANS64.TRYWAIT P0, [R7+URZ], R0 ;  /* 0x00000000070075a7 */ /* 0x0022a4000800017f */
[----:B--2---:R-:W-:Y:S05]  /*b3b0*/  @!P0 NANOSLEEP.SYNCS 0x989680 ;  /* 0x009896800000895d */ /* 0x004fea0003900000 */
[----:B------:R-:W2:Y:S02]  /*b3c0*/  @!P0 SYNCS.PHASECHK.TRANS64 P0, [R7+URZ], R0 ;  /* 0x00000000070085a7 */ /* 0x000ea4000800007f */
[----:B--2---:R-:W-:Y:S05]  /*b3d0*/  @!P0 BRA `(.L_x_7063) ;  /* 0xfffffffc00f08947 */ /* 0x004fea000383ffff */
[----:B------:R-:W-:Y:S05]  /*b3e0*/  BRA `(.L_x_7081) ;  /* 0xfffffff800987947 */ /* 0x000fea000383ffff */
.L_x_7064:
[----:B--2---:R2:W3:Y:S02]  /*b3f0*/  SYNCS.PHASECHK.TRANS64.TRYWAIT P0, [R3+URZ], R2 ;  /* 0x00000002030075a7 */ /* 0x0044e4000800017f */
[----:B---3--:R-:W-:Y:S05]  /*b400*/  @!P0 NANOSLEEP.SYNCS 0x989680 ;  /* 0x009896800000895d */ /* 0x008fea0003900000 */
[----:B------:R-:W3:Y:S02]  /*b410*/  @!P0 SYNCS.PHASECHK.TRANS64 P0, [R3+URZ], R2 ;  /* 0x00000002030085a7 */ /* 0x000ee4000800007f */
[----:B---3--:R-:W-:Y:S05]  /*b420*/  @!P0 BRA `(.L_x_7064) ;  /* 0xfffffffc00f08947 */ /* 0x008fea000383ffff */
[----:B------:R-:W-:Y:S05]  /*b430*/  BRA `(.L_x_7082) ;  /* 0xfffffff8008c7947 */ /* 0x000fea000383ffff */
.L_x_7083:
        /* <DEDUP_REMOVED lines=12> */
.L_x_7694:


//--------------------- .text._ZN7cutlass13device_kernelIN5flash11enable_sm90INS1_16FlashAttnBwdSm90INS1_25CollectiveMainloopBwdSm90ILi2ELi1ELi1EN4cute5tupleIJNS5_1CILi1EEES8_S8_EEENS6_IJNS7_ILi64EEENS7_ILi96EEENS7_ILi192EEEEEENS_10bfloat16_tEfNS_4arch4Sm90ELb1ELb0ELb0ELb1ELb1ELb0ELb1ELb0ELi3ELi1ELi1ELi1ELb0EEENS1_21CollectiveEpilogueBwdISD_SE_SG_Li384ELb1ELb1ELi3EEENS1_25SingleTileBwdLPTSchedulerILb1ELi96ELb1EEEEEEEEEvNT_6ParamsE --------------------------
	.section	.text._ZN7cutlass13device_kernelIN5flash11enable_sm90INS1_16FlashAttnBwdSm90INS1_25CollectiveMainloopBwdSm90ILi2ELi1ELi1EN4cute5tupleIJNS5_1CILi1EEES8_S8_EEENS6_IJNS7_ILi64EEENS7_ILi96EEENS7_ILi192EEEEEENS_10bfloat16_tEfNS_4arch4Sm90ELb1ELb0ELb0ELb1ELb1ELb0ELb1ELb0ELi3ELi1ELi1ELi1ELb0EEENS1_21CollectiveEpilogueBwdISD_SE_SG_Li384ELb1ELb1ELi3EEENS1_25SingleTileBwdLPTSchedulerILb1ELi96ELb1EEEEEEEEEvNT_6ParamsE,"ax",@progbits
	.align	128
.text._ZN7cutlass13device_kernelIN5flash11enable_sm90INS1_16FlashAttnBwdSm90INS1_25CollectiveMainloopBwdSm90ILi2ELi1ELi1EN4cute5tupleIJNS5_1CILi1EEES8_S8_EEENS6_IJNS7_ILi64EEENS7_ILi96EEENS7_ILi192EEEEEENS_10bfloat16_tEfNS_4arch4Sm90ELb1ELb0ELb0ELb1ELb1ELb0ELb1ELb0ELi3ELi1ELi1ELi1ELb0EEENS1_21CollectiveEpilogueBwdISD_SE_SG_Li384ELb1ELb1ELi3EEENS1_25SingleTileBwdLPTSchedulerILb1ELi96ELb1EEEEEEEEEvNT_6ParamsE:
        .type           _ZN7cutlass13device_kernelIN5flash11enable_sm90INS1_16FlashAttnBwdSm90INS1_25CollectiveMainloopBwdSm90ILi2ELi1ELi1EN4cute5tupleIJNS5_1CILi1EEES8_S8_EEENS6_IJNS7_ILi64EEENS7_ILi96EEENS7_ILi192EEEEEENS_10bfloat16_tEfNS_4arch4Sm90ELb1ELb0ELb0ELb1ELb1ELb0ELb1ELb0ELi3ELi1ELi1ELi1ELb0EEENS1_21CollectiveEpilogueBwdISD_SE_SG_Li384ELb1ELb1ELi3EEENS1_25SingleTileBwdLPTSchedulerILb1ELi96ELb1EEEEEEEEEvNT_6ParamsE,@function
        .size           _ZN7cutlass13device_kernelIN5flash11enable_sm90INS1_16FlashAttnBwdSm90INS1_25CollectiveMainloopBwdSm90ILi2ELi1ELi1EN4cute5tupleIJNS5_1CILi1EEES8_S8_EEENS6_IJNS7_ILi64EEENS7_ILi96EEENS7_ILi192EEEEEENS_10bfloat16_tEfNS_4arch4Sm90ELb1ELb0ELb0ELb1ELb1ELb0ELb1ELb0ELi3ELi1ELi1ELi1ELb0EEENS1_21CollectiveEpilogueBwdISD_SE_SG_Li384ELb1ELb1ELi3EEENS1_25SingleTileBwdLPTSchedulerILb1ELi96ELb1EEEEEEEEEvNT_6ParamsE,(.L_x_7695 - _ZN7cutlass13device_kernelIN5flash11enable_sm90INS1_16FlashAttnBwdSm90INS1_25CollectiveMainloopBwdSm90ILi2ELi1ELi1EN4cute5tupleIJNS5_1CILi1EEES8_S8_EEENS6_IJNS7_ILi64EEENS7_ILi96EEENS7_ILi192EEEEEENS_10bfloat16_tEfNS_4arch4Sm90ELb1ELb0ELb0ELb1ELb1ELb0ELb1ELb0ELi3ELi1ELi1ELi1ELb0EEENS1_21CollectiveEpilogueBwdISD_SE_SG_Li384ELb1ELb1ELi3EEENS1_25SingleTileBwdLPTSchedulerILb1ELi96ELb1EEEEEEEEEvNT_6ParamsE)
        .other          _ZN7cutlass13device_kernelIN5flash11enable_sm90INS1_16FlashAttnBwdSm90INS1_25CollectiveMainloopBwdSm90ILi2ELi1ELi1EN4cute5tupleIJNS5_1CILi1EEES8_S8_EEENS6_IJNS7_ILi64EEENS7_ILi96EEENS7_ILi192EEEEEENS_10bfloat16_tEfNS_4arch4Sm90ELb1ELb0ELb0ELb1ELb1ELb0ELb1ELb0ELi3ELi1ELi1ELi1ELb0EEENS1_21CollectiveEpilogueBwdISD_SE_SG_Li384ELb1ELb1ELi3EEENS1_25SingleTileBwdLPTSchedulerILb1ELi96ELb1EEEEEEEEEvNT_6ParamsE,@"STO_CUDA_ENTRY STV_DEFAULT"
_ZN7cutlass13device_kernelIN5flash11enable_sm90INS1_16FlashAttnBwdSm90INS1_25CollectiveMainloopBwdSm90ILi2ELi1ELi1EN4cute5tupleIJNS5_1CILi1EEES8_S8_EEENS6_IJNS7_ILi64EEENS7_ILi96EEENS7_ILi192EEEEEENS_10bfloat16_tEfNS_4arch4Sm90ELb1ELb0ELb0ELb1ELb1ELb0ELb1ELb0ELi3ELi1ELi1ELi1ELb0EEENS1_21CollectiveEpilogueBwdISD_SE_SG_Li384ELb1ELb1ELi3EEENS1_25SingleTileBwdLPTSchedulerILb1ELi96ELb1EEEEEEEEEvNT_6ParamsE:
        /* <DEDUP_REMOVED lines=23> */
.L_x_7085:
[----:B------:R-:W-:Y:S05]  /*0170*/  BSYNC B0 ;  /* 0x0000000000007941 */ /* 0x000fea0003800000 */
.L_x_7084:
        /* <DEDUP_REMOVED lines=34> */
.L_x_7086:
        /* <DEDUP_REMOVED lines=20> */
.L_x_7087:
        /* <DEDUP_REMOVED lines=9> */
.L_x_7090:
        /* <DEDUP_REMOVED lines=32> */
.L_x_7091:
[----:B------:R-:W-:Y:S01]  /*0770*/  ULDC UR8, c[0x0][0x8c4] ;  /* 0x0002310000087ab9 */ /* 0x000fe20000000800 */
[----:B------:R-:W-:Y:S01]  /*0780*/  UMOV UR7, UR9 ;  /* 0x0000000900077c82 */ /* 0x000fe20008000000 */
[----:B------:R-:W-:-:S11]  /*0790*/  UISETP.NE.AND UP0, UPT, UR8, 0x1, UPT ;  /* 0x000000010800788c */ /* 0x000fd6000bf05270 */
[----:B------:R-:W-:Y:S02]  /*07a0*/  @UP0 ULDC.64 UR10, c[0x0][0x8c8] ;  /* 0x00023200000a0ab9 */ /* 0x000fe40000000a00 */
[----:B------:R-:W-:-:S04]  /*07b0*/  UIMAD.WIDE.U32 UR4, UR9, UR10, URZ ;  /* 0x0000000a090472a5 */ /* 0x000fc8000f8e003f */
[----:B------:R-:W-:-:S04]  /*07c0*/  @UP0 USHF.R.U32.HI UR7, URZ, UR11, UR5 ;  /* 0x0000000b3f070299 */ /* 0x000fc80008011605 */
[----:B------:R-:W-:-:S12]  /*07d0*/  UIMAD UR4, UR7, UR8, URZ ;  /* 0x00000008070472a4 */ /* 0x000fd8000f8e023f */
.L_x_7092:
        /* <DEDUP_REMOVED lines=14> */
[----:B------:R-:W-:Y:S01]  /*08c0*/  IMAD R152, R152, R3, UR4 ;  /* 0x0000000498987e24 */ /* 0x000fe2000f8e0203 */
[----:B------:R-:W-:Y:S06]  /*08d0*/  @!P0 BRA `(.L_x_7093) ;  /* 0x0000000000108947 */ /* 0x000fec0003800000 */
[----:B------:R-:W1:Y:S02]  /*08e0*/  LDC.64 R2, c[0x0][0x8f8] ;  /* 0x00023e00ff027b82 */ /* 0x000e640000000a00 */
[----:B-1----:R-:W-:-:S05]  /*08f0*/  IMAD.WIDE R2, R19, 0x4, R2 ;  /* 0x0000000413027825 */ /* 0x002fca00078e0202 */
[----:B------:R2:W5:Y:S01]  /*0900*/  LDG.E R0, desc[UR38][R2.64] ;  /* 0x0000002602007981 */ /* 0x000562000c1e1900 */
[----:B------:R-:W-:Y:S05]  /*0910*/  BRA `(.L_x_7094) ;  /* 0x00000000002c7947 */ /* 0x000fea0003800000 */
.L_x_7093:
        /* <DEDUP_REMOVED lines=10> */
.L_x_7095:
[----:B------:R-:W1:Y:S02]  /*09c0*/  LDC R0, c[0x0][0x8ec] ;  /* 0x00023b00ff007b82 */ /* 0x000e640000000800 */
.L_x_7094:
[----:B-1---5:R-:W-:-:S04]  /*09d0*/  VIADD R0, R0, 0x5f ;  /* 0x0000005f00007836 */ /* 0x022fc80000000000 */
[----:B------:R-:W-:-:S05]  /*09e0*/  IMAD.HI R0, R0, 0x2aaaaaab, RZ ;  /* 0x2aaaaaab00007827 */ /* 0x000fca00078e02ff */
[----:B--2---:R-:W-:-:S04]  /*09f0*/  SHF.R.U32.HI R3, RZ, 0x1f, R0 ;  /* 0x0000001fff037819 */ /* 0x004fc80000011600 */
[----:B------:R-:W-:-:S04]  /*0a00*/  LEA.HI.SX32 R3, R0, R3, 0x1c ;  /* 0x0000000300037211 */ /* 0x000fc800078fe2ff */
[----:B------:R-:W-:Y:S01]  /*0a10*/  ISETP.GT.AND P0, PT, R3, UR7, PT ;  /* 0x0000000703007c0c */ /* 0x000fe2000bf04270 */
[----:B------:R-:W-:-:S03]  /*0a20*/  ULOP3.LUT UR7, URZ, UR7, URZ, 0x33, !UPT ;  /* 0x000000073f077292 */ /* 0x000fc6000f8e333f */
[----:B------:R-:W-:-:S03]  /*0a30*/  SEL R19, R19, 0xffffffff, P0 ;  /* 0xffffffff13137807 */ /* 0x000fc60000000000 */
[----:B------:R-:W-:Y:S01]  /*0a40*/  VIADD R153, R3, UR7 ;  /* 0x0000000703997c36 */ /* 0x000fe20008000000 */
        /* <DEDUP_REMOVED lines=9> */
[----:B--2---:R-:W-:-:S05]  /*0ae0*/  IMAD.WIDE R2, R19, 0x4, R2 ;  /* 0x0000000413027825 */ /* 0x004fca00078e0202 */
[----:B------:R2:W5:Y:S01]  /*0af0*/  LDG.E R17, desc[UR38][R2.64] ;  /* 0x0000002602117981 */ /* 0x000562000c1e1900 */
[----:B------:R-:W-:Y:S05]  /*0b00*/  BRA `(.L_x_7098) ;  /* 0x0000000000287947 */ /* 0x000fea0003800000 */
.L_x_7097:
        /* <DEDUP_REMOVED lines=10> */
.L_x_7098:
[----:B------:R-:W-:Y:S02]  /*0bb0*/  ULDC.64 UR4, c[0x0][0x788] ;  /* 0x0001e20000047ab9 */ /* 0x000fe40000000a00 */
[----:B------:R-:W-:-:S04]  /*0bc0*/  ISETP.NE.U32.AND P0, PT, RZ, UR4, PT ;  /* 0x00000004ff007c0c */ /* 0x000fc8000bf05070 */
[----:B------:R-:W-:-:S13]  /*0bd0*/  ISETP.NE.AND.EX P0, PT, RZ, UR5, PT, P0 ;  /* 0x00000005ff007c0c */ /* 0x000fda000bf05300 */
[----:B------:R-:W-:Y:S05]  /*0be0*/  @!P0 BRA `(.L_x_7099) ;  /* 0x0000000000108947 */ /* 0x000fea0003800000 */
[----:B-1----:R-:W1:Y:S02]  /*0bf0*/  LDC.64 R22, c[0x0][0x788] ;  /* 0x0001e200ff167b82 */ /* 0x002e640000000a00 */
[----:B-1----:R-:W-:-:S06]  /*0c00*/  IMAD.WIDE R22, R19, 0x4, R22 ;  /* 0x0000000413167825 */ /* 0x002fcc00078e0216 */
[----:B------:R4:W5:Y:S01]  /*0c10*/  LDG.E R22, desc[UR38][R22.64] ;  /* 0x0000002616167981 */ /* 0x000962000c1e1900 */
[----:B------:R-:W-:Y:S05]  /*0c20*/  BRA `(.L_x_7100) ;  /* 0x0000000000247947 */ /* 0x000fea0003800000 */
.L_x_7099:
        /* <DEDUP_REMOVED lines=9> */
.L_x_7100:
[----:B-1-3-5:R-:W-:Y:S01]  /*0cc0*/  IMAD.IADD R0, R17, 0x1, -R22 ;  /* 0x0000000111007824 */ /* 0x02afe200078e0a16 */
[----:B------:R-:W-:Y:S01]  /*0cd0*/  ULDC UR4, c[0x0][0x74c] ;  /* 0x0001d30000047ab9 */ /* 0x000fe20000000800 */
[----:B------:R-:W-:Y:S02]  /*0ce0*/  PLOP3.LUT P0, PT, PT, PT, PT, 0x80, 0x0 ;  /* 0x000000000000781c */ /* 0x000fe40003f0f070 */
[----:B------:R-:W-:Y:S01]  /*0cf0*/  CS2R R70, SRZ ;  /* 0x0000000000467805 */ /* 0x000fe2000001ff00 */
[----:B--2---:R-:W-:Y:S01]  /*0d00*/  IMAD R2, R153, 0x60, R0 ;  /* 0x0000006099027824 */ /* 0x004fe200078e0200 */
        /* <DEDUP_REMOVED lines=81> */
[----:B--2-4-:R-:W-:Y:S05]  /*1220*/  CALL.ABS.NOINC R14 ;  /* 0x000000000e007343 */ /* 0x014fea0003c00000 */
.L_x_7103:
        /* <DEDUP_REMOVED lines=15> */
.L_x_7102:
        /* <DEDUP_REMOVED lines=20> */
.L_x_7105:
        /* <DEDUP_REMOVED lines=15> */
.L_x_7104:
        /* <DEDUP_REMOVED lines=8> */
.L_x_7263:
        /* <DEDUP_REMOVED lines=21> */
.L_x_7107:
[----:B------:R-:W3:Y:S01]  /*1720*/  LDL.LU R20, [R1] ;  /* 0x0000000001147983 */ /* 0x000ee20000300800 */
[----:B------:R-:W-:Y:S01]  /*1730*/  LEA.HI R0, R3, R2, RZ, 0x2 ;  /* 0x0000000203007211 */ /* 0x000fe200078f10ff */
[----:B------:R-:W-:Y:S01]  /*1740*/  IMAD R14, R8, -0x3, R13 ;  /* 0xfffffffd080e7824 */ /* 0x000fe200078e020d */
[----:B------:R-:W-:Y:S01]  /*1750*/  LEA.HI R8, R9, R9, RZ, 0x1 ;  /* 0x0000000909087211 */ /* 0x000fe200078f08ff */
[----:B------:R-:W-:Y:S01]  /*1760*/  IMAD.IADD R12, R6, 0x1, -R11 ;  /* 0x00000001060c7824 */ /* 0x000fe200078e0a0b */
[----:B------:R-:W-:Y:S01]  /*1770*/  SHF.R.S32.HI R5, RZ, 0x2, R0 ;  /* 0x00000002ff057819 */ /* 0x000fe20000011400 */
[----:B------:R-:W-:Y:S01]  /*1780*/  IMAD R22, R153, -0x60, R22 ;  /* 0xffffffa099167824 */ /* 0x000fe200078e0216 */
[----:B------:R-:W-:Y:S02]  /*1790*/  SHF.R.S32.HI R6, RZ, 0x1f, R0 ;  /* 0x0000001fff067819 */ /* 0x000fe40000011400 */
[----:B------:R-:W-:Y:S02]  /*17a0*/  CS2R R70, SRZ ;  /* 0x0000000000467805 */ /* 0x000fe4000001ff00 */
[----:B--2---:R-:W-:-:S02]  /*17b0*/  LOP3.LUT R15, R0, 0x7ffffffc, RZ, 0xc0, !PT ;  /* 0x7ffffffc000f7812 */ /* 0x004fc400078ec0ff */
        /* <DEDUP_REMOVED lines=20> */
[C---:B------:R-:W-:Y:S01]  /*1900*/  IMAD.SHL.U32 R0, R11.reuse, 0x40, RZ ;  /* 0x000000400b007824 */ /* 0x040fe200078e00ff */
[----:B------:R-:W-:Y:S01]  /*1910*/  LOP3.LUT P0, RZ, R11, 0x2, RZ, 0xc0, !PT ;  /* 0x000000020bff7812 */ /* 0x000fe2000780c0ff */
[----:B------:R-:W-:Y:S01]  /*1920*/  IMAD.IADD R9, R9, 0x1, -R8 ;  /* 0x0000000109097824 */ /* 0x000fe200078e0a08 */
[----:B------:R-:W-:Y:S01]  /*1930*/  LOP3.LUT R6, R6, 0xfffffff8, RZ, 0xc0, !PT ;  /* 0xfffffff806067812 */ /* 0x000fe200078ec0ff */
[----:B------:R-:W-:Y:S01]  /*1940*/  IMAD R10, R13, 0x800, R10 ;  /* 0x000008000d0a7824 */ /* 0x000fe200078e020a */
[----:B------:R-:W-:Y:S01]  /*1950*/  LOP3.LUT R0, R0, 0xc0, RZ, 0xc0, !PT ;  /* 0x000000c000007812 */ /* 0x000fe200078ec0ff */
[----:B------:R-:W-:Y:S01]  /*1960*/  IMAD R8, R14, 0x10, R15 ;  /* 0x000000100e087824 */ /* 0x000fe200078e020f */
[----:B------:R-:W-:Y:S01]  /*1970*/  LEA.HI R3, R3, R2, RZ, 0x5 ;  /* 0x0000000203037211 */ /* 0x000fe200078f28ff */
[----:B------:R-:W-:Y:S01]  /*1980*/  IMAD R9, R9, 0x20, R10 ;  /* 0x0000002009097824 */ /* 0x000fe200078e020a */
[----:B------:R-:W-:Y:S01]  /*1990*/  LOP3.LUT R7, R0, 0x8, R7, 0xf8, !PT ;  /* 0x0000000800077812 */ /* 0x000fe200078ef807 */
[----:B------:R-:W-:Y:S01]  /*19a0*/  IMAD R14, R13, 0x400, R2 ;  /* 0x000004000d0e7824 */ /* 0x000fe200078e0202 */
[----:B------:R-:W-:Y:S01]  /*19b0*/  SHF.R.U32.HI R0, RZ, 0x3, R0 ;  /* 0x00000003ff007819 */ /* 0x000fe20000011600 */
[----:B------:R-:W-:Y:S01]  /*19c0*/  IMAD R12, R12, 0x200, R9 ;  /* 0x000002000c0c7824 */ /* 0x000fe200078e0209 */
[----:B------:R-:W-:Y:S01]  /*19d0*/  IADD3 R17, -R17, 0x1, R22 ;  /* 0x0000000111117810 */ /* 0x000fe20007ffe116 */
[----:B------:R-:W-:Y:S01]  /*19e0*/  IMAD.SHL.U32 R8, R8, 0x2, RZ ;  /* 0x0000000208087824 */ /* 0x000fe200078e00ff */
[----:B------:R-:W-:Y:S01]  /*19f0*/  LOP3.LUT R7, R7, R0, RZ, 0x3c, !PT ;  /* 0x0000000007077212 */ /* 0x000fe200078e3cff */
[----:B------:R-:W-:Y:S01]  /*1a00*/  IMAD.SHL.U32 R0, R14, 0x4, RZ ;  /* 0x000000040e007824 */ /* 0x000fe200078e00ff */
[----:B------:R-:W-:Y:S01]  /*1a10*/  SHF.R.S32.HI R3, RZ, 0x5, R3 ;  /* 0x00000005ff037819 */ /* 0x000fe20000011403 */
[----:B------:R-:W-:Y:S01]  /*1a20*/  IMAD.IADD R6, R5, 0x1, -R6 ;  /* 0x0000000105067824 */ /* 0x000fe200078e0a06 */
[----:B------:R-:W-:Y:S01]  /*1a30*/  CS2R R56, SRZ ;  /* 0x0000000000387805 */ /* 0x000fe2000001ff00 */
[----:B------:R-:W-:Y:S01]  /*1a40*/  IMAD.IADD R11, R12, 0x1, R7 ;  /* 0x000000010c0b7824 */ /* 0x000fe200078e0207 */
[----:B------:R-:W-:Y:S01]  /*1a50*/  CS2R R54, SRZ ;  /* 0x0000000000367805 */ /* 0x000fe2000001ff00 */
[----:B------:R-:W-:Y:S01]  /*1a60*/  IMAD.MOV.U32 R12, RZ, RZ, 0x20 ;  /* 0x00000020ff0c7424 */ /* 0x000fe200078e00ff */
[----:B------:R-:W-:Y:S01]  /*1a70*/  CS2R R52, SRZ ;  /* 0x0000000000347805 */ /* 0x000fe2000001ff00 */
[--C-:B------:R-:W-:Y:S01]  /*1a80*/  IMAD.IADD R9, R22, 0x1, -R8.reuse ;  /* 0x0000000116097824 */ /* 0x100fe200078e0a08 */
[----:B------:R-:W-:Y:S01]  /*1a90*/  LEA R11, R11, UR36, 0x1 ;  /* 0x000000240b0b7c11 */ /* 0x000fe2000f8e08ff */
[----:B------:R-:W-:Y:S01]  /*1aa0*/  IMAD.IADD R8, R17, 0x1, -R8 ;  /* 0x0000000111087824 */ /* 0x000fe200078e0a08 */
[----:B------:R-:W-:Y:S01]  /*1ab0*/  SEL R12, R12, 0xffffffe0, !P0 ;  /* 0xffffffe00c0c7807 */ /* 0x000fe20004000000 */
        /* <DEDUP_REMOVED lines=44> */
[----:B---3--:R-:W-:-:S07]  /*1d80*/  LOP3.LUT R10, R20, 0x1, RZ, 0xfc, !PT ;  /* 0x00000001140a7812 */ /* 0x008fce00078efcff */
.L_x_7119:
[----:B------:R-:W-:-:S13]  /*1d90*/  ISETP.NE.AND P0, PT, R10, 0x3, PT ;  /* 0x000000030a00780c */ /* 0x000fda0003f05270 */
[----:B--2---:R-:W-:Y:S05]  /*1da0*/  @!P0 BRA `(.L_x_7109) ;  /* 0x0000000000048947 */ /* 0x004fea0003800000 */
[----:B------:R-:W-:Y:S01]  /*1db0*/  BPT.TRAP 0x1 ;  /* 0x000000040000795c */ /* 0x000fe20000300000 */
.L_x_7109:
[----:B------:R-:W-:Y:S02]  /*1dc0*/  LEA R3, R2, UR36, 0x3 ;  /* 0x0000002402037c11 */ /* 0x000fe4000f8e18ff */
[----:B------:R-:W-:-:S04]  /*1dd0*/  SHF.L.U32 R12, R7, 0x1f, RZ ;  /* 0x0000001f070c7819 */ /* 0x000fc800000006ff */
[----:B------:R2:W3:Y:S01]  /*1de0*/  SYNCS.PHASECHK.TRANS64.TRYWAIT P1, [R3+URZ+0x36410], R12 ;  /* 0x0364100c030075a7 */ /* 0x0004e2000802017f */
[----:B------:R-:W-:Y:S05]  /*1df0*/  @!P0 BRA `(.L_x_7110) ;  /* 0x0000000000048947 */ /* 0x000fea0003800000 */
[----:B------:R-:W-:Y:S01]  /*1e00*/  BPT.TRAP 0x1 ;  /* 0x000000040000795c */ /* 0x000fe20000300000 */
.L_x_7110:
[----:B---3--:R-:W-:Y:S05]  /*1e10*/  @P1 BRA `(.L_x_7111) ;  /* 0x0000000000081947 */ /* 0x008fea0003800000 */
[----:B------:R-:W3:Y:S02]  /*1e20*/  SYNCS.PHASECHK.TRANS64.TRYWAIT P1, [R3+URZ+0x36410], R12 ;  /* 0x0364100c030075a7 */ /* 0x000ee4000802017f */
[----:B---3--:R-:W-:Y:S05]  /*1e30*/  @!P1 BRA `(.L_x_7112) ;  /* 0x0000009800b49947 */ /* 0x008fea0003800000 */
.L_x_7111:
        /* <DEDUP_REMOVED lines=100> */
[----:B-1----:R2:W1:Y:S01]  /*2480*/  LDS R13, [R14+0x30020] ;  /* 0x030020000e0d7984 */ /* 0x0024620000000800 */
[----:B------:R-:W-:Y:S05]  /*2490*/  @!P0 BRA `(.L_x_7113) ;  /* 0x0000000000048947 */ /* 0x000fea0003800000 */
[----:B------:R-:W-:Y:S01]  /*24a0*/  BPT.TRAP 0x1 ;  /* 0x000000040000795c */ /* 0x000fe20000300000 */
.L_x_7113:
[----:B------:R-:W-:-:S04]  /*24b0*/  SHF.L.U32 R15, R5, 0x1f, RZ ;  /* 0x0000001f050f7819 */ /* 0x000fc800000006ff */
[----:B------:R1:W1:Y:S01]  /*24c0*/  SYNCS.PHASECHK.TRANS64.TRYWAIT P1, [UR36+0x36430], R15 ;  /* 0x0364300fff0075a7 */ /* 0x0002620008020164 */
[----:B------:R-:W-:Y:S05]  /*24d0*/  @!P0 BRA `(.L_x_7114) ;  /* 0x0000000000048947 */ /* 0x000fea0003800000 */
[----:B------:R-:W-:Y:S01]  /*24e0*/  BPT.TRAP 0x1 ;  /* 0x000000040000795c */ /* 0x000fe20000300000 */
.L_x_7114:
[----:B-1----:R-:W-:Y:S05]  /*24f0*/  @P1 BRA `(.L_x_7115) ;  /* 0x0000000000081947 */ /* 0x002fea0003800000 */
[----:B------:R-:W1:Y:S02]  /*2500*/  SYNCS.PHASECHK.TRANS64.TRYWAIT P1, [UR36+0x36430], R15 ;  /* 0x0364300fff0075a7 */ /* 0x000e640008020164 */
[----:B-1----:R-:W-:Y:S05]  /*2510*/  @!P1 BRA `(.L_x_7116) ;  /* 0x0000009400109947 */ /* 0x002fea0003800000 */
.L_x_7115:
[----:B------:R-:W-:Y:S01]  /*2520*/  UIADD3 UR5, UR36, 0x2a000, URZ ;  /* 0x0002a00024057890 */ /* 0x000fe2000fffe03f */
[----:B------:R-:W-:Y:S01]  /*2530*/  WARPGROUP.ARRIVE ;  /* 0x00000000000079c5 */ /* 0x000fe20000000000 */
[----:B------:R-:W-:Y:S01]  /*2540*/  UIADD3 UR4, UR4, 0x9000, URZ ;  /* 0x0000900004047890 */ /* 0x000fe2000fffe03f */
[----:B------:R-:W-:Y:S01]  /*2550*/  IMAD R15, R16, 0x40, R6 ;  /* 0x00000040100f7824 */ /* 0x000fe200078e0206 */
[----:B------:R-:W-:Y:S02]  /*2560*/  USHF.R.U32.HI UR6, URZ, 0x4, UR5 ;  /* 0x000000043f067899 */ /* 0x000fe40008011605 */
[----:B------:R-:W-:Y:S02]  /*2570*/  USHF.R.U32.HI UR4, URZ, 0x4, UR4 ;  /* 0x000000043f047899 */ /* 0x000fe40008011604 */
[----:B------:R-:W-:Y:S01]  /*2580*/  ULOP3.LUT UR7, UR6, 0x3fff, URZ, 0xc0, !UPT ;  /* 0x00003fff06077892 */ /* 0x000fe2000f8ec03f */
[----:B--2---:R-:W-:Y:S01]  /*2590*/  VIADDMNMX R14, R15, R8, R9, PT ;  /* 0x000000080f0e7246 */ /* 0x004fe20003800109 */
        /* <DEDUP_REMOVED lines=20> */
[--C-:B---3--:R-:W-:Y:S01]  /*26e0*/  FFMA.FTZ R20, R21, UR40, -R12.reuse ;  /* 0x0000002815147c23 */ /* 0x108fe2000801080c */
        /* <DEDUP_REMOVED lines=12> */
[----:B----4-:R-:W-:Y:S01]  /*27b0*/  FSEL R23, R141, -INF , P4 ;  /* 0xff8000008d177808 */ /* 0x010fe20002000000 */
        /* <DEDUP_REMOVED lines=273> */
.L_x_7117:
        /* <DEDUP_REMOVED lines=60> */
.L_x_7118:
        /* <DEDUP_REMOVED lines=62> */
.L_x_7101:
[----:B------:R-:W-:Y:S05]  /*4070*/  @P0 BRA `(.L_x_7120) ;  /* 0x0000001400e40947 */ /* 0x000fea0003800000 */
[----:B------:R-:W1:Y:S01]  /*4080*/  S2R R0, SR_TID.X ;  /* 0x0000000000007919 */ /* 0x000e620000002100 */
        /* <DEDUP_REMOVED lines=30> */
[----:B--2---:R-:W-:-:S02]  /*4270*/  LEA.HI R3, R7, R0, RZ, 0x3 ;  /* 0x0000000007037211 */ /* 0x004fc400078f18ff */
        /* <DEDUP_REMOVED lines=43> */
[----:B------:R-:W-:Y:S01]  /*4530*/  F2FP.BF16.F32.PACK_AB R56, R57, R56 ;  /* 0x000000383938723e */ /* 0x000fe200000010ff */
[----:B------:R-:W2:Y:S01]  /*4540*/  LDC.64 R4, c[0x0][0x878] ;  /* 0x00021e00ff047b82 */ /* 0x000ea20000000a00 */
[----:B------:R-:W-:Y:S01]  /*4550*/  F2FP.BF16.F32.PACK_AB R50, R53, R52 ;  /* 0x000000343532723e */ /* 0x000fe200000010ff */
[----:B------:R-:W-:Y:S01]  /*4560*/  STSM.16.MT88.4 [R8+0x1000], R40 ;  /* 0x0010002808007844 */ /* 0x000fe20000004200 */
        /* <DEDUP_REMOVED lines=14> */
[----:B------:R-:W3:Y:S01]  /*4650*/  @P0 LDG.E R3, desc[UR38][R6.64] ;  /* 0x0000002606030981 */ /* 0x000ee2000c1e1900 */
[----:B--2---:R-:W-:Y:S01]  /*4660*/  ISETP.NE.U32.AND P1, PT, R4, RZ, PT ;  /* 0x000000ff0400720c */ /* 0x004fe20003f25070 */
[----:B------:R-:W2:Y:S03]  /*4670*/  LDC R10, c[0x0][0x808] ;  /* 0x00020200ff0a7b82 */ /* 0x000ea60000000800 */
[----:B------:R-:W-:Y:S01]  /*4680*/  ISETP.NE.AND.EX P1, PT, R5, RZ, PT, P1 ;  /* 0x000000ff0500720c */ /* 0x000fe20003f25310 */
[----:B------:R-:W-:-:S05]  /*4690*/  IMAD.HI R9, R0, 0x2aaaaaab, RZ ;  /* 0x2aaaaaab00097827 */ /* 0x000fca00078e02ff */
[----:B-1----:R-:W-:-:S04]  /*46a0*/  SHF.R.U32.HI R8, RZ, 0x1f, R9 ;  /* 0x0000001fff087819 */ /* 0x002fc80000011609 */
[----:B------:R-:W-:-:S03]  /*46b0*/  LEA.HI.SX32 R43, R9, R8, 0x1e ;  /* 0x00000008092b7211 */ /* 0x000fc600078ff2ff */
[----:B------:R-:W1:Y:S02]  /*46c0*/  @P1 LDC.64 R4, c[0x0][0x878] ;  /* 0x00021e00ff041b82 */ /* 0x000e640000000a00 */
[C---:B------:R-:W-:Y:S02]  /*46d0*/  IMAD R0, R43.reuse, -0x18, R0 ;  /* 0xffffffe82b007824 */ /* 0x040fe400078e0200 */
[----:B------:R-:W-:-:S03]  /*46e0*/  IMAD.SHL.U32 R11, R43, 0x40, RZ ;  /* 0x000000402b0b7824 */ /* 0x000fc600078e00ff */
[----:B------:R-:W-:Y:S01]  /*46f0*/  SHF.R.S32.HI R13, RZ, 0x1f, R0 ;  /* 0x0000001fff0d7819 */ /* 0x000fe20000011400 */
[----:B------:R-:W-:Y:S01]  /*4700*/  IMAD.SHL.U32 R2, R0, 0x8, RZ ;  /* 0x0000000800027824 */ /* 0x000fe200078e00ff */
[----:B------:R-:W-:Y:S02]  /*4710*/  LOP3.LUT R11, R11, 0x1c0, RZ, 0xc0, !PT ;  /* 0x000001c00b0b7812 */ /* 0x000fe400078ec0ff */
[----:B------:R-:W-:Y:S02]  /*4720*/  LEA.HI R13, R13, R0, RZ, 0x3 ;  /* 0x000000000d0d7211 */ /* 0x000fe400078f18ff */
[----:B------:R-:W-:Y:S02]  /*4730*/  LOP3.LUT R0, R11, 0x38, R2, 0xf8, !PT ;  /* 0x000000380b007812 */ /* 0x000fe400078ef802 */
[----:B------:R-:W-:Y:S02]  /*4740*/  LEA.HI R8, R9, R8, RZ, 0x1b ;  /* 0x0000000809087211 */ /* 0x000fe400078fd8ff */
[----:B------:R-:W-:-:S02]  /*4750*/  SHF.R.S32.HI R13, RZ, 0x3, R13 ;  /* 0x00000003ff0d7819 */ /* 0x000fc4000001140d */
[----:B------:R-:W-:-:S03]  /*4760*/  SHF.R.U32.HI R11, RZ, 0x3, R11 ;  /* 0x00000003ff0b7819 */ /* 0x000fc6000001160b */
[----:B------:R-:W-:Y:S01]  /*4770*/  IMAD R13, R13, 0xc, R8 ;  /* 0x0000000c0d0d7824 */ /* 0x000fe200078e0208 */
[----:B------:R-:W-:Y:S01]  /*4780*/  LOP3.LUT R0, R0, R11, RZ, 0x3c, !PT ;  /* 0x0000000b00007212 */ /* 0x000fe200078e3cff */
[----:B-1----:R-:W-:Y:S01]  /*4790*/  @P1 IMAD.WIDE R4, R19, 0x4, R4 ;  /* 0x0000000413041825 */ /* 0x002fe200078e0204 */
[----:B------:R-:W-:-:S03]  /*47a0*/  CS2R R16, SRZ ;  /* 0x0000000000107805 */ /* 0x000fc6000001ff00 */
[----:B------:R-:W-:Y:S01]  /*47b0*/  IMAD.U32 R0, R13, 0x200, R0 ;  /* 0x000002000d007824 */ /* 0x000fe200078e0000 */
[----:B--2---:R3:W5:Y:S02]  /*47c0*/  @P1 LDG.E R10, desc[UR38][R4.64] ;  /* 0x00000026040a1981 */ /* 0x004764000c1e1900 */
[----:B---3--:R-:W-:Y:S01]  /*47d0*/  @P0 SHF.R.S32.HI R4, RZ, 0x1f, R3 ;  /* 0x0000001fff040819 */ /* 0x008fe20000011403 */
[----:B------:R-:W-:Y:S06]  /*47e0*/  @P1 BRA `(.L_x_7121) ;  /* 0x0000000000101947 */ /* 0x000fec0003800000 */
[----:B------:R-:W-:Y:S05]  /*47f0*/  @!P0 BRA `(.L_x_7121) ;  /* 0x00000000000c8947 */ /* 0x000fea0003800000 */
[----:B------:R-:W2:Y:S04]  /*4800*/  LDG.E R5, desc[UR38][R6.64] ;  /* 0x0000002606057981 */ /* 0x000ea8000c1e1900 */
[----:B-----5:R-:W2:Y:S02]  /*4810*/  LDG.E R10, desc[UR38][R6.64+0x4] ;  /* 0x00000426060a7981 */ /* 0x020ea4000c1e1900 */
[----:B--2---:R-:W-:-:S07]  /*4820*/  IMAD.IADD R10, R10, 0x1, -R5 ;  /* 0x000000010a0a7824 */ /* 0x004fce00078e0a05 */
.L_x_7121:
[----:B------:R-:W-:Y:S01]  /*4830*/  LEA R0, R0, UR4, 0x1 ;  /* 0x0000000400007c11 */ /* 0x000fe2000f8e08ff */
[----:B------:R-:W-:Y:S01]  /*4840*/  @P0 IMAD.MOV.U32 R16, RZ, RZ, R3 ;  /* 0x000000ffff100224 */ /* 0x000fe200078e0003 */
[----:B------:R-:W-:Y:S01]  /*4850*/  ULDC.64 UR4, c[0x0][0x850] ;  /* 0x0002140000047ab9 */ /* 0x000fe20000000a00 */
[----:B------:R-:W-:Y:S01]  /*4860*/  @P0 IMAD.MOV.U32 R17, RZ, RZ, R4 ;  /* 0x000000ffff110224 */ /* 0x000fe200078e0004 */
[----:B------:R-:W-:Y:S01]  /*4870*/  ULDC UR6, c[0x0][0x83c] ;  /* 0x00020f0000067ab9 */ /* 0x000fe20000000800 */
[----:B-----5:R-:W-:Y:S01]  /*4880*/  IMAD R3, R153, -0x60, R10 ;  /* 0xffffffa099037824 */ /* 0x020fe200078e020a */
[----:B------:R1:W2:Y:S01]  /*4890*/  LDS.128 R28, [R0+0x9800] ;  /* 0x00980000001c7984 */ /* 0x0002a20000000c00 */
[----:B------:R-:W-:Y:S01]  /*48a0*/  IMAD R35, R155, UR4, RZ ;  /* 0x000000049b237c24 */ /* 0x000fe2000f8e02ff */
[C---:B------:R-:W-:Y:S01]  /*48b0*/  IADD3 R16, P1, R43.reuse, R16, RZ ;  /* 0x000000102b107210 */ /* 0x040fe20007f3e0ff */
[----:B------:R-:W-:Y:S01]  /*48c0*/  VIADD R18, R43, 0x10 ;  /* 0x000000102b127836 */ /* 0x000fe20000000000 */
[----:B------:R1:W3:Y:S01]  /*48d0*/  LDS.128 R24, [R0+0x800] ;  /* 0x0008000000187984 */ /* 0x0002e20000000c00 */
[----:B------:R-:W-:Y:S01]  /*48e0*/  VIMNMX R44, R3, 0x60, PT ;  /* 0x00000060032c7848 */ /* 0x000fe20003fe0100 */
[----:B------:R-:W-:Y:S01]  /*48f0*/  VIADD R3, R43, 0x20 ;  /* 0x000000202b037836 */ /* 0x000fe20000000000 */
[----:B------:R-:W-:Y:S01]  /*4900*/  SEL R45, R19, RZ, !P0 ;  /* 0x000000ff132d7207 */ /* 0x000fe20004000000 */
[----:B----4-:R1:W4:Y:S01]  /*4910*/  LDS.128 R20, [R0+0x1000] ;  /* 0x0010000000147984 */ /* 0x0103220000000c00 */
[-C--:B------:R-:W-:Y:S01]  /*4920*/  ISETP.GE.AND P3, PT, R43, R44.reuse, PT ;  /* 0x0000002c2b00720c */ /* 0x080fe20003f66270 */
[----:B------:R-:W-:Y:S01]  /*4930*/  IMAD R37, R152, UR5, R35 ;  /* 0x0000000598257c24 */ /* 0x000fe2000f8e0223 */
[-C--:B------:R-:W-:Y:S01]  /*4940*/  ISETP.GE.AND P5, PT, R3, R44.reuse, PT ;  /* 0x0000002c0300720c */ /* 0x080fe20003fa6270 */
[----:B------:R1:W1:Y:S01]  /*4950*/  LDS.128 R12, [R0+0x1800] ;  /* 0x00180000000c7984 */ /* 0x0002620000000c00 */
[--C-:B------:R-:W-:Y:S01]  /*4960*/  SHF.R.S32.HI R3, RZ, 0x1f, R2.reuse ;  /* 0x0000001fff037819 */ /* 0x100fe20000011402 */
[C---:B------:R-:W-:Y:S01]  /*4970*/  VIADD R34, R43.reuse, 0x40 ;  /* 0x000000402b227836 */ /* 0x040fe20000000000 */
[----:B------:R-:W-:Y:S01]  /*4980*/  SHF.R.S32.HI R35, RZ, 0x1f, R19 ;  /* 0x0000001fff237819 */ /* 0x000fe20000011413 */
[----:B------:R1:W1:Y:S01]  /*4990*/  LDS.128 R8, [R0+0x2000] ;  /* 0x0020000000087984 */ /* 0x0002620000000c00 */
[-C--:B------:R-:W-:Y:S01]  /*49a0*/  ISETP.GE.AND P4, PT, R18, R44.reuse, PT ;  /* 0x0000002c1200720c */ /* 0x080fe20003f86270 */
[----:B------:R-:W-:Y:S01]  /*49b0*/  VIADD R18, R43, 0x30 ;  /* 0x000000302b127836 */ /* 0x000fe20000000000 */
[----:B------:R-:W-:Y:S01]  /*49c0*/  ISETP.GE.OR P6, PT, R2, UR6, P3 ;  /* 0x0000000602007c0c */ /* 0x000fe20009fc6670 */
[----:B------:R1:W1:Y:S01]  /*49d0*/  LDS.128 R4, [R0+0x2800] ;  /* 0x0028000000047984 */ /* 0x0002620000000c00 */
[----:B------:R-:W-:Y:S01]  /*49e0*/  SEL R42, R35, RZ, !P0 ;  /* 0x000000ff232a7207 */ /* 0x000fe20004000000 */
[----:B------:R-:W-:Y:S01]  /*49f0*/  IMAD.WIDE.U32 R32, R152, UR4, R2 ;  /* 0x0000000498207c25 */ /* 0x000fe2000f8e0002 */
[----:B------:R-:W-:Y:S01]  /*4a00*/  ULDC.64 UR4, c[0x0][0x858] ;  /* 0x0002160000047ab9 */ /* 0x000fe20000000a00 */
[-C--:B------:R-:W-:Y:S01]  /*4a10*/  ISETP.GE.AND P2, PT, R18, R44.reuse, PT ;  /* 0x0000002c1200720c */ /* 0x080fe20003f46270 */
[----:B------:R-:W-:Y:S01]  /*4a20*/  BSSY B0, `(.L_x_7122) ;  /* 0x0000016000007945 */ /* 0x000fe20003800000 */
        /* <DEDUP_REMOVED lines=21> */
.L_x_7123:
[----:B------:R-:W-:Y:S05]  /*4b80*/  BSYNC B0 ;  /* 0x0000000000007941 */ /* 0x000fea0003800000 */
.L_x_7122:
        /* <DEDUP_REMOVED lines=15> */
.L_x_7125:
[----:B------:R-:W-:Y:S05]  /*4c80*/  BSYNC B0 ;  /* 0x0000000000007941 */ /* 0x000fea0003800000 */
.L_x_7124:
        /* <DEDUP_REMOVED lines=18> */
.L_x_7127:
[----:B------:R-:W-:Y:S05]  /*4db0*/  BSYNC B0 ;  /* 0x0000000000007941 */ /* 0x000fea0003800000 */
.L_x_7126:
        /* <DEDUP_REMOVED lines=17> */
.L_x_7129:
[----:B------:R-:W-:Y:S05]  /*4ed0*/  BSYNC B0 ;  /* 0x0000000000007941 */ /* 0x000fea0003800000 */
.L_x_7128:
        /* <DEDUP_REMOVED lines=18> */
.L_x_7131:
[----:B------:R-:W-:Y:S05]  /*5000*/  BSYNC B0 ;  /* 0x0000000000007941 */ /* 0x000fea0003800000 */
.L_x_7130:
        /* <DEDUP_REMOVED lines=17> */
.L_x_7133:
[----:B------:R-:W-:Y:S05]  /*5120*/  BSYNC B0 ;  /* 0x0000000000007941 */ /* 0x000fea0003800000 */
.L_x_7132:
[----:B-1----:R1:W1:Y:S01]  /*5130*/  LDS.128 R28, [R0] ;  /* 0x00000000001c7984 */ /* 0x0022620000000c00 */
[----:B------:R-:W-:Y:S01]  /*5140*/  ULDC.64 UR4, c[0x0][0x820] ;  /* 0x0002080000047ab9 */ /* 0x000fe20000000a00 */
[----:B------:R-:W-:Y:S01]  /*5150*/  ULDC UR6, c[0x0][0x80c] ;  /* 0x0002030000067ab9 */ /* 0x000fe20000000800 */
[----:B------:R-:W-:Y:S01]  /*5160*/  IMAD R155, R155, UR4, RZ ;  /* 0x000000049b9b7c24 */ /* 0x000fe2000f8e02ff */
[----:B------:R-:W-:Y:S01]  /*5170*/  ISETP.GE.OR P3, PT, R2, UR6, P3 ;  /* 0x0000000602007c0c */ /* 0x000fe20009f66670 */
[----:B------:R-:W-:Y:S01]  /*5180*/  IMAD.WIDE.U32 R18, R152, UR4, R2 ;  /* 0x0000000498127c25 */ /* 0x000fe2000f8e0002 */
[----:B------:R-:W-:Y:S01]  /*5190*/  BSSY B0, `(.L_x_7134) ;  /* 0x0000018000007945 */ /* 0x000fe20003800000 */
[----:B------:R-:W-:Y:S02]  /*51a0*/  ISETP.GE.OR P4, PT, R2, UR6, P4 ;  /* 0x0000000602007c0c */ /* 0x000fe4000a786670 */
[----:B------:R-:W-:Y:S01]  /*51b0*/  IMAD R155, R152, UR5, R155 ;  /* 0x00000005989b7c24 */ /* 0x000fe2000f8e029b */
        /* <DEDUP_REMOVED lines=21> */
.L_x_7135:
[----:B------:R-:W-:Y:S05]  /*5310*/  BSYNC B0 ;  /* 0x0000000000007941 */ /* 0x000fea0003800000 */
.L_x_7134:
        /* <DEDUP_REMOVED lines=15> */
.L_x_7137:
[----:B------:R-:W-:Y:S05]  /*5410*/  BSYNC B0 ;  /* 0x0000000000007941 */ /* 0x000fea0003800000 */
.L_x_7136:
        /* <DEDUP_REMOVED lines=15> */
.L_x_7139:
[----:B------:R-:W-:Y:S05]  /*5510*/  BSYNC B0 ;  /* 0x0000000000007941 */ /* 0x000fea0003800000 */
.L_x_7138:
        /* <DEDUP_REMOVED lines=15> */
.L_x_7141:
[----:B------:R-:W-:Y:S05]  /*5610*/  BSYNC B0 ;  /* 0x0000000000007941 */ /* 0x000fea0003800000 */
.L_x_7140:
        /* <DEDUP_REMOVED lines=15> */
.L_x_7143:
[----:B------:R-:W-:Y:S05]  /*5710*/  BSYNC B0 ;  /* 0x0000000000007941 */ /* 0x000fea0003800000 */
.L_x_7142:
        /* <DEDUP_REMOVED lines=15> */
.L_x_7120:
[----:B--2---:R-:W1:Y:S08]  /*5810*/  LDC.64 R2, c[0x0][0x870] ;  /* 0x00021c00ff027b82 */ /* 0x004e700000000a00 */
[----:B------:R-:W2:Y:S01]  /*5820*/  LDC.64 R4, c[0x0][0x870] ;  /* 0x00021c00ff047b82 */ /* 0x000ea20000000a00 */
[----:B-1----:R-:W-:-:S07]  /*5830*/  IMAD.WIDE R6, R19, 0x4, R2 ;  /* 0x0000000413067825 */ /* 0x002fce00078e0202 */
[----:B------:R-:W1:Y:S01]  /*5840*/  LDC.64 R2, c[0x0][0x878] ;  /* 0x00021e00ff027b82 */ /* 0x000e620000000a00 */
[----:B--2---:R-:W-:-:S07]  /*5850*/  ISETP.NE.U32.AND P0, PT, R4, RZ, PT ;  /* 0x000000ff0400720c */ /* 0x004fce0003f05070 */
[----:B------:R-:W2:Y:S01]  /*5860*/  LDC R0, c[0x0][0x808] ;  /* 0x00020200ff007b82 */ /* 0x000ea20000000800 */
[----:B------:R-:W-:-:S13]  /*5870*/  ISETP.NE.AND.EX P0, PT, R5, RZ, PT, P0 ;  /* 0x000000ff0500720c */ /* 0x000fda0003f05300 */
[----:B------:R-:W3:Y:S01]  /*5880*/  @P0 LDG.E R5, desc[UR38][R6.64] ;  /* 0x0000002606050981 */ /* 0x000ee2000c1e1900 */
[----:B-1----:R-:W-:-:S04]  /*5890*/  ISETP.NE.U32.AND P1, PT, R2, RZ, PT ;  /* 0x000000ff0200720c */ /* 0x002fc80003f25070 */
[----:B------:R-:W-:-:S13]  /*58a0*/  ISETP.NE.AND.EX P1, PT, R3, RZ, PT, P1 ;  /* 0x000000ff0300720c */ /* 0x000fda0003f25310 */
[----:B------:R-:W1:Y:S02]  /*58b0*/  @P1 LDC.64 R2, c[0x0][0x878] ;  /* 0x00021e00ff021b82 */ /* 0x000e640000000a00 */
[----:B-1----:R-:W-:-:S05]  /*58c0*/  @P1 IMAD.WIDE R8, R19, 0x4, R2 ;  /* 0x0000000413081825 */ /* 0x002fca00078e0202 */
[----:B--2---:R1:W5:Y:S01]  /*58d0*/  @P1 LDG.E R0, desc[UR38][R8.64] ;  /* 0x0000002608001981 */ /* 0x004362000c1e1900 */
[----:B------:R-:W2:Y:S02]  /*58e0*/  S2R R2, SR_TID.X ;  /* 0x0000000000027919 */ /* 0x000ea40000002100 */
[----:B--2---:R-:W-:Y:S01]  /*58f0*/  VIADD R10, R2, 0xffffff80 ;  /* 0xffffff80020a7836 */ /* 0x004fe20000000000 */
[----:B------:R-:W-:-:S03]  /*5900*/  CS2R R2, SRZ ;  /* 0x0000000000027805 */ /* 0x000fc6000001ff00 */
[----:B------:R-:W-:-:S05]  /*5910*/  IMAD.HI R4, R10, 0x2aaaaaab, RZ ;  /* 0x2aaaaaab0a047827 */ /* 0x000fca00078e02ff */
[----:B------:R-:W-:-:S04]  /*5920*/  SHF.R.U32.HI R11, RZ, 0x1f, R4 ;  /* 0x0000001fff0b7819 */ /* 0x000fc80000011604 */
[----:B------:R-:W-:-:S05]  /*5930*/  LEA.HI.SX32 R15, R4, R11, 0x1e ;  /* 0x0000000b040f7211 */ /* 0x000fca00078ff2ff */
[----:B------:R-:W-:Y:S02]  /*5940*/  IMAD R10, R15, -0x18, R10 ;  /* 0xffffffe80f0a7824 */ /* 0x000fe400078e020a */
[--C-:B---3--:R-:W-:Y:S01]  /*5950*/  @P0 IMAD.MOV.U32 R2, RZ, RZ, R5.reuse ;  /* 0x000000ffff020224 */ /* 0x108fe200078e0005 */
[----:B------:R-:W-:-:S04]  /*5960*/  @P0 SHF.R.S32.HI R3, RZ, 0x1f, R5 ;  /* 0x0000001fff030819 */ /* 0x000fc80000011405 */
[----:B------:R-:W-:Y:S01]  /*5970*/  IADD3 R4, P2, R15, R2, RZ ;  /* 0x000000020f047210 */ /* 0x000fe20007f5e0ff */
[----:B-1----:R-:W-:-:S12]  /*5980*/  @P1 BRA `(.L_x_7144) ;  /* 0x0000000000101947 */ /* 0x002fd80003800000 */
[----:B------:R-:W-:Y:S05]  /*5990*/  @!P0 BRA `(.L_x_7144) ;  /* 0x00000000000c8947 */ /* 0x000fea0003800000 */
[----:B------:R-:W2:Y:S04]  /*59a0*/  LDG.E R9, desc[UR38][R6.64] ;  /* 0x0000002606097981 */ /* 0x000ea8000c1e1900 */
[----:B-----5:R-:W2:Y:S02]  /*59b0*/  LDG.E R0, desc[UR38][R6.64+0x4] ;  /* 0x0000042606007981 */ /* 0x020ea4000c1e1900 */
[----:B--2---:R-:W-:-:S07]  /*59c0*/  IMAD.IADD R0, R0, 0x1, -R9 ;  /* 0x0000000100007824 */ /* 0x004fce00078e0a09 */
.L_x_7144:
[----:B-----5:R-:W-:Y:S01]  /*59d0*/  IMAD R12, R153, -0x60, R0 ;  /* 0xffffffa0990c7824 */ /* 0x020fe200078e0200 */
[----:B------:R-:W-:Y:S01]  /*59e0*/  ULDC.64 UR4, c[0x0][0x820] ;  /* 0x0002080000047ab9 */ /* 0x000fe20000000a00 */
[C---:B------:R-:W-:Y:S01]  /*59f0*/  VIADD R7, R15.reuse, 0x10 ;  /* 0x000000100f077836 */ /* 0x040fe20000000000 */
[----:B------:R-:W-:Y:S01]  /*5a00*/  SHF.R.S32.HI R0, RZ, 0x1f, R19 ;  /* 0x0000001fff007819 */ /* 0x000fe20000011413 */
[----:B------:R-:W-:Y:S01]  /*5a10*/  IMAD.SHL.U32 R10, R10, 0x8, RZ ;  /* 0x000000080a0a7824 */ /* 0x000fe200078e00ff */
[-C--:B------:R-:W-:Y:S01]  /*5a20*/  ISETP.GE.AND P3, PT, R15, R12.reuse, PT ;  /* 0x0000000c0f00720c */ /* 0x080fe20003f66270 */
[----:B------:R-:W-:Y:S01]  /*5a30*/  ULDC UR6, c[0x0][0x80c] ;  /* 0x0002030000067ab9 */ /* 0x000fe20000000800 */
[-C--:B------:R-:W-:Y:S01]  /*5a40*/  ISETP.GE.AND P4, PT, R7, R12.reuse, PT ;  /* 0x0000000c0700720c */ /* 0x080fe20003f86270 */
[----:B------:R-:W-:Y:S01]  /*5a50*/  VIADD R9, R15, 0x20 ;  /* 0x000000200f097836 */ /* 0x000fe20000000000 */
[--C-:B------:R-:W-:Y:S01]  /*5a60*/  SHF.R.S32.HI R11, RZ, 0x1f, R10.reuse ;  /* 0x0000001fff0b7819 */ /* 0x100fe2000001140a */
[----:B------:R-:W-:Y:S01]  /*5a70*/  IMAD R7, R155, UR4, RZ ;  /* 0x000000049b077c24 */ /* 0x000fe2000f8e02ff */
[----:B------:R-:W-:Y:S01]  /*5a80*/  ISETP.GE.OR P6, PT, R10, UR6, P3 ;  /* 0x000000060a007c0c */ /* 0x000fe20009fc6670 */
[C---:B------:R-:W-:Y:S01]  /*5a90*/  VIADD R13, R15.reuse, 0x40 ;  /* 0x000000400f0d7836 */ /* 0x040fe20000000000 */
[----:B------:R-:W-:Y:S01]  /*5aa0*/  LEA.HI.X.SX32 R5, R15, R3, 0x1, P2 ;  /* 0x000000030f057211 */ /* 0x000fe200010f0eff */
[----:B------:R-:W-:Y:S01]  /*5ab0*/  IMAD.WIDE.U32 R2, R152, UR4, R10 ;  /* 0x0000000498027c25 */ /* 0x000fe2000f8e000a */
[----:B------:R-:W-:Y:S01]  /*5ac0*/  SEL R14, R0, RZ, !P0 ;  /* 0x000000ff000e7207 */ /* 0x000fe20004000000 */
[----:B------:R-:W-:Y:S01]  /*5ad0*/  BSSY B0, `(.L_x_7145) ;  /* 0x000001a000007945 */ /* 0x000fe20003800000 */
[-C--:B------:R-:W-:Y:S01]  /*5ae0*/  ISETP.GE.AND P5, PT, R9, R12.reuse, PT ;  /* 0x0000000c0900720c */ /* 0x080fe20003fa6270 */
[----:B------:R-:W-:Y:S01]  /*5af0*/  IMAD R7, R152, UR5, R7 ;  /* 0x0000000598077c24 */ /* 0x000fe2000f8e0207 */
[----:B------:R-:W-:Y:S01]  /*5b00*/  ULDC.64 UR4, c[0x0][0x828] ;  /* 0x00020a0000047ab9 */ /* 0x000fe20000000a00 */
        /* <DEDUP_REMOVED lines=22> */
.L_x_7146:
[----:B------:R-:W-:Y:S05]  /*5c70*/  BSYNC B0 ;  /* 0x0000000000007941 */ /* 0x000fea0003800000 */
.L_x_7145:
        /* <DEDUP_REMOVED lines=16> */
.L_x_7148:
[----:B------:R-:W-:Y:S05]  /*5d80*/  BSYNC B0 ;  /* 0x0000000000007941 */ /* 0x000fea0003800000 */
.L_x_7147:
        /* <DEDUP_REMOVED lines=16> */
.L_x_7150:
[----:B------:R-:W-:Y:S05]  /*5e90*/  BSYNC B0 ;  /* 0x0000000000007941 */ /* 0x000fea0003800000 */
.L_x_7149:
        /* <DEDUP_REMOVED lines=17> */
.L_x_7152:
[----:B------:R-:W-:Y:S05]  /*5fb0*/  BSYNC B0 ;  /* 0x0000000000007941 */ /* 0x000fea0003800000 */
.L_x_7151:
        /* <DEDUP_REMOVED lines=16> */
.L_x_7154:
[----:B------:R-:W-:Y:S05]  /*60c0*/  BSYNC B0 ;  /* 0x0000000000007941 */ /* 0x000fea0003800000 */
.L_x_7153:
        /* <DEDUP_REMOVED lines=16> */
.L_x_7156:
[----:B------:R-:W-:Y:S05]  /*61d0*/  BSYNC B0 ;  /* 0x0000000000007941 */ /* 0x000fea0003800000 */
.L_x_7155:
        /* <DEDUP_REMOVED lines=29> */
.L_x_7158:
[----:B------:R-:W-:Y:S05]  /*63b0*/  BSYNC B0 ;  /* 0x0000000000007941 */ /* 0x000fea0003800000 */
.L_x_7157:
        /* <DEDUP_REMOVED lines=15> */
.L_x_7160:
[----:B------:R-:W-:Y:S05]  /*64b0*/  BSYNC B0 ;  /* 0x0000000000007941 */ /* 0x000fea0003800000 */
.L_x_7159:
        /* <DEDUP_REMOVED lines=15> */
.L_x_7162:
[----:B------:R-:W-:Y:S05]  /*65b0*/  BSYNC B0 ;  /* 0x0000000000007941 */ /* 0x000fea0003800000 */
.L_x_7161:
        /* <DEDUP_REMOVED lines=15> */
.L_x_7164:
[----:B------:R-:W-:Y:S05]  /*66b0*/  BSYNC B0 ;  /* 0x0000000000007941 */ /* 0x000fea0003800000 */
.L_x_7163:
        /* <DEDUP_REMOVED lines=15> */
.L_x_7166:
[----:B------:R-:W-:Y:S05]  /*67b0*/  BSYNC B0 ;  /* 0x0000000000007941 */ /* 0x000fea0003800000 */
.L_x_7165:
        /* <DEDUP_REMOVED lines=15> */
.L_x_7089:
        /* <DEDUP_REMOVED lines=29> */
.L_x_7168:
[----:B------:R-:W-:Y:S01]  /*6a80*/  ULDC UR9, c[0x0][0x8c4] ;  /* 0x0002310000097ab9 */ /* 0x000fe20000000800 */
[----:B------:R-:W-:Y:S01]  /*6a90*/  UMOV UR7, UR8 ;  /* 0x0000000800077c82 */ /* 0x000fe20008000000 */
[----:B------:R-:W-:-:S11]  /*6aa0*/  UISETP.NE.AND UP0, UPT, UR9, 0x1, UPT ;  /* 0x000000010900788c */ /* 0x000fd6000bf05270 */
[----:B------:R-:W-:Y:S02]  /*6ab0*/  @UP0 ULDC.64 UR10, c[0x0][0x8c8] ;  /* 0x00023200000a0ab9 */ /* 0x000fe40000000a00 */
[----:B------:R-:W-:-:S04]  /*6ac0*/  UIMAD.WIDE.U32 UR4, UR8, UR10, URZ ;  /* 0x0000000a080472a5 */ /* 0x000fc8000f8e003f */
[----:B------:R-:W-:-:S04]  /*6ad0*/  @UP0 USHF.R.U32.HI UR7, URZ, UR11, UR5 ;  /* 0x0000000b3f070299 */ /* 0x000fc80008011605 */
[----:B------:R-:W-:-:S12]  /*6ae0*/  UIMAD UR4, UR7, UR9, URZ ;  /* 0x00000009070472a4 */ /* 0x000fd8000f8e023f */
.L_x_7169:
        /* <DEDUP_REMOVED lines=23> */
.L_x_7170:
        /* <DEDUP_REMOVED lines=13> */
.L_x_7172:
[----:B------:R-:W-:-:S05]  /*6d30*/  ULDC UR4, c[0x0][0x8ec] ;  /* 0x00023b0000047ab9 */ /* 0x000fca0000000800 */
.L_x_7171:
        /* <DEDUP_REMOVED lines=48> */
.L_x_7173:
        /* <DEDUP_REMOVED lines=13> */
.L_x_7174:
        /* <DEDUP_REMOVED lines=12> */
.L_x_7175:
        /* <DEDUP_REMOVED lines=68> */
.L_x_7179:
[----:B------:R-:W2:Y:S04]  /*7610*/  LDG.E.STRONG.GPU R4, desc[UR38][R2.64] ;  /* 0x0000002602047981 */ /* 0x000ea8000c1ef900 */
[----:B--2---:R-:W-:Y:S01]  /*7620*/  CCTL.IVALL ;  /* 0x00000000ff00798f */ /* 0x004fe20002000000 */
[----:B------:R-:W-:Y:S05]  /*7630*/  YIELD ;  /* 0x0000000000007946 */ /* 0x000fea0003800000 */
[----:B------:R-:W-:-:S13]  /*7640*/  ISETP.NE.AND P1, PT, R4, R5, PT ;  /* 0x000000050400720c */ /* 0x000fda0003f25270 */
[----:B------:R-:W-:Y:S05]  /*7650*/  @P1 BRA `(.L_x_7179) ;  /* 0xfffffffc00ec1947 */ /* 0x000fea000383ffff */
.L_x_7178:
[----:B------:R-:W-:Y:S05]  /*7660*/  BSYNC B0 ;  /* 0x0000000000007941 */ /* 0x000fea0003800000 */
.L_x_7177:
[----:B------:R-:W-:-:S03]  /*7670*/  UMOV UR6, 0xffffffff ;  /* 0xffffffff00067882 */ /* 0x000fc60000000000 */
[----:B------:R-:W-:Y:S05]  /*7680*/  BRA.DIV UR6, `(.L_x_7180) ;  /* 0x0000004206c87947 */ /* 0x000fea000b800000 */
[----:B------:R-:W-:Y:S01]  /*7690*/  NOP ;  /* 0x0000000000007918 */ /* 0x000fe20000000000 */
.L_x_7266:
        /* <DEDUP_REMOVED lines=22> */
.L_x_7182:
[----:B------:R-:W-:Y:S05]  /*7800*/  BSYNC B0 ;  /* 0x0000000000007941 */ /* 0x000fea0003800000 */
.L_x_7181:
        /* <DEDUP_REMOVED lines=19> */
.L_x_7184:
[----:B------:R-:W-:Y:S05]  /*7940*/  BSYNC B0 ;  /* 0x0000000000007941 */ /* 0x000fea0003800000 */
.L_x_7183:
        /* <DEDUP_REMOVED lines=20> */
.L_x_7186:
[----:B------:R-:W-:Y:S05]  /*7a90*/  BSYNC B0 ;  /* 0x0000000000007941 */ /* 0x000fea0003800000 */
.L_x_7185:
[----:B------:R-:W-:Y:S06]  /*7aa0*/  BAR.ARV 0xa, 0xa0 ;  /* 0x0282800000007b1d */ /* 0x000fec0000002000 */
[----:B------:R-:W-:Y:S04]  /*7ab0*/  BSSY B0, `(.L_x_7187) ;  /* 0x0000003000007945 */ /* 0x000fe80003800000 */
[----:B------:R-:W-:Y:S05]  /*7ac0*/  @!P0 BRA `(.L_x_7188) ;  /* 0x0000000000048947 */ /* 0x000fea0003800000 */
[----:B------:R-:W-:-:S04]  /*7ad0*/  DEPBAR.LE SB0, 0x1 ;  /* 0x000080400000791a */ /* 0x000fc80000000000 */
.L_x_7188:
[----:B------:R-:W-:Y:S05]  /*7ae0*/  BSYNC B0 ;  /* 0x0000000000007941 */ /* 0x000fea0003800000 */
.L_x_7187:
[----:B------:R-:W-:Y:S06]  /*7af0*/  BAR.ARV 0xb, 0xa0 ;  /* 0x02c2800000007b1d */ /* 0x000fec0000002000 */
[----:B------:R-:W-:Y:S04]  /*7b00*/  BSSY B0, `(.L_x_7189) ;  /* 0x0000003000007945 */ /* 0x000fe80003800000 */
[----:B------:R-:W-:Y:S05]  /*7b10*/  @!P0 BRA `(.L_x_7190) ;  /* 0x0000000000048947 */ /* 0x000fea0003800000 */
[----:B------:R-:W-:-:S04]  /*7b20*/  DEPBAR.LE SB0, 0x0 ;  /* 0x000080000000791a */ /* 0x000fc80000000000 */
.L_x_7190:
[----:B------:R-:W-:Y:S05]  /*7b30*/  BSYNC B0 ;  /* 0x0000000000007941 */ /* 0x000fea0003800000 */
.L_x_7189:
        /* <DEDUP_REMOVED lines=19> */
.L_x_7192:
[----:B------:R-:W-:Y:S05]  /*7c70*/  BSYNC B0 ;  /* 0x0000000000007941 */ /* 0x000fea0003800000 */
.L_x_7191:
[----:B------:R-:W-:Y:S01]  /*7c80*/  UIADD3 UR13, UR12, 0x1, URZ ;  /* 0x000000010c0d7890 */ /* 0x000fe2000fffe03f */
[----:B------:R-:W-:Y:S11]  /*7c90*/  BRA `(.L_x_7193) ;  /* 0x0000000000047947 */ /* 0x000ff60003800000 */
.L_x_7176:
[----:B------:R-:W-:-:S05]  /*7ca0*/  UMOV UR13, UR12 ;  /* 0x0000000c000d7c82 */ /* 0x000fca0008000000 */
.L_x_7193:
        /* <DEDUP_REMOVED lines=16> */
.L_x_7226:
        /* <DEDUP_REMOVED lines=18> */
.L_x_7196:
[----:B------:R-:W2:Y:S04]  /*7ed0*/  LDG.E.STRONG.GPU R4, desc[UR38][R2.64] ;  /* 0x0000002602047981 */ /* 0x000ea8000c1ef900 */
[----:B--2---:R-:W-:Y:S01]  /*7ee0*/  CCTL.IVALL ;  /* 0x00000000ff00798f */ /* 0x004fe20002000000 */
[----:B------:R-:W-:Y:S05]  /*7ef0*/  YIELD ;  /* 0x0000000000007946 */ /* 0x000fea0003800000 */
[----:B------:R-:W-:-:S13]  /*7f00*/  ISETP.NE.AND P1, PT, R4, R5, PT ;  /* 0x000000050400720c */ /* 0x000fda0003f25270 */
[----:B------:R-:W-:Y:S05]  /*7f10*/  @P1 BRA `(.L_x_7196) ;  /* 0xfffffffc00ec1947 */ /* 0x000fea000383ffff */
.L_x_7195:
[----:B------:R-:W-:Y:S05]  /*7f20*/  BSYNC B0 ;  /* 0x0000000000007941 */ /* 0x000fea0003800000 */
.L_x_7194:
[----:B------:R-:W-:-:S03]  /*7f30*/  UMOV UR24, 0xffffffff ;  /* 0xffffffff00187882 */ /* 0x000fc60000000000 */
[----:B------:R-:W-:Y:S05]  /*7f40*/  BRA.DIV UR24, `(.L_x_7197) ;  /* 0x0000003a18b47947 */ /* 0x000fea000b800000 */
[----:B------:R-:W-:Y:S01]  /*7f50*/  NOP ;  /* 0x0000000000007918 */ /* 0x000fe20000000000 */
.L_x_7269:
        /* <DEDUP_REMOVED lines=19> */
.L_x_7199:
[----:B------:R-:W-:Y:S05]  /*8090*/  BSYNC B0 ;  /* 0x0000000000007941 */ /* 0x000fea0003800000 */
.L_x_7198:
        /* <DEDUP_REMOVED lines=14> */
.L_x_7201:
[----:B------:R-:W-:Y:S05]  /*8180*/  BSYNC B0 ;  /* 0x0000000000007941 */ /* 0x000fea0003800000 */
.L_x_7200:
        /* <DEDUP_REMOVED lines=15> */
.L_x_7203:
[----:B------:R-:W-:Y:S05]  /*8280*/  BSYNC B0 ;  /* 0x0000000000007941 */ /* 0x000fea0003800000 */
.L_x_7202:
[----:B------:R-:W-:Y:S06]  /*8290*/  BAR.ARV 0xa, 0xa0 ;  /* 0x0282800000007b1d */ /* 0x000fec0000002000 */
[----:B------:R-:W-:Y:S04]  /*82a0*/  BSSY B0, `(.L_x_7204) ;  /* 0x0000003000007945 */ /* 0x000fe80003800000 */
[----:B------:R-:W-:Y:S05]  /*82b0*/  @!P0 BRA `(.L_x_7205) ;  /* 0x0000000000048947 */ /* 0x000fea0003800000 */
[----:B------:R-:W-:-:S04]  /*82c0*/  DEPBAR.LE SB0, 0x1 ;  /* 0x000080400000791a */ /* 0x000fc80000000000 */
.L_x_7205:
[----:B------:R-:W-:Y:S05]  /*82d0*/  BSYNC B0 ;  /* 0x0000000000007941 */ /* 0x000fea0003800000 */
.L_x_7204:
[----:B------:R-:W-:Y:S06]  /*82e0*/  BAR.ARV 0xb, 0xa0 ;  /* 0x02c2800000007b1d */ /* 0x000fec0000002000 */
[----:B------:R-:W-:Y:S04]  /*82f0*/  BSSY B0, `(.L_x_7206) ;  /* 0x0000003000007945 */ /* 0x000fe80003800000 */
[----:B------:R-:W-:Y:S05]  /*8300*/  @!P0 BRA `(.L_x_7207) ;  /* 0x0000000000048947 */ /* 0x000fea0003800000 */
[----:B------:R-:W-:-:S04]  /*8310*/  DEPBAR.LE SB0, 0x0 ;  /* 0x000080000000791a */ /* 0x000fc80000000000 */
.L_x_7207:
[----:B------:R-:W-:Y:S05]  /*8320*/  BSYNC B0 ;  /* 0x0000000000007941 */ /* 0x000fea0003800000 */
.L_x_7206:
        /* <DEDUP_REMOVED lines=19> */
.L_x_7209:
[----:B------:R-:W-:Y:S05]  /*8460*/  BSYNC B0 ;  /* 0x0000000000007941 */ /* 0x000fea0003800000 */
.L_x_7208:
        /* <DEDUP_REMOVED lines=16> */
.L_x_7212:
[----:B------:R-:W2:Y:S04]  /*8570*/  LDG.E.STRONG.GPU R4, desc[UR38][R2.64] ;  /* 0x0000002602047981 */ /* 0x000ea8000c1ef900 */
[----:B--2---:R-:W-:Y:S01]  /*8580*/  CCTL.IVALL ;  /* 0x00000000ff00798f */ /* 0x004fe20002000000 */
[----:B------:R-:W-:Y:S05]  /*8590*/  YIELD ;  /* 0x0000000000007946 */ /* 0x000fea0003800000 */
[----:B------:R-:W-:-:S13]  /*85a0*/  ISETP.NE.AND P1, PT, R4, R5, PT ;  /* 0x000000050400720c */ /* 0x000fda0003f25270 */
[----:B------:R-:W-:Y:S05]  /*85b0*/  @P1 BRA `(.L_x_7212) ;  /* 0xfffffffc00ec1947 */ /* 0x000fea000383ffff */
.L_x_7211:
[----:B------:R-:W-:Y:S05]  /*85c0*/  BSYNC B0 ;  /* 0x0000000000007941 */ /* 0x000fea0003800000 */
.L_x_7210:
[----:B------:R-:W-:-:S03]  /*85d0*/  UMOV UR22, 0xffffffff ;  /* 0xffffffff00167882 */ /* 0x000fc60000000000 */
[----:B------:R-:W-:Y:S05]  /*85e0*/  BRA.DIV UR22, `(.L_x_7213) ;  /* 0x0000003616287947 */ /* 0x000fea000b800000 */
[----:B------:R-:W-:Y:S01]  /*85f0*/  NOP ;  /* 0x0000000000007918 */ /* 0x000fe20000000000 */
.L_x_7272:
        /* <DEDUP_REMOVED lines=15> */
.L_x_7215:
[----:B------:R-:W-:Y:S05]  /*86f0*/  BSYNC B0 ;  /* 0x0000000000007941 */ /* 0x000fea0003800000 */
.L_x_7214:
        /* <DEDUP_REMOVED lines=14> */
.L_x_7217:
[----:B------:R-:W-:Y:S05]  /*87e0*/  BSYNC B0 ;  /* 0x0000000000007941 */ /* 0x000fea0003800000 */
.L_x_7216:
        /* <DEDUP_REMOVED lines=15> */
.L_x_7219:
[----:B------:R-:W-:Y:S05]  /*88e0*/  BSYNC B0 ;  /* 0x0000000000007941 */ /* 0x000fea0003800000 */
.L_x_7218:
[----:B------:R-:W-:Y:S06]  /*88f0*/  BAR.ARV 0xa, 0xa0 ;  /* 0x0282800000007b1d */ /* 0x000fec0000002000 */
[----:B------:R-:W-:Y:S04]  /*8900*/  BSSY B0, `(.L_x_7220) ;  /* 0x0000003000007945 */ /* 0x000fe80003800000 */
[----:B------:R-:W-:Y:S05]  /*8910*/  @!P0 BRA `(.L_x_7221) ;  /* 0x0000000000048947 */ /* 0x000fea0003800000 */
[----:B------:R-:W-:-:S04]  /*8920*/  DEPBAR.LE SB0, 0x1 ;  /* 0x000080400000791a */ /* 0x000fc80000000000 */
.L_x_7221:
[----:B------:R-:W-:Y:S05]  /*8930*/  BSYNC B0 ;  /* 0x0000000000007941 */ /* 0x000fea0003800000 */
.L_x_7220:
[----:B------:R-:W-:Y:S06]  /*8940*/  BAR.ARV 0xb, 0xa0 ;  /* 0x02c2800000007b1d */ /* 0x000fec0000002000 */
[----:B------:R-:W-:Y:S04]  /*8950*/  BSSY B0, `(.L_x_7222) ;  /* 0x0000003000007945 */ /* 0x000fe80003800000 */
[----:B------:R-:W-:Y:S05]  /*8960*/  @!P0 BRA `(.L_x_7223) ;  /* 0x0000000000048947 */ /* 0x000fea0003800000 */
[----:B------:R-:W-:-:S04]  /*8970*/  DEPBAR.LE SB0, 0x0 ;  /* 0x000080000000791a */ /* 0x000fc80000000000 */
.L_x_7223:
[----:B------:R-:W-:Y:S05]  /*8980*/  BSYNC B0 ;  /* 0x0000000000007941 */ /* 0x000fea0003800000 */
.L_x_7222:
        /* <DEDUP_REMOVED lines=19> */
.L_x_7225:
[----:B------:R-:W-:Y:S05]  /*8ac0*/  BSYNC B0 ;  /* 0x0000000000007941 */ /* 0x000fea0003800000 */
.L_x_7224:
[----:B------:R-:W-:Y:S02]  /*8ad0*/  UIADD3 UR13, UR13, 0x2, URZ ;  /* 0x000000020d0d7890 */ /* 0x000fe4000fffe03f */
[----:B------:R-:W-:Y:S02]  /*8ae0*/  UIADD3 UR6, UR6, 0x6000, URZ ;  /* 0x0000600006067890 */ /* 0x000fe4000fffe03f */
[----:B------:R-:W-:-:S06]  /*8af0*/  UISETP.GE.AND UP0, UPT, UR13, UR7, UPT ;  /* 0x000000070d00728c */ /* 0x000fcc000bf06270 */
[----:B------:R-:W-:-:S13]  /*8b00*/  PLOP3.LUT P1, PT, PT, PT, UP0, 0x80, 0x0 ;  /* 0x000000000000781c */ /* 0x000fda0003f2f008 */
[----:B------:R-:W-:Y:S05]  /*8b10*/  @!P1 BRA `(.L_x_7226) ;  /* 0xfffffff000a49947 */ /* 0x000fea000383ffff */
[----:B------:R-:W-:Y:S05]  /*8b20*/  BRA `(.L_x_7096) ;  /* 0x0000002c00407947 */ /* 0x000fea0003800000 */
.L_x_7167:
        /* <DEDUP_REMOVED lines=21> */
.L_x_7227:
[----:B------:R-:W1:Y:S01]  /*8c80*/  LDC R3, c[0x0][0x8c4] ;  /* 0x00023100ff037b82 */ /* 0x000e620000000800 */
[----:B------:R-:W-:Y:S01]  /*8c90*/  IMAD.MOV.U32 R0, RZ, RZ, R5 ;  /* 0x000000ffff007224 */ /* 0x000fe200078e0005 */
[----:B-1----:R-:W-:-:S13]  /*8ca0*/  ISETP.NE.AND P0, PT, R3, 0x1, PT ;  /* 0x000000010300780c */ /* 0x002fda0003f05270 */
[----:B------:R-:W1:Y:S02]  /*8cb0*/  @P0 LDC.64 R6, c[0x0][0x8c8] ;  /* 0x00023200ff060b82 */ /* 0x000e640000000a00 */
[----:B-1----:R-:W-:-:S05]  /*8cc0*/  @P0 IMAD.HI.U32 R4, R5, R6, RZ ;  /* 0x0000000605040227 */ /* 0x002fca00078e00ff */
[----:B------:R-:W-:-:S05]  /*8cd0*/  @P0 SHF.R.U32.HI R0, RZ, R7, R4 ;  /* 0x00000007ff000219 */ /* 0x000fca0000011604 */
[----:B------:R-:W-:-:S07]  /*8ce0*/  IMAD R3, R0, R3, RZ ;  /* 0x0000000300037224 */ /* 0x000fce00078e02ff */
.L_x_7228:
        /* <DEDUP_REMOVED lines=23> */
.L_x_7229:
        /* <DEDUP_REMOVED lines=10> */
.L_x_7231:
[----:B------:R-:W2:Y:S02]  /*8f00*/  LDC R4, c[0x0][0x8ec] ;  /* 0x00023b00ff047b82 */ /* 0x000ea40000000800 */
.L_x_7230:
        /* <DEDUP_REMOVED lines=52> */
.L_x_7233:
        /* <DEDUP_REMOVED lines=11> */
.L_x_7234:
[----:B------:R-:W-:Y:S05]  /*9300*/  @!P0 BRA `(.L_x_7235) ;  /* 0x00000000000c8947 */ /* 0x000fea0003800000 */
[----:B------:R-:W2:Y:S04]  /*9310*/  LDG.E R5, desc[UR38][R2.64] ;  /* 0x0000002602057981 */ /* 0x000ea8000c1e1900 */
[----:B------:R-:W2:Y:S02]  /*9320*/  LDG.E R4, desc[UR38][R2.64+0x4] ;  /* 0x0000042602047981 */ /* 0x000ea4000c1e1900 */
[----:B--2---:R-:W-:-:S07]  /*9330*/  IMAD.IADD R4, R4, 0x1, -R5 ;  /* 0x0000000104047824 */ /* 0x004fce00078e0a05 */
.L_x_7235:
        /* <DEDUP_REMOVED lines=73> */
.L_x_7273:
        /* <DEDUP_REMOVED lines=9> */
.L_x_7238:
        /* <DEDUP_REMOVED lines=112> */
.L_x_7249:
[----:B-1----:R-:W-:-:S05]  /*9f60*/  IMAD.MOV.U32 R6, RZ, RZ, 0x1 ;  /* 0x00000001ff067424 */ /* 0x002fca00078e00ff */
[----:B------:R-:W-:-:S04]  /*9f70*/  SHF.L.U32 R6, R6, 0x1f, RZ ;  /* 0x0000001f06067819 */ /* 0x000fc800000006ff */
[----:B------:R-:W1:Y:S02]  /*9f80*/  SYNCS.PHASECHK.TRANS64.TRYWAIT P1, [R0+URZ+0x36438], R6 ;  /* 0x03643806000075a7 */ /* 0x000e64000802017f */
[----:B-1----:R-:W-:Y:S05]  /*9f90*/  @!P1 BRA `(.L_x_7241) ;  /* 0x0000001800ec9947 */ /* 0x002fea0003800000 */
.L_x_7274:
[----:B------:R-:W-:Y:S05]  /*9fa0*/  @P0 BRA `(.L_x_7242) ;  /* 0x0000000000140947 */ /* 0x000fea0003800000 */
[----:B------:R-:W-:Y:S01]  /*9fb0*/  ISETP.NE.AND P1, PT, R18, RZ, PT ;  /* 0x000000ff1200720c */ /* 0x000fe20003f25270 */
[----:B------:R-:W-:-:S04]  /*9fc0*/  IMAD.MOV.U32 R3, RZ, RZ, 0x6100 ;  /* 0x00006100ff037424 */ /* 0x000fc800078e00ff */
[----:B------:R2:W-:Y:S08]  /*9fd0*/  SYNCS.ARRIVE.TRANS64 RZ, [R0+URZ+0x36430], R3 ;  /* 0x0364300300ff79a7 */ /* 0x0005f0000800003f */
[----:B------:R-:W-:Y:S05]  /*9fe0*/  @!P1 BRA `(.L_x_7242) ;  /* 0x0000000000049947 */ /* 0x000fea0003800000 */
[----:B------:R-:W-:Y:S01]  /*9ff0*/  BPT.TRAP 0x1 ;  /* 0x000000040000795c */ /* 0x000fe20000300000 */
.L_x_7242:
        /* <DEDUP_REMOVED lines=48> */
.L_x_7275:
[----:B------:R-:W-:Y:S05]  /*a300*/  @P0 BRA `(.L_x_7244) ;  /* 0x0000000000140947 */ /* 0x000fea0003800000 */
[----:B------:R-:W-:Y:S01]  /*a310*/  ISETP.NE.AND P1, PT, R18, RZ, PT ;  /* 0x000000ff1200720c */ /* 0x000fe20003f25270 */
[----:B--2---:R-:W-:-:S04]  /*a320*/  IMAD.MOV.U32 R3, RZ, RZ, 0x6100 ;  /* 0x00006100ff037424 */ /* 0x004fc800078e00ff */
[----:B------:R3:W-:Y:S08]  /*a330*/  SYNCS.ARRIVE.TRANS64 RZ, [R0+URZ+0x36418], R3 ;  /* 0x0364180300ff79a7 */ /* 0x0007f0000800003f */
[----:B------:R-:W-:Y:S05]  /*a340*/  @!P1 BRA `(.L_x_7244) ;  /* 0x0000000000049947 */ /* 0x000fea0003800000 */
[----:B------:R-:W-:Y:S01]  /*a350*/  BPT.TRAP 0x1 ;  /* 0x000000040000795c */ /* 0x000fe20000300000 */
.L_x_7244:
        /* <DEDUP_REMOVED lines=47> */
.L_x_7276:
        /* <DEDUP_REMOVED lines=8> */
.L_x_7246:
        /* <DEDUP_REMOVED lines=37> */
.L_x_7278:
[----:B------:R-:W-:Y:S05]  /*a920*/  @P0 BRA `(.L_x_7248) ;  /* 0x0000000000140947 */ /* 0x000fea0003800000 */
[----:B------:R-:W-:Y:S01]  /*a930*/  ISETP.NE.AND P1, PT, R18, RZ, PT ;  /* 0x000000ff1200720c */ /* 0x000fe20003f25270 */
[----:B--2---:R-:W-:-:S04]  /*a940*/  IMAD.MOV.U32 R5, RZ, RZ, 0x6100 ;  /* 0x00006100ff057424 */ /* 0x004fc800078e00ff */
[----:B------:R3:W-:Y:S08]  /*a950*/  SYNCS.ARRIVE.TRANS64 RZ, [R0+URZ+0x36410], R5 ;  /* 0x0364100500ff79a7 */ /* 0x0007f0000800003f */
[----:B------:R-:W-:Y:S05]  /*a960*/  @!P1 BRA `(.L_x_7248) ;  /* 0x0000000000049947 */ /* 0x000fea0003800000 */
[----:B------:R-:W-:Y:S01]  /*a970*/  BPT.TRAP 0x1 ;  /* 0x000000040000795c */ /* 0x000fe20000300000 */
.L_x_7248:
        /* <DEDUP_REMOVED lines=44> */
.L_x_7240:
[----:B------:R-:W-:Y:S01]  /*ac40*/  ISETP.NE.AND P1, PT, R20, RZ, PT ;  /* 0x000000ff1400720c */ /* 0x000fe20003f25270 */
[----:B------:R-:W-:Y:S02]  /*ac50*/  IMAD.MOV.U32 R16, RZ, RZ, 0x1 ;  /* 0x00000001ff107424 */ /* 0x000fe400078e00ff */
[----:B------:R-:W-:-:S10]  /*ac60*/  IMAD.MOV.U32 R5, RZ, RZ, R14 ;  /* 0x000000ffff057224 */ /* 0x000fd400078e000e */
[----:B------:R-:W-:Y:S05]  /*ac70*/  @!P1 BRA `(.L_x_7239) ;  /* 0x00000004008c9947 */ /* 0x000fea0003800000 */
[----:B------:R-:W2:Y:S02]  /*ac80*/  SYNCS.PHASECHK.TRANS64.TRYWAIT P1, [R0+URZ+0x36438], R6 ;  /* 0x03643806000075a7 */ /* 0x000ea4000802017f */
[----:B--2---:R-:W-:Y:S05]  /*ac90*/  @!P1 BRA `(.L_x_7250) ;  /* 0x00000010000c9947 */ /* 0x004fea0003800000 */
.L_x_7279:
[----:B------:R-:W-:Y:S05]  /*aca0*/  @P0 BRA `(.L_x_7251) ;  /* 0x0000000000140947 */ /* 0x000fea0003800000 */
[----:B------:R-:W-:Y:S01]  /*acb0*/  ISETP.NE.AND P1, PT, R18, RZ, PT ;  /* 0x000000ff1200720c */ /* 0x000fe20003f25270 */
[----:B------:R-:W-:-:S04]  /*acc0*/  IMAD.MOV.U32 R5, RZ, RZ, 0x6100 ;  /* 0x00006100ff057424 */ /* 0x000fc800078e00ff */
[----:B------:R3:W-:Y:S08]  /*acd0*/  SYNCS.ARRIVE.TRANS64 RZ, [R0+URZ+0x36430], R5 ;  /* 0x0364300500ff79a7 */ /* 0x0007f0000800003f */
[----:B------:R-:W-:Y:S05]  /*ace0*/  @!P1 BRA `(.L_x_7251) ;  /* 0x0000000000049947 */ /* 0x000fea0003800000 */
[----:B------:R-:W-:Y:S01]  /*acf0*/  BPT.TRAP 0x1 ;  /* 0x000000040000795c */ /* 0x000fe20000300000 */
.L_x_7251:
        /* <DEDUP_REMOVED lines=42> */
.L_x_7280:
[----:B------:R-:W-:Y:S01]  /*afa0*/  IMAD.MOV.U32 R16, RZ, RZ, RZ ;  /* 0x000000ffff107224 */ /* 0x000fe200078e00ff */
[----:B------:R-:W-:Y:S06]  /*afb0*/  @P0 BRA `(.L_x_7253) ;  /* 0x0000000000140947 */ /* 0x000fec0003800000 */
[----:B------:R-:W-:Y:S01]  /*afc0*/  ISETP.NE.AND P1, PT, R18, RZ, PT ;  /* 0x000000ff1200720c */ /* 0x000fe20003f25270 */
[----:B-1----:R-:W-:-:S04]  /*afd0*/  IMAD.MOV.U32 R5, RZ, RZ, 0x6100 ;  /* 0x00006100ff057424 */ /* 0x002fc800078e00ff */
[----:B------:R2:W-:Y:S08]  /*afe0*/  SYNCS.ARRIVE.TRANS64 RZ, [R0+URZ+0x36418], R5 ;  /* 0x0364180500ff79a7 */ /* 0x0005f0000800003f */
[----:B------:R-:W-:Y:S05]  /*aff0*/  @!P1 BRA `(.L_x_7253) ;  /* 0x0000000000049947 */ /* 0x000fea0003800000 */
[----:B------:R-:W-:Y:S01]  /*b000*/  BPT.TRAP 0x1 ;  /* 0x000000040000795c */ /* 0x000fe20000300000 */
.L_x_7253:
        /* <DEDUP_REMOVED lines=42> */
.L_x_7239:
[----:B------:R-:W-:-:S04]  /*b2b0*/  SHF.L.U32 R3, R16, 0x1f, RZ ;  /* 0x0000001f10037819 */ /* 0x000fc800000006ff */
[----:B------:R-:W2:Y:S02]  /*b2c0*/  SYNCS.PHASECHK.TRANS64.TRYWAIT P1, [R0+URZ+0x36438], R3 ;  /* 0x03643803000075a7 */ /* 0x000ea4000802017f */
[----:B--2---:R-:W-:Y:S05]  /*b2d0*/  @!P1 BRA `(.L_x_7254) ;  /* 0x0000000800a49947 */ /* 0x004fea0003800000 */
.L_x_7281:
[----:B------:R-:W-:Y:S05]  /*b2e0*/  @P0 BRA `(.L_x_7255) ;  /* 0x0000000000180947 */ /* 0x000fea0003800000 */
[----:B------:R-:W3:Y:S01]  /*b2f0*/  S2R R2, SR_TID.X ;  /* 0x0000000000027919 */ /* 0x000ee20000002100 */
[----:B--2---:R-:W-:-:S04]  /*b300*/  IMAD.MOV.U32 R3, RZ, RZ, 0x6100 ;  /* 0x00006100ff037424 */ /* 0x004fc800078e00ff */
[----:B------:R4:W-:Y:S01]  /*b310*/  SYNCS.ARRIVE.TRANS64 RZ, [R0+URZ+0x36430], R3 ;  /* 0x0364300300ff79a7 */ /* 0x0009e2000800003f */
[----:B---3--:R-:W-:-:S13]  /*b320*/  LOP3.LUT P0, RZ, R2, 0x1f, RZ, 0xc0, !PT ;  /* 0x0000001f02ff7812 */ /* 0x008fda000780c0ff */
[----:B----4-:R-:W-:Y:S05]  /*b330*/  @!P0 BRA `(.L_x_7255) ;  /* 0x0000000000048947 */ /* 0x010fea0003800000 */
[----:B------:R-:W-:Y:S01]  /*b340*/  BPT.TRAP 0x1 ;  /* 0x000000040000795c */ /* 0x000fe20000300000 */
.L_x_7255:
        /* <DEDUP_REMOVED lines=44> */
.L_x_7236:
[----:B------:R-:W-:Y:S05]  /*b610*/  BSYNC B0 ;  /* 0x0000000000007941 */ /* 0x000fea0003800000 */
.L_x_7232:
[----:B------:R-:W-:-:S03]  /*b620*/  UMOV UR7, 0xffffffff ;  /* 0xffffffff00077882 */ /* 0x000fc60000000000 */
[----:B------:R-:W-:Y:S05]  /*b630*/  BRA.DIV UR7, `(.L_x_7256) ;  /* 0x0000000607e07947 */ /* 0x000fea000b800000 */
[----:B------:R-:W-:-:S13]  /*b640*/  ELECT P6, URZ, PT ;  /* 0x00000000003f782f */ /* 0x000fda00038c0000 */
.L_x_7284:
[----:B------:R-:W-:Y:S05]  /*b650*/  @!P6 BRA `(.L_x_7096) ;  /* 0x000000000074e947 */ /* 0x000fea0003800000 */
[----:B------:R-:W2:Y:S02]  /*b660*/  LDL.LU R3, [R1] ;  /* 0x0000000001037983 */ /* 0x000ea40000300800 */
[----:B--2---:R-:W-:-:S04]  /*b670*/  LOP3.LUT R3, R3, 0x2, RZ, 0xfc, !PT ;  /* 0x0000000203037812 */ /* 0x004fc800078efcff */
[----:B------:R-:W-:-:S13]  /*b680*/  ISETP.NE.AND P2, PT, R3, 0x3, PT ;  /* 0x000000030300780c */ /* 0x000fda0003f45270 */
[----:B------:R-:W-:Y:S05]  /*b690*/  @!P2 BRA `(.L_x_7257) ;  /* 0x000000000004a947 */ /* 0x000fea0003800000 */
[----:B------:R-:W-:Y:S01]  /*b6a0*/  BPT.TRAP 0x1 ;  /* 0x000000040000795c */ /* 0x000fe20000300000 */
.L_x_7257:
        /* <DEDUP_REMOVED lines=15> */
.L_x_7285:
[----:B------:R-:W2:Y:S02]  /*b7a0*/  SYNCS.PHASECHK.TRANS64.TRYWAIT P0, [R3+URZ], R0 ;  /* 0x00000000030075a7 */ /* 0x000ea4000800017f */
[----:B--2---:R-:W-:Y:S05]  /*b7b0*/  @!P0 BRA `(.L_x_7259) ;  /* 0x0000000400b48947 */ /* 0x004fea0003800000 */
.L_x_7286:
[----:B------:R-:W-:Y:S05]  /*b7c0*/  @!P2 BRA `(.L_x_7260) ;  /* 0x000000000004a947 */ /* 0x000fea0003800000 */
[----:B------:R-:W-:Y:S01]  /*b7d0*/  BPT.TRAP 0x1 ;  /* 0x000000040000795c */ /* 0x000fe20000300000 */
.L_x_7260:
[----:B------:R-:W-:-:S07]  /*b7e0*/  SHF.L.U32 R16, R16, 0x1f, RZ ;  /* 0x0000001f10107819 */ /* 0x000fce00000006ff */
.L_x_7261:
[----:B---3--:R3:W4:Y:S02]  /*b7f0*/  SYNCS.PHASECHK.TRANS64.TRYWAIT P0, [R9+URZ+0x36438], R16 ;  /* 0x03643810090075a7 */ /* 0x008724000800017f */
[----:B----4-:R-:W-:Y:S05]  /*b800*/  @!P0 NANOSLEEP.SYNCS 0x989680 ;  /* 0x009896800000895d */ /* 0x010fea0003900000 */
[----:B------:R-:W4:Y:S02]  /*b810*/  @!P0 SYNCS.PHASECHK.TRANS64 P0, [R9+URZ+0x36438], R16 ;  /* 0x03643810090085a7 */ /* 0x000f24000800007f */
[----:B----4-:R-:W-:Y:S05]  /*b820*/  @!P0 BRA `(.L_x_7261) ;  /* 0xfffffffc00f08947 */ /* 0x010fea000383ffff */
.L_x_7096:
[----:B------:R-:W-:Y:S05]  /*b830*/  BSYNC B6 ;  /* 0x0000000000067941 */ /* 0x000fea0003800000 */
.L_x_7088:
[----:B------:R-:W-:Y:S05]  /*b840*/  EXIT ;  /* 0x000000000000794d */ /* 0x000fea0003800000 */
.L_x_7106:
[----:B------:R-:W-:Y:S02]  /*b850*/  IMAD.MOV.U32 R12, RZ, RZ, RZ ;  /* 0x000000ffff0c7224 */ /* 0x000fe400078e00ff */
[----:B------:R-:W-:Y:S02]  /*b860*/  IMAD.MOV.U32 R11, RZ, RZ, 0x1f ;  /* 0x0000001fff0b7424 */ /* 0x000fe400078e00ff */
[----:B------:R-:W-:-:S07]  /*b870*/  IMAD.MOV.U32 R15, RZ, RZ, -0x1 ;  /* 0xffffffffff0f7424 */ /* 0x000fce00078e00ff */
[----:B----4-:R-:W-:Y:S05]  /*b880*/  WARPSYNC.COLLECTIVE R15, `(.L_x_7262) ;  /* 0x000000000f087348 */ /* 0x010fea0003c00000 */
[----:B------:R1:W2:Y:S02]  /*b890*/  SHFL.IDX P6, R14, R13, R12, R11 ;  /* 0x0000000c0d0e7389 */ /* 0x0002a400000c000b */
[----:B-12-4-:R-:W-:Y:S01]  /*b8a0*/  ENDCOLLECTIVE ;  /* 0x000000000000791b */ /* 0x016fe20003800000 */
.L_x_7262:
[----:B------:R-:W-:Y:S05]  /*b8b0*/  BRA `(.L_x_7263) ;  /* 0xffffff5c00447947 */ /* 0x000fea000383ffff */
.L_x_7108:
[----:B--2---:R2:W3:Y:S02]  /*b8c0*/  SYNCS.PHASECHK.TRANS64.TRYWAIT P0, [R156+URZ+0x36400], R15 ;  /* 0x0364000f9c0075a7 */ /* 0x0044e4000800017f */
[----:B---3--:R-:W-:Y:S05]  /*b8d0*/  @!P0 NANOSLEEP.SYNCS 0x989680 ;  /* 0x009896800000895d */ /* 0x008fea0003900000 */
[----:B------:R-:W3:Y:S02]  /*b8e0*/  @!P0 SYNCS.PHASECHK.TRANS64 P0, [R156+URZ+0x36400], R15 ;  /* 0x0364000f9c0085a7 */ /* 0x000ee4000800007f */
[----:B---3--:R-:W-:Y:S05]  /*b8f0*/  @!P0 BRA `(.L_x_7108) ;  /* 0xfffffffc00f08947 */ /* 0x008fea000383ffff */
[----:B------:R-:W-:Y:S05]  /*b900*/  BRA `(.L_x_7107) ;  /* 0xffffff5c00847947 */ /* 0x000fea000383ffff */
.L_x_7112:
[----:B---3--:R3:W1:Y:S02]  /*b910*/  SYNCS.PHASECHK.TRANS64.TRYWAIT P1, [R3+URZ+0x36410], R12 ;  /* 0x0364100c030075a7 */ /* 0x008664000802017f */
[----:B-1----:R-:W-:Y:S05]  /*b920*/  @!P1 NANOSLEEP.SYNCS 0x989680 ;  /* 0x009896800000995d */ /* 0x002fea0003900000 */
[----:B------:R-:W1:Y:S02]  /*b930*/  @!P1 SYNCS.PHASECHK.TRANS64 P1, [R3+URZ+0x36410], R12 ;  /* 0x0364100c030095a7 */ /* 0x000e64000802007f */
[----:B-1----:R-:W-:Y:S05]  /*b940*/  @!P1 BRA `(.L_x_7112) ;  /* 0xfffffffc00f09947 */ /* 0x002fea000383ffff */
[----:B------:R-:W-:Y:S05]  /*b950*/  BRA `(.L_x_7111) ;  /* 0xffffff6400387947 */ /* 0x000fea000383ffff */
.L_x_7116:
[----:B------:R1:W1:Y:S02]  /*b960*/  SYNCS.PHASECHK.TRANS64.TRYWAIT P1, [R156+URZ+0x36430], R15 ;  /* 0x0364300f9c0075a7 */ /* 0x000264000802017f */
[----:B-1----:R-:W-:Y:S05]  /*b970*/  @!P1 NANOSLEEP.SYNCS 0x989680 ;  /* 0x009896800000995d */ /* 0x002fea0003900000 */
[----:B------:R-:W1:Y:S02]  /*b980*/  @!P1 SYNCS.PHASECHK.TRANS64 P1, [R156+URZ+0x36430], R15 ;  /* 0x0364300f9c0095a7 */ /* 0x000e64000802007f */
[----:B-1----:R-:W-:Y:S05]  /*b990*/  @!P1 BRA `(.L_x_7116) ;  /* 0xfffffffc00f09947 */ /* 0x002fea000383ffff */
[----:B------:R-:W-:Y:S05]  /*b9a0*/  BRA `(.L_x_7115) ;  /* 0xffffff6800dc7947 */ /* 0x000fea000383ffff */
.L_x_7180:
[----:B------:R-:W-:Y:S01]  /*b9b0*/  BSSY B0, `(.L_x_7264) ;  /* 0x0000005000007945 */ /* 0x000fe20003800000 */
[----:B------:R-:W-:-:S07]  /*b9c0*/  IMAD.MOV.U32 R15, RZ, RZ, -0x1 ;  /* 0xffffffffff0f7424 */ /* 0x000fce00078e00ff */
[----:B------:R-:W-:Y:S05]  /*b9d0*/  WARPSYNC.COLLECTIVE R15, `(.L_x_7265) ;  /* 0x000000000f087348 */ /* 0x000fea0003c00000 */
[----:B------:R-:W-:Y:S01]  /*b9e0*/  NOP ;  /* 0x0000000000007918 */ /* 0x000fe20000000000 */
[----:B------:R-:W-:Y:S01]  /*b9f0*/  ENDCOLLECTIVE ;  /* 0x000000000000791b */ /* 0x000fe20003800000 */
.L_x_7265:
[----:B------:R-:W-:Y:S05]  /*ba00*/  BSYNC B0 ;  /* 0x0000000000007941 */ /* 0x000fea0003800000 */
.L_x_7264:
[----:B------:R-:W-:Y:S05]  /*ba10*/  BRA `(.L_x_7266) ;  /* 0xffffffbc00207947 */ /* 0x000fea000383ffff */
.L_x_7197:
[----:B------:R-:W-:Y:S01]  /*ba20*/  BSSY B0, `(.L_x_7267) ;  /* 0x0000005000007945 */ /* 0x000fe20003800000 */
[----:B------:R-:W-:-:S07]  /*ba30*/  IMAD.MOV.U32 R15, RZ, RZ, -0x1 ;  /* 0xffffffffff0f7424 */ /* 0x000fce00078e00ff */
[----:B------:R-:W-:Y:S05]  /*ba40*/  WARPSYNC.COLLECTIVE R15, `(.L_x_7268) ;  /* 0x000000000f087348 */ /* 0x000fea0003c00000 */
[----:B------:R-:W-:Y:S01]  /*ba50*/  NOP ;  /* 0x0000000000007918 */ /* 0x000fe20000000000 */
[----:B------:R-:W-:Y:S01]  /*ba60*/  ENDCOLLECTIVE ;  /* 0x000000000000791b */ /* 0x000fe20003800000 */
.L_x_7268:
[----:B------:R-:W-:Y:S05]  /*ba70*/  BSYNC B0 ;  /* 0x0000000000007941 */ /* 0x000fea0003800000 */
.L_x_7267:
[----:B------:R-:W-:Y:S05]  /*ba80*/  BRA `(.L_x_7269) ;  /* 0xffffffc400347947 */ /* 0x000fea000383ffff */
.L_x_7213:
[----:B------:R-:W-:Y:S01]  /*ba90*/  BSSY B0, `(.L_x_7270) ;  /* 0x0000005000007945 */ /* 0x000fe20003800000 */
[----:B------:R-:W-:-:S07]  /*baa0*/  IMAD.MOV.U32 R15, RZ, RZ, -0x1 ;  /* 0xffffffffff0f7424 */ /* 0x000fce00078e00ff */
[----:B------:R-:W-:Y:S05]  /*bab0*/  WARPSYNC.COLLECTIVE R15, `(.L_x_7271) ;  /* 0x000000000f087348 */ /* 0x000fea0003c00000 */
[----:B------:R-:W-:Y:S01]  /*bac0*/  NOP ;  /* 0x0000000000007918 */ /* 0x000fe20000000000 */
[----:B------:R-:W-:Y:S01]  /*bad0*/  ENDCOLLECTIVE ;  /* 0x000000000000791b */ /* 0x000fe20003800000 */
.L_x_7271:
[----:B------:R-:W-:Y:S05]  /*bae0*/  BSYNC B0 ;  /* 0x0000000000007941 */ /* 0x000fea0003800000 */
.L_x_7270:
[----:B------:R-:W-:Y:S05]  /*baf0*/  BRA `(.L_x_7272) ;  /* 0xffffffc800c07947 */ /* 0x000fea000383ffff */
.L_x_7237:
[----:B-1----:R1:W2:Y:S02]  /*bb00*/  SYNCS.PHASECHK.TRANS64.TRYWAIT P1, [R0+URZ+0x36420], R6 ;  /* 0x03642006000075a7 */ /* 0x0022a4000802017f */
[----:B--2---:R-:W-:Y:S05]  /*bb10*/  @!P1 NANOSLEEP.SYNCS 0x989680 ;  /* 0x009896800000995d */ /* 0x004fea0003900000 */
[----:B------:R-:W2:Y:S02]  /*bb20*/  @!P1 SYNCS.PHASECHK.TRANS64 P1, [R0+URZ+0x36420], R6 ;  /* 0x03642006000095a7 */ /* 0x000ea4000802007f */
[----:B--2---:R-:W-:Y:S05]  /*bb30*/  @!P1 BRA `(.L_x_7237) ;  /* 0xfffffffc00f09947 */ /* 0x004fea000383ffff */
[----:B------:R-:W-:Y:S05]  /*bb40*/  BRA `(.L_x_7273) ;  /* 0xffffffdc00207947 */ /* 0x000fea000383ffff */
.L_x_7241:
[----:B-1----:R1:W2:Y:S02]  /*bb50*/  SYNCS.PHASECHK.TRANS64.TRYWAIT P1, [R0+URZ+0x36438], R6 ;  /* 0x03643806000075a7 */ /* 0x0022a4000802017f */
[----:B--2---:R-:W-:Y:S05]  /*bb60*/  @!P1 NANOSLEEP.SYNCS 0x989680 ;  /* 0x009896800000995d */ /* 0x004fea0003900000 */
[----:B------:R-:W2:Y:S02]  /*bb70*/  @!P1 SYNCS.PHASECHK.TRANS64 P1, [R0+URZ+0x36438], R6 ;  /* 0x03643806000095a7 */ /* 0x000ea4000802007f */
[----:B--2---:R-:W-:Y:S05]  /*bb80*/  @!P1 BRA `(.L_x_7241) ;  /* 0xfffffffc00f09947 */ /* 0x004fea000383ffff */
[----:B------:R-:W-:Y:S05]  /*bb90*/  BRA `(.L_x_7274) ;  /* 0xffffffe400007947 */ /* 0x000fea000383ffff */
.L_x_7243:
[----:B--2---:R2:W3:Y:S02]  /*bba0*/  SYNCS.PHASECHK.TRANS64.TRYWAIT P1, [R0+URZ+0x36428], R3 ;  /* 0x03642803000075a7 */ /* 0x0044e4000802017f */
[----:B---3--:R-:W-:Y:S05]  /*bbb0*/  @!P1 NANOSLEEP.SYNCS 0x989680 ;  /* 0x009896800000995d */ /* 0x008fea0003900000 */
[----:B------:R-:W3:Y:S02]  /*bbc0*/  @!P1 SYNCS.PHASECHK.TRANS64 P1, [R0+URZ+0x36428], R3 ;  /* 0x03642803000095a7 */ /* 0x000ee4000802007f */
[----:B---3--:R-:W-:Y:S05]  /*bbd0*/  @!P1 BRA `(.L_x_7243) ;  /* 0xfffffffc00f09947 */ /* 0x008fea000383ffff */
[----:B------:R-:W-:Y:S05]  /*bbe0*/  BRA `(.L_x_7275) ;  /* 0xffffffe400c47947 */ /* 0x000fea000383ffff */
.L_x_7245:
        /* <DEDUP_REMOVED lines=8> */
.L_x_7247:
[----:B------:R-:W-:-:S07]  /*bc70*/  SHF.L.U32 R5, R7, 0x1f, RZ ;  /* 0x0000001f07057819 */ /* 0x000fce00000006ff */
.L_x_7277:
[----:B--2---:R2:W3:Y:S02]  /*bc80*/  SYNCS.PHASECHK.TRANS64.TRYWAIT P1, [R0+URZ+0x36420], R5 ;  /* 0x03642005000075a7 */ /* 0x0044e4000802017f */
[----:B---3--:R-:W-:Y:S05]  /*bc90*/  @!P1 NANOSLEEP.SYNCS 0x989680 ;  /* 0x009896800000995d */ /* 0x008fea0003900000 */
[----:B------:R-:W3:Y:S02]  /*bca0*/  @!P1 SYNCS.PHASECHK.TRANS64 P1, [R0+URZ+0x36420], R5 ;  /* 0x03642005000095a7 */ /* 0x000ee4000802007f */
[----:B---3--:R-:W-:Y:S05]  /*bcb0*/  @!P1 BRA `(.L_x_7277) ;  /* 0xfffffffc00f09947 */ /* 0x008fea000383ffff */
[----:B------:R-:W-:Y:S05]  /*bcc0*/  BRA `(.L_x_7278) ;  /* 0xffffffec00147947 */ /* 0x000fea000383ffff */
.L_x_7250:
[----:B--2---:R2:W3:Y:S02]  /*bcd0*/  SYNCS.PHASECHK.TRANS64.TRYWAIT P1, [R0+URZ+0x36438], R6 ;  /* 0x03643806000075a7 */ /* 0x0044e4000802017f */
[----:B---3--:R-:W-:Y:S05]  /*bce0*/  @!P1 NANOSLEEP.SYNCS 0x989680 ;  /* 0x009896800000995d */ /* 0x008fea0003900000 */
[----:B------:R-:W3:Y:S02]  /*bcf0*/  @!P1 SYNCS.PHASECHK.TRANS64 P1, [R0+URZ+0x36438], R6 ;  /* 0x03643806000095a7 */ /* 0x000ee4000802007f */
[----:B---3--:R-:W-:Y:S05]  /*bd00*/  @!P1 BRA `(.L_x_7250) ;  /* 0xfffffffc00f09947 */ /* 0x008fea000383ffff */
[----:B------:R-:W-:Y:S05]  /*bd10*/  BRA `(.L_x_7279) ;  /* 0xffffffec00e07947 */ /* 0x000fea000383ffff */
.L_x_7252:
[----:B-1----:R1:W2:Y:S02]  /*bd20*/  SYNCS.PHASECHK.TRANS64.TRYWAIT P1, [R0+URZ+0x36428], R5 ;  /* 0x03642805000075a7 */ /* 0x0022a4000802017f */
[----:B--2---:R-:W-:Y:S05]  /*bd30*/  @!P1 NANOSLEEP.SYNCS 0x989680 ;  /* 0x009896800000995d */ /* 0x004fea0003900000 */
[----:B------:R-:W2:Y:S02]  /*bd40*/  @!P1 SYNCS.PHASECHK.TRANS64 P1, [R0+URZ+0x36428], R5 ;  /* 0x03642805000095a7 */ /* 0x000ea4000802007f */
[----:B--2---:R-:W-:Y:S05]  /*bd50*/  @!P1 BRA `(.L_x_7252) ;  /* 0xfffffffc00f09947 */ /* 0x004fea000383ffff */
[----:B------:R-:W-:Y:S05]  /*bd60*/  BRA `(.L_x_7280) ;  /* 0xfffffff0008c7947 */ /* 0x000fea000383ffff */
.L_x_7254:
[----:B--2---:R2:W3:Y:S02]  /*bd70*/  SYNCS.PHASECHK.TRANS64.TRYWAIT P1, [R0+URZ+0x36438], R3 ;  /* 0x03643803000075a7 */ /* 0x0044e4000802017f */
[----:B---3--:R-:W-:Y:S05]  /*bd80*/  @!P1 NANOSLEEP.SYNCS 0x989680 ;  /* 0x009896800000995d */ /* 0x008fea0003900000 */
[----:B------:R-:W3:Y:S02]  /*bd90*/  @!P1 SYNCS.PHASECHK.TRANS64 P1, [R0+URZ+0x36438], R3 ;  /* 0x03643803000095a7 */ /* 0x000ee4000802007f */
[----:B---3--:R-:W-:Y:S05]  /*bda0*/  @!P1 BRA `(.L_x_7254) ;  /* 0xfffffffc00f09947 */ /* 0x008fea000383ffff */
[----:B------:R-:W-:Y:S05]  /*bdb0*/  BRA `(.L_x_7281) ;  /* 0xfffffff400487947 */ /* 0x000fea000383ffff */
.L_x_7256:
[----:B------:R-:W-:Y:S01]  /*bdc0*/  BSSY B0, `(.L_x_7282) ;  /* 0x0000006000007945 */ /* 0x000fe20003800000 */
[----:B------:R-:W-:-:S07]  /*bdd0*/  IMAD.MOV.U32 R15, RZ, RZ, -0x1 ;  /* 0xffffffffff0f7424 */ /* 0x000fce00078e00ff */
[----:B------:R-:W-:Y:S05]  /*bde0*/  WARPSYNC.COLLECTIVE R15, `(.L_x_7283) ;  /* 0x000000000f0c7348 */ /* 0x000fea0003c00000 */
[----:B------:R-:W-:Y:S02]  /*bdf0*/  ELECT P6, UR62, PT ;  /* 0x00000000003e782f */ /* 0x000fe400038c0000 */
[----:B------:R-:W-:Y:S01]  /*be00*/  MOV R14, UR62 ;  /* 0x0000003e000e7c02 */ /* 0x000fe20008000f00 */
[----:B------:R-:W-:Y:S10]  /*be10*/  ENDCOLLECTIVE ;  /* 0x000000000000791b */ /* 0x000ff40003800000 */
.L_x_7283:
[----:B------:R-:W-:Y:S05]  /*be20*/  BSYNC B0 ;  /* 0x0000000000007941 */ /* 0x000fea0003800000 */
.L_x_7282:
[----:B------:R-:W-:Y:S05]  /*be30*/  BRA `(.L_x_7284) ;  /* 0xfffffff800047947 */ /* 0x000fea000383ffff */
.L_x_7258:
[----:B-1----:R1:W2:Y:S02]  /*be40*/  SYNCS.PHASECHK.TRANS64.TRYWAIT P0, [R7+URZ], R4 ;  /* 0x00000004070075a7 */ /* 0x0022a4000800017f */
[----:B--2---:R-:W-:Y:S05]  /*be50*/  @!P0 NANOSLEEP.SYNCS 0x989680 ;  /* 0x009896800000895d */ /* 0x004fea0003900000 */
[----:B------:R-:W2:Y:S02]  /*be60*/  @!P0 SYNCS.PHASECHK.TRANS64 P0, [R7+URZ], R4 ;  /* 0x00000004070085a7 */ /* 0x000ea4000800007f */
[----:B--2---:R-:W-:Y:S05]  /*be70*/  @!P0 BRA `(.L_x_7258) ;  /* 0xfffffffc00f08947 */ /* 0x004fea000383ffff */
[----:B------:R-:W-:Y:S05]  /*be80*/  BRA `(.L_x_7285) ;  /* 0xfffffff800447947 */ /* 0x000fea000383ffff */
.L_x_7259:
[----:B--2---:R2:W3:Y:S02]  /*be90*/  SYNCS.PHASECHK.TRANS64.TRYWAIT P0, [R3+URZ], R0 ;  /* 0x00000000030075a7 */ /* 0x0044e4000800017f */
[----:B---3--:R-:W-:Y:S05]  /*bea0*/  @!P0 NANOSLEEP.SYNCS 0x989680 ;  /* 0x009896800000895d */ /* 0x008fea0003900000 */
[----:B------:R-:W3:Y:S02]  /*beb0*/  @!P0 SYNCS.PHASECHK.TRANS64 P0, [R3+URZ], R0 ;  /* 0x00000000030085a7 */ /* 0x000ee4000800007f */
[----:B---3--:R-:W-:Y:S05]  /*bec0*/  @!P0 BRA `(.L_x_7259) ;  /* 0xfffffffc00f08947 */ /* 0x008fea000383ffff */
[----:B------:R-:W-:Y:S05]  /*bed0*/  BRA `(.L_x_7286) ;  /* 0xfffffff800387947 */ /* 0x000fea000383ffff */
.L_x_7287:
        /* <DEDUP_REMOVED lines=10> */
.L_x_7695:


//--------------------- .text._ZN7cutlass13device_kernelIN5flash11enable_sm90INS1_16FlashAttnBwdSm90INS1_25CollectiveMainloopBwdSm90ILi2ELi1ELi1EN4cute5tupleIJNS5_1CILi1EEES8_S8_EEENS6_IJNS7_ILi64EEENS7_ILi96EEENS7_ILi192EEEEEENS_10bfloat16_tEfNS_4arch4Sm90ELb1ELb0ELb0ELb1ELb0ELb0ELb1ELb0ELi3ELi1ELi1ELi1ELb0EEENS1_24CollectiveEpilogueBwdGQAISD_fSG_Li384ELb1ELb0EEENS1_25SingleTileBwdLPTSchedulerILb1ELi96ELb0EEEEEEEEEvNT_6ParamsE --------------------------
	.section	.text._ZN7cutlass13device_kernelIN5flash11enable_sm90INS1_16FlashAttnBwdSm90INS1_25CollectiveMainloopBwdSm90ILi2ELi1ELi1EN4cute5tupleIJNS5_1CILi1EEES8_S8_EEENS6_IJNS7_ILi64EEENS7_ILi96EEENS7_ILi192EEEEEENS_10bfloat16_tEfNS_4arch4Sm90ELb1ELb0ELb0ELb1ELb0ELb0ELb1ELb0ELi3ELi1ELi1ELi1ELb0EEENS1_24CollectiveEpilogueBwdGQAISD_fSG_Li384ELb1ELb0EEENS1_25SingleTileBwdLPTSchedulerILb1ELi96ELb0EEEEEEEEEvNT_6ParamsE,"ax",@progbits
	.align	128
.text._ZN7cutlass13device_kernelIN5flash11enable_sm90INS1_16FlashAttnBwdSm90INS1_25CollectiveMainloopBwdSm90ILi2ELi1ELi1EN4cute5tupleIJNS5_1CILi1EEES8_S8_EEENS6_IJNS7_ILi64EEENS7_ILi96EEENS7_ILi192EEEEEENS_10bfloat16_tEfNS_4arch4Sm90ELb1ELb0ELb0ELb1ELb0ELb0ELb1ELb0ELi3ELi1ELi1ELi1ELb0EEENS1_24CollectiveEpilogueBwdGQAISD_fSG_Li384ELb1ELb0EEENS1_25SingleTileBwdLPTSchedulerILb1ELi96ELb0EEEEEEEEEvNT_6ParamsE:
        .type           _ZN7cutlass13device_kernelIN5flash11enable_sm90INS1_16FlashAttnBwdSm90INS1_25CollectiveMainloopBwdSm90ILi2ELi1ELi1EN4cute5tupleIJNS5_1CILi1EEES8_S8_EEENS6_IJNS7_ILi64EEENS7_ILi96EEENS7_ILi192EEEEEENS_10bfloat16_tEfNS_4arch4Sm90ELb1ELb0ELb0ELb1ELb0ELb0ELb1ELb0ELi3ELi1ELi1ELi1ELb0EEENS1_24CollectiveEpilogueBwdGQAISD_fSG_Li384ELb1ELb0EEENS1_25SingleTileBwdLPTSchedulerILb1ELi96ELb0EEEEEEEEEvNT_6ParamsE,@function
        .size           _ZN7cutlass13device_kernelIN5flash11enable_sm90INS1_16FlashAttnBwdSm90INS1_25CollectiveMainloopBwdSm90ILi2ELi1ELi1EN4cute5tupleIJNS5_1CILi1EEES8_S8_EEENS6_IJNS7_ILi64EEENS7_ILi96EEENS7_ILi192EEEEEENS_10bfloat16_tEfNS_4arch4Sm90ELb1ELb0ELb0ELb1ELb0ELb0ELb1ELb0ELi3ELi1ELi1ELi1ELb0EEENS1_24CollectiveEpilogueBwdGQAISD_fSG_Li384ELb1ELb0EEENS1_25SingleTileBwdLPTSchedulerILb1ELi96ELb0EEEEEEEEEvNT_6ParamsE,(.L_x_7696 - _ZN7cutlass13device_kernelIN5flash11enable_sm90INS1_16FlashAttnBwdSm90INS1_25CollectiveMainloopBwdSm90ILi2ELi1ELi1EN4cute5tupleIJNS5_1CILi1EEES8_S8_EEENS6_IJNS7_ILi64EEENS7_ILi96EEENS7_ILi192EEEEEENS_10bfloat16_tEfNS_4arch4Sm90ELb1ELb0ELb0ELb1ELb0ELb0ELb1ELb0ELi3ELi1ELi1ELi1ELb0EEENS1_24CollectiveEpilogueBwdGQAISD_fSG_Li384ELb1ELb0EEENS1_25SingleTileBwdLPTSchedulerILb1ELi96ELb0EEEEEEEEEvNT_6ParamsE)
        .other          _ZN7cutlass13device_kernelIN5flash11enable_sm90INS1_16FlashAttnBwdSm90INS1_25CollectiveMainloopBwdSm90ILi2ELi1ELi1EN4cute5tupleIJNS5_1CILi1EEES8_S8_EEENS6_IJNS7_ILi64EEENS7_ILi96EEENS7_ILi192EEEEEENS_10bfloat16_tEfNS_4arch4Sm90ELb1ELb0ELb0ELb1ELb0ELb0ELb1ELb0ELi3ELi1ELi1ELi1ELb0EEENS1_24CollectiveEpilogueBwdGQAISD_fSG_Li384ELb1ELb0EEENS1_25SingleTileBwdLPTSchedulerILb1ELi96ELb0EEEEEEEEEvNT_6ParamsE,@"STO_CUDA_ENTRY STV_DEFAULT"
_ZN7cutlass13device_kernelIN5flash11enable_sm90INS1_16FlashAttnBwdSm90INS1_25CollectiveMainloopBwdSm90ILi2ELi1ELi1EN4cute5tupleIJNS5_1CILi1EEES8_S8_EEENS6_IJNS7_ILi64EEENS7_ILi96EEENS7_ILi192EEEEEENS_10bfloat16_tEfNS_4arch4Sm90ELb1ELb0ELb0ELb1ELb0ELb0ELb1ELb0ELi3ELi1ELi1ELi1ELb0EEENS1_24CollectiveEpilogueBwdGQAISD_fSG_Li384ELb1ELb0EEENS1_25SingleTileBwdLPTSchedulerILb1ELi96ELb0EEEEEEEEEvNT_6ParamsE:
        /* <DEDUP_REMOVED lines=23> */
.L_x_7289:
[----:B------:R-:W-:Y:S05]  /*0170*/  BSYNC B0 ;  /* 0x0000000000007941 */ /* 0x000fea0003800000 */
.L_x_7288:
        /* <DEDUP_REMOVED lines=34> */
.L_x_7290:
        /* <DEDUP_REMOVED lines=20> */
.L_x_7291:
        /* <DEDUP_REMOVED lines=9> */
.L_x_7294:
        /* <DEDUP_REMOVED lines=32> */
.L_x_7295:
[----:B------:R-:W1:Y:S01]  /*0770*/  LDC R3, c[0x0][0x8cc] ;  /* 0x00023300ff037b82 */ /* 0x000e620000000800 */
[----:B------:R-:W-:Y:S01]  /*0780*/  IMAD.U32 R152, RZ, RZ, UR4 ;  /* 0x00000004ff987e24 */ /* 0x000fe2000f8e00ff */
[----:B-1----:R-:W-:-:S13]  /*0790*/  ISETP.NE.AND P0, PT, R3, 0x1, PT ;  /* 0x000000010300780c */ /* 0x002fda0003f05270 */
[----:B------:R-:W1:Y:S02]  /*07a0*/  @P0 LDC.64 R4, c[0x0][0x8d0] ;  /* 0x00023400ff040b82 */ /* 0x000e640000000a00 */
[----:B-1----:R-:W-:-:S05]  /*07b0*/  @P0 IMAD.HI.U32 R0, R4, UR4, RZ ;  /* 0x0000000404000c27 */ /* 0x002fca000f8e00ff */
[----:B------:R-:W-:-:S05]  /*07c0*/  @P0 SHF.R.U32.HI R152, RZ, R5, R0 ;  /* 0x00000005ff980219 */ /* 0x000fca0000011600 */
[----:B------:R-:W-:-:S07]  /*07d0*/  IMAD R0, R152, R3, RZ ;  /* 0x0000000398007224 */ /* 0x000fce00078e02ff */
.L_x_7296:
        /* <DEDUP_REMOVED lines=20> */
.L_x_7297:
        /* <DEDUP_REMOVED lines=10> */
.L_x_7299:
[----:B------:R-:W1:Y:S02]  /*09c0*/  LDC R0, c[0x0][0x8f4] ;  /* 0x00023d00ff007b82 */ /* 0x000e640000000800 */
.L_x_7298:
        /* <DEDUP_REMOVED lines=17> */
.L_x_7301:
        /* <DEDUP_REMOVED lines=10> */
.L_x_7302:
        /* <DEDUP_REMOVED lines=8> */
.L_x_7303:
        /* <DEDUP_REMOVED lines=9> */
.L_x_7304:
        /* <DEDUP_REMOVED lines=87> */
.L_x_7307:
        /* <DEDUP_REMOVED lines=15> */
.L_x_7306:
        /* <DEDUP_REMOVED lines=20> */
.L_x_7309:
        /* <DEDUP_REMOVED lines=15> */
.L_x_7308:
        /* <DEDUP_REMOVED lines=8> */
.L_x_7406:
        /* <DEDUP_REMOVED lines=21> */
.L_x_7311:
        /* <DEDUP_REMOVED lines=9> */
[----:B------:R-:W-:-:S02]  /*1780*/  LOP3.LUT R15, R0, 0x7ffffffc, RZ, 0xc0, !PT ;  /* 0x7ffffffc000f7812 */ /* 0x000fc400078ec0ff */
[----:B------:R-:W-:Y:S02]  /*1790*/  CS2R R116, SRZ ;  /* 0x0000000000747805 */ /* 0x000fe4000001ff00 */
[--C-:B------:R-:W-:Y:S02]  /*17a0*/  SHF.R.S32.HI R0, RZ, 0x1, R8.reuse ;  /* 0x00000001ff007819 */ /* 0x100fe40000011408 */
[----:B------:R-:W-:Y:S02]  /*17b0*/  CS2R R114, SRZ ;  /* 0x0000000000727805 */ /* 0x000fe4000001ff00 */
[----:B------:R-:W-:Y:S01]  /*17c0*/  SHF.R.S32.HI R11, RZ, 0x1f, R8 ;  /* 0x0000001fff0b7819 */ /* 0x000fe20000011408 */
[----:B------:R-:W-:Y:S01]  /*17d0*/  IMAD.IADD R15, R2, 0x1, -R15 ;  /* 0x00000001020f7824 */ /* 0x000fe200078e0a0f */
[----:B---3--:R-:W-:Y:S02]  /*17e0*/  SHF.R.S32.HI R10, RZ, 0x1f, R9 ;  /* 0x0000001fff0a7819 */ /* 0x008fe40000011409 */
        /* <DEDUP_REMOVED lines=87> */
.L_x_7323:
[----:B------:R-:W-:-:S13]  /*1d60*/  ISETP.NE.AND P0, PT, R10, 0x3, PT ;  /* 0x000000030a00780c */ /* 0x000fda0003f05270 */
[----:B---3--:R-:W-:Y:S05]  /*1d70*/  @!P0 BRA `(.L_x_7313) ;  /* 0x0000000000048947 */ /* 0x008fea0003800000 */
[----:B------:R-:W-:Y:S01]  /*1d80*/  BPT.TRAP 0x1 ;  /* 0x000000040000795c */ /* 0x000fe20000300000 */
.L_x_7313:
[----:B------:R-:W-:Y:S02]  /*1d90*/  LEA R3, R2, UR36, 0x3 ;  /* 0x0000002402037c11 */ /* 0x000fe4000f8e18ff */
[----:B------:R-:W-:-:S04]  /*1da0*/  SHF.L.U32 R12, R7, 0x1f, RZ ;  /* 0x0000001f070c7819 */ /* 0x000fc800000006ff */
[----:B------:R3:W4:Y:S01]  /*1db0*/  SYNCS.PHASECHK.TRANS64.TRYWAIT P1, [R3+URZ+0x36410], R12 ;  /* 0x0364100c030075a7 */ /* 0x000722000802017f */
[----:B------:R-:W-:Y:S05]  /*1dc0*/  @!P0 BRA `(.L_x_7314) ;  /* 0x0000000000048947 */ /* 0x000fea0003800000 */
[----:B------:R-:W-:Y:S01]  /*1dd0*/  BPT.TRAP 0x1 ;  /* 0x000000040000795c */ /* 0x000fe20000300000 */
.L_x_7314:
[----:B----4-:R-:W-:Y:S05]  /*1de0*/  @P1 BRA `(.L_x_7315) ;  /* 0x0000000000081947 */ /* 0x010fea0003800000 */
[----:B------:R-:W4:Y:S02]  /*1df0*/  SYNCS.PHASECHK.TRANS64.TRYWAIT P1, [R3+URZ+0x36410], R12 ;  /* 0x0364100c030075a7 */ /* 0x000f24000802017f */
[----:B----4-:R-:W-:Y:S05]  /*1e00*/  @!P1 BRA `(.L_x_7316) ;  /* 0x0000007000849947 */ /* 0x010fea0003800000 */
.L_x_7315:
        /* <DEDUP_REMOVED lines=103> */
.L_x_7317:
[----:B---3--:R-:W-:-:S04]  /*2480*/  SHF.L.U32 R14, R5, 0x1f, RZ ;  /* 0x0000001f050e7819 */ /* 0x008fc800000006ff */
[----:B------:R3:W1:Y:S01]  /*2490*/  SYNCS.PHASECHK.TRANS64.TRYWAIT P1, [UR36+0x36430], R14 ;  /* 0x0364300eff0075a7 */ /* 0x0006620008020164 */
[----:B------:R-:W-:Y:S05]  /*24a0*/  @!P0 BRA `(.L_x_7318) ;  /* 0x0000000000048947 */ /* 0x000fea0003800000 */
[----:B------:R-:W-:Y:S01]  /*24b0*/  BPT.TRAP 0x1 ;  /* 0x000000040000795c */ /* 0x000fe20000300000 */
.L_x_7318:
[----:B-1----:R-:W-:Y:S05]  /*24c0*/  @P1 BRA `(.L_x_7319) ;  /* 0x0000000000081947 */ /* 0x002fea0003800000 */
[----:B------:R-:W1:Y:S02]  /*24d0*/  SYNCS.PHASECHK.TRANS64.TRYWAIT P1, [UR36+0x36430], R14 ;  /* 0x0364300eff0075a7 */ /* 0x000e640008020164 */
[----:B-1----:R-:W-:Y:S05]  /*24e0*/  @!P1 BRA `(.L_x_7320) ;  /* 0x0000006800e09947 */ /* 0x002fea0003800000 */
.L_x_7319:
[----:B------:R-:W-:Y:S01]  /*24f0*/  UIADD3 UR5, UR36, 0x2a000, URZ ;  /* 0x0002a00024057890 */ /* 0x000fe2000fffe03f */
[----:B------:R-:W-:Y:S01]  /*2500*/  WARPGROUP.ARRIVE ;  /* 0x00000000000079c5 */ /* 0x000fe20000000000 */
[----:B------:R-:W-:Y:S01]  /*2510*/  UIADD3 UR4, UR4, 0x9000, URZ ;  /* 0x0000900004047890 */ /* 0x000fe2000fffe03f */
[----:B------:R-:W-:Y:S01]  /*2520*/  IMAD R15, R16, 0x40, R6 ;  /* 0x00000040100f7824 */ /* 0x000fe200078e0206 */
[----:B------:R-:W-:Y:S01]  /*2530*/  USHF.R.U32.HI UR6, URZ, 0x4, UR5 ;  /* 0x000000043f067899 */ /* 0x000fe20008011605 */
[----:B------:R-:W-:Y:S01]  /*2540*/  LEA R156, R6, UR36, 0x2 ;  /* 0x00000024069c7c11 */ /* 0x000fe2000f8e10ff */
        /* <DEDUP_REMOVED lines=17> */
[----:B------:R-:W-:Y:S01]  /*2660*/  FSEL R137, R137, -INF , P1 ;  /* 0xff80000089897808 */ /* 0x000fe20000800000 */
        /* <DEDUP_REMOVED lines=12> */
[----:B--2---:R-:W-:-:S02]  /*2730*/  FSEL R23, R140, -INF , P2 ;  /* 0xff8000008c177808 */ /* 0x004fc40001000000 */
[----:B------:R-:W-:Y:S02]  /*2740*/  VIMNMX R14, R9, R14, PT ;  /* 0x0000000e090e7248 */ /* 0x000fe40003fe0100 */
[----:B------:R-:W-:Y:S01]  /*2750*/  FSEL R141, R141, -INF , P3 ;  /* 0xff8000008d8d7808 */ /* 0x000fe20001800000 */
[--C-:B------:R-:W-:Y:S01]  /*2760*/  FFMA.FTZ R22, R23, UR40, -R12.reuse ;  /* 0x0000002817167c23 */ /* 0x100fe2000801080c */
[C---:B------:R-:W-:Y:S01]  /*2770*/  ISETP.GT.AND P2, PT, R14.reuse, RZ, PT ;  /* 0x000000ff0e00720c */ /* 0x040fe20003f44270 */
[----:B------:R-:W1:Y:S01]  /*2780*/  MUFU.EX2 R21, R21 ;  /* 0x0000001500157308 */ /* 0x000e620000000800 */
[----:B------:R-:W-:Y:S01]  /*2790*/  ISETP.GT.AND P3, PT, R14, 0x1, PT ;  /* 0x000000010e00780c */ /* 0x000fe20003f64270 */
[----:B------:R-:W-:Y:S01]  /*27a0*/  FFMA.FTZ R23, R141, UR40, -R12 ;  /* 0x000000288d177c23 */ /* 0x000fe2000801080c */
[----:B------:R-:W-:Y:S02]  /*27b0*/  FSEL R138, R138, -INF , P2 ;  /* 0xff8000008a8a7808 */ /* 0x000fe40001000000 */
[----:B------:R-:W-:-:S02]  /*27c0*/  ISETP.GT.AND P2, PT, R14, 0x8, PT ;  /* 0x000000080e00780c */ /* 0x000fc40003f44270 */
[----:B------:R-:W-:Y:S01]  /*27d0*/  FSEL R145, R145, -INF , P6 ;  /* 0xff80000091917808 */ /* 0x000fe20003000000 */
[--C-:B------:R-:W-:Y:S01]  /*27e0*/  FFMA.FTZ R136, R138, UR40, -R13.reuse ;  /* 0x000000288a887c23 */ /* 0x100fe2000801080d */
[----:B------:R-:W-:Y:S01]  /*27f0*/  FSEL R138, R139, -INF , P3 ;  /* 0xff8000008b8a7808 */ /* 0x000fe20001800000 */
[----:B------:R-:W-:Y:S01]  /*2800*/  MUFU.EX2 R22, R22 ;  /* 0x0000001600167308 */ /* 0x000fe20000000800 */
[----:B------:R-:W-:Y:S02]  /*2810*/  ISETP.GT.AND P6, PT, R14, 0x9, PT ;  /* 0x000000090e00780c */ /* 0x000fe40003fc4270 */
[----:B------:R-:W-:Y:S01]  /*2820*/  FSEL R15, R144, -INF , P4 ;  /* 0xff800000900f7808 */ /* 0x000fe20002000000 */
[--C-:B------:R-:W-:Y:S01]  /*2830*/  FFMA.FTZ R137, R138, UR40, -R13.reuse ;  /* 0x000000288a897c23 */ /* 0x100fe2000801080d */
[----:B------:R-:W-:Y:S02]  /*2840*/  FSEL R141, R148, -INF , P5 ;  /* 0xff800000948d7808 */ /* 0x000fe40002800000 */
[----:B------:R-:W-:Y:S01]  /*2850*/  FSEL R142, R142, -INF , P2 ;  /* 0xff8000008e8e7808 */ /* 0x000fe20001000000 */
[----:B------:R-:W2:Y:S01]  /*2860*/  MUFU.EX2 R23, R23 ;  /* 0x0000001700177308 */ /* 0x000ea20000000800 */
[C---:B------:R-:W-:Y:S01]  /*2870*/  ISETP.GT.AND P5, PT, R14.reuse, 0x10, PT ;  /* 0x000000100e00780c */ /* 0x040fe20003fa4270 */
[--C-:B------:R-:W-:Y:S01]  /*2880*/  FFMA.FTZ R140, R15, UR40, -R12.reuse ;  /* 0x000000280f8c7c23 */ /* 0x100fe2000801080c */
[----:B------:R-:W-:Y:S01]  /*2890*/  ISETP.GT.AND P4, PT, R14, 0x11, PT ;  /* 0x000000110e00780c */ /* 0x000fe20003f84270 */
[----:B------:R-:W-:Y:S01]  /*28a0*/  FFMA.FTZ R139, R142, UR40, -R13 ;  /* 0x000000288e8b7c23 */ /* 0x000fe2000801080d */
[C---:B------:R-:W-:Y:S01]  /*28b0*/  ISETP.GT.AND P3, PT, R14.reuse, 0x18, PT ;  /* 0x000000180e00780c */ /* 0x040fe20003f64270 */
[--C-:B------:R-:W-:Y:S01]  /*28c0*/  FFMA.FTZ R142, R145, UR40, -R12.reuse ;  /* 0x00000028918e7c23 */ /* 0x100fe2000801080c */
[----:B------:R-:W-:Y:S01]  /*28d0*/  ISETP.GT.AND P2, PT, R14, 0x19, PT ;  /* 0x000000190e00780c */ /* 0x000fe20003f44270 */
[----:B------:R-:W-:Y:S01]  /*28e0*/  MUFU.EX2 R136, R136 ;  /* 0x0000008800887308 */ /* 0x000fe20000000800 */
[----:B------:R-:W-:Y:S01]  /*28f0*/  FSEL R14, R143, -INF , P6 ;  /* 0xff8000008f0e7808 */ /* 0x000fe20003000000 */
[----:B------:R-:W-:Y:S01]  /*2900*/  FFMA.FTZ R141, R141, UR40, -R12 ;  /* 0x000000288d8d7c23 */ /* 0x000fe2000801080c */
[----:B------:R-:W-:-:S02]  /*2910*/  FSEL R149, R149, -INF , P1 ;  /* 0xff80000095957808 */ /* 0x000fc40000800000 */
[----:B------:R-:W-:Y:S01]  /*2920*/  FSEL R146, R146, -INF , P5 ;  /* 0xff80000092927808 */ /* 0x000fe20002800000 */
[--C-:B------:R-:W-:Y:S01]  /*2930*/  FFMA.FTZ R148, R14, UR40, -R13.reuse ;  /* 0x000000280e947c23 */ /* 0x100fe2000801080d */
[----:B------:R-:W-:Y:S01]  /*2940*/  FSEL R150, R150, -INF , P3 ;  /* 0xff80000096967808 */ /* 0x000fe20001800000 */
[----:B------:R-:W3:Y:S01]  /*2950*/  MUFU.EX2 R137, R137 ;  /* 0x0000008900897308 */ /* 0x000ee20000000800 */
[----:B------:R-:W-:Y:S01]  /*2960*/  FSEL R14, R151, -INF , P2 ;  /* 0xff800000970e7808 */ /* 0x000fe20001000000 */
[----:B------:R-:W-:Y:S01]  /*2970*/  FFMA.FTZ R144, R149, UR40, -R12 ;  /* 0x0000002895907c23 */ /* 0x000fe2000801080c */
[----:B------:R-:W-:Y:S01]  /*2980*/  FSEL R12, R147, -INF , P4 ;  /* 0xff800000930c7808 */ /* 0x000fe20002000000 */
[----:B------:R-:W-:Y:S02]  /*2990*/  WARPGROUP.DEPBAR.LE gsb0, 0x0 ;  /* 0x00008000000079c5 */ /* 0x000fe40000010000 */
[----:B------:R-:W-:Y:S01]  /*29a0*/  WARPGROUP.ARRIVE ;  /* 0x00000000000079c5 */ /* 0x000fe20000000000 */
[--C-:B------:R-:W-:Y:S01]  /*29b0*/  FFMA.FTZ R149, R146, UR40, -R13.reuse ;  /* 0x0000002892957c23 */ /* 0x100fe2000801080d */
[----:B------:R-:W-:Y:S01]  /*29c0*/  MUFU.EX2 R139, R139 ;  /* 0x0000008b008b7308 */ /* 0x000fe20000000800 */
[--C-:B------:R-:W-:Y:S01]  /*29d0*/  FFMA.FTZ R146, R150, UR40, -R13.reuse ;  /* 0x0000002896927c23 */ /* 0x100fe2000801080d */
[--C-:B------:R-:W-:Y:S01]  /*29e0*/  FFMA.FTZ R147, R14, UR40, -R13.reuse ;  /* 0x000000280e937c23 */ /* 0x100fe2000801080d */
[----:B------:R-:W-:Y:S01]  /*29f0*/  FFMA.FTZ R145, R12, UR40, -R13 ;  /* 0x000000280c917c23 */ /* 0x000fe2000801080d */
[----:B------:R-:W-:Y:S01]  /*2a00*/  HGMMA.64x32x16.F32.BF16 R120, gdesc[UR8], R120, gsb0 ;  /* 0x00600000087879f0 */ /* 0x000fe20008001878 */
[----:B------:R-:W-:Y:S01]  /*2a10*/  UIADD3 UR10, UR6, 0x4, URZ ;  /* 0x00000004060a7890 */ /* 0x000fe2000fffe03f */
[----:B-1----:R-:W-:Y:S01]  /*2a20*/  F2FP.BF16.F32.PACK_AB R12, R21, R20 ;  /* 0x00000014150c723e */ /* 0x002fe200000010ff */
[----:B------:R-:W-:Y:S01]  /*2a30*/  UIADD3 UR8, UR4, 0x4, URZ ;  /* 0x0000000404087890 */ /* 0x000fe2000fffe03f */
[----:B------:R-:W1:Y:S01]  /*2a40*/  MUFU.EX2 R148, R148 ;  /* 0x0000009400947308 */ /* 0x000e620000000800 */
[----:B------:R-:W-:Y:S01]  /*2a50*/  UMOV UR11, 0x40000040 ;  /* 0x40000040000b7882 */ /* 0x000fe20000000000 */
[----:B------:R-:W-:Y:S01]  /*2a60*/  UMOV UR9, 0x40000040 ;  /* 0x4000004000097882 */ /* 0x000fe20000000000 */
[----:B--2---:R-:W-:-:S02]  /*2a70*/  F2FP.BF16.F32.PACK_AB R14, R23, R22 ;  /* 0x00000016170e723e */ /* 0x004fc400000010ff */
[----:B---3--:R-:W-:-:S03]  /*2a80*/  F2FP.BF16.F32.PACK_AB R13, R137, R136 ;  /* 0x00000088890d723e */ /* 0x008fc600000010ff */
[----:B------:R-:W-:Y:S08]  /*2a90*/  MUFU.EX2 R140, R140 ;  /* 0x0000008c008c7308 */ /* 0x000ff00000000800 */
[----:B------:R-:W-:Y:S01]  /*2aa0*/  MUFU.EX2 R151, R142 ;  /* 0x0000008e00977308 */ /* 0x000fe20000000800 */
[----:B-1----:R-:W-:-:S07]  /*2ab0*/  F2FP.BF16.F32.PACK_AB R15, R148, R139 ;  /* 0x0000008b940f723e */ /* 0x002fce00000010ff */
[----:B------:R-:W-:Y:S08]  /*2ac0*/  MUFU.EX2 R141, R141 ;  /* 0x0000008d008d7308 */ /* 0x000ff00000000800 */
[----:B------:R-:W-:Y:S08]  /*2ad0*/  MUFU.EX2 R144, R144 ;  /* 0x0000009000907308 */ /* 0x000ff00000000800 */
[----:B------:R-:W-:Y:S08]  /*2ae0*/  MUFU.EX2 R149, R149 ;  /* 0x0000009500957308 */ /* 0x000ff00000000800 */
[----:B------:R-:W-:Y:S01]  /*2af0*/  MUFU.EX2 R150, R145 ;  /* 0x0000009100967308 */ /* 0x000fe20000000800 */
[----:B------:R-:W-:-:S02]  /*2b00*/  WARPGROUP.DEPBAR.LE gsb0, 0x0 ;  /* 0x00008000000079c5 */ /* 0x000fc40000010000 */
[----:B------:R-:W-:-:S05]  /*2b10*/  WARPGROUP.ARRIVE ;  /* 0x00000000000079c5 */ /* 0x000fca0000000000 */
[----:B------:R-:W-:Y:S01]  /*2b20*/  MUFU.EX2 R146, R146 ;  /* 0x0000009200927308 */ /* 0x000fe20000000800 */
[----:B------:R-:W-:Y:S01]  /*2b30*/  HGMMA.64x32x16.F32.BF16 R120, gdesc[UR8], R120, gsb0 ;  /* 0x00600000087879f0 */ /* 0x000fe20008001878 */
[----:B------:R-:W-:Y:S02]  /*2b40*/  UIADD3 UR10, UR6, 0x6, URZ ;  /* 0x00000006060a7890 */ /* 0x000fe4000fffe03f */
[----:B------:R-:W-:-:S04]  /*2b50*/  UIADD3 UR8, UR4, 0x6, URZ ;  /* 0x0000000604087890 */ /* 0x000fc8000fffe03f */
[----:B------:R-:W1:Y:S01]  /*2b60*/  MUFU.EX2 R147, R147 ;  /* 0x0000009300937308 */ /* 0x000e620000000800 */
        /* <DEDUP_REMOVED lines=78> */
[--C-:B------:R-:W-:Y:S01]  /*3050*/  FADD.FTZ R120, R121, -R138.reuse ;  /* 0x8000008a79787221 */ /* 0x100fe20000010000 */
[--C-:B------:R-:W-:Y:S01]  /*3060*/  FADD.FTZ R121, R124, -R138.reuse ;  /* 0x8000008a7c797221 */ /* 0x100fe20000010000 */
[--C-:B------:R-:W-:Y:S01]  /*3070*/  FADD.FTZ R124, R125, -R138.reuse ;  /* 0x8000008a7d7c7221 */ /* 0x100fe20000010000 */
[--C-:B---3--:R-:W-:Y:S01]  /*3080*/  FADD.FTZ R126, R126, -R143.reuse ;  /* 0x8000008f7e7e7221 */ /* 0x108fe20000010000 */
[----:B------:R-:W-:Y:S01]  /*3090*/  FMUL.FTZ R21, R21, R120 ;  /* 0x0000007815157220 */ /* 0x000fe20000410000 */
[--C-:B------:R-:W-:Y:S01]  /*30a0*/  FADD.FTZ R120, R123, -R143.reuse ;  /* 0x8000008f7b787221 */ /* 0x100fe20000010000 */
[----:B-1----:R-:W-:Y:S01]  /*30b0*/  F2FP.BF16.F32.PACK_AB R123, R147, R146 ;  /* 0x00000092937b723e */ /* 0x002fe200000010ff */
[----:B----4-:R-:W-:Y:S01]  /*30c0*/  FMUL.FTZ R14, R22, R121 ;  /* 0x00000079160e7220 */ /* 0x010fe20000410000 */
[--C-:B------:R-:W-:Y:S01]  /*30d0*/  FADD.FTZ R121, R122, -R143.reuse ;  /* 0x8000008f7a797221 */ /* 0x100fe20000010000 */
[----:B------:R-:W-:Y:S01]  /*30e0*/  FMUL.FTZ R137, R137, R120 ;  /* 0x0000007889897220 */ /* 0x000fe20000410000 */
[----:B------:R-:W-:Y:S01]  /*30f0*/  F2FP.BF16.F32.PACK_AB R120, R151, R140 ;  /* 0x0000008c9778723e */ /* 0x000fe200000010ff */
[--C-:B------:R-:W-:Y:S01]  /*3100*/  FADD.FTZ R13, R128, -R138.reuse ;  /* 0x8000008a800d7221 */ /* 0x100fe20000010000 */
[----:B------:R-:W-:Y:S01]  /*3110*/  FMUL.FTZ R136, R136, R121 ;  /* 0x0000007988887220 */ /* 0x000fe20000410000 */
[----:B------:R-:W-:Y:S01]  /*3120*/  F2FP.BF16.F32.PACK_AB R122, R144, R141 ;  /* 0x0000008d907a723e */ /* 0x000fe200000010ff */
[--C-:B------:R-:W-:Y:S01]  /*3130*/  FADD.FTZ R12, R129, -R138.reuse ;  /* 0x8000008a810c7221 */ /* 0x100fe20000010000 */
[----:B------:R-:W-:Y:S01]  /*3140*/  F2FP.BF16.F32.PACK_AB R121, R150, R149 ;  /* 0x000000959679723e */ /* 0x000fe200000010ff */
[--C-:B------:R-:W-:Y:S01]  /*3150*/  FADD.FTZ R127, R127, -R143.reuse ;  /* 0x8000008f7f7f7221 */ /* 0x100fe20000010000 */
[--C-:B------:R-:W-:Y:S01]  /*3160*/  FADD.FTZ R132, R132, -R138.reuse ;  /* 0x8000008a84847221 */ /* 0x100fe20000010000 */
[----:B------:R-:W-:Y:S01]  /*3170*/  FADD.FTZ R133, R133, -R138 ;  /* 0x8000008a85857221 */ /* 0x000fe20000010000 */
[--C-:B------:R-:W-:Y:S01]  /*3180*/  FADD.FTZ R130, R130, -R143.reuse ;  /* 0x8000008f82827221 */ /* 0x100fe20000010000 */
[----:B------:R1:W-:Y:S01]  /*3190*/  STSM.16.M88.4 [R17], R120 ;  /* 0x0000007811007844 */ /* 0x0003e20000000200 */
[--C-:B------:R-:W-:Y:S01]  /*31a0*/  FADD.FTZ R131, R131, -R143.reuse ;  /* 0x8000008f83837221 */ /* 0x100fe20000010000 */
[--C-:B------:R-:W-:Y:S01]  /*31b0*/  FADD.FTZ R15, R134, -R143.reuse ;  /* 0x8000008f860f7221 */ /* 0x100fe20000010000 */
[----:B------:R-:W-:Y:S01]  /*31c0*/  FADD.FTZ R22, R135, -R143 ;  /* 0x8000008f87167221 */ /* 0x000fe20000010000 */
        /* <DEDUP_REMOVED lines=18> */
[----:B------:R-:W-:-:S02]  /*32f0*/  F2FP.BF16.F32.PACK_AB R12, R21, R20 ;  /* 0x00000014150c723e */ /* 0x000fc400000010ff */
[----:B------:R-:W-:Y:S02]  /*3300*/  F2FP.BF16.F32.PACK_AB R20, R124, R13 ;  /* 0x0000000d7c14723e */ /* 0x000fe400000010ff */
[----:B------:R-:W-:Y:S02]  /*3310*/  F2FP.BF16.F32.PACK_AB R14, R23, R14 ;  /* 0x0000000e170e723e */ /* 0x000fe400000010ff */
[----:B------:R-:W-:Y:S02]  /*3320*/  F2FP.BF16.F32.PACK_AB R13, R137, R136 ;  /* 0x00000088890d723e */ /* 0x000fe400000010ff */
[----:B------:R-:W-:Y:S02]  /*3330*/  F2FP.BF16.F32.PACK_AB R15, R148, R139 ;  /* 0x0000008b940f723e */ /* 0x000fe400000010ff */
[----:B------:R-:W-:Y:S01]  /*3340*/  F2FP.BF16.F32.PACK_AB R22, R133, R132 ;  /* 0x000000848516723e */ /* 0x000fe200000010ff */
[----:B--2---:R-:W-:Y:S01]  /*3350*/  BAR.SYNC.DEFER_BLOCKING 0x9, 0x180 ;  /* 0x0246000000007b1d */ /* 0x004fe20000010000 */
[----:B------:R-:W-:-:S02]  /*3360*/  F2FP.BF16.F32.PACK_AB R21, R131, R130 ;  /* 0x000000828315723e */ /* 0x000fc400000010ff */
[----:B------:R-:W-:-:S03]  /*3370*/  F2FP.BF16.F32.PACK_AB R23, R147, R146 ;  /* 0x000000929317723e */ /* 0x000fc600000010ff */
        /* <DEDUP_REMOVED lines=82> */
.L_x_7321:
        /* <DEDUP_REMOVED lines=60> */
.L_x_7322:
        /* <DEDUP_REMOVED lines=62> */
.L_x_7305:
[----:B------:R-:W-:Y:S05]  /*4040*/  @P0 BRA `(.L_x_7300) ;  /* 0x0000004c00bc0947 */ /* 0x000fea0003800000 */
[----:B---3--:R-:W1:Y:S01]  /*4050*/  LDC.64 R2, c[0x0][0x878] ;  /* 0x00021e00ff027b82 */ /* 0x008e620000000a00 */
[----:B------:R-:W3:Y:S07]  /*4060*/  S2R R0, SR_TID.X ;  /* 0x0000000000007919 */ /* 0x000eee0000002100 */
[----:B------:R-:W4:Y:S01]  /*4070*/  S2UR UR5, SR_CgaCtaId ;  /* 0x00000000000579c3 */ /* 0x000f220000008800 */
[----:B------:R-:W-:-:S07]  /*4080*/  UMOV UR4, 0x400 ;  /* 0x0000040000047882 */ /* 0x000fce0000000000 */
[----:B------:R-:W5:Y:S01]  /*4090*/  LDC.64 R12, c[0x0][0x818] ;  /* 0x00020600ff0c7b82 */ /* 0x000f620000000a00 */
[----:B-1----:R-:W-:-:S07]  /*40a0*/  ISETP.NE.U32.AND P0, PT, R2, RZ, PT ;  /* 0x000000ff0200720c */ /* 0x002fce0003f05070 */
[----:B------:R-:W1:Y:S01]  /*40b0*/  LDC.64 R16, c[0x0][0x840] ;  /* 0x00021000ff107b82 */ /* 0x000e620000000a00 */
[----:B------:R-:W-:-:S07]  /*40c0*/  ISETP.NE.AND.EX P0, PT, R3, RZ, PT, P0 ;  /* 0x000000ff0300720c */ /* 0x000fce0003f05300 */
[----:B------:R-:W4:Y:S08]  /*40d0*/  LDC R2, c[0x0][0x850] ;  /* 0x00021400ff027b82 */ /* 0x000f300000000800 */
[----:B------:R-:W2:Y:S08]  /*40e0*/  @P0 LDC.64 R4, c[0x0][0x878] ;  /* 0x00021e00ff040b82 */ /* 0x000eb00000000a00 */
[----:B------:R-:W5:Y:S08]  /*40f0*/  LDC.64 R14, c[0x0][0x820] ;  /* 0x00020800ff0e7b82 */ /* 0x000f700000000a00 */
[----:B------:R-:W5:Y:S01]  /*4100*/  LDC.64 R20, c[0x0][0x848] ;  /* 0x00021200ff147b82 */ /* 0x000f620000000a00 */
[----:B--2---:R-:W-:-:S07]  /*4110*/  @P0 IMAD.WIDE R4, R19, 0x4, R4 ;  /* 0x0000000413040825 */ /* 0x004fce00078e0204 */
[----:B------:R-:W2:Y:S01]  /*4120*/  LDC.64 R22, c[0x0][0x800] ;  /* 0x00020000ff167b82 */ /* 0x000ea20000000a00 */
[----:B------:R-:W5:Y:S07]  /*4130*/  @P0 LDG.E R4, desc[UR38][R4.64] ;  /* 0x0000002604040981 */ /* 0x000f6e000c1e1900 */
[----:B------:R-:W-:Y:S01]  /*4140*/  BAR.SYNC.DEFER_BLOCKING 0x1, 0x180 ;  /* 0x0046000000007b1d */ /* 0x000fe20000010000 */
[----:B----4-:R-:W-:Y:S01]  /*4150*/  ISETP.NE.AND P1, PT, R2, 0x1, PT ;  /* 0x000000010200780c */ /* 0x010fe20003f25270 */
[----:B---3--:R-:W-:Y:S01]  /*4160*/  VIADD R2, R0, 0xffffff80 ;  /* 0xffffff8000027836 */ /* 0x008fe20000000000 */
[----:B------:R-:W-:-:S03]  /*4170*/  ULEA UR4, UR5, UR4, 0x18 ;  /* 0x0000000405047291 */ /* 0x000fc6000f8ec03f */
[----:B------:R-:W-:Y:S01]  /*4180*/  BSSY B0, `(.L_x_7324) ;  /* 0x0000052000007945 */ /* 0x000fe20003800000 */
[----:B------:R-:W-:-:S04]  /*4190*/  SHF.R.S32.HI R3, RZ, 0x1f, R2 ;  /* 0x0000001fff037819 */ /* 0x000fc80000011402 */
[----:B------:R-:W-:-:S03]  /*41a0*/  LEA.HI R6, R3, R2, RZ, 0x7 ;  /* 0x0000000203067211 */ /* 0x000fc600078f38ff */
[----:B------:R-:W3:Y:S01]  /*41b0*/  @P1 LDC R8, c[0x0][0x854] ;  /* 0x00021500ff081b82 */ /* 0x000ee20000000800 */
[----:B------:R-:W-:Y:S02]  /*41c0*/  LOP3.LUT R3, R6, 0x3fffff80, RZ, 0xc0, !PT ;  /* 0x3fffff8006037812 */ /* 0x000fe400078ec0ff */
[----:B------:R-:W-:-:S03]  /*41d0*/  SHF.R.S32.HI R6, RZ, 0x7, R6 ;  /* 0x00000007ff067819 */ /* 0x000fc60000011406 */
[----:B------:R-:W-:Y:S02]  /*41e0*/  IMAD.IADD R3, R2, 0x1, -R3 ;  /* 0x0000000102037824 */ /* 0x000fe400078e0a03 */
[----:B------:R-:W4:Y:S02]  /*41f0*/  @P1 LDC R10, c[0x0][0x858] ;  /* 0x00021600ff0a1b82 */ /* 0x000f240000000800 */
[----:B------:R-:W-:-:S04]  /*4200*/  IMAD R6, R6, 0x600, R3 ;  /* 0x0000060006067824 */ /* 0x000fc800078e0203 */
[----:B------:R-:W-:Y:S02]  /*4210*/  IMAD.SHL.U32 R6, R6, 0x4, RZ ;  /* 0x0000000406067824 */ /* 0x000fe400078e00ff */
[----:B---3--:R-:W-:-:S03]  /*4220*/  @P1 IMAD.HI.U32 R3, R153, R8, RZ ;  /* 0x0000000899031227 */ /* 0x008fc600078e00ff */
[----:B------:R-:W-:-:S05]  /*4230*/  LEA R8, R6, UR4, 0x2 ;  /* 0x0000000406087c11 */ /* 0x000fca000f8e10ff */
[----:B------:R3:W-:Y:S01]  /*4240*/  STS.128 [R8], R24 ;  /* 0x0000001808007388 */ /* 0x0007e20000000c00 */
[----:B----4-:R-:W-:Y:S01]  /*4250*/  @P1 SHF.R.U32.HI R153, RZ, R10, R3 ;  /* 0x0000000aff991219 */ /* 0x010fe20000011603 */
[----:B------:R-:W-:Y:S02]  /*4260*/  IMAD R3, R152, 0x4800, RZ ;  /* 0x0000480098037824 */ /* 0x000fe400078e02ff */
[----:B------:R4:W-:Y:S01]  /*4270*/  STS.128 [R8+0x800], R28 ;  /* 0x0008001c08007388 */ /* 0x0009e20000000c00 */
[----:B------:R-:W-:-:S03]  /*4280*/  SHF.R.S32.HI R9, RZ, 0x1f, R153 ;  /* 0x0000001fff097819 */ /* 0x000fc60000011499 */
[----:B------:R4:W-:Y:S02]  /*4290*/  STS.128 [R8+0x1000], R32 ;  /* 0x0010002008007388 */ /* 0x0009e40000000c00 */
[----:B-1----:R-:W-:Y:S02]  /*42a0*/  IMAD R10, R9, R16, RZ ;  /* 0x00000010090a7224 */ /* 0x002fe400078e02ff */
[----:B------:R4:W-:Y:S02]  /*42b0*/  STS.128 [R8+0x1800], R36 ;  /* 0x0018002408007388 */ /* 0x0009e40000000c00 */
[----:B------:R-:W-:Y:S02]  /*42c0*/  IMAD R11, R153, R17, R10 ;  /* 0x00000011990b7224 */ /* 0x000fe400078e020a */
[----:B------:R4:W-:Y:S01]  /*42d0*/  STS.128 [R8+0x2000], R40 ;  /* 0x0020002808007388 */ /* 0x0009e20000000c00 */
[----:B---3--:R-:W1:Y:S03]  /*42e0*/  LDC.64 R24, c[0x0][0x828] ;  /* 0x00020a00ff187b82 */ /* 0x008e660000000a00 */
        /* <DEDUP_REMOVED lines=22> */
[----:B------:R-:W-:-:S03]  /*4450*/  IMAD R4, R9, R12, RZ ;  /* 0x0000000c09047224 */ /* 0x000fc600078e02ff */
[----:B------:R-:W-:Y:S01]  /*4460*/  LEA.HI.X.SX32 R7, R3, R5, 0x1, P1 ;  /* 0x0000000503077211 */ /* 0x000fe200008f0eff */
[----:B------:R-:W-:Y:S01]  /*4470*/  IMAD R9, R153, R13, R4 ;  /* 0x0000000d99097224 */ /* 0x000fe200078e0204 */
[----:B------:R-:W-:Y:S02]  /*4480*/  SHF.R.S32.HI R3, RZ, 0x1f, R19 ;  /* 0x0000001fff037819 */ /* 0x000fe40000011413 */
[----:B------:R-:W-:Y:S01]  /*4490*/  SEL R19, R19, RZ, !P0 ;  /* 0x000000ff13137207 */ /* 0x000fe20004000000 */
[--C-:B------:R-:W-:Y:S01]  /*44a0*/  IMAD.WIDE.U32 R4, R153, R12, R6.reuse ;  /* 0x0000000c99047225 */ /* 0x100fe200078e0006 */
[----:B------:R-:W-:Y:S02]  /*44b0*/  SEL R3, R3, RZ, !P0 ;  /* 0x000000ff03037207 */ /* 0x000fe40004000000 */
[----:B------:R-:W-:Y:S01]  /*44c0*/  ISETP.NE.AND P0, PT, R2, RZ, PT ;  /* 0x000000ff0200720c */ /* 0x000fe20003f05270 */
[----:B------:R-:W-:-:S04]  /*44d0*/  IMAD.WIDE.U32 R6, R153, R16, R6 ;  /* 0x0000001099067225 */ /* 0x000fc800078e0006 */
[----:B------:R-:W-:Y:S02]  /*44e0*/  IMAD.IADD R5, R5, 0x1, R9 ;  /* 0x0000000105057824 */ /* 0x000fe400078e0209 */
[----:B------:R-:W-:Y:S02]  /*44f0*/  IMAD.IADD R7, R7, 0x1, R11 ;  /* 0x0000000107077824 */ /* 0x000fe400078e020b */
[C---:B------:R-:W-:Y:S02]  /*4500*/  IMAD R10, R3.reuse, R14, RZ ;  /* 0x0000000e030a7224 */ /* 0x040fe400078e02ff */
[----:B------:R-:W-:Y:S02]  /*4510*/  IMAD R12, R3, R20, RZ ;  /* 0x00000014030c7224 */ /* 0x000fe400078e02ff */
[----:B------:R-:W-:-:S04]  /*4520*/  IMAD.WIDE.U32 R4, R19, R14, R4 ;  /* 0x0000000e13047225 */ /* 0x000fc800078e0004 */
[----:B------:R-:W-:Y:S01]  /*4530*/  IMAD.WIDE.U32 R6, R19, R20, R6 ;  /* 0x0000001413067225 */ /* 0x000fe200078e0006 */
[----:B--2---:R-:W-:-:S03]  /*4540*/  LEA R22, P1, R4, R22, 0x2 ;  /* 0x0000001604167211 */ /* 0x004fc600078210ff */
[C---:B------:R-:W-:Y:S01]  /*4550*/  IMAD R3, R19.reuse, R15, R10 ;  /* 0x0000000f13037224 */ /* 0x040fe200078e020a */
[----:B-1----:R-:W-:Y:S01]  /*4560*/  LEA R24, P2, R6, R24, 0x2 ;  /* 0x0000001806187211 */ /* 0x002fe200078410ff */
        /* <DEDUP_REMOVED lines=12> */
.L_x_7326:
[----:B------:R-:W-:Y:S01]  /*4630*/  @P0 ELECT P1, URZ, PT ;  /* 0x00000000003f082f */ /* 0x000fe20003820000 */
[----:B------:R1:W-:-:S12]  /*4640*/  UBLKRED.G.S.ADD.F32.RN [UR6], [UR4], UR5, desc[UR8] ;  /* 0x00000806040073bb */ /* 0x0003d800080a1405 */
[----:B------:R-:W-:Y:S02]  /*4650*/  @P1 PLOP3.LUT P0, PT, P1, PT, PT, 0x8, 0x0 ;  /* 0x000000000000181c */ /* 0x000fe40000f0e170 */
[----:B------:R-:W-:-:S11]  /*4660*/  PLOP3.LUT P1, PT, PT, PT, PT, 0x8, 0x0 ;  /* 0x000000000000781c */ /* 0x000fd60003f2e170 */
[----:B-1----:R-:W-:Y:S05]  /*4670*/  @P0 BRA.U.ANY `(.L_x_7326) ;  /* 0xfffffffd00ec0947 */ /* 0x002fea000393ffff */
[----:B------:R0:W-:Y:S01]  /*4680*/  UTMACMDFLUSH ;  /* 0x00000000000079b7 */ /* 0x0001e20000000000 */
[----:B------:R-:W-:-:S04]  /*4690*/  DEPBAR.LE SB0, 0x0 ;  /* 0x000080000000791a */ /* 0x000fc80000000000 */
.L_x_7325:
[----:B------:R-:W-:Y:S05]  /*46a0*/  BSYNC B0 ;  /* 0x0000000000007941 */ /* 0x000fea0003800000 */
.L_x_7324:
        /* <DEDUP_REMOVED lines=28> */
.L_x_7327:
        /* <DEDUP_REMOVED lines=8> */
.L_x_7293:
        /* <DEDUP_REMOVED lines=29> */
.L_x_7329:
[----:B------:R-:W-:Y:S01]  /*4ac0*/  ULDC UR9, c[0x0][0x8cc] ;  /* 0x0002330000097ab9 */ /* 0x000fe20000000800 */
[----:B------:R-:W-:Y:S01]  /*4ad0*/  UMOV UR7, UR8 ;  /* 0x0000000800077c82 */ /* 0x000fe20008000000 */
[----:B------:R-:W-:-:S11]  /*4ae0*/  UISETP.NE.AND UP0, UPT, UR9, 0x1, UPT ;  /* 0x000000010900788c */ /* 0x000fd6000bf05270 */
[----:B------:R-:W-:Y:S02]  /*4af0*/  @UP0 ULDC.64 UR10, c[0x0][0x8d0] ;  /* 0x00023400000a0ab9 */ /* 0x000fe40000000a00 */
[----:B------:R-:W-:-:S04]  /*4b00*/  UIMAD.WIDE.U32 UR4, UR8, UR10, URZ ;  /* 0x0000000a080472a5 */ /* 0x000fc8000f8e003f */
[----:B------:R-:W-:-:S04]  /*4b10*/  @UP0 USHF.R.U32.HI UR7, URZ, UR11, UR5 ;  /* 0x0000000b3f070299 */ /* 0x000fc80008011605 */
[----:B------:R-:W-:-:S12]  /*4b20*/  UIMAD UR4, UR7, UR9, URZ ;  /* 0x00000009070472a4 */ /* 0x000fd8000f8e023f */
.L_x_7330:
        /* <DEDUP_REMOVED lines=23> */
.L_x_7331:
        /* <DEDUP_REMOVED lines=13> */
.L_x_7333:
[----:B------:R-:W-:-:S05]  /*4d70*/  ULDC UR4, c[0x0][0x8f4] ;  /* 0x00023d0000047ab9 */ /* 0x000fca0000000800 */
.L_x_7332:
        /* <DEDUP_REMOVED lines=46> */
.L_x_7334:
        /* <DEDUP_REMOVED lines=13> */
.L_x_7335:
        /* <DEDUP_REMOVED lines=12> */
.L_x_7336:
        /* <DEDUP_REMOVED lines=54> */
.L_x_7339:
[----:B------:R-:W-:Y:S05]  /*5550*/  BSYNC B0 ;  /* 0x0000000000007941 */ /* 0x000fea0003800000 */
.L_x_7338:
        /* <DEDUP_REMOVED lines=18> */
.L_x_7341:
[----:B------:R-:W-:Y:S05]  /*5680*/  BSYNC B0 ;  /* 0x0000000000007941 */ /* 0x000fea0003800000 */
.L_x_7340:
        /* <DEDUP_REMOVED lines=19> */
.L_x_7343:
[----:B------:R-:W-:Y:S05]  /*57c0*/  BSYNC B0 ;  /* 0x0000000000007941 */ /* 0x000fea0003800000 */
.L_x_7342:
[----:B------:R-:W-:Y:S06]  /*57d0*/  BAR.ARV 0xa, 0xa0 ;  /* 0x0282800000007b1d */ /* 0x000fec0000002000 */
[----:B------:R-:W-:Y:S04]  /*57e0*/  BSSY B0, `(.L_x_7344) ;  /* 0x0000003000007945 */ /* 0x000fe80003800000 */
[----:B------:R-:W-:Y:S05]  /*57f0*/  @!P0 BRA `(.L_x_7345) ;  /* 0x0000000000048947 */ /* 0x000fea0003800000 */
[----:B------:R-:W-:-:S04]  /*5800*/  DEPBAR.LE SB0, 0x1 ;  /* 0x000080400000791a */ /* 0x000fc80000000000 */
.L_x_7345:
[----:B------:R-:W-:Y:S05]  /*5810*/  BSYNC B0 ;  /* 0x0000000000007941 */ /* 0x000fea0003800000 */
.L_x_7344:
[----:B------:R-:W-:Y:S06]  /*5820*/  BAR.ARV 0xb, 0xa0 ;  /* 0x02c2800000007b1d */ /* 0x000fec0000002000 */
[----:B------:R-:W-:Y:S04]  /*5830*/  BSSY B0, `(.L_x_7346) ;  /* 0x0000003000007945 */ /* 0x000fe80003800000 */
[----:B------:R-:W-:Y:S05]  /*5840*/  @!P0 BRA `(.L_x_7347) ;  /* 0x0000000000048947 */ /* 0x000fea0003800000 */
[----:B------:R-:W-:-:S04]  /*5850*/  DEPBAR.LE SB0, 0x0 ;  /* 0x000080000000791a */ /* 0x000fc80000000000 */
.L_x_7347:
[----:B------:R-:W-:Y:S05]  /*5860*/  BSYNC B0 ;  /* 0x0000000000007941 */ /* 0x000fea0003800000 */
.L_x_7346:
[----:B------:R-:W-:Y:S06]  /*5870*/  BAR.ARV 0xc, 0xa0 ;  /* 0x0302800000007b1d */ /* 0x000fec0000002000 */
[----:B------:R-:W-:Y:S01]  /*5880*/  UIADD3 UR20, UR16, 0x1, URZ ;  /* 0x0000000110147890 */ /* 0x000fe2000fffe03f */
[----:B------:R-:W-:Y:S11]  /*5890*/  BRA `(.L_x_7348) ;  /* 0x0000000000047947 */ /* 0x000ff60003800000 */
.L_x_7337:
[----:B------:R-:W-:-:S05]  /*58a0*/  UMOV UR20, UR16 ;  /* 0x0000001000147c82 */ /* 0x000fca0008000000 */
.L_x_7348:
        /* <DEDUP_REMOVED lines=26> */
.L_x_7369:
        /* <DEDUP_REMOVED lines=32> */
.L_x_7350:
[----:B------:R-:W-:Y:S05]  /*5c50*/  BSYNC B0 ;  /* 0x0000000000007941 */ /* 0x000fea0003800000 */
.L_x_7349:
        /* <DEDUP_REMOVED lines=12> */
.L_x_7352:
[----:B------:R-:W-:Y:S05]  /*5d20*/  BSYNC B0 ;  /* 0x0000000000007941 */ /* 0x000fea0003800000 */
.L_x_7351:
        /* <DEDUP_REMOVED lines=13> */
.L_x_7354:
[----:B------:R-:W-:Y:S05]  /*5e00*/  BSYNC B0 ;  /* 0x0000000000007941 */ /* 0x000fea0003800000 */
.L_x_7353:
[----:B------:R-:W-:Y:S06]  /*5e10*/  BAR.ARV 0xa, 0xa0 ;  /* 0x0282800000007b1d */ /* 0x000fec0000002000 */
[----:B------:R-:W-:Y:S04]  /*5e20*/  BSSY B0, `(.L_x_7355) ;  /* 0x0000003000007945 */ /* 0x000fe80003800000 */
[----:B------:R-:W-:Y:S05]  /*5e30*/  @!P0 BRA `(.L_x_7356) ;  /* 0x0000000000048947 */ /* 0x000fea0003800000 */
[----:B------:R-:W-:-:S04]  /*5e40*/  DEPBAR.LE SB0, 0x1 ;  /* 0x000080400000791a */ /* 0x000fc80000000000 */
.L_x_7356:
[----:B------:R-:W-:Y:S05]  /*5e50*/  BSYNC B0 ;  /* 0x0000000000007941 */ /* 0x000fea0003800000 */
.L_x_7355:
[----:B------:R-:W-:Y:S06]  /*5e60*/  BAR.ARV 0xb, 0xa0 ;  /* 0x02c2800000007b1d */ /* 0x000fec0000002000 */
[----:B------:R-:W-:Y:S04]  /*5e70*/  BSSY B0, `(.L_x_7357) ;  /* 0x0000003000007945 */ /* 0x000fe80003800000 */
[----:B------:R-:W-:Y:S05]  /*5e80*/  @!P0 BRA `(.L_x_7358) ;  /* 0x0000000000048947 */ /* 0x000fea0003800000 */
[----:B------:R-:W-:-:S04]  /*5e90*/  DEPBAR.LE SB0, 0x0 ;  /* 0x000080000000791a */ /* 0x000fc80000000000 */
.L_x_7358:
[----:B------:R-:W-:Y:S05]  /*5ea0*/  BSYNC B0 ;  /* 0x0000000000007941 */ /* 0x000fea0003800000 */
.L_x_7357:
        /* <DEDUP_REMOVED lines=13> */
.L_x_7360:
[----:B------:R-:W-:Y:S05]  /*5f80*/  BSYNC B0 ;  /* 0x0000000000007941 */ /* 0x000fea0003800000 */
.L_x_7359:
        /* <DEDUP_REMOVED lines=12> */
.L_x_7362:
[----:B------:R-:W-:Y:S05]  /*6050*/  BSYNC B0 ;  /* 0x0000000000007941 */ /* 0x000fea0003800000 */
.L_x_7361:
        /* <DEDUP_REMOVED lines=13> */
.L_x_7364:
[----:B------:R-:W-:Y:S05]  /*6130*/  BSYNC B0 ;  /* 0x0000000000007941 */ /* 0x000fea0003800000 */
.L_x_7363:
[----:B------:R-:W-:Y:S06]  /*6140*/  BAR.ARV 0xa, 0xa0 ;  /* 0x0282800000007b1d */ /* 0x000fec0000002000 */
[----:B------:R-:W-:Y:S04]  /*6150*/  BSSY B0, `(.L_x_7365) ;  /* 0x0000003000007945 */ /* 0x000fe80003800000 */
[----:B------:R-:W-:Y:S05]  /*6160*/  @!P0 BRA `(.L_x_7366) ;  /* 0x0000000000048947 */ /* 0x000fea0003800000 */
[----:B------:R-:W-:-:S04]  /*6170*/  DEPBAR.LE SB0, 0x1 ;  /* 0x000080400000791a */ /* 0x000fc80000000000 */
.L_x_7366:
[----:B------:R-:W-:Y:S05]  /*6180*/  BSYNC B0 ;  /* 0x0000000000007941 */ /* 0x000fea0003800000 */
.L_x_7365:
[----:B------:R-:W-:Y:S01]  /*6190*/  UIADD3 UR20, UR20, 0x2, URZ ;  /* 0x0000000214147890 */ /* 0x000fe2000fffe03f */
[----:B------:R-:W-:Y:S06]  /*61a0*/  BAR.ARV 0xb, 0xa0 ;  /* 0x02c2800000007b1d */ /* 0x000fec0000002000 */
[----:B------:R-:W-:Y:S01]  /*61b0*/  UISETP.GE.AND UP0, UPT, UR20, UR7, UPT ;  /* 0x000000071400728c */ /* 0x000fe2000bf06270 */
[----:B------:R-:W-:Y:S04]  /*61c0*/  BSSY B0, `(.L_x_7367) ;  /* 0x0000003000007945 */ /* 0x000fe80003800000 */
[----:B------:R-:W-:Y:S06]  /*61d0*/  @!P0 BRA `(.L_x_7368) ;  /* 0x0000000000048947 */ /* 0x000fec0003800000 */
[----:B------:R-:W-:-:S04]  /*61e0*/  DEPBAR.LE SB0, 0x0 ;  /* 0x000080000000791a */ /* 0x000fc80000000000 */
.L_x_7368:
[----:B------:R-:W-:Y:S05]  /*61f0*/  BSYNC B0 ;  /* 0x0000000000007941 */ /* 0x000fea0003800000 */
.L_x_7367:
[----:B------:R-:W-:Y:S06]  /*6200*/  BAR.ARV 0xc, 0xa0 ;  /* 0x0302800000007b1d */ /* 0x000fec0000002000 */
[----:B------:R-:W-:Y:S01]  /*6210*/  PLOP3.LUT P1, PT, PT, PT, UP0, 0x80, 0x0 ;  /* 0x000000000000781c */ /* 0x000fe20003f2f008 */
[----:B------:R-:W-:Y:S02]  /*6220*/  UIADD3 UR47, UR47, 0x6000, URZ ;  /* 0x000060002f2f7890 */ /* 0x000fe4000fffe03f */
[----:B------:R-:W-:-:S10]  /*6230*/  UIADD3 UR6, UR6, 0x6000, URZ ;  /* 0x0000600006067890 */ /* 0x000fd4000fffe03f */
[----:B------:R-:W-:Y:S05]  /*6240*/  @!P1 BRA `(.L_x_7369) ;  /* 0xfffffff800009947 */ /* 0x000fea000383ffff */
[----:B------:R-:W-:Y:S05]  /*6250*/  BRA `(.L_x_7300) ;  /* 0x0000002c00387947 */ /* 0x000fea0003800000 */
.L_x_7328:
        /* <DEDUP_REMOVED lines=21> */
.L_x_7370:
[----:B------:R-:W1:Y:S01]  /*63b0*/  LDC R3, c[0x0][0x8cc] ;  /* 0x00023300ff037b82 */ /* 0x000e620000000800 */
[----:B------:R-:W-:Y:S01]  /*63c0*/  IMAD.MOV.U32 R0, RZ, RZ, R5 ;  /* 0x000000ffff007224 */ /* 0x000fe200078e0005 */
[----:B-1----:R-:W-:-:S13]  /*63d0*/  ISETP.NE.AND P0, PT, R3, 0x1, PT ;  /* 0x000000010300780c */ /* 0x002fda0003f05270 */
[----:B------:R-:W1:Y:S02]  /*63e0*/  @P0 LDC.64 R6, c[0x0][0x8d0] ;  /* 0x00023400ff060b82 */ /* 0x000e640000000a00 */
[----:B-1----:R-:W-:-:S05]  /*63f0*/  @P0 IMAD.HI.U32 R4, R5, R6, RZ ;  /* 0x0000000605040227 */ /* 0x002fca00078e00ff */
[----:B------:R-:W-:-:S05]  /*6400*/  @P0 SHF.R.U32.HI R0, RZ, R7, R4 ;  /* 0x00000007ff000219 */ /* 0x000fca0000011604 */
[----:B------:R-:W-:-:S07]  /*6410*/  IMAD R3, R0, R3, RZ ;  /* 0x0000000300037224 */ /* 0x000fce00078e02ff */
.L_x_7371:
        /* <DEDUP_REMOVED lines=23> */
.L_x_7372:
        /* <DEDUP_REMOVED lines=10> */
.L_x_7374:
[----:B------:R-:W1:Y:S02]  /*6630*/  LDC R4, c[0x0][0x8f4] ;  /* 0x00023d00ff047b82 */ /* 0x000e640000000800 */
.L_x_7373:
        /* <DEDUP_REMOVED lines=50> */
.L_x_7376:
        /* <DEDUP_REMOVED lines=11> */
.L_x_7377:
[----:B------:R-:W-:Y:S05]  /*6a10*/  @!P0 BRA `(.L_x_7378) ;  /* 0x00000000000c8947 */ /* 0x000fea0003800000 */
[----:B------:R-:W2:Y:S04]  /*6a20*/  LDG.E R5, desc[UR38][R2.64] ;  /* 0x0000002602057981 */ /* 0x000ea8000c1e1900 */
[----:B------:R-:W2:Y:S02]  /*6a30*/  LDG.E R4, desc[UR38][R2.64+0x4] ;  /* 0x0000042602047981 */ /* 0x000ea4000c1e1900 */
[----:B--2---:R-:W-:-:S07]  /*6a40*/  IMAD.IADD R4, R4, 0x1, -R5 ;  /* 0x0000000104047824 */ /* 0x004fce00078e0a05 */
.L_x_7378:
        /* <DEDUP_REMOVED lines=73> */
.L_x_7407:
        /* <DEDUP_REMOVED lines=9> */
.L_x_7381:
        /* <DEDUP_REMOVED lines=112> */
.L_x_7392:
[----:B-1----:R-:W-:-:S05]  /*7670*/  IMAD.MOV.U32 R6, RZ, RZ, 0x1 ;  /* 0x00000001ff067424 */ /* 0x002fca00078e00ff */
[----:B------:R-:W-:-:S04]  /*7680*/  SHF.L.U32 R6, R6, 0x1f, RZ ;  /* 0x0000001f06067819 */ /* 0x000fc800000006ff */
[----:B------:R-:W1:Y:S02]  /*7690*/  SYNCS.PHASECHK.TRANS64.TRYWAIT P1, [R0+URZ+0x36438], R6 ;  /* 0x03643806000075a7 */ /* 0x000e64000802017f */
[----:B-1----:R-:W-:Y:S05]  /*76a0*/  @!P1 BRA `(.L_x_7384) ;  /* 0x0000001800989947 */ /* 0x002fea0003800000 */
.L_x_7408:
[----:B------:R-:W-:Y:S05]  /*76b0*/  @P0 BRA `(.L_x_7385) ;  /* 0x0000000000140947 */ /* 0x000fea0003800000 */
[----:B------:R-:W-:Y:S01]  /*76c0*/  ISETP.NE.AND P1, PT, R18, RZ, PT ;  /* 0x000000ff1200720c */ /* 0x000fe20003f25270 */
[----:B------:R-:W-:-:S04]  /*76d0*/  IMAD.MOV.U32 R3, RZ, RZ, 0x6100 ;  /* 0x00006100ff037424 */ /* 0x000fc800078e00ff */
[----:B------:R2:W-:Y:S08]  /*76e0*/  SYNCS.ARRIVE.TRANS64 RZ, [R0+URZ+0x36430], R3 ;  /* 0x0364300300ff79a7 */ /* 0x0005f0000800003f */
[----:B------:R-:W-:Y:S05]  /*76f0*/  @!P1 BRA `(.L_x_7385) ;  /* 0x0000000000049947 */ /* 0x000fea0003800000 */
[----:B------:R-:W-:Y:S01]  /*7700*/  BPT.TRAP 0x1 ;  /* 0x000000040000795c */ /* 0x000fe20000300000 */
.L_x_7385:
        /* <DEDUP_REMOVED lines=48> */
.L_x_7409:
[----:B------:R-:W-:Y:S05]  /*7a10*/  @P0 BRA `(.L_x_7387) ;  /* 0x0000000000140947 */ /* 0x000fea0003800000 */
[----:B------:R-:W-:Y:S01]  /*7a20*/  ISETP.NE.AND P1, PT, R18, RZ, PT ;  /* 0x000000ff1200720c */ /* 0x000fe20003f25270 */
[----:B--2---:R-:W-:-:S04]  /*7a30*/  IMAD.MOV.U32 R3, RZ, RZ, 0x6100 ;  /* 0x00006100ff037424 */ /* 0x004fc800078e00ff */
[----:B------:R3:W-:Y:S08]  /*7a40*/  SYNCS.ARRIVE.TRANS64 RZ, [R0+URZ+0x36418], R3 ;  /* 0x0364180300ff79a7 */ /* 0x0007f0000800003f */
[----:B------:R-:W-:Y:S05]  /*7a50*/  @!P1 BRA `(.L_x_7387) ;  /* 0x0000000000049947 */ /* 0x000fea0003800000 */
[----:B------:R-:W-:Y:S01]  /*7a60*/  BPT.TRAP 0x1 ;  /* 0x000000040000795c */ /* 0x000fe20000300000 */
.L_x_7387:
        /* <DEDUP_REMOVED lines=47> */
.L_x_7410:
        /* <DEDUP_REMOVED lines=8> */
.L_x_7389:
        /* <DEDUP_REMOVED lines=37> */
.L_x_7412:
[----:B------:R-:W-:Y:S05]  /*8030*/  @P0 BRA `(.L_x_7391) ;  /* 0x0000000000140947 */ /* 0x000fea0003800000 */
[----:B------:R-:W-:Y:S01]  /*8040*/  ISETP.NE.AND P1, PT, R18, RZ, PT ;  /* 0x000000ff1200720c */ /* 0x000fe20003f25270 */
[----:B--2---:R-:W-:-:S04]  /*8050*/  IMAD.MOV.U32 R5, RZ, RZ, 0x6100 ;  /* 0x00006100ff057424 */ /* 0x004fc800078e00ff */
[----:B------:R3:W-:Y:S08]  /*8060*/  SYNCS.ARRIVE.TRANS64 RZ, [R0+URZ+0x36410], R5 ;  /* 0x0364100500ff79a7 */ /* 0x0007f0000800003f */
[----:B------:R-:W-:Y:S05]  /*8070*/  @!P1 BRA `(.L_x_7391) ;  /* 0x0000000000049947 */ /* 0x000fea0003800000 */
[----:B------:R-:W-:Y:S01]  /*8080*/  BPT.TRAP 0x1 ;  /* 0x000000040000795c */ /* 0x000fe20000300000 */
.L_x_7391:
        /* <DEDUP_REMOVED lines=44> */
.L_x_7383:
[----:B------:R-:W-:Y:S01]  /*8350*/  ISETP.NE.AND P1, PT, R20, RZ, PT ;  /* 0x000000ff1400720c */ /* 0x000fe20003f25270 */
[----:B------:R-:W-:Y:S02]  /*8360*/  IMAD.MOV.U32 R16, RZ, RZ, 0x1 ;  /* 0x00000001ff107424 */ /* 0x000fe400078e00ff */
[----:B------:R-:W-:-:S10]  /*8370*/  IMAD.MOV.U32 R5, RZ, RZ, R14 ;  /* 0x000000ffff057224 */ /* 0x000fd400078e000e */
[----:B------:R-:W-:Y:S05]  /*8380*/  @!P1 BRA `(.L_x_7382) ;  /* 0x00000004008c9947 */ /* 0x000fea0003800000 */
[----:B------:R-:W2:Y:S02]  /*8390*/  SYNCS.PHASECHK.TRANS64.TRYWAIT P1, [R0+URZ+0x36438], R6 ;  /* 0x03643806000075a7 */ /* 0x000ea4000802017f */
[----:B--2---:R-:W-:Y:S05]  /*83a0*/  @!P1 BRA `(.L_x_7393) ;  /* 0x0000000c00b89947 */ /* 0x004fea0003800000 */
.L_x_7413:
[----:B------:R-:W-:Y:S05]  /*83b0*/  @P0 BRA `(.L_x_7394) ;  /* 0x0000000000140947 */ /* 0x000fea0003800000 */
[----:B------:R-:W-:Y:S01]  /*83c0*/  ISETP.NE.AND P1, PT, R18, RZ, PT ;  /* 0x000000ff1200720c */ /* 0x000fe20003f25270 */
[----:B------:R-:W-:-:S04]  /*83d0*/  IMAD.MOV.U32 R5, RZ, RZ, 0x6100 ;  /* 0x00006100ff057424 */ /* 0x000fc800078e00ff */
[----:B------:R3:W-:Y:S08]  /*83e0*/  SYNCS.ARRIVE.TRANS64 RZ, [R0+URZ+0x36430], R5 ;  /* 0x0364300500ff79a7 */ /* 0x0007f0000800003f */
[----:B------:R-:W-:Y:S05]  /*83f0*/  @!P1 BRA `(.L_x_7394) ;  /* 0x0000000000049947 */ /* 0x000fea0003800000 */
[----:B------:R-:W-:Y:S01]  /*8400*/  BPT.TRAP 0x1 ;  /* 0x000000040000795c */ /* 0x000fe20000300000 */
.L_x_7394:
        /* <DEDUP_REMOVED lines=42> */
.L_x_7414:
[----:B------:R-:W-:Y:S01]  /*86b0*/  IMAD.MOV.U32 R16, RZ, RZ, RZ ;  /* 0x000000ffff107224 */ /* 0x000fe200078e00ff */
[----:B------:R-:W-:Y:S06]  /*86c0*/  @P0 BRA `(.L_x_7396) ;  /* 0x0000000000140947 */ /* 0x000fec0003800000 */
[----:B------:R-:W-:Y:S01]  /*86d0*/  ISETP.NE.AND P1, PT, R18, RZ, PT ;  /* 0x000000ff1200720c */ /* 0x000fe20003f25270 */
[----:B-1----:R-:W-:-:S04]  /*86e0*/  IMAD.MOV.U32 R5, RZ, RZ, 0x6100 ;  /* 0x00006100ff057424 */ /* 0x002fc800078e00ff */
[----:B------:R2:W-:Y:S08]  /*86f0*/  SYNCS.ARRIVE.TRANS64 RZ, [R0+URZ+0x36418], R5 ;  /* 0x0364180500ff79a7 */ /* 0x0005f0000800003f */
[----:B------:R-:W-:Y:S05]  /*8700*/  @!P1 BRA `(.L_x_7396) ;  /* 0x0000000000049947 */ /* 0x000fea0003800000 */
[----:B------:R-:W-:Y:S01]  /*8710*/  BPT.TRAP 0x1 ;  /* 0x000000040000795c */ /* 0x000fe20000300000 */
.L_x_7396:
        /* <DEDUP_REMOVED lines=42> */
.L_x_7382:
[----:B------:R-:W-:-:S04]  /*89c0*/  SHF.L.U32 R3, R16, 0x1f, RZ ;  /* 0x0000001f10037819 */ /* 0x000fc800000006ff */
[----:B------:R-:W2:Y:S02]  /*89d0*/  SYNCS.PHASECHK.TRANS64.TRYWAIT P1, [R0+URZ+0x36438], R3 ;  /* 0x03643803000075a7 */ /* 0x000ea4000802017f */
[----:B--2---:R-:W-:Y:S05]  /*89e0*/  @!P1 BRA `(.L_x_7397) ;  /* 0x0000000800509947 */ /* 0x004fea0003800000 */
.L_x_7415:
[----:B------:R-:W-:Y:S05]  /*89f0*/  @P0 BRA `(.L_x_7398) ;  /* 0x0000000000180947 */ /* 0x000fea0003800000 */
[----:B------:R-:W3:Y:S01]  /*8a00*/  S2R R2, SR_TID.X ;  /* 0x0000000000027919 */ /* 0x000ee20000002100 */
[----:B--2---:R-:W-:-:S04]  /*8a10*/  IMAD.MOV.U32 R3, RZ, RZ, 0x6100 ;  /* 0x00006100ff037424 */ /* 0x004fc800078e00ff */
[----:B------:R4:W-:Y:S01]  /*8a20*/  SYNCS.ARRIVE.TRANS64 RZ, [R0+URZ+0x36430], R3 ;  /* 0x0364300300ff79a7 */ /* 0x0009e2000800003f */
[----:B---3--:R-:W-:-:S13]  /*8a30*/  LOP3.LUT P0, RZ, R2, 0x1f, RZ, 0xc0, !PT ;  /* 0x0000001f02ff7812 */ /* 0x008fda000780c0ff */
[----:B----4-:R-:W-:Y:S05]  /*8a40*/  @!P0 BRA `(.L_x_7398) ;  /* 0x0000000000048947 */ /* 0x010fea0003800000 */
[----:B------:R-:W-:Y:S01]  /*8a50*/  BPT.TRAP 0x1 ;  /* 0x000000040000795c */ /* 0x000fe20000300000 */
.L_x_7398:
        /* <DEDUP_REMOVED lines=44> */
.L_x_7379:
[----:B------:R-:W-:Y:S05]  /*8d20*/  BSYNC B0 ;  /* 0x0000000000007941 */ /* 0x000fea0003800000 */
.L_x_7375:
[----:B------:R-:W-:-:S03]  /*8d30*/  UMOV UR7, 0xffffffff ;  /* 0xffffffff00077882 */ /* 0x000fc60000000000 */
[----:B------:R-:W-:Y:S05]  /*8d40*/  BRA.DIV UR7, `(.L_x_7399) ;  /* 0x00000006078c7947 */ /* 0x000fea000b800000 */
[----:B------:R-:W-:-:S13]  /*8d50*/  ELECT P6, URZ, PT ;  /* 0x00000000003f782f */ /* 0x000fda00038c0000 */
.L_x_7418:
[----:B------:R-:W-:Y:S05]  /*8d60*/  @!P6 BRA `(.L_x_7300) ;  /* 0x000000000074e947 */ /* 0x000fea0003800000 */
[----:B-12---:R-:W2:Y:S02]  /*8d70*/  LDL.LU R0, [R1] ;  /* 0x0000000001007983 */ /* 0x006ea40000300800 */
[----:B--2---:R-:W-:-:S04]  /*8d80*/  LOP3.LUT R0, R0, 0x2, RZ, 0xfc, !PT ;  /* 0x0000000200007812 */ /* 0x004fc800078efcff */
[----:B------:R-:W-:-:S13]  /*8d90*/  ISETP.NE.AND P2, PT, R0, 0x3, PT ;  /* 0x000000030000780c */ /* 0x000fda0003f45270 */
[----:B------:R-:W-:Y:S05]  /*8da0*/  @!P2 BRA `(.L_x_7400) ;  /* 0x000000000004a947 */ /* 0x000fea0003800000 */
[----:B------:R-:W-:Y:S01]  /*8db0*/  BPT.TRAP 0x1 ;  /* 0x000000040000795c */ /* 0x000fe20000300000 */
.L_x_7400:
        /* <DEDUP_REMOVED lines=15> */
.L_x_7419:
[----:B------:R-:W2:Y:S02]  /*8eb0*/  SYNCS.PHASECHK.TRANS64.TRYWAIT P0, [R3+URZ], R2 ;  /* 0x00000002030075a7 */ /* 0x000ea4000800017f */
[----:B--2---:R-:W-:Y:S05]  /*8ec0*/  @!P0 BRA `(.L_x_7402) ;  /* 0x0000000400608947 */ /* 0x004fea0003800000 */
.L_x_7420:
[----:B------:R-:W-:Y:S05]  /*8ed0*/  @!P2 BRA `(.L_x_7403) ;  /* 0x000000000004a947 */ /* 0x000fea0003800000 */
[----:B------:R-:W-:Y:S01]  /*8ee0*/  BPT.TRAP 0x1 ;  /* 0x000000040000795c */ /* 0x000fe20000300000 */
.L_x_7403:
[----:B------:R-:W-:-:S07]  /*8ef0*/  SHF.L.U32 R16, R16, 0x1f, RZ ;  /* 0x0000001f10107819 */ /* 0x000fce00000006ff */
.L_x_7404:
[----:B---3--:R3:W4:Y:S02]  /*8f00*/  SYNCS.PHASECHK.TRANS64.TRYWAIT P0, [R9+URZ+0x36438], R16 ;  /* 0x03643810090075a7 */ /* 0x008724000800017f */
[----:B----4-:R-:W-:Y:S05]  /*8f10*/  @!P0 NANOSLEEP.SYNCS 0x989680 ;  /* 0x009896800000895d */ /* 0x010fea0003900000 */
[----:B------:R-:W4:Y:S02]  /*8f20*/  @!P0 SYNCS.PHASECHK.TRANS64 P0, [R9+URZ+0x36438], R16 ;  /* 0x03643810090085a7 */ /* 0x000f24000800007f */
[----:B----4-:R-:W-:Y:S05]  /*8f30*/  @!P0 BRA `(.L_x_7404) ;  /* 0xfffffffc00f08947 */ /* 0x010fea000383ffff */
.L_x_7300:
[----:B------:R-:W-:Y:S05]  /*8f40*/  BSYNC B6 ;  /* 0x0000000000067941 */ /* 0x000fea0003800000 */
.L_x_7292:
[----:B------:R-:W-:Y:S05]  /*8f50*/  EXIT ;  /* 0x000000000000794d */ /* 0x000fea0003800000 */
.L_x_7310:
[----:B------:R-:W-:Y:S02]  /*8f60*/  IMAD.MOV.U32 R12, RZ, RZ, RZ ;  /* 0x000000ffff0c7224 */ /* 0x000fe400078e00ff */
[----:B------:R-:W-:Y:S02]  /*8f70*/  IMAD.MOV.U32 R11, RZ, RZ, 0x1f ;  /* 0x0000001fff0b7424 */ /* 0x000fe400078e00ff */
[----:B------:R-:W-:-:S07]  /*8f80*/  IMAD.MOV.U32 R15, RZ, RZ, -0x1 ;  /* 0xffffffffff0f7424 */ /* 0x000fce00078e00ff */
[----:B--2---:R-:W-:Y:S05]  /*8f90*/  WARPSYNC.COLLECTIVE R15, `(.L_x_7405) ;  /* 0x000000000f087348 */ /* 0x004fea0003c00000 */
[----:B------:R1:W3:Y:S02]  /*8fa0*/  SHFL.IDX P6, R14, R13, R12, R11 ;  /* 0x0000000c0d0e7389 */ /* 0x0002e400000c000b */
[----:B-123--:R-:W-:Y:S01]  /*8fb0*/  ENDCOLLECTIVE ;  /* 0x000000000000791b */ /* 0x00efe20003800000 */
.L_x_7405:
[----:B------:R-:W-:Y:S05]  /*8fc0*/  BRA `(.L_x_7406) ;  /* 0xffffff8400747947 */ /* 0x000fea000383ffff */
.L_x_7312:
[----:B---3--:R3:W4:Y:S02]  /*8fd0*/  SYNCS.PHASECHK.TRANS64.TRYWAIT P0, [R155+URZ+0x36400], R10 ;  /* 0x0364000a9b0075a7 */ /* 0x008724000800017f */
[----:B----4-:R-:W-:Y:S05]  /*8fe0*/  @!P0 NANOSLEEP.SYNCS 0x989680 ;  /* 0x009896800000895d */ /* 0x010fea0003900000 */
[----:B------:R-:W4:Y:S02]  /*8ff0*/  @!P0 SYNCS.PHASECHK.TRANS64 P0, [R155+URZ+0x36400], R10 ;  /* 0x0364000a9b0085a7 */ /* 0x000f24000800007f */
[----:B----4-:R-:W-:Y:S05]  /*9000*/  @!P0 BRA `(.L_x_7312) ;  /* 0xfffffffc00f08947 */ /* 0x010fea000383ffff */
[----:B------:R-:W-:Y:S05]  /*9010*/  BRA `(.L_x_7311) ;  /* 0xffffff8400b47947 */ /* 0x000fea000383ffff */
.L_x_7316:
[----:B----4-:R4:W1:Y:S02]  /*9020*/  SYNCS.PHASECHK.TRANS64.TRYWAIT P1, [R3+URZ+0x36410], R12 ;  /* 0x0364100c030075a7 */ /* 0x010864000802017f */
[----:B-1----:R-:W-:Y:S05]  /*9030*/  @!P1 NANOSLEEP.SYNCS 0x989680 ;  /* 0x009896800000995d */ /* 0x002fea0003900000 */
[----:B------:R-:W1:Y:S02]  /*9040*/  @!P1 SYNCS.PHASECHK.TRANS64 P1, [R3+URZ+0x36410], R12 ;  /* 0x0364100c030095a7 */ /* 0x000e64000802007f */
[----:B-1----:R-:W-:Y:S05]  /*9050*/  @!P1 BRA `(.L_x_7316) ;  /* 0xfffffffc00f09947 */ /* 0x002fea000383ffff */
[----:B------:R-:W-:Y:S05]  /*9060*/  BRA `(.L_x_7315) ;  /* 0xffffff8c00687947 */ /* 0x000fea000383ffff */
.L_x_7320:
[----:B------:R1:W1:Y:S02]  /*9070*/  SYNCS.PHASECHK.TRANS64.TRYWAIT P1, [R155+URZ+0x36430], R14 ;  /* 0x0364300e9b0075a7 */ /* 0x000264000802017f */
[----:B-1----:R-:W-:Y:S05]  /*9080*/  @!P1 NANOSLEEP.SYNCS 0x989680 ;  /* 0x009896800000995d */ /* 0x002fea0003900000 */
[----:B------:R-:W1:Y:S02]  /*9090*/  @!P1 SYNCS.PHASECHK.TRANS64 P1, [R155+URZ+0x36430], R14 ;  /* 0x0364300e9b0095a7 */ /* 0x000e64000802007f */
[----:B-1----:R-:W-:Y:S05]  /*90a0*/  @!P1 BRA `(.L_x_7320) ;  /* 0xfffffffc00f09947 */ /* 0x002fea000383ffff */
[----:B------:R-:W-:Y:S05]  /*90b0*/  BRA `(.L_x_7319) ;  /* 0xffffff94000c7947 */ /* 0x000fea000383ffff */
.L_x_7380:
[----:B-1----:R1:W2:Y:S02]  /*90c0*/  SYNCS.PHASECHK.TRANS64.TRYWAIT P1, [R0+URZ+0x36420], R6 ;  /* 0x03642006000075a7 */ /* 0x0022a4000802017f */
[----:B--2---:R-:W-:Y:S05]  /*90d0*/  @!P1 NANOSLEEP.SYNCS 0x989680 ;  /* 0x009896800000995d */ /* 0x004fea0003900000 */
[----:B------:R-:W2:Y:S02]  /*90e0*/  @!P1 SYNCS.PHASECHK.TRANS64 P1, [R0+URZ+0x36420], R6 ;  /* 0x03642006000095a7 */ /* 0x000ea4000802007f */
[----:B--2---:R-:W-:Y:S05]  /*90f0*/  @!P1 BRA `(.L_x_7380) ;  /* 0xfffffffc00f09947 */ /* 0x004fea000383ffff */
[----:B------:R-:W-:Y:S05]  /*9100*/  BRA `(.L_x_7407) ;  /* 0xffffffdc00747947 */ /* 0x000fea000383ffff */
.L_x_7384:
[----:B-1----:R1:W2:Y:S02]  /*9110*/  SYNCS.PHASECHK.TRANS64.TRYWAIT P1, [R0+URZ+0x36438], R6 ;  /* 0x03643806000075a7 */ /* 0x0022a4000802017f */
[----:B--2---:R-:W-:Y:S05]  /*9120*/  @!P1 NANOSLEEP.SYNCS 0x989680 ;  /* 0x009896800000995d */ /* 0x004fea0003900000 */
[----:B------:R-:W2:Y:S02]  /*9130*/  @!P1 SYNCS.PHASECHK.TRANS64 P1, [R0+URZ+0x36438], R6 ;  /* 0x03643806000095a7 */ /* 0x000ea4000802007f */
[----:B--2---:R-:W-:Y:S05]  /*9140*/  @!P1 BRA `(.L_x_7384) ;  /* 0xfffffffc00f09947 */ /* 0x004fea000383ffff */
[----:B------:R-:W-:Y:S05]  /*9150*/  BRA `(.L_x_7408) ;  /* 0xffffffe400547947 */ /* 0x000fea000383ffff */
.L_x_7386:
[----:B--2---:R2:W3:Y:S02]  /*9160*/  SYNCS.PHASECHK.TRANS64.TRYWAIT P1, [R0+URZ+0x36428], R3 ;  /* 0x03642803000075a7 */ /* 0x0044e4000802017f */
[----:B---3--:R-:W-:Y:S05]  /*9170*/  @!P1 NANOSLEEP.SYNCS 0x989680 ;  /* 0x009896800000995d */ /* 0x008fea0003900000 */
[----:B------:R-:W3:Y:S02]  /*9180*/  @!P1 SYNCS.PHASECHK.TRANS64 P1, [R0+URZ+0x36428], R3 ;  /* 0x03642803000095a7 */ /* 0x000ee4000802007f */
[----:B---3--:R-:W-:Y:S05]  /*9190*/  @!P1 BRA `(.L_x_7386) ;  /* 0xfffffffc00f09947 */ /* 0x008fea000383ffff */
[----:B------:R-:W-:Y:S05]  /*91a0*/  BRA `(.L_x_7409) ;  /* 0xffffffe800187947 */ /* 0x000fea000383ffff */
.L_x_7388:
        /* <DEDUP_REMOVED lines=8> */
.L_x_7390:
[----:B------:R-:W-:-:S07]  /*9230*/  SHF.L.U32 R5, R7, 0x1f, RZ ;  /* 0x0000001f07057819 */ /* 0x000fce00000006ff */
.L_x_7411:
[----:B--2---:R2:W3:Y:S02]  /*9240*/  SYNCS.PHASECHK.TRANS64.TRYWAIT P1, [R0+URZ+0x36420], R5 ;  /* 0x03642005000075a7 */ /* 0x0044e4000802017f */
[----:B---3--:R-:W-:Y:S05]  /*9250*/  @!P1 NANOSLEEP.SYNCS 0x989680 ;  /* 0x009896800000995d */ /* 0x008fea0003900000 */
[----:B------:R-:W3:Y:S02]  /*9260*/  @!P1 SYNCS.PHASECHK.TRANS64 P1, [R0+URZ+0x36420], R5 ;  /* 0x03642005000095a7 */ /* 0x000ee4000802007f */
[----:B---3--:R-:W-:Y:S05]  /*9270*/  @!P1 BRA `(.L_x_7411) ;  /* 0xfffffffc00f09947 */ /* 0x008fea000383ffff */
[----:B------:R-:W-:Y:S05]  /*9280*/  BRA `(.L_x_7412) ;  /* 0xffffffec00687947 */ /* 0x000fea000383ffff */
.L_x_7393:
[----:B--2---:R2:W3:Y:S02]  /*9290*/  SYNCS.PHASECHK.TRANS64.TRYWAIT P1, [R0+URZ+0x36438], R6 ;  /* 0x03643806000075a7 */ /* 0x0044e4000802017f */
[----:B---3--:R-:W-:Y:S05]  /*92a0*/  @!P1 NANOSLEEP.SYNCS 0x989680 ;  /* 0x009896800000995d */ /* 0x008fea0003900000 */
[----:B------:R-:W3:Y:S02]  /*92b0*/  @!P1 SYNCS.PHASECHK.TRANS64 P1, [R0+URZ+0x36438], R6 ;  /* 0x03643806000095a7 */ /* 0x000ee4000802007f */
[----:B---3--:R-:W-:Y:S05]  /*92c0*/  @!P1 BRA `(.L_x_7393) ;  /* 0xfffffffc00f09947 */ /* 0x008fea000383ffff */
[----:B------:R-:W-:Y:S05]  /*92d0*/  BRA `(.L_x_7413) ;  /* 0xfffffff000347947 */ /* 0x000fea000383ffff */
.L_x_7395:
[----:B-1----:R1:W2:Y:S02]  /*92e0*/  SYNCS.PHASECHK.TRANS64.TRYWAIT P1, [R0+URZ+0x36428], R5 ;  /* 0x03642805000075a7 */ /* 0x0022a4000802017f */
[----:B--2---:R-:W-:Y:S05]  /*92f0*/  @!P1 NANOSLEEP.SYNCS 0x989680 ;  /* 0x009896800000995d */ /* 0x004fea0003900000 */
[----:B------:R-:W2:Y:S02]  /*9300*/  @!P1 SYNCS.PHASECHK.TRANS64 P1, [R0+URZ+0x36428], R5 ;  /* 0x03642805000095a7 */ /* 0x000ea4000802007f */
[----:B--2---:R-:W-:Y:S05]  /*9310*/  @!P1 BRA `(.L_x_7395) ;  /* 0xfffffffc00f09947 */ /* 0x004fea000383ffff */
[----:B------:R-:W-:Y:S05]  /*9320*/  BRA `(.L_x_7414) ;  /* 0xfffffff000e07947 */ /* 0x000fea000383ffff */
.L_x_7397:
[----:B--2---:R2:W3:Y:S02]  /*9330*/  SYNCS.PHASECHK.TRANS64.TRYWAIT P1, [R0+URZ+0x36438], R3 ;  /* 0x03643803000075a7 */ /* 0x0044e4000802017f */
[----:B---3--:R-:W-:Y:S05]  /*9340*/  @!P1 NANOSLEEP.SYNCS 0x989680 ;  /* 0x009896800000995d */ /* 0x008fea0003900000 */
[----:B------:R-:W3:Y:S02]  /*9350*/  @!P1 SYNCS.PHASECHK.TRANS64 P1, [R0+URZ+0x36438], R3 ;  /* 0x03643803000095a7 */ /* 0x000ee4000802007f */
[----:B---3--:R-:W-:Y:S05]  /*9360*/  @!P1 BRA `(.L_x_7397) ;  /* 0xfffffffc00f09947 */ /* 0x008fea000383ffff */
[----:B------:R-:W-:Y:S05]  /*9370*/  BRA `(.L_x_7415) ;  /* 0xfffffff4009c7947 */ /* 0x000fea000383ffff */
.L_x_7399:
[----:B------:R-:W-:Y:S01]  /*9380*/  BSSY B0, `(.L_x_7416) ;  /* 0x0000006000007945 */ /* 0x000fe20003800000 */
[----:B------:R-:W-:-:S07]  /*9390*/  IMAD.MOV.U32 R15, RZ, RZ, -0x1 ;  /* 0xffffffffff0f7424 */ /* 0x000fce00078e00ff */
[----:B-12---:R-:W-:Y:S05]  /*93a0*/  WARPSYNC.COLLECTIVE R15, `(.L_x_7417) ;  /* 0x000000000f0c7348 */ /* 0x006fea0003c00000 */
[----:B------:R-:W-:Y:S02]  /*93b0*/  ELECT P6, UR62, PT ;  /* 0x00000000003e782f */ /* 0x000fe400038c0000 */
[----:B------:R-:W-:Y:S01]  /*93c0*/  MOV R14, UR62 ;  /* 0x0000003e000e7c02 */ /* 0x000fe20008000f00 */
[----:B-12---:R-:W-:Y:S10]  /*93d0*/  ENDCOLLECTIVE ;  /* 0x000000000000791b */ /* 0x006ff40003800000 */
.L_x_7417:
[----:B------:R-:W-:Y:S05]  /*93e0*/  BSYNC B0 ;  /* 0x0000000000007941 */ /* 0x000fea0003800000 */
.L_x_7416:
[----:B------:R-:W-:Y:S05]  /*93f0*/  BRA `(.L_x_7418) ;  /* 0xfffffff800587947 */ /* 0x000fea000383ffff */
.L_x_7401:
[----:B-1----:R1:W2:Y:S02]  /*9400*/  SYNCS.PHASECHK.TRANS64.TRYWAIT P0, [R7+URZ], R0 ;  /* 0x00000000070075a7 */ /* 0x0022a4000800017f */
[----:B--2---:R-:W-:Y:S05]  /*9410*/  @!P0 NANOSLEEP.SYNCS 0x989680 ;  /* 0x009896800000895d */ /* 0x004fea0003900000 */
[----:B------:R-:W2:Y:S02]  /*9420*/  @!P0 SYNCS.PHASECHK.TRANS64 P0, [R7+URZ], R0 ;  /* 0x00000000070085a7 */ /* 0x000ea4000800007f */
[----:B--2---:R-:W-:Y:S05]  /*9430*/  @!P0 BRA `(.L_x_7401) ;  /* 0xfffffffc00f08947 */ /* 0x004fea000383ffff */
[----:B------:R-:W-:Y:S05]  /*9440*/  BRA `(.L_x_7419) ;  /* 0xfffffff800987947 */ /* 0x000fea000383ffff */
.L_x_7402:
[----:B--2---:R2:W3:Y:S02]  /*9450*/  SYNCS.PHASECHK.TRANS64.TRYWAIT P0, [R3+URZ], R2 ;  /* 0x00000002030075a7 */ /* 0x0044e4000800017f */
[----:B---3--:R-:W-:Y:S05]  /*9460*/  @!P0 NANOSLEEP.SYNCS 0x989680 ;  /* 0x009896800000895d */ /* 0x008fea0003900000 */
[----:B------:R-:W3:Y:S02]  /*9470*/  @!P0 SYNCS.PHASECHK.TRANS64 P0, [R3+URZ], R2 ;  /* 0x00000002030085a7 */ /* 0x000ee4000800007f */
[----:B---3--:R-:W-:Y:S05]  /*9480*/  @!P0 BRA `(.L_x_7402) ;  /* 0xfffffffc00f08947 */ /* 0x008fea000383ffff */
[----:B------:R-:W-:Y:S05]  /*9490*/  BRA `(.L_x_7420) ;  /* 0xfffffff8008c7947 */ /* 0x000fea000383ffff */
.L_x_7421:
        /* <DEDUP_REMOVED lines=14> */
.L_x_7696:


//--------------------- .text._ZN7cutlass13device_kernelIN5flash32FlashAttnBwdPostprocessConvertdQIN4cute5tupleIJNS3_1CILi96EEENS5_ILi192EEEEEENS_10bfloat16_tEfNS_4arch4Sm90ELi384ENS3_8TiledMMAINS3_8MMA_AtomIJNS3_4SM904GMMA27MMA_64x96x16_F32BF16BF16_SSILNSF_5MajorE1ELSH_1ELNSF_7ScaleInE1ELSI_1EEEEEENS3_6LayoutINS4_IJNS5_ILi3EEENS5_ILi1EEESN_EEENS4_IJSN_NS5_ILi0EEESP_EEEEENS4_IJNS3_10UnderscoreESS_SS_EEEEELb1EEEEEvNT_6ParamsE --------------------------
	.section	.text._ZN7cutlass13device_kernelIN5flash32FlashAttnBwdPostprocessConvertdQIN4cute5tupleIJNS3_1CILi96EEENS5_ILi192EEEEEENS_10bfloat16_tEfNS_4arch4Sm90ELi384ENS3_8TiledMMAINS3_8MMA_AtomIJNS3_4SM904GMMA27MMA_64x96x16_F32BF16BF16_SSILNSF_5MajorE1ELSH_1ELNSF_7ScaleInE1ELSI_1EEEEEENS3_6LayoutINS4_IJNS5_ILi3EEENS5_ILi1EEESN_EEENS4_IJSN_NS5_ILi0EEESP_EEEEENS4_IJNS3_10UnderscoreESS_SS_EEEEELb1EEEEEvNT_6ParamsE,"ax",@progbits
	.align	128
.text._ZN7cutlass13device_kernelIN5flash32FlashAttnBwdPostprocessConvertdQIN4cute5tupleIJNS3_1CILi96EEENS5_ILi192EEEEEENS_10bfloat16_tEfNS_4arch4Sm90ELi384ENS3_8TiledMMAINS3_8MMA_AtomIJNS3_4SM904GMMA27MMA_64x96x16_F32BF16BF16_SSILNSF_5MajorE1ELSH_1ELNSF_7ScaleInE1ELSI_1EEEEEENS3_6LayoutINS4_IJNS5_ILi3EEENS5_ILi1EEESN_EEENS4_IJSN_NS5_ILi0EEESP_EEEEENS4_IJNS3_10UnderscoreESS_SS_EEEEELb1EEEEEvNT_6ParamsE:
        .type           _ZN7cutlass13device_kernelIN5flash32FlashAttnBwdPostprocessConvertdQIN4cute5tupleIJNS3_1CILi96EEENS5_ILi192EEEEEENS_10bfloat16_tEfNS_4arch4Sm90ELi384ENS3_8TiledMMAINS3_8MMA_AtomIJNS3_4SM904GMMA27MMA_64x96x16_F32BF16BF16_SSILNSF_5MajorE1ELSH_1ELNSF_7ScaleInE1ELSI_1EEEEEENS3_6LayoutINS4_IJNS5_ILi3EEENS5_ILi1EEESN_EEENS4_IJSN_NS5_ILi0EEESP_EEEEENS4_IJNS3_10UnderscoreESS_SS_EEEEELb1EEEEEvNT_6ParamsE,@function
        .size           _ZN7cutlass13device_kernelIN5flash32FlashAttnBwdPostprocessConvertdQIN4cute5tupleIJNS3_1CILi96EEENS5_ILi192EEEEEENS_10bfloat16_tEfNS_4arch4Sm90ELi384ENS3_8TiledMMAINS3_8MMA_AtomIJNS3_4SM904GMMA27MMA_64x96x16_F32BF16BF16_SSILNSF_5MajorE1ELSH_1ELNSF_7ScaleInE1ELSI_1EEEEEENS3_6LayoutINS4_IJNS5_ILi3EEENS5_ILi1EEESN_EEENS4_IJSN_NS5_ILi0EEESP_EEEEENS4_IJNS3_10UnderscoreESS_SS_EEEEELb1EEEEEvNT_6ParamsE,(.L_x_7697 - _ZN7cutlass13device_kernelIN5flash32FlashAttnBwdPostprocessConvertdQIN4cute5tupleIJNS3_1CILi96EEENS5_ILi192EEEEEENS_10bfloat16_tEfNS_4arch4Sm90ELi384ENS3_8TiledMMAINS3_8MMA_AtomIJNS3_4SM904GMMA27MMA_64x96x16_F32BF16BF16_SSILNSF_5MajorE1ELSH_1ELNSF_7ScaleInE1ELSI_1EEEEEENS3_6LayoutINS4_IJNS5_ILi3EEENS5_ILi1EEESN_EEENS4_IJSN_NS5_ILi0EEESP_EEEEENS4_IJNS3_10UnderscoreESS_SS_EEEEELb1EEEEEvNT_6ParamsE)
        .other          _ZN7cutlass13device_kernelIN5flash32FlashAttnBwdPostprocessConvertdQIN4cute5tupleIJNS3_1CILi96EEENS5_ILi192EEEEEENS_10bfloat16_tEfNS_4arch4Sm90ELi384ENS3_8TiledMMAINS3_8MMA_AtomIJNS3_4SM904GMMA27MMA_64x96x16_F32BF16BF16_SSILNSF_5MajorE1ELSH_1ELNSF_7ScaleInE1ELSI_1EEEEEENS3_6LayoutINS4_IJNS5_ILi3EEENS5_ILi1EEESN_EEENS4_IJSN_NS5_ILi0EEESP_EEEEENS4_IJNS3_10UnderscoreESS_SS_EEEEELb1EEEEEvNT_6ParamsE,@"STO_CUDA_ENTRY STV_DEFAULT"
_ZN7cutlass13device_kernelIN5flash32FlashAttnBwdPostprocessConvertdQIN4cute5tupleIJNS3_1CILi96EEENS5_ILi192EEEEEENS_10bfloat16_tEfNS_4arch4Sm90ELi384ENS3_8TiledMMAINS3_8MMA_AtomIJNS3_4SM904GMMA27MMA_64x96x16_F32BF16BF16_SSILNSF_5MajorE1ELSH_1ELNSF_7ScaleInE1ELSI_1EEEEEENS3_6LayoutINS4_IJNS5_ILi3EEENS5_ILi1EEESN_EEENS4_IJSN_NS5_ILi0EEESP_EEEEENS4_IJNS3_10UnderscoreESS_SS_EEEEELb1EEEEEvNT_6ParamsE:
[----:B------:R-:W-:Y:S08]  /*0000*/  LDC R1, c[0x0][0x28] ;  /* 0x00000a00ff017b82 */ /* 0x000ff00000000800 */
[----:B------:R-:W0:Y:S01]  /*0010*/  LDC.64 R4, c[0x0][0x278] ;  /* 0x00009e00ff047b82 */ /* 0x000e220000000a00 */
[----:B------:R-:W1:Y:S01]  /*0020*/  S2R R11, SR_CTAID.Z ;  /* 0x00000000000b7919 */ /* 0x000e620000002700 */
[----:B------:R-:W-:-:S06]  /*0030*/  ULDC.64 UR8, c[0x0][0x208] ;  /* 0x0000820000087ab9 */ /* 0x000fcc0000000a00 */
[----:B------:R-:W2:Y:S08]  /*0040*/  LDC.64 R8, c[0x0][0x270] ;  /* 0x00009c00ff087b82 */ /* 0x000eb00000000a00 */
[----:B------:R-:W1:Y:S01]  /*0050*/  LDC.64 R2, c[0x0][0x270] ;  /* 0x00009c00ff027b82 */ /* 0x000e620000000a00 */
[----:B0-----:R-:W-:-:S04]  /*0060*/  ISETP.NE.U32.AND P2, PT, R4, RZ, PT ;  /* 0x000000ff0400720c */ /* 0x001fc80003f45070 */
[----:B------:R-:W-:-:S03]  /*0070*/  ISETP.NE.AND.EX P2, PT, R5, RZ, PT, P2 ;  /* 0x000000ff0500720c */ /* 0x000fc60003f45320 */
[----:B------:R-:W0:Y:S01]  /*0080*/  LDC R55, c[0x0][0x240] ;  /* 0x00009000ff377b82 */ /* 0x000e220000000800 */
[----:B--2---:R-:W-:-:S04]  /*0090*/  ISETP.NE.U32.AND P1, PT, R8, RZ, PT ;  /* 0x000000ff0800720c */ /* 0x004fc80003f25070 */
[----:B------:R-:W-:Y:S01]  /*00a0*/  ISETP.NE.AND.EX P1, PT, R9, RZ, PT, P1 ;  /* 0x000000ff0900720c */ /* 0x000fe20003f25310 */
[----:B-1----:R-:W-:-:S04]  /*00b0*/  IMAD.WIDE R2, R11, 0x4, R2 ;  /* 0x000000040b027825 */ /* 0x002fc800078e0202 */
[----:B------:R-:W1:Y:S08]  /*00c0*/  @P2 LDC.64 R4, c[0x0][0x278] ;  /* 0x00009e00ff042b82 */ /* 0x000e700000000a00 */
[----:B------:R2:W5:Y:S01]  /*00d0*/  @P1 LDG.E R7, desc[UR8][R2.64] ;  /* 0x0000000802071981 */ /* 0x000562000c1e1900 */
[----:B-1----:R-:W-:-:S05]  /*00e0*/  @P2 IMAD.WIDE R4, R11, 0x4, R4 ;  /* 0x000000040b042825 */ /* 0x002fca00078e0204 */
[----:B0-----:R2:W5:Y:S01]  /*00f0*/  @P2 LDG.E R55, desc[UR8][R4.64] ;  /* 0x0000000804372981 */ /* 0x001562000c1e1900 */
[----:B------:R-:W-:Y:S01]  /*0100*/  ISETP.NE.U32.AND P0, PT, R8, RZ, PT ;  /* 0x000000ff0800720c */ /* 0x000fe20003f05070 */
[----:B------:R-:W0:Y:S03]  /*0110*/  S2R R48, SR_CTAID.X ;  /* 0x0000000000307919 */ /* 0x000e260000002500 */
[----:B------:R-:W-:Y:S01]  /*0120*/  ISETP.NE.AND.EX P0, PT, R9, RZ, PT, P0 ;  /* 0x000000ff0900720c */ /* 0x000fe20003f05300 */
[----:B0-----:R-:W-:Y:S01]  /*0130*/  IMAD R0, R48, 0x60, RZ ;  /* 0x0000006030007824 */ /* 0x001fe200078e02ff */
[----:B--2---:R-:W-:Y:S11]  /*0140*/  @P2 BRA `(.L_x_7422) ;  /* 0x0000000000102947 */ /* 0x004ff60003800000 */
[----:B------:R-:W-:Y:S05]  /*0150*/  @!P1 BRA `(.L_x_7422) ;  /* 0x00000000000c9947 */ /* 0x000fea0003800000 */
[----:B------:R-:W2:Y:S04]  /*0160*/  LDG.E R4, desc[UR8][R2.64] ;  /* 0x0000000802047981 */ /* 0x000ea8000c1e1900 */
[----:B-----5:R-:W2:Y:S02]  /*0170*/  LDG.E R55, desc[UR8][R2.64+0x4] ;  /* 0x0000040802377981 */ /* 0x020ea4000c1e1900 */
[----:B--2---:R-:W-:-:S07]  /*0180*/  IMAD.IADD R55, R55, 0x1, -R4 ;  /* 0x0000000137377824 */ /* 0x004fce00078e0a04 */
.L_x_7422:
[----:B-----5:R-:W-:-:S13]  /*0190*/  ISETP.GE.AND P2, PT, R0, R55, PT ;  /* 0x000000370000720c */ /* 0x020fda0003f46270 */
[----:B------:R-:W-:Y:S05]  /*01a0*/  @P0 EXIT P2 ;  /* 0x000000000000094d */ /* 0x000fea0001000000 */
[C---:B------:R-:W-:Y:S01]  /*01b0*/  @P1 IMAD R2, R11.reuse, 0x60, R7 ;  /* 0x000000600b021824 */ /* 0x040fe200078e0207 */
[----:B------:R-:W0:Y:S01]  /*01c0*/  S2R R0, SR_CTAID.Y ;  /* 0x0000000000007919 */ /* 0x000e220000002600 */
[----:B------:R-:W1:Y:S01]  /*01d0*/  LDC.64 R14, c[0x0][0x228] ;  /* 0x00008a00ff0e7b82 */ /* 0x000e620000000a00 */
[----:B------:R-:W-:Y:S01]  /*01e0*/  IMAD R9, R48, 0x4800, RZ ;  /* 0x0000480030097824 */ /* 0x000fe200078e02ff */
[----:B------:R-:W-:Y:S01]  /*01f0*/  SHF.R.S32.HI R53, RZ, 0x1f, R11 ;  /* 0x0000001fff357819 */ /* 0x000fe2000001140b */
[----:B------:R-:W-:Y:S01]  /*0200*/  @P1 IMAD.HI R2, R2, 0x2aaaaaab, RZ ;  /* 0x2aaaaaab02021827 */ /* 0x000fe200078e02ff */
[----:B------:R-:W2:Y:S01]  /*0210*/  S2R R12, SR_TID.X ;  /* 0x00000000000c7919 */ /* 0x000ea20000002100 */
[----:B------:R-:W-:Y:S01]  /*0220*/  SEL R50, R11, RZ, !P0 ;  /* 0x000000ff0b327207 */ /* 0x000fe20004000000 */
[----:B------:R-:W-:Y:S01]  /*0230*/  BSSY B0, `(.L_x_7423) ;  /* 0x000002f000007945 */ /* 0x000fe20003800000 */
[----:B------:R-:W-:Y:S01]  /*0240*/  SEL R53, R53, RZ, !P0 ;  /* 0x000000ff35357207 */ /* 0x000fe20004000000 */
[----:B------:R-:W3:Y:S01]  /*0250*/  LDC.64 R16, c[0x0][0x230] ;  /* 0x00008c00ff107b82 */ /* 0x000ee20000000a00 */
[----:B------:R-:W-:Y:S01]  /*0260*/  @P1 SHF.R.U32.HI R3, RZ, 0x1f, R2 ;  /* 0x0000001fff031819 */ /* 0x000fe20000011602 */
[----:B------:R-:W4:Y:S03]  /*0270*/  S2R R13, SR_CgaCtaId ;  /* 0x00000000000d7919 */ /* 0x000f260000008800 */
[----:B------:R-:W-:-:S05]  /*0280*/  @P1 LEA.HI.SX32 R3, R2, R3, 0x1c ;  /* 0x0000000302031211 */ /* 0x000fca00078fe2ff */
[----:B------:R-:W-:Y:S01]  /*0290*/  @P1 IMAD R5, R3, 0x4800, RZ ;  /* 0x0000480003051824 */ /* 0x000fe200078e02ff */
[----:B------:R-:W-:-:S03]  /*02a0*/  CS2R R2, SRZ ;  /* 0x0000000000027805 */ /* 0x000fc6000001ff00 */
[--C-:B------:R-:W-:Y:S01]  /*02b0*/  @P1 IMAD.MOV.U32 R2, RZ, RZ, R5.reuse ;  /* 0x000000ffff021224 */ /* 0x100fe200078e0005 */
[----:B------:R-:W-:-:S04]  /*02c0*/  @P1 SHF.R.S32.HI R3, RZ, 0x1f, R5 ;  /* 0x0000001fff031819 */ /* 0x000fc80000011405 */
[----:B------:R-:W-:-:S04]  /*02d0*/  IADD3 R2, P2, R9, R2, RZ ;  /* 0x0000000209027210 */ /* 0x000fc80007f5e0ff */
[----:B------:R-:W-:Y:S02]  /*02e0*/  LEA.HI.X.SX32 R3, R9, R3, 0x1, P2 ;  /* 0x0000000309037211 */ /* 0x000fe400010f0eff */
[----:B------:R-:W5:Y:S01]  /*02f0*/  LDC.64 R8, c[0x0][0x210] ;  /* 0x00008400ff087b82 */ /* 0x000f620000000a00 */
[----:B0-----:R-:W-:Y:S01]  /*0300*/  SHF.R.S32.HI R51, RZ, 0x1f, R0 ;  /* 0x0000001fff337819 */ /* 0x001fe20000011400 */
[----:B-1----:R-:W-:Y:S01]  /*0310*/  IMAD.WIDE.U32 R2, R0, R14, R2 ;  /* 0x0000000e00027225 */ /* 0x002fe200078e0002 */
[----:B--2---:R-:W-:-:S03]  /*0320*/  ISETP.NE.AND P0, PT, R12, RZ, PT ;  /* 0x000000ff0c00720c */ /* 0x004fc60003f05270 */
[----:B------:R-:W-:-:S04]  /*0330*/  IMAD R4, R51, R14, RZ ;  /* 0x0000000e33047224 */ /* 0x000fc800078e02ff */
[----:B------:R-:W-:Y:S02]  /*0340*/  IMAD R5, R0, R15, R4 ;  /* 0x0000000f00057224 */ /* 0x000fe400078e0204 */
[-C--:B---3--:R-:W-:Y:S02]  /*0350*/  IMAD R4, R53, R16.reuse, RZ ;  /* 0x0000001035047224 */ /* 0x088fe400078e02ff */
[----:B------:R-:W-:Y:S02]  /*0360*/  IMAD.IADD R3, R3, 0x1, R5 ;  /* 0x0000000103037824 */ /* 0x000fe400078e0205 */
[C---:B------:R-:W-:Y:S02]  /*0370*/  IMAD R5, R50.reuse, R17, R4 ;  /* 0x0000001132057224 */ /* 0x040fe400078e0204 */
[----:B------:R-:W-:-:S05]  /*0380*/  IMAD.WIDE.U32 R2, R50, R16, R2 ;  /* 0x0000001032027225 */ /* 0x000fca00078e0002 */
[----:B------:R-:W-:Y:S02]  /*0390*/  IADD3 R3, R3, R5, RZ ;  /* 0x0000000503037210 */ /* 0x000fe40007ffe0ff */
[----:B-----5:R-:W-:-:S04]  /*03a0*/  LEA R8, P2, R2, R8, 0x2 ;  /* 0x0000000802087211 */ /* 0x020fc800078410ff */
[----:B------:R-:W-:Y:S01]  /*03b0*/  LEA.HI.X R3, R2, R9, R3, 0x2, P2 ;  /* 0x0000000902037211 */ /* 0x000fe200010f1403 */
[----:B----4-:R-:W-:Y:S08]  /*03c0*/  @P0 BRA `(.L_x_7424) ;  /* 0x0000000000540947 */ /* 0x010ff00003800000 */
[----:B------:R-:W0:Y:S01]  /*03d0*/  S2UR UR7, SR_CgaCtaId ;  /* 0x00000000000779c3 */ /* 0x000e220000008800 */
[----:B------:R-:W-:Y:S01]  /*03e0*/  UMOV UR6, 0x400 ;  /* 0x0000040000067882 */ /* 0x000fe20000000000 */
[----:B------:R-:W-:Y:S01]  /*03f0*/  UMOV UR4, 0x1 ;  /* 0x0000000100047882 */ /* 0x000fe20000000000 */
[----:B------:R-:W-:Y:S01]  /*0400*/  IMAD.MOV.U32 R2, RZ, RZ, 0x12000 ;  /* 0x00012000ff027424 */ /* 0x000fe200078e00ff */
[----:B------:R-:W-:-:S04]  /*0410*/  UIADD3 UR4, -UR4, 0x100000, URZ ;  /* 0x0010000004047890 */ /* 0x000fc8000fffe13f */
[----:B------:R-:W-:Y:S02]  /*0420*/  USHF.L.U32 UR5, UR4, 0xb, URZ ;  /* 0x0000000b04057899 */ /* 0x000fe4000800063f */
[----:B------:R-:W-:Y:S01]  /*0430*/  USHF.L.U32 UR4, UR4, 0x1, URZ ;  /* 0x0000000104047899 */ /* 0x000fe2000800063f */
[----:B------:R-:W-:Y:S01]  /*0440*/  PLOP3.LUT P0, PT, PT, PT, PT, 0x80, 0x0 ;  /* 0x000000000000781c */ /* 0x000fe20003f0f070 */
[----:B------:R-:W-:Y:S01]  /*0450*/  UMOV UR10, 0x1200 ;  /* 0x00001200000a7882 */ /* 0x000fe20000000000 */
[----:B0-----:R-:W-:-:S04]  /*0460*/  ULEA UR6, UR7, UR6, 0x18 ;  /* 0x0000000607067291 */ /* 0x001fc8000f8ec03f */
[----:B------:R-:W-:Y:S01]  /*0470*/  UIADD3 UR7, UR6, 0x1b000, URZ ;  /* 0x0001b00006077890 */ /* 0x000fe2000fffe03f */
[----:B------:R-:W0:Y:S07]  /*0480*/  FENCE.VIEW.ASYNC.S ;  /* 0x00000000000073c6 */ /* 0x000e2e0000000000 */
[----:B0-----:R0:W1:Y:S02]  /*0490*/  SYNCS.EXCH.64 URZ, [UR6+0x1b000], UR4 ;  /* 0x01b00004063f75b2 */ /* 0x0010640008000100 */
[----:B0-----:R-:W-:-:S02]  /*04a0*/  R2UR UR4, R8 ;  /* 0x00000000080472ca */ /* 0x001fc400000e0000 */
[----:B------:R-:W-:Y:S01]  /*04b0*/  R2UR UR5, R3 ;  /* 0x00000000030572ca */ /* 0x000fe200000e0000 */
[----:B-1----:R0:W-:-:S14]  /*04c0*/  SYNCS.ARRIVE.TRANS64 RZ, [UR6+0x1b000], R2 ;  /* 0x01b00002ffff79a7 */ /* 0x0021dc0008000006 */
.L_x_7425:
[----:B------:R-:W-:Y:S01]  /*04d0*/  @P0 ELECT P2, URZ, PT ;  /* 0x00000000003f082f */ /* 0x000fe20003840000 */
[----:B------:R1:W-:-:S12]  /*04e0*/  UBLKCP.S.G [UR6], [UR4], UR10 ;  /* 0x00000006040073ba */ /* 0x0003d8000800020a */
[----:B------:R-:W-:Y:S02]  /*04f0*/  @P2 PLOP3.LUT P0, PT, P2, PT, PT, 0x8, 0x0 ;  /* 0x000000000000281c */ /* 0x000fe4000170e170 */
[----:B------:R-:W-:-:S11]  /*0500*/  PLOP3.LUT P2, PT, PT, PT, PT, 0x8, 0x0 ;  /* 0x000000000000781c */ /* 0x000fd60003f4e170 */
[----:B-1----:R-:W-:Y:S05]  /*0510*/  @P0 BRA.U.ANY `(.L_x_7425) ;  /* 0xfffffffd00ec0947 */ /* 0x002fea000393ffff */
.L_x_7424:
[----:B------:R-:W-:Y:S05]  /*0520*/  BSYNC B0 ;  /* 0x0000000000007941 */ /* 0x000fea0003800000 */
.L_x_7423:
[----:B------:R-:W-:Y:S01]  /*0530*/  BAR.SYNC.DEFER_BLOCKING 0x0 ;  /* 0x0000000000007b1d */ /* 0x000fe20000010000 */
[----:B0-----:R-:W-:Y:S02]  /*0540*/  MOV R2, 0x400 ;  /* 0x0000040000027802 */ /* 0x001fe40000000f00 */
[----:B------:R-:W-:Y:S02]  /*0550*/  CS2R R68, SRZ ;  /* 0x0000000000447805 */ /* 0x000fe4000001ff00 */
[----:B------:R-:W-:Y:S01]  /*0560*/  SHF.L.U32 R3, RZ, 0x1f, RZ ;  /* 0x0000001fff037819 */ /* 0x000fe200000006ff */
[--C-:B------:R-:W-:Y:S01]  /*0570*/  @P1 IMAD.MOV.U32 R68, RZ, RZ, R7.reuse ;  /* 0x000000ffff441224 */ /* 0x100fe200078e0007 */
[----:B------:R-:W-:Y:S02]  /*0580*/  LEA R2, R13, R2, 0x18 ;  /* 0x000000020d027211 */ /* 0x000fe400078ec0ff */
[----:B------:R-:W-:-:S07]  /*0590*/  @P1 SHF.R.S32.HI R69, RZ, 0x1f, R7 ;  /* 0x0000001fff451819 */ /* 0x000fce0000011407 */
.L_x_7426:
[----:B0-----:R0:W1:Y:S02]  /*05a0*/  SYNCS.PHASECHK.TRANS64.TRYWAIT P0, [R2+URZ+0x1b000], R3 ;  /* 0x01b00003020075a7 */ /* 0x001064000800017f */
[----:B-1----:R-:W-:Y:S05]  /*05b0*/  @!P0 NANOSLEEP.SYNCS 0x989680 ;  /* 0x009896800000895d */ /* 0x002fea0003900000 */
[----:B------:R-:W1:Y:S02]  /*05c0*/  @!P0 SYNCS.PHASECHK.TRANS64 P0, [R2+URZ+0x1b000], R3 ;  /* 0x01b00003020085a7 */ /* 0x000e64000800007f */
[----:B-1----:R-:W-:Y:S05]  /*05d0*/  @!P0 BRA `(.L_x_7426) ;  /* 0xfffffffc00f08947 */ /* 0x002fea000383ffff */
[----:B------:R-:W-:Y:S01]  /*05e0*/  SHF.R.S32.HI R5, RZ, 0x1f, R12 ;  /* 0x0000001fff057819 */ /* 0x000fe2000001140c */
[----:B------:R-:W-:Y:S01]  /*05f0*/  IMAD.HI R6, R12, 0x2aaaaaab, RZ ;  /* 0x2aaaaaab0c067827 */ /* 0x000fe200078e02ff */
[----:B------:R-:W-:Y:S01]  /*0600*/  ULDC UR4, c[0x0][0x268] ;  /* 0x00009a0000047ab9 */ /* 0x000fe20000000800 */
[----:B------:R-:W-:Y:S01]  /*0610*/  ULDC.64 UR6, c[0x0][0x258] ;  /* 0x0000960000067ab9 */ /* 0x000fe20000000a00 */
[----:B0-----:R-:W-:Y:S01]  /*0620*/  LEA.HI R3, R5, R12, RZ, 0x7 ;  /* 0x0000000c05037211 */ /* 0x001fe200078f38ff */
[----:B------:R-:W-:Y:S01]  /*0630*/  IMAD R55, R48, -0x60, R55 ;  /* 0xffffffa030377824 */ /* 0x000fe200078e0237 */
[----:B------:R-:W-:Y:S01]  /*0640*/  SHF.R.U32.HI R9, RZ, 0x1f, R6 ;  /* 0x0000001fff097819 */ /* 0x000fe20000011606 */
[----:B------:R-:W-:Y:S01]  /*0650*/  IMAD R51, R51, UR6, RZ ;  /* 0x0000000633337c24 */ /* 0x000fe2000f8e02ff */
[----:B------:R-:W-:Y:S01]  /*0660*/  LOP3.LUT R7, R3, 0x3fffff80, RZ, 0xc0, !PT ;  /* 0x3fffff8003077812 */ /* 0x000fe200078ec0ff */
[----:B------:R-:W-:Y:S01]  /*0670*/  BSSY B0, `(.L_x_7427) ;  /* 0x00000b7000007945 */ /* 0x000fe20003800000 */
[----:B------:R-:W-:Y:S01]  /*0680*/  SHF.R.S32.HI R4, RZ, 0x7, R3 ;  /* 0x00000007ff047819 */ /* 0x000fe20000011403 */
[----:B------:R-:W-:Y:S01]  /*0690*/  IMAD R51, R0, UR7, R51 ;  /* 0x0000000700337c24 */ /* 0x000fe2000f8e0233 */
[-C--:B------:R-:W-:Y:S01]  /*06a0*/  LEA.HI R14, R6, R9.reuse, RZ, 0x1d ;  /* 0x00000009060e7211 */ /* 0x080fe200078fe8ff */
[----:B------:R-:W-:Y:S01]  /*06b0*/  IMAD.IADD R7, R12, 0x1, -R7 ;  /* 0x000000010c077824 */ /* 0x000fe200078e0a07 */
[----:B------:R-:W-:-:S02]  /*06c0*/  LEA.HI.SX32 R3, R6, R9, 0x1e ;  /* 0x0000000906037211 */ /* 0x000fc400078ff2ff */
[----:B------:R-:W-:Y:S01]  /*06d0*/  LEA.HI R15, R6, R9, RZ, 0x1b ;  /* 0x00000009060f7211 */ /* 0x000fe200078fd8ff */
[----:B------:R-:W-:Y:S01]  /*06e0*/  IMAD R7, R4, 0x600, R7 ;  /* 0x0000060004077824 */ /* 0x000fe200078e0207 */
[-C--:B------:R-:W-:Y:S01]  /*06f0*/  LEA.HI R4, R5, R12.reuse, RZ, 0x3 ;  /* 0x0000000c05047211 */ /* 0x080fe200078f18ff */
[----:B------:R-:W-:Y:S01]  /*0700*/  IMAD R66, R3, -0x18, R12 ;  /* 0xffffffe803427824 */ /* 0x000fe200078e020c */
[-C--:B------:R-:W-:Y:S01]  /*0710*/  LEA.HI R8, R5, R12.reuse, RZ, 0x4 ;  /* 0x0000000c05087211 */ /* 0x080fe200078f20ff */
[----:B------:R-:W-:Y:S01]  /*0720*/  IMAD.SHL.U32 R24, R14, 0x40, RZ ;  /* 0x000000400e187824 */ /* 0x000fe200078e00ff */
[----:B------:R-:W-:Y:S02]  /*0730*/  SHF.L.U32 R7, R7, 0x2, RZ ;  /* 0x0000000207077819 */ /* 0x000fe400000006ff */
[CC--:B------:R-:W-:Y:S02]  /*0740*/  LEA.HI R10, R5.reuse, R12.reuse, RZ, 0x6 ;  /* 0x0000000c050a7211 */ /* 0x0c0fe400078f30ff */
[----:B------:R-:W-:Y:S01]  /*0750*/  LEA.HI R6, R5, R12, RZ, 0x5 ;  /* 0x0000000c05067211 */ /* 0x000fe200078f28ff */
[----:B------:R-:W-:Y:S01]  /*0760*/  IMAD R64, R7, 0x4, R2 ;  /* 0x0000000407407824 */ /* 0x000fe200078e0202 */
[----:B------:R-:W-:-:S02]  /*0770*/  LOP3.LUT R5, R4, 0xfffffff8, RZ, 0xc0, !PT ;  /* 0xfffffff804057812 */ /* 0x000fc400078ec0ff */
[----:B------:R-:W-:Y:S02]  /*0780*/  SHF.R.S32.HI R9, RZ, 0x4, R8 ;  /* 0x00000004ff097819 */ /* 0x000fe40000011408 */
[----:B------:R-:W0:Y:S01]  /*0790*/  LDS.128 R44, [R64] ;  /* 0x00000000402c7984 */ /* 0x000e220000000c00 */
[----:B------:R-:W-:Y:S01]  /*07a0*/  IMAD.IADD R22, R12, 0x1, -R5 ;  /* 0x000000010c167824 */ /* 0x000fe200078e0a05 */
[----:B------:R-:W-:Y:S02]  /*07b0*/  LEA.HI R5, R3, R3, RZ, 0x1 ;  /* 0x0000000303057211 */ /* 0x000fe400078f08ff */
[----:B------:R-:W-:Y:S01]  /*07c0*/  LEA.HI R8, R8, R9, RZ, 0x1 ;  /* 0x0000000908087211 */ /* 0x000fe200078f08ff */
[----:B------:R-:W1:Y:S01]  /*07d0*/  LDS.128 R40, [R64+0x2800] ;  /* 0x0028000040287984 */ /* 0x000e620000000c00 */
[----:B------:R-:W-:Y:S02]  /*07e0*/  LEA.HI R23, R22, R22, RZ, 0x1 ;  /* 0x0000001616177211 */ /* 0x000fe400078f08ff */
[----:B------:R-:W-:Y:S01]  /*07f0*/  LOP3.LUT R16, R5, 0x7fffffe, RZ, 0xc0, !PT ;  /* 0x07fffffe05107812 */ /* 0x000fe200078ec0ff */
[----:B------:R-:W2:Y:S01]  /*0800*/  LDS.128 R36, [R64+0x3000] ;  /* 0x0030000040247984 */ /* 0x000ea20000000c00 */
[----:B------:R-:W-:-:S02]  /*0810*/  SHF.R.S32.HI R27, RZ, 0x1f, R66 ;  /* 0x0000001fff1b7819 */ /* 0x000fc40000011442 */
[C---:B------:R-:W-:Y:S01]  /*0820*/  LOP3.LUT R13, R23.reuse, 0x3fffffe, RZ, 0xc0, !PT ;  /* 0x03fffffe170d7812 */ /* 0x040fe200078ec0ff */
[----:B------:R-:W-:Y:S01]  /*0830*/  IMAD.SHL.U32 R23, R23, 0x20, RZ ;  /* 0x0000002017177824 */ /* 0x000fe200078e00ff */
[----:B------:R-:W-:Y:S01]  /*0840*/  LOP3.LUT R8, R8, 0xfffffe, RZ, 0xc0, !PT ;  /* 0x00fffffe08087812 */ /* 0x000fe200078ec0ff */
[----:B------:R-:W-:Y:S01]  /*0850*/  IMAD.IADD R12, R3, 0x1, -R16 ;  /* 0x00000001030c7824 */ /* 0x000fe200078e0a10 */
[----:B------:R-:W-:Y:S01]  /*0860*/  LEA.HI R27, R27, R66, RZ, 0x2 ;  /* 0x000000421b1b7211 */ /* 0x000fe200078f10ff */
[----:B------:R-:W3:Y:S01]  /*0870*/  LDS.128 R16, [R64+0x1800] ;  /* 0x0018000040107984 */ /* 0x000ee20000000c00 */
[----:B------:R-:W-:Y:S01]  /*0880*/  LOP3.LUT R25, R24, 0xc0, RZ, 0xc0, !PT ;  /* 0x000000c018197812 */ /* 0x000fe200078ec0ff */
[----:B------:R-:W-:Y:S01]  /*0890*/  IMAD.IADD R21, R9, 0x1, -R8 ;  /* 0x0000000109157824 */ /* 0x000fe200078e0a08 */
[----:B------:R-:W-:Y:S01]  /*08a0*/  SHF.L.U32 R66, R66, 0x3, RZ ;  /* 0x0000000342427819 */ /* 0x000fe200000006ff */
[----:B------:R-:W-:Y:S01]  /*08b0*/  IMAD R28, R15, 0x8, R12 ;  /* 0x000000080f1c7824 */ /* 0x000fe200078e020c */
[----:B------:R-:W-:Y:S01]  /*08c0*/  LOP3.LUT R20, R4, 0x8, RZ, 0xc0, !PT ;  /* 0x0000000804147812 */ /* 0x000fe200078ec0ff */
[----:B------:R-:W4:Y:S01]  /*08d0*/  LDS.128 R32, [R64+0x3800] ;  /* 0x0038000040207984 */ /* 0x000f220000000c00 */
[----:B------:R-:W-:-:S02]  /*08e0*/  SHF.R.S32.HI R4, RZ, 0x6, R10 ;  /* 0x00000006ff047819 */ /* 0x000fc4000001140a */
[----:B------:R-:W-:Y:S01]  /*08f0*/  SHF.R.U32.HI R7, RZ, 0x1, R6 ;  /* 0x00000001ff077819 */ /* 0x000fe20000011606 */
[----:B------:R-:W5:Y:S01]  /*0900*/  LDS.128 R8, [R64+0x800] ;  /* 0x0008000040087984 */ /* 0x000f620000000c00 */
[----:B------:R-:W-:Y:S01]  /*0910*/  LOP3.LUT R23, R23, 0xc0, RZ, 0xc0, !PT ;  /* 0x000000c017177812 */ /* 0x000fe200078ec0ff */
[----:B------:R-:W-:Y:S01]  /*0920*/  IMAD R21, R4, 0xc, R21 ;  /* 0x0000000c04157824 */ /* 0x000fe200078e0215 */
[----:B------:R-:W-:Y:S02]  /*0930*/  IADD3 R22, R22, -R13, RZ ;  /* 0x8000000d16167210 */ /* 0x000fe40007ffe0ff */
[----:B------:R-:W-:Y:S01]  /*0940*/  LOP3.LUT R26, R25, 0x18, R66, 0xf8, !PT ;  /* 0x00000018191a7812 */ /* 0x000fe200078ef842 */
[----:B------:R-:W5:Y:S01]  /*0950*/  LDS.128 R12, [R64+0x2000] ;  /* 0x00200000400c7984 */ /* 0x000f620000000c00 */
[----:B------:R-:W-:Y:S01]  /*0960*/  SHF.R.S32.HI R27, RZ, 0x2, R27 ;  /* 0x00000002ff1b7819 */ /* 0x000fe2000001141b */
[----:B------:R-:W-:Y:S01]  /*0970*/  IMAD R21, R21, 0x8, R22 ;  /* 0x0000000815157824 */ /* 0x000fe200078e0216 */
[----:B------:R-:W-:-:S02]  /*0980*/  SHF.R.U32.HI R25, RZ, 0x3, R25 ;  /* 0x00000003ff197819 */ /* 0x000fc40000011619 */
[----:B------:R-:W-:Y:S01]  /*0990*/  LOP3.LUT R20, R20, 0x10, R7, 0xf8, !PT ;  /* 0x0000001014147812 */ /* 0x000fe200078ef807 */
[----:B------:R-:W-:Y:S01]  /*09a0*/  IMAD R52, R27, 0x60, R28 ;  /* 0x000000601b347824 */ /* 0x000fe200078e021c */
[--C-:B------:R-:W-:Y:S01]  /*09b0*/  SHF.R.U32.HI R24, RZ, 0x3, R23.reuse ;  /* 0x00000003ff187819 */ /* 0x100fe20000011617 */
[----:B------:R-:W5:Y:S01]  /*09c0*/  LDS.128 R4, [R64+0x1000] ;  /* 0x0010000040047984 */ /* 0x000f620000000c00 */
[----:B------:R-:W-:Y:S01]  /*09d0*/  LOP3.LUT R25, R26, R25, RZ, 0x3c, !PT ;  /* 0x000000191a197212 */ /* 0x000fe200078e3cff */
[----:B0-----:R-:W-:Y:S01]  /*09e0*/  FMUL.FTZ R59, R45, UR4 ;  /* 0x000000042d3b7c20 */ /* 0x001fe20008410000 */
[----:B------:R-:W-:Y:S01]  /*09f0*/  LOP3.LUT R20, R24, R20, R23, 0x1e, !PT ;  /* 0x0000001418147212 */ /* 0x000fe200078e1e17 */
[----:B------:R-:W0:Y:S01]  /*0a00*/  LDS.128 R28, [R64+0x4000] ;  /* 0x00400000401c7984 */ /* 0x000e220000000c00 */
[----:B------:R-:W-:Y:S01]  /*0a10*/  FMUL.FTZ R54, R46, UR4 ;  /* 0x000000042e367c20 */ /* 0x000fe20008410000 */
[----:B------:R-:W-:Y:S01]  /*0a20*/  IMAD.U32 R49, R52, 0x20, R25 ;  /* 0x0000002034317824 */ /* 0x000fe200078e0019 */
[----:B------:R-:W-:Y:S01]  /*0a30*/  LEA R57, R21, R20, 0x5 ;  /* 0x0000001415397211 */ /* 0x000fe200078e28ff */
[----:B------:R-:W0:Y:S01]  /*0a40*/  LDS.128 R24, [R64+0x4800] ;  /* 0x0048000040187984 */ /* 0x000e220000000c00 */
[----:B------:R-:W-:Y:S01]  /*0a50*/  FMUL.FTZ R52, R44, UR4 ;  /* 0x000000042c347c20 */ /* 0x000fe20008410000 */
[----:B------:R-:W-:Y:S01]  /*0a60*/  FMUL.FTZ R61, R47, UR4 ;  /* 0x000000042f3d7c20 */ /* 0x000fe20008410000 */
[----:B-1----:R-:W-:Y:S01]  /*0a70*/  FMUL.FTZ R41, R41, UR4 ;  /* 0x0000000429297c20 */ /* 0x002fe20008410000 */
[----:B------:R-:W1:Y:S01]  /*0a80*/  LDS.128 R20, [R64+0x5000] ;  /* 0x0050000040147984 */ /* 0x000e620000000c00 */
[----:B--2---:R-:W-:Y:S01]  /*0a90*/  FMUL.FTZ R36, R36, UR4 ;  /* 0x0000000424247c20 */ /* 0x004fe20008410000 */
[----:B------:R-:W-:Y:S01]  /*0aa0*/  IMAD R57, R57, 0x2, R2 ;  /* 0x0000000239397824 */ /* 0x000fe200078e0202 */
[----:B------:R-:W-:Y:S01]  /*0ab0*/  SHF.R.S32.HI R67, RZ, 0x1f, R66 ;  /* 0x0000001fff437819 */ /* 0x000fe20000011442 */
[----:B------:R2:W1:Y:S01]  /*0ac0*/  LDS.128 R44, [R64+0x5800] ;  /* 0x00580000402c7984 */ /* 0x0004620000000c00 */
[----:B---3--:R-:W-:Y:S01]  /*0ad0*/  FMUL.FTZ R63, R17, UR4 ;  /* 0x00000004113f7c20 */ /* 0x008fe20008410000 */
[----:B------:R-:W-:Y:S01]  /*0ae0*/  FMUL.FTZ R17, R18, UR4 ;  /* 0x0000000412117c20 */ /* 0x000fe20008410000 */
[----:B------:R-:W-:Y:S01]  /*0af0*/  FMUL.FTZ R18, R19, UR4 ;  /* 0x0000000413127c20 */ /* 0x000fe20008410000 */
[----:B------:R-:W-:Y:S01]  /*0b00*/  FMUL.FTZ R16, R16, UR4 ;  /* 0x0000000410107c20 */ /* 0x000fe20008410000 */
[----:B----4-:R-:W-:Y:S01]  /*0b10*/  FMUL.FTZ R32, R32, UR4 ;  /* 0x0000000420207c20 */ /* 0x010fe20008410000 */
[----:B-----5:R-:W-:Y:S01]  /*0b20*/  FMUL.FTZ R56, R9, UR4 ;  /* 0x0000000409387c20 */ /* 0x020fe20008410000 */
[----:B------:R-:W-:Y:S01]  /*0b30*/  FMUL.FTZ R8, R8, UR4 ;  /* 0x0000000408087c20 */ /* 0x000fe20008410000 */
[----:B------:R-:W-:Y:S01]  /*0b40*/  FMUL.FTZ R9, R10, UR4 ;  /* 0x000000040a097c20 */ /* 0x000fe20008410000 */
[----:B------:R-:W-:Y:S01]  /*0b50*/  FMUL.FTZ R58, R11, UR4 ;  /* 0x000000040b3a7c20 */ /* 0x000fe20008410000 */
[----:B--2---:R-:W-:Y:S01]  /*0b60*/  FMUL.FTZ R64, R15, UR4 ;  /* 0x000000040f407c20 */ /* 0x004fe20008410000 */
        /* <DEDUP_REMOVED lines=15> */
[----:B0-----:R-:W-:Y:S01]  /*0c60*/  FMUL.FTZ R35, R29, UR4 ;  /* 0x000000041d237c20 */ /* 0x001fe20008410000 */
[----:B------:R-:W-:Y:S01]  /*0c70*/  FMUL.FTZ R40, R31, UR4 ;  /* 0x000000041f287c20 */ /* 0x000fe20008410000 */
[----:B------:R-:W-:Y:S01]  /*0c80*/  FMUL.FTZ R29, R30, UR4 ;  /* 0x000000041e1d7c20 */ /* 0x000fe20008410000 */
[----:B------:R-:W-:Y:S01]  /*0c90*/  FMUL.FTZ R31, R26, UR4 ;  /* 0x000000041a1f7c20 */ /* 0x000fe20008410000 */
[----:B------:R-:W-:Y:S01]  /*0ca0*/  FMUL.FTZ R12, R12, UR4 ;  /* 0x000000040c0c7c20 */ /* 0x000fe20008410000 */
[----:B------:R-:W-:Y:S01]  /*0cb0*/  FMUL.FTZ R30, R24, UR4 ;  /* 0x00000004181e7c20 */ /* 0x000fe20008410000 */
[----:B------:R-:W-:Y:S01]  /*0cc0*/  FMUL.FTZ R26, R27, UR4 ;  /* 0x000000041b1a7c20 */ /* 0x000fe20008410000 */
[----:B-1----:R-:W-:Y:S01]  /*0cd0*/  FMUL.FTZ R27, R21, UR4 ;  /* 0x00000004151b7c20 */ /* 0x002fe20008410000 */
[----:B------:R-:W-:Y:S01]  /*0ce0*/  FMUL.FTZ R24, R23, UR4 ;  /* 0x0000000417187c20 */ /* 0x000fe20008410000 */
[----:B------:R-:W-:Y:S01]  /*0cf0*/  FMUL.FTZ R28, R28, UR4 ;  /* 0x000000041c1c7c20 */ /* 0x000fe20008410000 */
[----:B------:R-:W-:Y:S01]  /*0d00*/  FMUL.FTZ R25, R25, UR4 ;  /* 0x0000000419197c20 */ /* 0x000fe20008410000 */
[----:B------:R-:W-:Y:S01]  /*0d10*/  FMUL.FTZ R21, R22, UR4 ;  /* 0x0000000416157c20 */ /* 0x000fe20008410000 */
[----:B------:R-:W-:Y:S01]  /*0d20*/  F2FP.BF16.F32.PACK_AB R6, R56, R8 ;  /* 0x000000083806723e */ /* 0x000fe200000010ff */
[----:B------:R-:W-:Y:S01]  /*0d30*/  FMUL.FTZ R23, R46, UR4 ;  /* 0x000000042e177c20 */ /* 0x000fe20008410000 */
[----:B------:R-:W-:Y:S01]  /*0d40*/  F2FP.BF16.F32.PACK_AB R7, R58, R9 ;  /* 0x000000093a07723e */ /* 0x000fe200000010ff */
[----:B------:R-:W-:Y:S01]  /*0d50*/  FMUL.FTZ R20, R20, UR4 ;  /* 0x0000000414147c20 */ /* 0x000fe20008410000 */
[----:B------:R-:W-:Y:S01]  /*0d60*/  FMUL.FTZ R22, R44, UR4 ;  /* 0x000000042c167c20 */ /* 0x000fe20008410000 */
[----:B------:R-:W-:Y:S01]  /*0d70*/  FMUL.FTZ R45, R45, UR4 ;  /* 0x000000042d2d7c20 */ /* 0x000fe20008410000 */
[----:B------:R-:W-:Y:S01]  /*0d80*/  F2FP.BF16.F32.PACK_AB R4, R59, R52 ;  /* 0x000000343b04723e */ /* 0x000fe200000010ff */
[----:B------:R-:W-:Y:S01]  /*0d90*/  FMUL.FTZ R46, R47, UR4 ;  /* 0x000000042f2e7c20 */ /* 0x000fe20008410000 */
[----:B------:R-:W-:Y:S01]  /*0da0*/  F2FP.BF16.F32.PACK_AB R5, R61, R54 ;  /* 0x000000363d05723e */ /* 0x000fe200000010ff */
[----:B------:R-:W-:Y:S01]  /*0db0*/  ULDC UR4, c[0x0][0x244] ;  /* 0x0000910000047ab9 */ /* 0x000fe20000000800 */
[----:B------:R-:W-:-:S02]  /*0dc0*/  F2FP.BF16.F32.PACK_AB R8, R60, R10 ;  /* 0x0000000a3c08723e */ /* 0x000fc400000010ff */
[----:B------:R-:W-:Y:S01]  /*0dd0*/  F2FP.BF16.F32.PACK_AB R9, R62, R11 ;  /* 0x0000000b3e09723e */ /* 0x000fe200000010ff */
[----:B------:R-:W-:Y:S01]  /*0de0*/  STSM.16.MT88.4 [R57+0x12000], R4 ;  /* 0x0120000439007844 */ /* 0x000fe20000004200 */
        /* <DEDUP_REMOVED lines=8> */
[----:B------:R-:W-:Y:S02]  /*0e70*/  F2FP.BF16.F32.PACK_AB R38, R39, R32 ;  /* 0x000000202726723e */ /* 0x000fe400000010ff */
[----:B------:R-:W-:Y:S01]  /*0e80*/  F2FP.BF16.F32.PACK_AB R36, R43, R36 ;  /* 0x000000242b24723e */ /* 0x000fe200000010ff */
[----:B------:R1:W-:Y:S01]  /*0e90*/  STSM.16.MT88.4 [R57+0x12800], R12 ;  /* 0x0128000c39007844 */ /* 0x0003e20000004200 */
[----:B------:R-:W-:Y:S02]  /*0ea0*/  F2FP.BF16.F32.PACK_AB R39, R34, R33 ;  /* 0x000000212227723e */ /* 0x000fe400000010ff */
[----:B------:R-:W-:-:S02]  /*0eb0*/  F2FP.BF16.F32.PACK_AB R28, R35, R28 ;  /* 0x0000001c231c723e */ /* 0x000fc400000010ff */
[----:B------:R-:W-:Y:S01]  /*0ec0*/  F2FP.BF16.F32.PACK_AB R29, R40, R29 ;  /* 0x0000001d281d723e */ /* 0x000fe200000010ff */
[----:B------:R2:W-:Y:S01]  /*0ed0*/  STSM.16.MT88.4 [R57+0x12c00], R36 ;  /* 0x012c002439007844 */ /* 0x0005e20000004200 */
[----:B------:R-:W-:Y:S01]  /*0ee0*/  F2FP.BF16.F32.PACK_AB R30, R25, R30 ;  /* 0x0000001e191e723e */ /* 0x000fe200000010ff */
[----:B0-----:R-:W-:Y:S01]  /*0ef0*/  IMAD R8, R49, 0x2, R2 ;  /* 0x0000000231087824 */ /* 0x001fe200078e0202 */
[----:B------:R-:W-:Y:S01]  /*0f00*/  F2FP.BF16.F32.PACK_AB R31, R26, R31 ;  /* 0x0000001f1a1f723e */ /* 0x000fe200000010ff */
[----:B------:R-:W-:Y:S01]  /*0f10*/  VIADD R9, R3, 0x10 ;  /* 0x0000001003097836 */ /* 0x000fe20000000000 */
[----:B------:R-:W-:Y:S02]  /*0f20*/  F2FP.BF16.F32.PACK_AB R20, R27, R20 ;  /* 0x000000141b14723e */ /* 0x000fe400000010ff */
[----:B------:R-:W-:Y:S01]  /*0f30*/  F2FP.BF16.F32.PACK_AB R21, R24, R21 ;  /* 0x000000151815723e */ /* 0x000fe200000010ff */
[----:B------:R2:W-:Y:S01]  /*0f40*/  STSM.16.MT88.4 [R57+0x13000], R28 ;  /* 0x0130001c39007844 */ /* 0x0005e20000004200 */
[----:B------:R-:W-:-:S02]  /*0f50*/  F2FP.BF16.F32.PACK_AB R22, R45, R22 ;  /* 0x000000162d16723e */ /* 0x000fc400000010ff */
[----:B------:R-:W-:Y:S02]  /*0f60*/  F2FP.BF16.F32.PACK_AB R23, R46, R23 ;  /* 0x000000172e17723e */ /* 0x000fe400000010ff */
[----:B-1----:R-:W-:Y:S02]  /*0f70*/  VIMNMX R14, R55, 0x60, PT ;  /* 0x00000060370e7848 */ /* 0x002fe40003fe0100 */
[----:B------:R-:W-:Y:S01]  /*0f80*/  ISETP.GE.AND P0, PT, R66, UR4, PT ;  /* 0x0000000442007c0c */ /* 0x000fe2000bf06270 */
[----:B------:R2:W-:Y:S01]  /*0f90*/  STSM.16.MT88.4 [R57+0x13400], R20 ;  /* 0x0134001439007844 */ /* 0x0005e20000004200 */
[----:B------:R-:W-:Y:S01]  /*0fa0*/  IMAD.WIDE.U32 R66, R0, UR6, R66 ;  /* 0x0000000600427c25 */ /* 0x000fe2000f8e0042 */
[----:B------:R-:W-:Y:S01]  /*0fb0*/  BAR.SYNC.DEFER_BLOCKING 0x0 ;  /* 0x0000000000007b1d */ /* 0x000fe20000010000 */
[C---:B------:R-:W-:Y:S02]  /*0fc0*/  ISETP.GE.OR P5, PT, R3.reuse, R14, P0 ;  /* 0x0000000e0300720c */ /* 0x040fe400007a6670 */
[C---:B------:R-:W-:Y:S01]  /*0fd0*/  VIADD R0, R3.reuse, 0x30 ;  /* 0x0000003003007836 */ /* 0x040fe20000000000 */
[----:B------:R-:W-:-:S02]  /*0fe0*/  IADD3 R10, P1, R3, R68, RZ ;  /* 0x00000044030a7210 */ /* 0x000fc40007f3e0ff */
[----:B------:R-:W-:Y:S01]  /*0ff0*/  IADD3 R67, R67, R51, RZ ;  /* 0x0000003343437210 */ /* 0x000fe20007ffe0ff */
[----:B------:R-:W-:Y:S01]  /*1000*/  ULDC.64 UR4, c[0x0][0x260] ;  /* 0x0000980000047ab9 */ /* 0x000fe20000000a00 */
[-C--:B------:R-:W-:Y:S01]  /*1010*/  ISETP.GE.OR P4, PT, R9, R14.reuse, P0 ;  /* 0x0000000e0900720c */ /* 0x080fe20000786670 */
[----:B------:R-:W-:Y:S01]  /*1020*/  IMAD R53, R53, UR4, RZ ;  /* 0x0000000435357c24 */ /* 0x000fe2000f8e02ff */
[C---:B------:R-:W-:Y:S01]  /*1030*/  IADD3 R12, R3.reuse, 0x20, RZ ;  /* 0x00000020030c7810 */ /* 0x040fe20007ffe0ff */
[C---:B------:R-:W-:Y:S01]  /*1040*/  VIADD R9, R3.reuse, 0x40 ;  /* 0x0000004003097836 */ /* 0x040fe20000000000 */
[C---:B------:R-:W-:Y:S01]  /*1050*/  LEA.HI.X.SX32 R11, R3.reuse, R69, 0x1, P1 ;  /* 0x00000045030b7211 */ /* 0x040fe200008f0eff */
[----:B------:R-:W-:Y:S01]  /*1060*/  VIADD R3, R3, 0x50 ;  /* 0x0000005003037836 */ /* 0x000fe20000000000 */
[-C--:B------:R-:W-:Y:S01]  /*1070*/  ISETP.GE.OR P2, PT, R0, R14.reuse, P0 ;  /* 0x0000000e0000720c */ /* 0x080fe20000746670 */
[----:B------:R-:W-:Y:S01]  /*1080*/  IMAD R53, R50, UR5, R53 ;  /* 0x0000000532357c24 */ /* 0x000fe2000f8e0235 */
[-C--:B------:R-:W-:Y:S01]  /*1090*/  ISETP.GE.OR P3, PT, R12, R14.reuse, P0 ;  /* 0x0000000e0c00720c */ /* 0x080fe20000766670 */
[----:B------:R-:W-:Y:S01]  /*10a0*/  IMAD.WIDE.U32 R50, R50, UR4, R66 ;  /* 0x0000000432327c25 */ /* 0x000fe2000f8e0042 */
[----:B------:R-:W-:-:S02]  /*10b0*/  ISETP.GE.OR P1, PT, R9, R14, P0 ;  /* 0x0000000e0900720c */ /* 0x000fc40000726670 */
[----:B------:R-:W-:Y:S01]  /*10c0*/  ISETP.GE.OR P0, PT, R3, R14, P0 ;  /* 0x0000000e0300720c */ /* 0x000fe20000706670 */
[----:B------:R-:W-:Y:S02]  /*10d0*/  VIADD R0, R2, 0x12000 ;  /* 0x0001200002007836 */ /* 0x000fe40000000000 */
[----:B------:R-:W-:Y:S01]  /*10e0*/  IMAD.WIDE R2, R48, 0x60, R10 ;  /* 0x0000006030027825 */ /* 0x000fe200078e020a */
[----:B------:R-:W-:Y:S01]  /*10f0*/  IADD3 R11, R51, R53, RZ ;  /* 0x00000035330b7210 */ /* 0x000fe20007ffe0ff */
[----:B------:R2:W0:Y:S02]  /*1100*/  LDS.128 R4, [R8+0x13400] ;  /* 0x0134000008047984 */ /* 0x0004240000000c00 */
[----:B------:R-:W-:Y:S01]  /*1110*/  IMAD R0, R49, 0x2, R0 ;  /* 0x0000000231007824 */ /* 0x000fe200078e0200 */
[----:B------:R-:W-:Y:S06]  /*1120*/  @P5 BRA `(.L_x_7428) ;  /* 0x00000000002c5947 */ /* 0x000fec0003800000 */
[----:B------:R-:W1:Y:S01]  /*1130*/  LDS.128 R12, [R0] ;  /* 0x00000000000c7984 */ /* 0x000e620000000c00 */
        /* <DEDUP_REMOVED lines=10> */
.L_x_7428:
[----:B------:R-:W-:Y:S05]  /*11e0*/  BSYNC B0 ;  /* 0x0000000000007941 */ /* 0x000fea0003800000 */
.L_x_7427:
[----:B-1----:R1:W3:Y:S01]  /*11f0*/  LDS.128 R12, [R8+0x12400] ;  /* 0x01240000080c7984 */ /* 0x0022e20000000c00 */
[----:B------:R-:W-:Y:S04]  /*1200*/  BSSY B0, `(.L_x_7429) ;  /* 0x000000f000007945 */ /* 0x000fe80003800000 */
[----:B------:R-:W-:Y:S05]  /*1210*/  @P4 BRA `(.L_x_7430) ;  /* 0x0000000000344947 */ /* 0x000fea0003800000 */
[----:B------:R-:W-:Y:S01]  /*1220*/  IADD3 R9, P4, R2, 0x10, RZ ;  /* 0x0000001002097810 */ /* 0x000fe20007f9e0ff */
[----:B------:R-:W-:Y:S01]  /*1230*/  ULDC.64 UR4, c[0x0][0x250] ;  /* 0x0000940000047ab9 */ /* 0x000fe20000000a00 */
[----:B------:R-:W-:Y:S02]  /*1240*/  IMAD.MOV.U32 R16, RZ, RZ, R50 ;  /* 0x000000ffff107224 */ /* 0x000fe400078e0032 */
[----:B------:R-:W-:Y:S01]  /*1250*/  IADD3.X R0, RZ, R3, RZ, P4, !PT ;  /* 0x00000003ff007210 */ /* 0x000fe200027fe4ff */
[----:B------:R-:W-:-:S04]  /*1260*/  IMAD.MOV.U32 R17, RZ, RZ, R11 ;  /* 0x000000ffff117224 */ /* 0x000fc800078e000b */
[----:B------:R-:W-:Y:S02]  /*1270*/  IMAD R0, R0, UR4, RZ ;  /* 0x0000000400007c24 */ /* 0x000fe4000f8e02ff */
[----:B------:R-:W-:-:S04]  /*1280*/  IMAD.WIDE.U32 R16, R9, UR4, R16 ;  /* 0x0000000409107c25 */ /* 0x000fc8000f8e0010 */
[----:B------:R-:W-:Y:S01]  /*1290*/  IMAD R9, R9, UR5, R0 ;  /* 0x0000000509097c24 */ /* 0x000fe2000f8e0200 */
[----:B------:R-:W-:Y:S02]  /*12a0*/  ULDC.64 UR4, c[0x0][0x238] ;  /* 0x00008e0000047ab9 */ /* 0x000fe40000000a00 */
[----:B------:R-:W-:Y:S02]  /*12b0*/  LEA R18, P4, R16, UR4, 0x1 ;  /* 0x0000000410127c11 */ /* 0x000fe4000f8808ff */
[----:B------:R-:W-:-:S04]  /*12c0*/  IADD3 R9, R17, R9, RZ ;  /* 0x0000000911097210 */ /* 0x000fc80007ffe0ff */
[----:B------:R-:W-:-:S05]  /*12d0*/  LEA.HI.X R19, R16, UR5, R9, 0x1, P4 ;  /* 0x0000000510137c11 */ /* 0x000fca000a0f0c09 */
[----:B---3--:R4:W-:Y:S02]  /*12e0*/  STG.E.128 desc[UR8][R18.64], R12 ;  /* 0x0000000c12007986 */ /* 0x0089e4000c101d08 */
.L_x_7430:
[----:B------:R-:W-:Y:S05]  /*12f0*/  BSYNC B0 ;  /* 0x0000000000007941 */ /* 0x000fea0003800000 */
.L_x_7429:
[----:B---34-:R3:W4:Y:S01]  /*1300*/  LDS.128 R12, [R8+0x12800] ;  /* 0x01280000080c7984 */ /* 0x0187220000000c00 */
[----:B------:R-:W-:Y:S04]  /*1310*/  BSSY B0, `(.L_x_7431) ;  /* 0x000000f000007945 */ /* 0x000fe80003800000 */
[----:B------:R-:W-:Y:S05]  /*1320*/  @P3 BRA `(.L_x_7432) ;  /* 0x0000000000343947 */ /* 0x000fea0003800000 */
[----:B------:R-:W-:Y:S01]  /*1330*/  IADD3 R9, P3, R2, 0x20, RZ ;  /* 0x0000002002097810 */ /* 0x000fe20007f7e0ff */
[----:B------:R-:W-:Y:S01]  /*1340*/  ULDC.64 UR4, c[0x0][0x250] ;  /* 0x0000940000047ab9 */ /* 0x000fe20000000a00 */
[----:B------:R-:W-:Y:S01]  /*1350*/  MOV R17, R11 ;  /* 0x0000000b00117202 */ /* 0x000fe20000000f00 */
        /* <DEDUP_REMOVED lines=10> */
.L_x_7432:
[----:B------:R-:W-:Y:S05]  /*1400*/  BSYNC B0 ;  /* 0x0000000000007941 */ /* 0x000fea0003800000 */
.L_x_7431:
[----:B----4-:R4:W0:Y:S01]  /*1410*/  LDS.128 R12, [R8+0x12c00] ;  /* 0x012c0000080c7984 */ /* 0x0108220000000c00 */
        /* <DEDUP_REMOVED lines=14> */
[----:B0-----:R0:W-:Y:S02]  /*1500*/  STG.E.128 desc[UR8][R18.64], R12 ;  /* 0x0000000c12007986 */ /* 0x0011e4000c101d08 */
.L_x_7434:
[----:B------:R-:W-:Y:S05]  /*1510*/  BSYNC B0 ;  /* 0x0000000000007941 */ /* 0x000fea0003800000 */
.L_x_7433:
[----:B0-----:R0:W0:Y:S01]  /*1520*/  LDS.128 R12, [R8+0x13000] ;  /* 0x01300000080c7984 */ /* 0x0010220000000c00 */
[----:B------:R-:W-:Y:S04]  /*1530*/  BSSY B0, `(.L_x_7435) ;  /* 0x000000f000007945 */ /* 0x000fe80003800000 */
[----:B------:R-:W-:Y:S05]  /*1540*/  @P1 BRA `(.L_x_7436) ;  /* 0x0000000000341947 */ /* 0x000fea0003800000 */
[----:B------:R-:W-:Y:S01]  /*1550*/  IADD3 R17, P1, R2, 0x40, RZ ;  /* 0x0000004002117810 */ /* 0x000fe20007f3e0ff */
[----:B------:R-:W-:Y:S01]  /*1560*/  ULDC.64 UR4, c[0x0][0x250] ;  /* 0x0000940000047ab9 */ /* 0x000fe20000000a00 */
[----:B01234-:R-:W-:Y:S02]  /*1570*/  IMAD.MOV.U32 R8, RZ, RZ, R50 ;  /* 0x000000ffff087224 */ /* 0x01ffe400078e0032 */
        /* <DEDUP_REMOVED lines=9> */
[----:B------:R0:W-:Y:S02]  /*1610*/  STG.E.128 desc[UR8][R16.64], R12 ;  /* 0x0000000c10007986 */ /* 0x0001e4000c101d08 */
.L_x_7436:
[----:B------:R-:W-:Y:S05]  /*1620*/  BSYNC B0 ;  /* 0x0000000000007941 */ /* 0x000fea0003800000 */
.L_x_7435:
[----:B------:R-:W-:Y:S05]  /*1630*/  @P0 EXIT ;  /* 0x000000000000094d */ /* 0x000fea0003800000 */
[----:B------:R-:W-:Y:S01]  /*1640*/  IADD3 R9, P0, R2, 0x50, RZ ;  /* 0x0000005002097810 */ /* 0x000fe20007f1e0ff */
[----:B------:R-:W-:-:S04]  /*1650*/  ULDC.64 UR4, c[0x0][0x250] ;  /* 0x0000940000047ab9 */ /* 0x000fc80000000a00 */
[----:B------:R-:W-:Y:S01]  /*1660*/  IMAD.X R2, RZ, RZ, R3, P0 ;  /* 0x000000ffff027224 */ /* 0x000fe200000e0603 */
[----:B------:R-:W-:-:S03]  /*1670*/  MOV R3, R11 ;  /* 0x0000000b00037202 */ /* 0x000fc60000000f00 */
[----:B------:R-:W-:Y:S02]  /*1680*/  IMAD R0, R2, UR4, RZ ;  /* 0x0000000402007c24 */ /* 0x000fe4000f8e02ff */
[----:B------:R-:W-:-:S04]  /*1690*/  IMAD.MOV.U32 R2, RZ, RZ, R50 ;  /* 0x000000ffff027224 */ /* 0x000fc800078e0032 */
[----:B------:R-:W-:-:S04]  /*16a0*/  IMAD.WIDE.U32 R2, R9, UR4, R2 ;  /* 0x0000000409027c25 */ /* 0x000fc8000f8e0002 */
[----:B------:R-:W-:Y:S01]  /*16b0*/  IMAD R9, R9, UR5, R0 ;  /* 0x0000000509097c24 */ /* 0x000fe2000f8e0200 */
[----:B------:R-:W-:Y:S02]  /*16c0*/  ULDC.64 UR4, c[0x0][0x238] ;  /* 0x00008e0000047ab9 */ /* 0x000fe40000000a00 */
[----:B01234-:R-:W-:Y:S01]  /*16d0*/  LEA R8, P0, R2, UR4, 0x1 ;  /* 0x0000000402087c11 */ /* 0x01ffe2000f8008ff */
[----:B------:R-:W-:-:S05]  /*16e0*/  IMAD.IADD R3, R3, 0x1, R9 ;  /* 0x0000000103037824 */ /* 0x000fca00078e0209 */
[----:B------:R-:W-:-:S05]  /*16f0*/  LEA.HI.X R9, R2, UR5, R3, 0x1, P0 ;  /* 0x0000000502097c11 */ /* 0x000fca00080f0c03 */
[----:B------:R-:W-:Y:S01]  /*1700*/  STG.E.128 desc[UR8][R8.64], R4 ;  /* 0x0000000408007986 */ /* 0x000fe2000c101d08 */
[----:B------:R-:W-:Y:S05]  /*1710*/  EXIT ;  /* 0x000000000000794d */ /* 0x000fea0003800000 */
.L_x_7437:
        /* <DEDUP_REMOVED lines=14> */
.L_x_7697:


//--------------------- .text._ZN7cutlass13device_kernelIN5flash32FlashAttnBwdPostprocessConvertdQIN4cute5tupleIJNS3_1CILi64EEENS5_ILi192EEEEEENS_10bfloat16_tEfNS_4arch4Sm90ELi384ENS3_8TiledMMAINS3_8MMA_AtomIJNS3_4SM904GMMA27MMA_64x64x16_F32BF16BF16_SSILNSF_5MajorE0ELSH_1ELNSF_7ScaleInE1ELSI_1EEEEEENS3_6LayoutINS4_IJNS5_ILi1EEENS5_ILi3EEESM_EEENS4_IJNS5_ILi0EEESM_SP_EEEEENS4_IJNS3_10UnderscoreESS_SS_EEEEELb0EEEEEvNT_6ParamsE --------------------------
	.section	.text._ZN7cutlass13device_kernelIN5flash32FlashAttnBwdPostprocessConvertdQIN4cute5tupleIJNS3_1CILi64EEENS5_ILi192EEEEEENS_10bfloat16_tEfNS_4arch4Sm90ELi384ENS3_8TiledMMAINS3_8MMA_AtomIJNS3_4SM904GMMA27MMA_64x64x16_F32BF16BF16_SSILNSF_5MajorE0ELSH_1ELNSF_7ScaleInE1ELSI_1EEEEEENS3_6LayoutINS4_IJNS5_ILi1EEENS5_ILi3EEESM_EEENS4_IJNS5_ILi0EEESM_SP_EEEEENS4_IJNS3_10UnderscoreESS_SS_EEEEELb0EEEEEvNT_6ParamsE,"ax",@progbits
	.align	128
.text._ZN7cutlass13device_kernelIN5flash32FlashAttnBwdPostprocessConvertdQIN4cute5tupleIJNS3_1CILi64EEENS5_ILi192EEEEEENS_10bfloat16_tEfNS_4arch4Sm90ELi384ENS3_8TiledMMAINS3_8MMA_AtomIJNS3_4SM904GMMA27MMA_64x64x16_F32BF16BF16_SSILNSF_5MajorE0ELSH_1ELNSF_7ScaleInE1ELSI_1EEEEEENS3_6LayoutINS4_IJNS5_ILi1EEENS5_ILi3EEESM_EEENS4_IJNS5_ILi0EEESM_SP_EEEEENS4_IJNS3_10UnderscoreESS_SS_EEEEELb0EEEEEvNT_6ParamsE:
        .type           _ZN7cutlass13device_kernelIN5flash32FlashAttnBwdPostprocessConvertdQIN4cute5tupleIJNS3_1CILi64EEENS5_ILi192EEEEEENS_10bfloat16_tEfNS_4arch4Sm90ELi384ENS3_8TiledMMAINS3_8MMA_AtomIJNS3_4SM904GMMA27MMA_64x64x16_F32BF16BF16_SSILNSF_5MajorE0ELSH_1ELNSF_7ScaleInE1ELSI_1EEEEEENS3_6LayoutINS4_IJNS5_ILi1EEENS5_ILi3EEESM_EEENS4_IJNS5_ILi0EEESM_SP_EEEEENS4_IJNS3_10UnderscoreESS_SS_EEEEELb0EEEEEvNT_6ParamsE,@function
        .size           _ZN7cutlass13device_kernelIN5flash32FlashAttnBwdPostprocessConvertdQIN4cute5tupleIJNS3_1CILi64EEENS5_ILi192EEEEEENS_10bfloat16_tEfNS_4arch4Sm90ELi384ENS3_8TiledMMAINS3_8MMA_AtomIJNS3_4SM904GMMA27MMA_64x64x16_F32BF16BF16_SSILNSF_5MajorE0ELSH_1ELNSF_7ScaleInE1ELSI_1EEEEEENS3_6LayoutINS4_IJNS5_ILi1EEENS5_ILi3EEESM_EEENS4_IJNS5_ILi0EEESM_SP_EEEEENS4_IJNS3_10UnderscoreESS_SS_EEEEELb0EEEEEvNT_6ParamsE,(.L_x_7698 - _ZN7cutlass13device_kernelIN5flash32FlashAttnBwdPostprocessConvertdQIN4cute5tupleIJNS3_1CILi64EEENS5_ILi192EEEEEENS_10bfloat16_tEfNS_4arch4Sm90ELi384ENS3_8TiledMMAINS3_8MMA_AtomIJNS3_4SM904GMMA27MMA_64x64x16_F32BF16BF16_SSILNSF_5MajorE0ELSH_1ELNSF_7ScaleInE1ELSI_1EEEEEENS3_6LayoutINS4_IJNS5_ILi1EEENS5_ILi3EEESM_EEENS4_IJNS5_ILi0EEESM_SP_EEEEENS4_IJNS3_10UnderscoreESS_SS_EEEEELb0EEEEEvNT_6ParamsE)
        .other          _ZN7cutlass13device_kernelIN5flash32FlashAttnBwdPostprocessConvertdQIN4cute5tupleIJNS3_1CILi64EEENS5_ILi192EEEEEENS_10bfloat16_tEfNS_4arch4Sm90ELi384ENS3_8TiledMMAINS3_8MMA_AtomIJNS3_4SM904GMMA27MMA_64x64x16_F32BF16BF16_SSILNSF_5MajorE0ELSH_1ELNSF_7ScaleInE1ELSI_1EEEEEENS3_6LayoutINS4_IJNS5_ILi1EEENS5_ILi3EEESM_EEENS4_IJNS5_ILi0EEESM_SP_EEEEENS4_IJNS3_10UnderscoreESS_SS_EEEEELb0EEEEEvNT_6ParamsE,@"STO_CUDA_ENTRY STV_DEFAULT"
_ZN7cutlass13device_kernelIN5flash32FlashAttnBwdPostprocessConvertdQIN4cute5tupleIJNS3_1CILi64EEENS5_ILi192EEEEEENS_10bfloat16_tEfNS_4arch4Sm90ELi384ENS3_8TiledMMAINS3_8MMA_AtomIJNS3_4SM904GMMA27MMA_64x64x16_F32BF16BF16_SSILNSF_5MajorE0ELSH_1ELNSF_7ScaleInE1ELSI_1EEEEEENS3_6LayoutINS4_IJNS5_ILi1EEENS5_ILi3EEESM_EEENS4_IJNS5_ILi0EEESM_SP_EEEEENS4_IJNS3_10UnderscoreESS_SS_EEEEELb0EEEEEvNT_6ParamsE:
[----:B------:R-:W-:Y:S08]  /*0000*/  LDC R1, c[0x0][0x28] ;  /* 0x00000a00ff017b82 */ /* 0x000ff00000000800 */
[----:B------:R-:W0:Y:S01]  /*0010*/  LDC.64 R2, c[0x0][0x278] ;  /* 0x00009e00ff027b82 */ /* 0x000e220000000a00 */
[----:B------:R-:W1:Y:S01]  /*0020*/  S2R R13, SR_CTAID.Z ;  /* 0x00000000000d7919 */ /* 0x000e620000002700 */
[----:B------:R-:W-:-:S06]  /*0030*/  ULDC.64 UR8, c[0x0][0x208] ;  /* 0x0000820000087ab9 */ /* 0x000fcc0000000a00 */
[----:B------:R-:W2:Y:S08]  /*0040*/  LDC.64 R10, c[0x0][0x270] ;  /* 0x00009c00ff0a7b82 */ /* 0x000eb00000000a00 */
[----:B------:R-:W1:Y:S01]  /*0050*/  LDC.64 R4, c[0x0][0x270] ;  /* 0x00009c00ff047b82 */ /* 0x000e620000000a00 */
[----:B0-----:R-:W-:-:S04]  /*0060*/  ISETP.NE.U32.AND P2, PT, R2, RZ, PT ;  /* 0x000000ff0200720c */ /* 0x001fc80003f45070 */
[----:B------:R-:W-:Y:S02]  /*0070*/  ISETP.NE.AND.EX P2, PT, R3, RZ, PT, P2 ;  /* 0x000000ff0300720c */ /* 0x000fe40003f45320 */
[----:B--2---:R-:W-:-:S04]  /*0080*/  ISETP.NE.U32.AND P1, PT, R10, RZ, PT ;  /* 0x000000ff0a00720c */ /* 0x004fc80003f25070 */
[----:B------:R-:W-:Y:S01]  /*0090*/  ISETP.NE.AND.EX P1, PT, R11, RZ, PT, P1 ;  /* 0x000000ff0b00720c */ /* 0x000fe20003f25310 */
[----:B------:R-:W-:Y:S01]  /*00a0*/  ULDC UR4, c[0x0][0x240] ;  /* 0x0000900000047ab9 */ /* 0x000fe20000000800 */
[----:B-1----:R-:W-:-:S05]  /*00b0*/  IMAD.WIDE R4, R13, 0x4, R4 ;  /* 0x000000040d047825 */ /* 0x002fca00078e0204 */
[----:B------:R-:W0:Y:S01]  /*00c0*/  @P2 LDC.64 R6, c[0x0][0x278] ;  /* 0x00009e00ff062b82 */ /* 0x000e220000000a00 */
[----:B------:R-:W-:-:S05]  /*00d0*/  IMAD.U32 R43, RZ, RZ, UR4 ;  /* 0x00000004ff2b7e24 */ /* 0x000fca000f8e00ff */
[----:B------:R1:W5:Y:S01]  /*00e0*/  @P1 LDG.E R9, desc[UR8][R4.64] ;  /* 0x0000000804091981 */ /* 0x000362000c1e1900 */
[----:B0-----:R-:W-:-:S05]  /*00f0*/  @P2 IMAD.WIDE R6, R13, 0x4, R6 ;  /* 0x000000040d062825 */ /* 0x001fca00078e0206 */
[----:B------:R1:W5:Y:S01]  /*0100*/  @P2 LDG.E R43, desc[UR8][R6.64] ;  /* 0x00000008062b2981 */ /* 0x000362000c1e1900 */
[----:B------:R-:W-:Y:S01]  /*0110*/  ISETP.NE.U32.AND P0, PT, R10, RZ, PT ;  /* 0x000000ff0a00720c */ /* 0x000fe20003f05070 */
[----:B------:R-:W0:Y:S03]  /*0120*/  S2R R3, SR_CTAID.X ;  /* 0x0000000000037919 */ /* 0x000e260000002500 */
[----:B------:R-:W-:Y:S01]  /*0130*/  ISETP.NE.AND.EX P0, PT, R11, RZ, PT, P0 ;  /* 0x000000ff0b00720c */ /* 0x000fe20003f05300 */
[----:B0-----:R-:W-:Y:S01]  /*0140*/  IMAD.SHL.U32 R40, R3, 0x40, RZ ;  /* 0x0000004003287824 */ /* 0x001fe200078e00ff */
[----:B-1----:R-:W-:Y:S11]  /*0150*/  @P2 BRA `(.L_x_7438) ;  /* 0x0000000000102947 */ /* 0x002ff60003800000 */
[----:B------:R-:W-:Y:S05]  /*0160*/  @!P1 BRA `(.L_x_7438) ;  /* 0x00000000000c9947 */ /* 0x000fea0003800000 */
[----:B------:R-:W2:Y:S04]  /*0170*/  LDG.E R0, desc[UR8][R4.64] ;  /* 0x0000000804007981 */ /* 0x000ea8000c1e1900 */
[----:B-----5:R-:W2:Y:S02]  /*0180*/  LDG.E R43, desc[UR8][R4.64+0x4] ;  /* 0x00000408042b7981 */ /* 0x020ea4000c1e1900 */
[----:B--2---:R-:W-:-:S07]  /*0190*/  IMAD.IADD R43, R43, 0x1, -R0 ;  /* 0x000000012b2b7824 */ /* 0x004fce00078e0a00 */
.L_x_7438:
[----:B-----5:R-:W-:-:S13]  /*01a0*/  ISETP.LE.AND P2, PT, R43, R40, PT ;  /* 0x000000282b00720c */ /* 0x020fda0003f43270 */
[----:B------:R-:W-:Y:S05]  /*01b0*/  @P0 EXIT P2 ;  /* 0x000000000000094d */ /* 0x000fea0001000000 */
[----:B------:R-:W0:Y:S01]  /*01c0*/  S2R R6, SR_CTAID.Y ;  /* 0x0000000000067919 */ /* 0x000e220000002600 */
[----:B------:R-:W-:Y:S01]  /*01d0*/  @P1 IMAD R0, R13, 0x40, R9 ;  /* 0x000000400d001824 */ /* 0x000fe200078e0209 */
[----:B------:R-:W1:Y:S01]  /*01e0*/  LDC.64 R14, c[0x0][0x228] ;  /* 0x00008a00ff0e7b82 */ /* 0x000e620000000a00 */
[----:B------:R-:W-:Y:S01]  /*01f0*/  CS2R R10, SRZ ;  /* 0x00000000000a7805 */ /* 0x000fe2000001ff00 */
[----:B------:R-:W2:Y:S01]  /*0200*/  S2R R17, SR_TID.X ;  /* 0x0000000000117919 */ /* 0x000ea20000002100 */
[----:B------:R-:W-:Y:S01]  /*0210*/  IMAD R7, R3, 0x3000, RZ ;  /* 0x0000300003077824 */ /* 0x000fe200078e02ff */
[----:B------:R-:W-:Y:S01]  /*0220*/  @P1 SHF.R.S32.HI R5, RZ, 0x1f, R0 ;  /* 0x0000001fff051819 */ /* 0x000fe20000011400 */
[----:B------:R-:W-:Y:S01]  /*0230*/  BSSY B0, `(.L_x_7439) ;  /* 0x0000030000007945 */ /* 0x000fe20003800000 */
[----:B------:R-:W3:Y:S01]  /*0240*/  S2R R2, SR_CgaCtaId ;  /* 0x0000000000027919 */ /* 0x000ee20000008800 */
[----:B------:R-:W-:Y:S01]  /*0250*/  SEL R4, R13, RZ, !P0 ;  /* 0x000000ff0d047207 */ /* 0x000fe20004000000 */
[----:B------:R-:W4:Y:S01]  /*0260*/  LDC.64 R18, c[0x0][0x230] ;  /* 0x00008c00ff127b82 */ /* 0x000f220000000a00 */
[----:B------:R-:W-:-:S04]  /*0270*/  @P1 LEA.HI R5, R5, R0, RZ, 0x6 ;  /* 0x0000000005051211 */ /* 0x000fc800078f30ff */
[----:B------:R-:W-:-:S03]  /*0280*/  @P1 SHF.R.S32.HI R5, RZ, 0x6, R5 ;  /* 0x00000006ff051819 */ /* 0x000fc60000011405 */
[----:B------:R-:W5:Y:S02]  /*0290*/  LDC.64 R20, c[0x0][0x210] ;  /* 0x00008400ff147b82 */ /* 0x000f640000000a00 */
[----:B------:R-:W-:-:S04]  /*02a0*/  @P1 IMAD R5, R5, 0x3000, RZ ;  /* 0x0000300005051824 */ /* 0x000fc800078e02ff */
[--C-:B------:R-:W-:Y:S01]  /*02b0*/  @P1 IMAD.MOV.U32 R10, RZ, RZ, R5.reuse ;  /* 0x000000ffff0a1224 */ /* 0x100fe200078e0005 */
[----:B------:R-:W-:-:S04]  /*02c0*/  @P1 SHF.R.S32.HI R11, RZ, 0x1f, R5 ;  /* 0x0000001fff0b1819 */ /* 0x000fc80000011405 */
[C---:B------:R-:W-:Y:S02]  /*02d0*/  IADD3 R10, P2, R7.reuse, R10, RZ ;  /* 0x0000000a070a7210 */ /* 0x040fe40007f5e0ff */
[----:B0-----:R-:W-:Y:S02]  /*02e0*/  SHF.R.S32.HI R5, RZ, 0x1f, R6 ;  /* 0x0000001fff057819 */ /* 0x001fe40000011406 */
[----:B------:R-:W-:Y:S02]  /*02f0*/  LEA.HI.X.SX32 R11, R7, R11, 0x1, P2 ;  /* 0x0000000b070b7211 */ /* 0x000fe400010f0eff */
[----:B------:R-:W-:Y:S01]  /*0300*/  SHF.R.S32.HI R7, RZ, 0x1f, R13 ;  /* 0x0000001fff077819 */ /* 0x000fe2000001140d */
[-C--:B-1----:R-:W-:Y:S02]  /*0310*/  IMAD R0, R5, R14.reuse, RZ ;  /* 0x0000000e05007224 */ /* 0x082fe400078e02ff */
[----:B------:R-:W-:Y:S01]  /*0320*/  IMAD.WIDE.U32 R10, R6, R14, R10 ;  /* 0x0000000e060a7225 */ /* 0x000fe200078e000a */
[----:B------:R-:W-:-:S02]  /*0330*/  SEL R7, R7, RZ, !P0 ;  /* 0x000000ff07077207 */ /* 0x000fc40004000000 */
[----:B--2---:R-:W-:Y:S01]  /*0340*/  ISETP.NE.AND P0, PT, R17, RZ, PT ;  /* 0x000000ff1100720c */ /* 0x004fe20003f05270 */
[----:B------:R-:W-:Y:S02]  /*0350*/  IMAD R15, R6, R15, R0 ;  /* 0x0000000f060f7224 */ /* 0x000fe400078e0200 */
[-C--:B----4-:R-:W-:Y:S02]  /*0360*/  IMAD R0, R7, R18.reuse, RZ ;  /* 0x0000001207007224 */ /* 0x090fe400078e02ff */
[----:B------:R-:W-:Y:S02]  /*0370*/  IMAD.IADD R11, R11, 0x1, R15 ;  /* 0x000000010b0b7824 */ /* 0x000fe400078e020f */
[C---:B------:R-:W-:Y:S02]  /*0380*/  IMAD R13, R4.reuse, R19, R0 ;  /* 0x00000013040d7224 */ /* 0x040fe400078e0200 */
[----:B------:R-:W-:-:S05]  /*0390*/  IMAD.WIDE.U32 R10, R4, R18, R10 ;  /* 0x00000012040a7225 */ /* 0x000fca00078e000a */
[----:B------:R-:W-:Y:S02]  /*03a0*/  IADD3 R0, R11, R13, RZ ;  /* 0x0000000d0b007210 */ /* 0x000fe40007ffe0ff */
[----:B-----5:R-:W-:-:S04]  /*03b0*/  LEA R20, P2, R10, R20, 0x2 ;  /* 0x000000140a147211 */ /* 0x020fc800078410ff */
[----:B------:R-:W-:Y:S01]  /*03c0*/  LEA.HI.X R0, R10, R21, R0, 0x2, P2 ;  /* 0x000000150a007211 */ /* 0x000fe200010f1400 */
[----:B---3--:R-:W-:Y:S08]  /*03d0*/  @P0 BRA `(.L_x_7440) ;  /* 0x0000000000540947 */ /* 0x008ff00003800000 */
        /* <DEDUP_REMOVED lines=16> */
.L_x_7441:
[----:B------:R-:W-:Y:S01]  /*04e0*/  @P0 ELECT P2, URZ, PT ;  /* 0x00000000003f082f */ /* 0x000fe20003840000 */
[----:B------:R1:W-:-:S12]  /*04f0*/  UBLKCP.S.G [UR6], [UR4], UR10 ;  /* 0x00000006040073ba */ /* 0x0003d8000800020a */
[----:B------:R-:W-:Y:S02]  /*0500*/  @P2 PLOP3.LUT P0, PT, P2, PT, PT, 0x8, 0x0 ;  /* 0x000000000000281c */ /* 0x000fe4000170e170 */
[----:B------:R-:W-:-:S11]  /*0510*/  PLOP3.LUT P2, PT, PT, PT, PT, 0x8, 0x0 ;  /* 0x000000000000781c */ /* 0x000fd60003f4e170 */
[----:B-1----:R-:W-:Y:S05]  /*0520*/  @P0 BRA.U.ANY `(.L_x_7441) ;  /* 0xfffffffd00ec0947 */ /* 0x002fea000393ffff */
.L_x_7440:
[----:B------:R-:W-:Y:S05]  /*0530*/  BSYNC B0 ;  /* 0x0000000000007941 */ /* 0x000fea0003800000 */
.L_x_7439:
[----:B------:R-:W-:Y:S01]  /*0540*/  BAR.SYNC.DEFER_BLOCKING 0x0 ;  /* 0x0000000000007b1d */ /* 0x000fe20000010000 */
[----:B------:R-:W-:Y:S02]  /*0550*/  MOV R41, 0x400 ;  /* 0x0000040000297802 */ /* 0x000fe40000000f00 */
[----:B------:R-:W-:Y:S02]  /*0560*/  CS2R R50, SRZ ;  /* 0x0000000000327805 */ /* 0x000fe4000001ff00 */
[----:B------:R-:W-:Y:S01]  /*0570*/  SHF.L.U32 R0, RZ, 0x1f, RZ ;  /* 0x0000001fff007819 */ /* 0x000fe200000006ff */
[--C-:B------:R-:W-:Y:S01]  /*0580*/  @P1 IMAD.MOV.U32 R50, RZ, RZ, R9.reuse ;  /* 0x000000ffff321224 */ /* 0x100fe200078e0009 */
[----:B------:R-:W-:Y:S02]  /*0590*/  LEA R41, R2, R41, 0x18 ;  /* 0x0000002902297211 */ /* 0x000fe400078ec0ff */
[----:B------:R-:W-:-:S07]  /*05a0*/  @P1 SHF.R.S32.HI R51, RZ, 0x1f, R9 ;  /* 0x0000001fff331819 */ /* 0x000fce0000011409 */
.L_x_7442:
[----:B-1----:R1:W2:Y:S02]  /*05b0*/  SYNCS.PHASECHK.TRANS64.TRYWAIT P0, [R41+URZ+0x12000], R0 ;  /* 0x01200000290075a7 */ /* 0x0022a4000800017f */
[----:B--2---:R-:W-:Y:S05]  /*05c0*/  @!P0 NANOSLEEP.SYNCS 0x989680 ;  /* 0x009896800000895d */ /* 0x004fea0003900000 */
[----:B------:R-:W2:Y:S02]  /*05d0*/  @!P0 SYNCS.PHASECHK.TRANS64 P0, [R41+URZ+0x12000], R0 ;  /* 0x01200000290085a7 */ /* 0x000ea4000800007f */
[----:B--2---:R-:W-:Y:S05]  /*05e0*/  @!P0 BRA `(.L_x_7442) ;  /* 0xfffffffc00f08947 */ /* 0x004fea000383ffff */
[----:B------:R-:W-:Y:S01]  /*05f0*/  SHF.R.S32.HI R46, RZ, 0x1f, R17 ;  /* 0x0000001fff2e7819 */ /* 0x000fe20000011411 */
[----:B------:R-:W-:Y:S01]  /*0600*/  IMAD.HI R16, R17, 0x2aaaaaab, RZ ;  /* 0x2aaaaaab11107827 */ /* 0x000fe200078e02ff */
[----:B------:R-:W-:Y:S01]  /*0610*/  ULDC UR4, c[0x0][0x268] ;  /* 0x00009a0000047ab9 */ /* 0x000fe20000000800 */
[----:B------:R-:W-:Y:S01]  /*0620*/  ULDC.64 UR6, c[0x0][0x258] ;  /* 0x0000960000067ab9 */ /* 0x000fe20000000a00 */
[CC--:B-1----:R-:W-:Y:S01]  /*0630*/  LEA.HI R0, R46.reuse, R17.reuse, RZ, 0x7 ;  /* 0x000000112e007211 */ /* 0x0c2fe200078f38ff */
[----:B------:R-:W-:Y:S01]  /*0640*/  IMAD R5, R5, UR6, RZ ;  /* 0x0000000605057c24 */ /* 0x000fe2000f8e02ff */
[-C--:B0-----:R-:W-:Y:S01]  /*0650*/  LEA.HI R8, R46, R17.reuse, RZ, 0x5 ;  /* 0x000000112e087211 */ /* 0x081fe200078f28ff */
[----:B------:R-:W-:Y:S01]  /*0660*/  BSSY B0, `(.L_x_7443) ;  /* 0x0000099000007945 */ /* 0x000fe20003800000 */
[C---:B------:R-:W-:Y:S01]  /*0670*/  LOP3.LUT R2, R0.reuse, 0xfffff80, RZ, 0xc0, !PT ;  /* 0x0fffff8000027812 */ /* 0x040fe200078ec0ff */
[----:B------:R-:W-:Y:S01]  /*0680*/  IMAD.SHL.U32 R0, R0, 0x20, RZ ;  /* 0x0000002000007824 */ /* 0x000fe200078e00ff */
[----:B------:R-:W-:-:S02]  /*0690*/  LEA.HI R46, R46, R17, RZ, 0x4 ;  /* 0x000000112e2e7211 */ /* 0x000fc400078f20ff */
[----:B------:R-:W-:Y:S01]  /*06a0*/  SHF.R.S32.HI R12, RZ, 0x5, R8 ;  /* 0x00000005ff0c7819 */ /* 0x000fe20000011408 */
[C---:B------:R-:W-:Y:S01]  /*06b0*/  IMAD.IADD R2, R17.reuse, 0x1, -R2 ;  /* 0x0000000111027824 */ /* 0x040fe200078e0a02 */
[----:B------:R-:W-:Y:S02]  /*06c0*/  LOP3.LUT R21, R0, 0xfffff000, RZ, 0xc0, !PT ;  /* 0xfffff00000157812 */ /* 0x000fe400078ec0ff */
[----:B------:R-:W-:Y:S02]  /*06d0*/  LOP3.LUT R0, R46, 0xfffffff0, RZ, 0xc0, !PT ;  /* 0xfffffff02e007812 */ /* 0x000fe400078ec0ff */
[----:B------:R-:W-:Y:S01]  /*06e0*/  SHF.R.S32.HI R9, RZ, 0x1f, R8 ;  /* 0x0000001fff097819 */ /* 0x000fe20000011408 */
[----:B------:R-:W-:Y:S01]  /*06f0*/  IMAD R2, R2, 0x4, R21 ;  /* 0x0000000402027824 */ /* 0x000fe200078e0215 */
[----:B------:R-:W-:Y:S01]  /*0700*/  SHF.R.U32.HI R19, RZ, 0x1f, R16 ;  /* 0x0000001fff137819 */ /* 0x000fe20000011610 */
[----:B------:R-:W-:Y:S01]  /*0710*/  IMAD.IADD R45, R17, 0x1, -R0 ;  /* 0x00000001112d7824 */ /* 0x000fe200078e0a00 */
[----:B------:R-:W-:-:S02]  /*0720*/  LEA.HI R9, R9, R12, RZ, 0x2 ;  /* 0x0000000c09097211 */ /* 0x000fc400078f10ff */
[----:B------:R-:W-:Y:S02]  /*0730*/  LEA.HI.SX32 R0, R16, R19, 0x1e ;  /* 0x0000001310007211 */ /* 0x000fe400078ff2ff */
[----:B------:R-:W-:Y:S02]  /*0740*/  SHF.R.S32.HI R52, RZ, 0x1f, R45 ;  /* 0x0000001fff347819 */ /* 0x000fe4000001142d */
[----:B------:R-:W-:Y:S01]  /*0750*/  LOP3.LUT R13, R9, 0x3ffffc, RZ, 0xc0, !PT ;  /* 0x003ffffc090d7812 */ /* 0x000fe200078ec0ff */
[----:B------:R-:W-:Y:S01]  /*0760*/  IMAD R44, R0, -0x18, R17 ;  /* 0xffffffe8002c7824 */ /* 0x000fe200078e0211 */
[----:B------:R-:W-:Y:S01]  /*0770*/  LEA.HI R52, R52, R45, RZ, 0x3 ;  /* 0x0000002d34347211 */ /* 0x000fe200078f18ff */
[----:B------:R-:W-:Y:S01]  /*0780*/  IMAD.SHL.U32 R37, R0, 0x40, RZ ;  /* 0x0000004000257824 */ /* 0x000fe200078e00ff */
[----:B------:R-:W-:Y:S01]  /*0790*/  LEA R36, R2, R41, 0x2 ;  /* 0x0000002902247211 */ /* 0x000fe200078e10ff */
[----:B------:R-:W-:Y:S01]  /*07a0*/  IMAD.IADD R42, R12, 0x1, -R13 ;  /* 0x000000010c2a7824 */ /* 0x000fe200078e0a0d */
[C---:B------:R-:W-:Y:S01]  /*07b0*/  LOP3.LUT R24, R52.reuse, 0xfffffff8, RZ, 0xc0, !PT ;  /* 0xfffffff834187812 */ /* 0x040fe200078ec0ff */
[----:B------:R-:W-:Y:S01]  /*07c0*/  IMAD.SHL.U32 R52, R52, 0x40, RZ ;  /* 0x0000004034347824 */ /* 0x000fe200078e00ff */
[----:B------:R-:W-:Y:S01]  /*07d0*/  SHF.R.S32.HI R25, RZ, 0x1f, R44 ;  /* 0x0000001fff197819 */ /* 0x000fe2000001142c */
[----:B------:R-:W0:Y:S01]  /*07e0*/  LDS.128 R12, [R36+0x800] ;  /* 0x00080000240c7984 */ /* 0x000e220000000c00 */
[----:B------:R-:W-:Y:S01]  /*07f0*/  IMAD R42, R42, 0x400, R21 ;  /* 0x000004002a2a7824 */ /* 0x000fe200078e0215 */
[----:B------:R-:W-:Y:S01]  /*0800*/  LOP3.LUT R37, R37, 0x1c0, RZ, 0xc0, !PT ;  /* 0x000001c025257812 */ /* 0x000fe200078ec0ff */
[----:B------:R-:W-:Y:S01]  /*0810*/  IMAD.IADD R45, R45, 0x1, -R24 ;  /* 0x000000012d2d7824 */ /* 0x000fe200078e0a18 */
[----:B------:R-:W1:Y:S01]  /*0820*/  LDS.128 R20, [R36+0x1800] ;  /* 0x0018000024147984 */ /* 0x000e620000000c00 */
[----:B------:R-:W-:-:S02]  /*0830*/  LEA.HI R53, R25, R44, RZ, 0x3 ;  /* 0x0000002c19357211 */ /* 0x000fc400078f18ff */
[----:B------:R-:W-:Y:S01]  /*0840*/  SHF.L.U32 R44, R44, 0x3, RZ ;  /* 0x000000032c2c7819 */ /* 0x000fe200000006ff */
[----:B------:R-:W2:Y:S01]  /*0850*/  LDS.128 R8, [R36] ;  /* 0x0000000024087984 */ /* 0x000ea20000000c00 */
[----:B------:R-:W-:Y:S01]  /*0860*/  LEA.HI R2, R16, R19, RZ, 0x1b ;  /* 0x0000001310027211 */ /* 0x000fe200078fd8ff */
[----:B------:R-:W-:Y:S01]  /*0870*/  IMAD.SHL.U32 R49, R45, 0x40, RZ ;  /* 0x000000402d317824 */ /* 0x000fe200078e00ff */
[----:B------:R-:W-:Y:S01]  /*0880*/  LOP3.LUT R47, R37, 0x38, R44, 0xf8, !PT ;  /* 0x00000038252f7812 */ /* 0x000fe200078ef82c */
[----:B------:R-:W3:Y:S01]  /*0890*/  LDS.128 R24, [R36+0x2000] ;  /* 0x0020000024187984 */ /* 0x000ee20000000c00 */
[----:B------:R-:W-:Y:S01]  /*08a0*/  SHF.R.U32.HI R48, RZ, 0x3, R37 ;  /* 0x00000003ff307819 */ /* 0x000fe20000011625 */
[----:B------:R-:W-:Y:S01]  /*08b0*/  IMAD.SHL.U32 R53, R53, 0x200, RZ ;  /* 0x0000020035357824 */ /* 0x000fe200078e00ff */
[----:B------:R-:W-:Y:S01]  /*08c0*/  SHF.R.U32.HI R46, RZ, 0x1, R46 ;  /* 0x00000001ff2e7819 */ /* 0x000fe2000001162e */
[----:B------:R-:W4:Y:S01]  /*08d0*/  LDS.128 R16, [R36+0x1000] ;  /* 0x0010000024107984 */ /* 0x000f220000000c00 */
[----:B------:R-:W-:-:S02]  /*08e0*/  LOP3.LUT R49, R49, 0x1c0, RZ, 0xc0, !PT ;  /* 0x000001c031317812 */ /* 0x000fc400078ec0ff */
[----:B------:R-:W-:Y:S01]  /*08f0*/  LOP3.LUT R47, R47, R48, RZ, 0x3c, !PT ;  /* 0x000000302f2f7212 */ /* 0x000fe200078e3cff */
[----:B------:R-:W5:Y:S01]  /*0900*/  LDS.128 R32, [R36+0x3000] ;  /* 0x0030000024207984 */ /* 0x000f620000000c00 */
[----:B------:R-:W-:Y:S02]  /*0910*/  LOP3.LUT R46, R49, 0x8, R46, 0xf8, !PT ;  /* 0x00000008312e7812 */ /* 0x000fe400078ef82e */
[----:B------:R-:W-:Y:S01]  /*0920*/  SHF.R.U32.HI R49, RZ, 0x3, R49 ;  /* 0x00000003ff317819 */ /* 0x000fe20000011631 */
[----:B------:R-:W5:Y:S01]  /*0930*/  LDS.128 R28, [R36+0x2800] ;  /* 0x00280000241c7984 */ /* 0x000f620000000c00 */
[----:B------:R-:W-:Y:S02]  /*0940*/  R2P PR, R45, 0x6 ;  /* 0x000000062d007804 */ /* 0x000fe40000000000 */
[----:B------:R-:W-:Y:S01]  /*0950*/  LOP3.LUT R46, R46, R49, RZ, 0x3c, !PT ;  /* 0x000000312e2e7212 */ /* 0x000fe200078e3cff */
[----:B------:R-:W5:Y:S01]  /*0960*/  LDS.128 R36, [R36+0x3800] ;  /* 0x0038000024247984 */ /* 0x000f620000000c00 */
[----:B------:R-:W-:-:S02]  /*0970*/  LOP3.LUT R49, R52, 0x7ffffe00, RZ, 0xc0, !PT ;  /* 0x7ffffe0034317812 */ /* 0x000fc400078ec0ff */
[----:B------:R-:W-:Y:S02]  /*0980*/  LOP3.LUT R53, R53, 0x7ffff000, RZ, 0xc0, !PT ;  /* 0x7ffff00035357812 */ /* 0x000fe400078ec0ff */
[----:B------:R-:W-:Y:S02]  /*0990*/  IADD3 R42, R46, R42, R49 ;  /* 0x0000002a2e2a7210 */ /* 0x000fe40007ffe031 */
[----:B------:R-:W-:Y:S01]  /*09a0*/  VIADDMNMX R43, R43, -R40, 0x40, PT ;  /* 0x000000402b2b7446 */ /* 0x000fe20003800928 */
[----:B------:R-:W-:Y:S02]  /*09b0*/  IMAD R2, R2, 0x200, R53 ;  /* 0x0000020002027824 */ /* 0x000fe400078e0235 */
[----:B0-----:R-:W-:Y:S01]  /*09c0*/  FMUL.FTZ R48, R15, UR4 ;  /* 0x000000040f307c20 */ /* 0x001fe20008410000 */
[----:B------:R-:W-:Y:S01]  /*09d0*/  FMUL.FTZ R13, R13, UR4 ;  /* 0x000000040d0d7c20 */ /* 0x000fe20008410000 */
[----:B------:R-:W-:Y:S02]  /*09e0*/  IMAD.IADD R2, R2, 0x1, R47 ;  /* 0x0000000102027824 */ /* 0x000fe400078e022f */
[----:B-1----:R-:W-:Y:S01]  /*09f0*/  FMUL.FTZ R15, R20, UR4 ;  /* 0x00000004140f7c20 */ /* 0x002fe20008410000 */
[----:B------:R-:W-:Y:S01]  /*0a00*/  FMUL.FTZ R20, R21, UR4 ;  /* 0x0000000415147c20 */ /* 0x000fe20008410000 */
[----:B------:R-:W-:Y:S01]  /*0a10*/  FMUL.FTZ R23, R23, UR4 ;  /* 0x0000000417177c20 */ /* 0x000fe20008410000 */
[----:B--2---:R-:W-:Y:S01]  /*0a20*/  FMUL.FTZ R45, R9, UR4 ;  /* 0x00000004092d7c20 */ /* 0x004fe20008410000 */
[----:B------:R-:W-:Y:S01]  /*0a30*/  FMUL.FTZ R46, R11, UR4 ;  /* 0x000000040b2e7c20 */ /* 0x000fe20008410000 */
[----:B------:R-:W-:Y:S01]  /*0a40*/  FMUL.FTZ R9, R10, UR4 ;  /* 0x000000040a097c20 */ /* 0x000fe20008410000 */
[----:B------:R-:W-:Y:S01]  /*0a50*/  FMUL.FTZ R11, R14, UR4 ;  /* 0x000000040e0b7c20 */ /* 0x000fe20008410000 */
[----:B---3--:R-:W-:Y:S01]  /*0a60*/  FMUL.FTZ R21, R26, UR4 ;  /* 0x000000041a157c20 */ /* 0x008fe20008410000 */
[----:B------:R-:W-:Y:S01]  /*0a70*/  FMUL.FTZ R10, R12, UR4 ;  /* 0x000000040c0a7c20 */ /* 0x000fe20008410000 */
[----:B------:R-:W-:Y:S01]  /*0a80*/  FMUL.FTZ R26, R27, UR4 ;  /* 0x000000041b1a7c20 */ /* 0x000fe20008410000 */
[----:B------:R-:W-:Y:S01]  /*0a90*/  FMUL.FTZ R25, R25, UR4 ;  /* 0x0000000419197c20 */ /* 0x000fe20008410000 */
[----:B----4-:R-:W-:Y:S01]  /*0aa0*/  FMUL.FTZ R14, R18, UR4 ;  /* 0x00000004120e7c20 */ /* 0x010fe20008410000 */
[----:B------:R-:W-:Y:S01]  /*0ab0*/  FMUL.FTZ R19, R19, UR4 ;  /* 0x0000000413137c20 */ /* 0x000fe20008410000 */
[----:B------:R-:W-:Y:S01]  /*0ac0*/  FMUL.FTZ R18, R24, UR4 ;  /* 0x0000000418127c20 */ /* 0x000fe20008410000 */
[----:B------:R-:W-:Y:S01]  /*0ad0*/  FMUL.FTZ R12, R16, UR4 ;  /* 0x00000004100c7c20 */ /* 0x000fe20008410000 */
[----:B-----5:R-:W-:Y:S01]  /*0ae0*/  FMUL.FTZ R27, R32, UR4 ;  /* 0x00000004201b7c20 */ /* 0x020fe20008410000 */
[----:B------:R-:W-:Y:S01]  /*0af0*/  FMUL.FTZ R32, R33, UR4 ;  /* 0x0000000421207c20 */ /* 0x000fe20008410000 */
[----:B------:R-:W-:Y:S01]  /*0b00*/  FMUL.FTZ R16, R22, UR4 ;  /* 0x0000000416107c20 */ /* 0x000fe20008410000 */
[----:B------:R-:W-:Y:S01]  /*0b10*/  F2FP.BF16.F32.PACK_AB R10, R13, R10 ;  /* 0x0000000a0d0a723e */ /* 0x000fe200000010ff */
[----:B------:R-:W-:Y:S01]  /*0b20*/  FMUL.FTZ R24, R30, UR4 ;  /* 0x000000041e187c20 */ /* 0x000fe20008410000 */
[----:B------:R-:W-:Y:S01]  /*0b30*/  FMUL.FTZ R31, R31, UR4 ;  /* 0x000000041f1f7c20 */ /* 0x000fe20008410000 */
[----:B------:R-:W-:Y:S01]  /*0b40*/  F2FP.BF16.F32.PACK_AB R13, R19, R14 ;  /* 0x0000000e130d723e */ /* 0x000fe200000010ff */
[----:B------:R-:W-:Y:S01]  /*0b50*/  FMUL.FTZ R22, R28, UR4 ;  /* 0x000000041c167c20 */ /* 0x000fe20008410000 */
[----:B------:R-:W-:Y:S01]  /*0b60*/  FMUL.FTZ R33, R38, UR4 ;  /* 0x0000000426217c20 */ /* 0x000fe20008410000 */
[----:B------:R-:W-:Y:S01]  /*0b70*/  FMUL.FTZ R38, R39, UR4 ;  /* 0x0000000427267c20 */ /* 0x000fe20008410000 */
[----:B------:R-:W-:Y:S01]  /*0b80*/  IADD3 R39, R41, 0xc000, RZ ;  /* 0x0000c00029277810 */ /* 0x000fe20007ffe0ff */
[----:B------:R-:W-:Y:S01]  /*0b90*/  FMUL.FTZ R29, R29, UR4 ;  /* 0x000000041d1d7c20 */ /* 0x000fe20008410000 */
[----:B------:R-:W-:Y:S01]  /*0ba0*/  F2FP.BF16.F32.PACK_AB R19, R31, R24 ;  /* 0x000000181f13723e */ /* 0x000fe200000010ff */
[----:B------:R-:W-:Y:S01]  /*0bb0*/  IMAD.MOV.U32 R24, RZ, RZ, 0x20 ;  /* 0x00000020ff187424 */ /* 0x000fe200078e00ff */
[----:B------:R-:W-:Y:S01]  /*0bc0*/  F2FP.BF16.F32.PACK_AB R14, R20, R15 ;  /* 0x0000000f140e723e */ /* 0x000fe200000010ff */
[----:B------:R-:W-:Y:S01]  /*0bd0*/  FMUL.FTZ R8, R8, UR4 ;  /* 0x0000000408087c20 */ /* 0x000fe20008410000 */
[----:B------:R-:W-:Y:S01]  /*0be0*/  F2FP.BF16.F32.PACK_AB R15, R23, R16 ;  /* 0x00000010170f723e */ /* 0x000fe200000010ff */
[----:B------:R-:W-:-:S02]  /*0bf0*/  IMAD R23, R42, 0x2, R39 ;  /* 0x000000022a177824 */ /* 0x000fc400078e0227 */
[----:B------:R-:W-:Y:S01]  /*0c00*/  FMUL.FTZ R30, R36, UR4 ;  /* 0x00000004241e7c20 */ /* 0x000fe20008410000 */
[----:B------:R-:W-:Y:S01]  /*0c10*/  FMUL.FTZ R37, R37, UR4 ;  /* 0x0000000425257c20 */ /* 0x000fe20008410000 */
[----:B------:R-:W-:Y:S01]  /*0c20*/  FMUL.FTZ R17, R17, UR4 ;  /* 0x0000000411117c20 */ /* 0x000fe20008410000 */
[----:B------:R-:W-:Y:S01]  /*0c30*/  SEL R24, R24, 0xffffffe0, !P1 ;  /* 0xffffffe018187807 */ /* 0x000fe20004800000 */
[----:B------:R-:W-:Y:S01]  /*0c40*/  FMUL.FTZ R28, R34, UR4 ;  /* 0x00000004221c7c20 */ /* 0x000fe20008410000 */
[----:B------:R-:W-:Y:S01]  /*0c50*/  FMUL.FTZ R35, R35, UR4 ;  /* 0x0000000423237c20 */ /* 0x000fe20008410000 */
[----:B------:R-:W-:Y:S01]  /*0c60*/  F2FP.BF16.F32.PACK_AB R16, R25, R18 ;  /* 0x000000121910723e */ /* 0x000fe200000010ff */
[----:B------:R-:W-:Y:S01]  /*0c70*/  VIADD R31, R23, 0x40 ;  /* 0x00000040171f7836 */ /* 0x000fe20000000000 */
[----:B------:R-:W-:Y:S01]  /*0c80*/  F2FP.BF16.F32.PACK_AB R18, R29, R22 ;  /* 0x000000161d12723e */ /* 0x000fe200000010ff */
[----:B------:R-:W-:Y:S01]  /*0c90*/  @P2 VIADD R31, R23, 0xffffffc0 ;  /* 0xffffffc0171f2836 */ /* 0x000fe20000000000 */
[----:B------:R-:W-:Y:S01]  /*0ca0*/  F2FP.BF16.F32.PACK_AB R8, R45, R8 ;  /* 0x000000082d08723e */ /* 0x000fe200000010ff */
[--C-:B------:R-:W-:Y:S01]  /*0cb0*/  IMAD R42, R42, 0x2, R41.reuse ;  /* 0x000000022a2a7824 */ /* 0x100fe200078e0229 */
[----:B------:R-:W-:Y:S01]  /*0cc0*/  F2FP.BF16.F32.PACK_AB R9, R46, R9 ;  /* 0x000000092e09723e */ /* 0x000fe200000010ff */
[----:B------:R-:W-:Y:S01]  /*0cd0*/  IMAD R41, R2, 0x2, R41 ;  /* 0x0000000202297824 */ /* 0x000fe200078e0229 */
[----:B------:R-:W-:Y:S01]  /*0ce0*/  F2FP.BF16.F32.PACK_AB R11, R48, R11 ;  /* 0x0000000b300b723e */ /* 0x000fe200000010ff */
[----:B------:R-:W-:Y:S01]  /*0cf0*/  ULDC UR4, c[0x0][0x244] ;  /* 0x0000910000047ab9 */ /* 0x000fe20000000800 */
[----:B------:R-:W-:-:S02]  /*0d00*/  F2FP.BF16.F32.PACK_AB R22, R37, R30 ;  /* 0x0000001e2516723e */ /* 0x000fc400000010ff */
[----:B------:R-:W-:Y:S01]  /*0d10*/  F2FP.BF16.F32.PACK_AB R12, R17, R12 ;  /* 0x0000000c110c723e */ /* 0x000fe200000010ff */
[----:B------:R0:W-:Y:S01]  /*0d20*/  STSM.16.M88.4 [R42+0xc000], R8 ;  /* 0x00c000082a007844 */ /* 0x0001e20000000200 */
[----:B------:R-:W-:Y:S02]  /*0d30*/  IADD3 R30, R23, R24, RZ ;  /* 0x00000018171e7210 */ /* 0x000fe40007ffe0ff */
[----:B------:R-:W-:Y:S02]  /*0d40*/  F2FP.BF16.F32.PACK_AB R17, R26, R21 ;  /* 0x000000151a11723e */ /* 0x000fe400000010ff */
[----:B------:R-:W-:Y:S01]  /*0d50*/  F2FP.BF16.F32.PACK_AB R20, R32, R27 ;  /* 0x0000001b2014723e */ /* 0x000fe200000010ff */
[----:B------:R-:W-:Y:S01]  /*0d60*/  IMAD.IADD R32, R24, 0x1, R31 ;  /* 0x0000000118207824 */ /* 0x000fe200078e021f */
[----:B------:R-:W-:Y:S01]  /*0d70*/  F2FP.BF16.F32.PACK_AB R21, R35, R28 ;  /* 0x0000001c2315723e */ /* 0x000fe200000010ff */
[----:B------:R1:W-:Y:S01]  /*0d80*/  STSM.16.M88.4 [R30], R12 ;  /* 0x0000000c1e007844 */ /* 0x0003e20000000200 */
[----:B------:R-:W-:-:S02]  /*0d90*/  F2FP.BF16.F32.PACK_AB R23, R38, R33 ;  /* 0x000000212617723e */ /* 0x000fc400000010ff */
[C---:B------:R-:W-:Y:S01]  /*0da0*/  IADD3 R28, P0, R0.reuse, R50, RZ ;  /* 0x00000032001c7210 */ /* 0x040fe20007f1e0ff */
[----:B------:R1:W-:Y:S01]  /*0db0*/  STSM.16.M88.4 [R31], R16 ;  /* 0x000000101f007844 */ /* 0x0003e20000000200 */
[--C-:B------:R-:W-:Y:S02]  /*0dc0*/  SHF.R.S32.HI R45, RZ, 0x1f, R44.reuse ;  /* 0x0000001fff2d7819 */ /* 0x100fe4000001142c */
[----:B------:R-:W-:Y:S01]  /*0dd0*/  LEA.HI.X.SX32 R29, R0, R51, 0x1, P0 ;  /* 0x00000033001d7211 */ /* 0x000fe200000f0eff */
[----:B------:R1:W-:Y:S01]  /*0de0*/  STSM.16.M88.4 [R32], R20 ;  /* 0x0000001420007844 */ /* 0x0003e20000000200 */
[----:B------:R-:W-:Y:S01]  /*0df0*/  BAR.SYNC.DEFER_BLOCKING 0x0 ;  /* 0x0000000000007b1d */ /* 0x000fe20000010000 */
[----:B------:R-:W-:Y:S01]  /*0e00*/  ISETP.GE.AND P0, PT, R44, UR4, PT ;  /* 0x000000042c007c0c */ /* 0x000fe2000bf06270 */
[C---:B0-----:R-:W-:Y:S02]  /*0e10*/  IMAD R9, R6.reuse, UR7, R5 ;  /* 0x0000000706097c24 */ /* 0x041fe4000f8e0205 */
[----:B------:R-:W-:Y:S01]  /*0e20*/  IMAD.WIDE.U32 R44, R6, UR6, R44 ;  /* 0x00000006062c7c25 */ /* 0x000fe2000f8e002c */
[----:B------:R-:W-:Y:S01]  /*0e30*/  ISETP.GE.OR P3, PT, R0, R43, P0 ;  /* 0x0000002b0000720c */ /* 0x000fe20000766670 */
[----:B------:R-:W-:-:S02]  /*0e40*/  ULDC.64 UR4, c[0x0][0x260] ;  /* 0x0000980000047ab9 */ /* 0x000fc40000000a00 */
[C---:B------:R-:W-:Y:S01]  /*0e50*/  VIADD R5, R0.reuse, 0x10 ;  /* 0x0000001000057836 */ /* 0x040fe20000000000 */
[----:B------:R-:W-:Y:S01]  /*0e60*/  IADD3 R45, R45, R9, RZ ;  /* 0x000000092d2d7210 */ /* 0x000fe20007ffe0ff */
[----:B------:R-:W-:Y:S02]  /*0e70*/  IMAD R7, R7, UR4, RZ ;  /* 0x0000000407077c24 */ /* 0x000fe4000f8e02ff */
[C---:B------:R-:W-:Y:S01]  /*0e80*/  VIADD R6, R0.reuse, 0x20 ;  /* 0x0000002000067836 */ /* 0x040fe20000000000 */
[-C--:B------:R-:W-:Y:S01]  /*0e90*/  ISETP.GE.OR P2, PT, R5, R43.reuse, P0 ;  /* 0x0000002b0500720c */ /* 0x080fe20000746670 */
[----:B------:R-:W-:Y:S02]  /*0ea0*/  VIADD R0, R0, 0x30 ;  /* 0x0000003000007836 */ /* 0x000fe40000000000 */
[----:B------:R-:W-:Y:S01]  /*0eb0*/  IMAD R9, R4, UR5, R7 ;  /* 0x0000000504097c24 */ /* 0x000fe2000f8e0207 */
[-C--:B------:R-:W-:Y:S01]  /*0ec0*/  ISETP.GE.OR P1, PT, R6, R43.reuse, P0 ;  /* 0x0000002b0600720c */ /* 0x080fe20000726670 */
[----:B------:R-:W-:Y:S01]  /*0ed0*/  IMAD.WIDE.U32 R4, R4, UR4, R44 ;  /* 0x0000000404047c25 */ /* 0x000fe2000f8e002c */
[----:B------:R-:W-:-:S03]  /*0ee0*/  ISETP.GE.OR P0, PT, R0, R43, P0 ;  /* 0x0000002b0000720c */ /* 0x000fc60000706670 */
[----:B------:R-:W-:Y:S01]  /*0ef0*/  IMAD.WIDE R6, R3, 0x40, R28 ;  /* 0x0000004003067825 */ /* 0x000fe200078e021c */
[----:B------:R1:W0:Y:S03]  /*0f00*/  LDS.128 R24, [R41+0xd800] ;  /* 0x00d8000029187984 */ /* 0x0002260000000c00 */
[----:B------:R-:W-:Y:S02]  /*0f10*/  IMAD R8, R2, 0x2, R39 ;  /* 0x0000000202087824 */ /* 0x000fe400078e0227 */
[----:B------:R-:W-:Y:S01]  /*0f20*/  IMAD.IADD R3, R5, 0x1, R9 ;  /* 0x0000000105037824 */ /* 0x000fe200078e0209 */
[----:B------:R-:W-:Y:S06]  /*0f30*/  @P3 BRA `(.L_x_7444) ;  /* 0x00000000002c3947 */ /* 0x000fec0003800000 */
[----:B------:R-:W2:Y:S01]  /*0f40*/  LDS.128 R8, [R8] ;  /* 0x0000000008087984 */ /* 0x000ea20000000c00 */
[----:B------:R-:W-:Y:S01]  /*0f50*/  ULDC.64 UR4, c[0x0][0x250] ;  /* 0x0000940000047ab9 */ /* 0x000fe20000000a00 */
[----:B------:R-:W-:Y:S02]  /*0f60*/  IMAD.MOV.U32 R2, RZ, RZ, R4 ;  /* 0x000000ffff027224 */ /* 0x000fe400078e0004 */
[----:B-1----:R-:W-:Y:S02]  /*0f70*/  IMAD R15, R7, UR4, RZ ;  /* 0x00000004070f7c24 */ /* 0x002fe4000f8e02ff */
[----:B------:R-:W-:-:S04]  /*0f80*/  IMAD.WIDE.U32 R12, R6, UR4, R2 ;  /* 0x00000004060c7c25 */ /* 0x000fc8000f8e0002 */
[----:B------:R-:W-:Y:S01]  /*0f90*/  IMAD R15, R6, UR5, R15 ;  /* 0x00000005060f7c24 */ /* 0x000fe2000f8e020f */
[----:B------:R-:W-:Y:S02]  /*0fa0*/  ULDC.64 UR4, c[0x0][0x238] ;  /* 0x00008e0000047ab9 */ /* 0x000fe40000000a00 */
[----:B------:R-:W-:Y:S01]  /*0fb0*/  LEA R14, P3, R12, UR4, 0x1 ;  /* 0x000000040c0e7c11 */ /* 0x000fe2000f8608ff */
[----:B------:R-:W-:-:S05]  /*0fc0*/  IMAD.IADD R13, R13, 0x1, R15 ;  /* 0x000000010d0d7824 */ /* 0x000fca00078e020f */
[----:B------:R-:W-:-:S05]  /*0fd0*/  LEA.HI.X R15, R12, UR5, R13, 0x1, P3 ;  /* 0x000000050c0f7c11 */ /* 0x000fca00098f0c0d */
[----:B--2---:R2:W-:Y:S02]  /*0fe0*/  STG.E.128 desc[UR8][R14.64], R8 ;  /* 0x000000080e007986 */ /* 0x0045e4000c101d08 */
.L_x_7444:
[----:B------:R-:W-:Y:S05]  /*0ff0*/  BSYNC B0 ;  /* 0x0000000000007941 */ /* 0x000fea0003800000 */
.L_x_7443:
[----:B--2---:R2:W3:Y:S01]  /*1000*/  LDS.128 R8, [R41+0xc800] ;  /* 0x00c8000029087984 */ /* 0x0044e20000000c00 */
[----:B------:R-:W-:Y:S04]  /*1010*/  BSSY B0, `(.L_x_7445) ;  /* 0x000000f000007945 */ /* 0x000fe80003800000 */
[----:B------:R-:W-:Y:S05]  /*1020*/  @P2 BRA `(.L_x_7446) ;  /* 0x0000000000342947 */ /* 0x000fea0003800000 */
[----:B-1----:R-:W-:Y:S01]  /*1030*/  IADD3 R15, P2, R6, 0x10, RZ ;  /* 0x00000010060f7810 */ /* 0x002fe20007f5e0ff */
        /* <DEDUP_REMOVED lines=12> */
.L_x_7446:
[----:B------:R-:W-:Y:S05]  /*1100*/  BSYNC B0 ;  /* 0x0000000000007941 */ /* 0x000fea0003800000 */
.L_x_7445:
[----:B---34-:R3:W4:Y:S01]  /*1110*/  LDS.128 R8, [R41+0xd000] ;  /* 0x00d0000029087984 */ /* 0x0187220000000c00 */
        /* <DEDUP_REMOVED lines=11> */
[----:B------:R-:W-:Y:S02]  /*11d0*/  LEA R14, P1, R12, UR4, 0x1 ;  /* 0x000000040c0e7c11 */ /* 0x000fe4000f8208ff */
[----:B------:R-:W-:-:S04]  /*11e0*/  IADD3 R13, R13, R15, RZ ;  /* 0x0000000f0d0d7210 */ /* 0x000fc80007ffe0ff */
[----:B------:R-:W-:-:S05]  /*11f0*/  LEA.HI.X R15, R12, UR5, R13, 0x1, P1 ;  /* 0x000000050c0f7c11 */ /* 0x000fca00088f0c0d */
[----:B----4-:R1:W-:Y:S02]  /*1200*/  STG.E.128 desc[UR8][R14.64], R8 ;  /* 0x000000080e007986 */ /* 0x0103e4000c101d08 */
.L_x_7448:
[----:B------:R-:W-:Y:S05]  /*1210*/  BSYNC B0 ;  /* 0x0000000000007941 */ /* 0x000fea0003800000 */
.L_x_7447:
[----:B------:R-:W-:Y:S05]  /*1220*/  @P0 EXIT ;  /* 0x000000000000094d */ /* 0x000fea0003800000 */
[----:B------:R-:W-:Y:S01]  /*1230*/  IADD3 R5, P0, R6, 0x30, RZ ;  /* 0x0000003006057810 */ /* 0x000fe20007f1e0ff */
[----:B------:R-:W-:Y:S01]  /*1240*/  ULDC.64 UR4, c[0x0][0x250] ;  /* 0x0000940000047ab9 */ /* 0x000fe20000000a00 */
[----:B------:R-:W-:-:S03]  /*1250*/  IMAD.MOV.U32 R2, RZ, RZ, R4 ;  /* 0x000000ffff027224 */ /* 0x000fc600078e0004 */
        /* <DEDUP_REMOVED lines=8> */
[----:B0-----:R-:W-:Y:S01]  /*12e0*/  STG.E.128 desc[UR8][R4.64], R24 ;  /* 0x0000001804007986 */ /* 0x001fe2000c101d08 */
[----:B------:R-:W-:Y:S05]  /*12f0*/  EXIT ;  /* 0x000000000000794d */ /* 0x000fea0003800000 */
.L_x_7449:
        /* <DEDUP_REMOVED lines=16> */
.L_x_7698:


//--------------------- .text._ZN7cutlass13device_kernelIN5flash11enable_sm90INS1_16FlashAttnBwdSm90INS1_25CollectiveMainloopBwdSm90ILi2ELi1ELi1EN4cute5tupleIJNS5_1CILi1EEES8_S8_EEENS6_IJNS7_ILi64EEENS7_ILi96EEENS7_ILi192EEEEEENS_10bfloat16_tEfNS_4arch4Sm90ELb1ELb0ELb0ELb1ELb1ELb0ELb1ELb0ELi3ELi1ELi1ELi1ELb0EEENS1_24CollectiveEpilogueBwdGQAISD_fSG_Li384ELb1ELb1EEENS1_25SingleTileBwdLPTSchedulerILb1ELi96ELb1EEEEEEEEEvNT_6ParamsE --------------------------
	.section	.text._ZN7cutlass13device_kernelIN5flash11enable_sm90INS1_16FlashAttnBwdSm90INS1_25CollectiveMainloopBwdSm90ILi2ELi1ELi1EN4cute5tupleIJNS5_1CILi1EEES8_S8_EEENS6_IJNS7_ILi64EEENS7_ILi96EEENS7_ILi192EEEEEENS_10bfloat16_tEfNS_4arch4Sm90ELb1ELb0ELb0ELb1ELb1ELb0ELb1ELb0ELi3ELi1ELi1ELi1ELb0EEENS1_24CollectiveEpilogueBwdGQAISD_fSG_Li384ELb1ELb1EEENS1_25SingleTileBwdLPTSchedulerILb1ELi96ELb1EEEEEEEEEvNT_6ParamsE,"ax",@progbits
	.align	128
.text._ZN7cutlass13device_kernelIN5flash11enable_sm90INS1_16FlashAttnBwdSm90INS1_25CollectiveMainloopBwdSm90ILi2ELi1ELi1EN4cute5tupleIJNS5_1CILi1EEES8_S8_EEENS6_IJNS7_ILi64EEENS7_ILi96EEENS7_ILi192EEEEEENS_10bfloat16_tEfNS_4arch4Sm90ELb1ELb0ELb0ELb1ELb1ELb0ELb1ELb0ELi3ELi1ELi1ELi1ELb0EEENS1_24CollectiveEpilogueBwdGQAISD_fSG_Li384ELb1ELb1EEENS1_25SingleTileBwdLPTSchedulerILb1ELi96ELb1EEEEEEEEEvNT_6ParamsE:
        .type           _ZN7cutlass13device_kernelIN5flash11enable_sm90INS1_16FlashAttnBwdSm90INS1_25CollectiveMainloopBwdSm90ILi2ELi1ELi1EN4cute5tupleIJNS5_1CILi1EEES8_S8_EEENS6_IJNS7_ILi64EEENS7_ILi96EEENS7_ILi192EEEEEENS_10bfloat16_tEfNS_4arch4Sm90ELb1ELb0ELb0ELb1ELb1ELb0ELb1ELb0ELi3ELi1ELi1ELi1ELb0EEENS1_24CollectiveEpilogueBwdGQAISD_fSG_Li384ELb1ELb1EEENS1_25SingleTileBwdLPTSchedulerILb1ELi96ELb1EEEEEEEEEvNT_6ParamsE,@function
        .size           _ZN7cutlass13device_kernelIN5flash11enable_sm90INS1_16FlashAttnBwdSm90INS1_25CollectiveMainloopBwdSm90ILi2ELi1ELi1EN4cute5tupleIJNS5_1CILi1EEES8_S8_EEENS6_IJNS7_ILi64EEENS7_ILi96EEENS7_ILi192EEEEEENS_10bfloat16_tEfNS_4arch4Sm90ELb1ELb0ELb0ELb1ELb1ELb0ELb1ELb0ELi3ELi1ELi1ELi1ELb0EEENS1_24CollectiveEpilogueBwdGQAISD_fSG_Li384ELb1ELb1EEENS1_25SingleTileBwdLPTSchedulerILb1ELi96ELb1EEEEEEEEEvNT_6ParamsE,(.L_x_7699 - _ZN7cutlass13device_kernelIN5flash11enable_sm90INS1_16FlashAttnBwdSm90INS1_25CollectiveMainloopBwdSm90ILi2ELi1ELi1EN4cute5tupleIJNS5_1CILi1EEES8_S8_EEENS6_IJNS7_ILi64EEENS7_ILi96EEENS7_ILi192EEEEEENS_10bfloat16_tEfNS_4arch4Sm90ELb1ELb0ELb0ELb1ELb1ELb0ELb1ELb0ELi3ELi1ELi1ELi1ELb0EEENS1_24CollectiveEpilogueBwdGQAISD_fSG_Li384ELb1ELb1EEENS1_25SingleTileBwdLPTSchedulerILb1ELi96ELb1EEEEEEEEEvNT_6ParamsE)
        .other          _ZN7cutlass13device_kernelIN5flash11enable_sm90INS1_16FlashAttnBwdSm90INS1_25CollectiveMainloopBwdSm90ILi2ELi1ELi1EN4cute5tupleIJNS5_1CILi1EEES8_S8_EEENS6_IJNS7_ILi64EEENS7_ILi96EEENS7_ILi192EEEEEENS_10bfloat16_tEfNS_4arch4Sm90ELb1ELb0ELb0ELb1ELb1ELb0ELb1ELb0ELi3ELi1ELi1ELi1ELb0EEENS1_24CollectiveEpilogueBwdGQAISD_fSG_Li384ELb1ELb1EEENS1_25SingleTileBwdLPTSchedulerILb1ELi96ELb1EEEEEEEEEvNT_6ParamsE,@"STO_CUDA_ENTRY STV_DEFAULT"
_ZN7cutlass13device_kernelIN5flash11enable_sm90INS1_16FlashAttnBwdSm90INS1_25CollectiveMainloopBwdSm90ILi2ELi1ELi1EN4cute5tupleIJNS5_1CILi1EEES8_S8_EEENS6_IJNS7_ILi64EEENS7_ILi96EEENS7_ILi192EEEEEENS_10bfloat16_tEfNS_4arch4Sm90ELb1ELb0ELb0ELb1ELb1ELb0ELb1ELb0ELi3ELi1ELi1ELi1ELb0EEENS1_24CollectiveEpilogueBwdGQAISD_fSG_Li384ELb1ELb1EEENS1_25SingleTileBwdLPTSchedulerILb1ELi96ELb1EEEEEEEEEvNT_6ParamsE:
        /* <DEDUP_REMOVED lines=23> */
.L_x_7451:
[----:B------:R-:W-:Y:S05]  /*0170*/  BSYNC B0 ;  /* 0x0000000000007941 */ /* 0x000fea0003800000 */
.L_x_7450:
        /* <DEDUP_REMOVED lines=34> */
.L_x_7452:
        /* <DEDUP_REMOVED lines=20> */
.L_x_7453:
        /* <DEDUP_REMOVED lines=9> */
.L_x_7456:
        /* <DEDUP_REMOVED lines=32> */
.L_x_7457:
[----:B------:R-:W1:Y:S01]  /*0770*/  LDC R3, c[0x0][0x8cc] ;  /* 0x00023300ff037b82 */ /* 0x000e620000000800 */
[----:B------:R-:W-:Y:S01]  /*0780*/  IMAD.U32 R0, RZ, RZ, UR4 ;  /* 0x00000004ff007e24 */ /* 0x000fe2000f8e00ff */
[----:B-1----:R-:W-:-:S13]  /*0790*/  ISETP.NE.AND P0, PT, R3, 0x1, PT ;  /* 0x000000010300780c */ /* 0x002fda0003f05270 */
[----:B------:R-:W1:Y:S02]  /*07a0*/  @P0 LDC.64 R4, c[0x0][0x8d0] ;  /* 0x00023400ff040b82 */ /* 0x000e640000000a00 */
[----:B-1----:R-:W-:-:S05]  /*07b0*/  @P0 IMAD.HI.U32 R2, R4, UR4, RZ ;  /* 0x0000000404020c27 */ /* 0x002fca000f8e00ff */
[----:B------:R-:W-:-:S05]  /*07c0*/  @P0 SHF.R.U32.HI R0, RZ, R5, R2 ;  /* 0x00000005ff000219 */ /* 0x000fca0000011602 */
[----:B------:R-:W-:-:S07]  /*07d0*/  IMAD R2, R0, R3, RZ ;  /* 0x0000000300027224 */ /* 0x000fce00078e02ff */
.L_x_7458:
        /* <DEDUP_REMOVED lines=20> */
.L_x_7459:
        /* <DEDUP_REMOVED lines=10> */
.L_x_7461:
[----:B------:R-:W1:Y:S02]  /*09c0*/  LDC R4, c[0x0][0x8f4] ;  /* 0x00023d00ff047b82 */ /* 0x000e640000000800 */
.L_x_7460:
[----:B-1---5:R-:W-:-:S04]  /*09d0*/  VIADD R4, R4, 0x5f ;  /* 0x0000005f04047836 */ /* 0x022fc80000000000 */
[----:B------:R-:W-:-:S05]  /*09e0*/  IMAD.HI R4, R4, 0x2aaaaaab, RZ ;  /* 0x2aaaaaab04047827 */ /* 0x000fca00078e02ff */
[----:B--2---:R-:W-:-:S04]  /*09f0*/  SHF.R.U32.HI R3, RZ, 0x1f, R4 ;  /* 0x0000001fff037819 */ /* 0x004fc80000011604 */
[----:B------:R-:W-:-:S04]  /*0a00*/  LEA.HI.SX32 R3, R4, R3, 0x1c ;  /* 0x0000000304037211 */ /* 0x000fc800078fe2ff */
[-C--:B------:R-:W-:Y:S02]  /*0a10*/  ISETP.GT.AND P0, PT, R3, R0.reuse, PT ;  /* 0x000000000300720c */ /* 0x080fe40003f04270 */
[----:B------:R-:W-:Y:S02]  /*0a20*/  LOP3.LUT R0, RZ, R0, RZ, 0x33, !PT ;  /* 0x00000000ff007212 */ /* 0x000fe400078e33ff */
[----:B------:R-:W-:-:S03]  /*0a30*/  SEL R19, R19, 0xffffffff, P0 ;  /* 0xffffffff13137807 */ /* 0x000fc60000000000 */
[----:B------:R-:W-:Y:S01]  /*0a40*/  IMAD.IADD R153, R3, 0x1, R0 ;  /* 0x0000000103997824 */ /* 0x000fe200078e0200 */
        /* <DEDUP_REMOVED lines=11> */
.L_x_7463:
        /* <DEDUP_REMOVED lines=10> */
.L_x_7464:
        /* <DEDUP_REMOVED lines=8> */
.L_x_7465:
        /* <DEDUP_REMOVED lines=9> */
.L_x_7466:
        /* <DEDUP_REMOVED lines=87> */
.L_x_7469:
        /* <DEDUP_REMOVED lines=15> */
.L_x_7468:
        /* <DEDUP_REMOVED lines=20> */
.L_x_7471:
        /* <DEDUP_REMOVED lines=15> */
.L_x_7470:
        /* <DEDUP_REMOVED lines=8> */
.L_x_7598:
        /* <DEDUP_REMOVED lines=21> */
.L_x_7473:
        /* <DEDUP_REMOVED lines=15> */
[----:B--2---:R-:W-:Y:S02]  /*1800*/  SHF.R.S32.HI R10, RZ, 0x1f, R9 ;  /* 0x0000001fff0a7819 */ /* 0x004fe40000011409 */
        /* <DEDUP_REMOVED lines=87> */
.L_x_7485:
[----:B------:R-:W-:-:S13]  /*1d80*/  ISETP.NE.AND P0, PT, R10, 0x3, PT ;  /* 0x000000030a00780c */ /* 0x000fda0003f05270 */
[----:B--2---:R-:W-:Y:S05]  /*1d90*/  @!P0 BRA `(.L_x_7475) ;  /* 0x0000000000048947 */ /* 0x004fea0003800000 */
[----:B------:R-:W-:Y:S01]  /*1da0*/  BPT.TRAP 0x1 ;  /* 0x000000040000795c */ /* 0x000fe20000300000 */
.L_x_7475:
[----:B------:R-:W-:Y:S02]  /*1db0*/  LEA R3, R2, UR36, 0x3 ;  /* 0x0000002402037c11 */ /* 0x000fe4000f8e18ff */
[----:B------:R-:W-:-:S04]  /*1dc0*/  SHF.L.U32 R12, R7, 0x1f, RZ ;  /* 0x0000001f070c7819 */ /* 0x000fc800000006ff */
[----:B------:R2:W3:Y:S01]  /*1dd0*/  SYNCS.PHASECHK.TRANS64.TRYWAIT P1, [R3+URZ+0x36410], R12 ;  /* 0x0364100c030075a7 */ /* 0x0004e2000802017f */
[----:B------:R-:W-:Y:S05]  /*1de0*/  @!P0 BRA `(.L_x_7476) ;  /* 0x0000000000048947 */ /* 0x000fea0003800000 */
[----:B------:R-:W-:Y:S01]  /*1df0*/  BPT.TRAP 0x1 ;  /* 0x000000040000795c */ /* 0x000fe20000300000 */
.L_x_7476:
[----:B---3--:R-:W-:Y:S05]  /*1e00*/  @P1 BRA `(.L_x_7477) ;  /* 0x0000000000081947 */ /* 0x008fea0003800000 */
[----:B------:R-:W3:Y:S02]  /*1e10*/  SYNCS.PHASECHK.TRANS64.TRYWAIT P1, [R3+URZ+0x36410], R12 ;  /* 0x0364100c030075a7 */ /* 0x000ee4000802017f */
[----:B---3--:R-:W-:Y:S05]  /*1e20*/  @!P1 BRA `(.L_x_7478) ;  /* 0x0000007c00f89947 */ /* 0x008fea0003800000 */
.L_x_7477:
        /* <DEDUP_REMOVED lines=103> */
.L_x_7479:
[----:B--2---:R-:W-:-:S04]  /*24a0*/  SHF.L.U32 R14, R5, 0x1f, RZ ;  /* 0x0000001f050e7819 */ /* 0x004fc800000006ff */
[----:B------:R2:W1:Y:S01]  /*24b0*/  SYNCS.PHASECHK.TRANS64.TRYWAIT P1, [UR36+0x36430], R14 ;  /* 0x0364300eff0075a7 */ /* 0x0004620008020164 */
[----:B------:R-:W-:Y:S05]  /*24c0*/  @!P0 BRA `(.L_x_7480) ;  /* 0x0000000000048947 */ /* 0x000fea0003800000 */
[----:B------:R-:W-:Y:S01]  /*24d0*/  BPT.TRAP 0x1 ;  /* 0x000000040000795c */ /* 0x000fe20000300000 */
.L_x_7480:
[----:B-1----:R-:W-:Y:S05]  /*24e0*/  @P1 BRA `(.L_x_7481) ;  /* 0x0000000000081947 */ /* 0x002fea0003800000 */
[----:B------:R-:W1:Y:S02]  /*24f0*/  SYNCS.PHASECHK.TRANS64.TRYWAIT P1, [UR36+0x36430], R14 ;  /* 0x0364300eff0075a7 */ /* 0x000e640008020164 */
[----:B-1----:R-:W-:Y:S05]  /*2500*/  @!P1 BRA `(.L_x_7482) ;  /* 0x0000007800549947 */ /* 0x002fea0003800000 */
.L_x_7481:
        /* <DEDUP_REMOVED lines=36> */
[----:B----4-:R-:W-:-:S02]  /*2750*/  FSEL R23, R140, -INF , P2 ;  /* 0xff8000008c177808 */ /* 0x010fc40001000000 */
        /* <DEDUP_REMOVED lines=278> */
.L_x_7483:
        /* <DEDUP_REMOVED lines=60> */
.L_x_7484:
        /* <DEDUP_REMOVED lines=62> */
.L_x_7467:
[----:B------:R-:W-:Y:S05]  /*4060*/  @P0 BRA `(.L_x_7462) ;  /* 0x0000005c00300947 */ /* 0x000fea0003800000 */
[----:B--2---:R-:W1:Y:S08]  /*4070*/  LDC.64 R2, c[0x0][0x878] ;  /* 0x00021e00ff027b82 */ /* 0x004e700000000a00 */
[----:B------:R-:W2:Y:S01]  /*4080*/  LDC R5, c[0x0][0x850] ;  /* 0x00021400ff057b82 */ /* 0x000ea20000000800 */
[----:B------:R-:W3:Y:S01]  /*4090*/  S2R R6, SR_TID.X ;  /* 0x0000000000067919 */ /* 0x000ee20000002100 */
[----:B------:R-:W-:Y:S01]  /*40a0*/  ULDC UR7, c[0x0][0x870] ;  /* 0x00021c0000077ab9 */ /* 0x000fe20000000800 */
[----:B------:R-:W-:-:S05]  /*40b0*/  ULDC UR6, c[0x0][0x80c] ;  /* 0x0002030000067ab9 */ /* 0x000fca0000000800 */
[----:B------:R-:W5:Y:S01]  /*40c0*/  S2UR UR5, SR_CgaCtaId ;  /* 0x00000000000579c3 */ /* 0x000f620000008800 */
[----:B-1----:R-:W-:Y:S01]  /*40d0*/  ISETP.NE.U32.AND P0, PT, R2, RZ, PT ;  /* 0x000000ff0200720c */ /* 0x002fe20003f05070 */
[----:B------:R-:W-:-:S06]  /*40e0*/  UMOV UR4, 0x400 ;  /* 0x0000040000047882 */ /* 0x000fcc0000000000 */
[----:B------:R-:W1:Y:S01]  /*40f0*/  LDC.64 R16, c[0x0][0x820] ;  /* 0x00020800ff107b82 */ /* 0x000e620000000a00 */
[----:B------:R-:W-:-:S07]  /*4100*/  ISETP.NE.AND.EX P0, PT, R3, RZ, PT, P0 ;  /* 0x000000ff0300720c */ /* 0x000fce0003f05300 */
[----:B------:R-:W1:Y:S08]  /*4110*/  LDC.64 R20, c[0x0][0x848] ;  /* 0x00021200ff147b82 */ /* 0x000e700000000a00 */
[----:B------:R-:W5:Y:S08]  /*4120*/  @P0 LDC.64 R2, c[0x0][0x878] ;  /* 0x00021e00ff020b82 */ /* 0x000f700000000a00 */
[----:B----4-:R-:W4:Y:S01]  /*4130*/  LDC.64 R22, c[0x0][0x800] ;  /* 0x00020000ff167b82 */ /* 0x010f220000000a00 */
[----:B-----5:R-:W-:-:S05]  /*4140*/  @P0 IMAD.WIDE R2, R19, 0x4, R2 ;  /* 0x0000000413020825 */ /* 0x020fca00078e0202 */
[----:B------:R5:W4:Y:S02]  /*4150*/  @P0 LDG.E R4, desc[UR38][R2.64] ;  /* 0x0000002602040981 */ /* 0x000b24000c1e1900 */
[----:B------:R-:W-:Y:S01]  /*4160*/  BAR.SYNC.DEFER_BLOCKING 0x1, 0x180 ;  /* 0x0046000000007b1d */ /* 0x000fe20000010000 */
[----:B--2---:R-:W-:Y:S01]  /*4170*/  ISETP.NE.AND P2, PT, R5, 0x1, PT ;  /* 0x000000010500780c */ /* 0x004fe20003f45270 */
[C---:B---3--:R-:W-:Y:S01]  /*4180*/  VIADD R15, R6.reuse, 0xffffff80 ;  /* 0xffffff80060f7836 */ /* 0x048fe20000000000 */
[----:B------:R-:W-:Y:S01]  /*4190*/  ISETP.NE.AND P1, PT, R6, 0x80, PT ;  /* 0x000000800600780c */ /* 0x000fe20003f25270 */
[C---:B------:R-:W-:Y:S01]  /*41a0*/  IMAD R6, R153.reuse, UR7, RZ ;  /* 0x0000000799067c24 */ /* 0x040fe2000f8e02ff */
[----:B------:R-:W-:Y:S01]  /*41b0*/  ULEA UR4, UR5, UR4, 0x18 ;  /* 0x0000000405047291 */ /* 0x000fe2000f8ec03f */
[----:B------:R-:W-:Y:S01]  /*41c0*/  IMAD R153, R153, 0x4800, RZ ;  /* 0x0000480099997824 */ /* 0x000fe200078e02ff */
[----:B------:R-:W-:Y:S01]  /*41d0*/  SHF.R.S32.HI R0, RZ, 0x1f, R15 ;  /* 0x0000001fff007819 */ /* 0x000fe2000001140f */
[----:B------:R-:W-:Y:S01]  /*41e0*/  IMAD R10, R6, UR6, RZ ;  /* 0x00000006060a7c24 */ /* 0x000fe2000f8e02ff */
[----:B------:R-:W-:Y:S02]  /*41f0*/  BSSY B0, `(.L_x_7486) ;  /* 0x000004e000007945 */ /* 0x000fe40003800000 */
[----:B------:R-:W-:-:S03]  /*4200*/  LEA.HI R8, R0, R15, RZ, 0x7 ;  /* 0x0000000f00087211 */ /* 0x000fc600078f38ff */
[----:B------:R-:W2:Y:S01]  /*4210*/  @P2 LDC R7, c[0x0][0x854] ;  /* 0x00021500ff072b82 */ /* 0x000ea20000000800 */
[----:B------:R-:W-:Y:S02]  /*4220*/  LOP3.LUT R0, R8, 0x3fffff80, RZ, 0xc0, !PT ;  /* 0x3fffff8008007812 */ /* 0x000fe400078ec0ff */
[----:B------:R-:W-:-:S03]  /*4230*/  SHF.R.S32.HI R8, RZ, 0x7, R8 ;  /* 0x00000007ff087819 */ /* 0x000fc60000011408 */
[----:B-----5:R-:W-:Y:S02]  /*4240*/  IMAD.IADD R3, R15, 0x1, -R0 ;  /* 0x000000010f037824 */ /* 0x020fe400078e0a00 */
[----:B------:R-:W3:Y:S01]  /*4250*/  @P2 LDC R9, c[0x0][0x858] ;  /* 0x00021600ff092b82 */ /* 0x000ee20000000800 */
[----:B------:R-:W-:Y:S02]  /*4260*/  IMAD.MOV.U32 R0, RZ, RZ, R154 ;  /* 0x000000ffff007224 */ /* 0x000fe400078e009a */
[----:B------:R-:W-:-:S04]  /*4270*/  IMAD R8, R8, 0x600, R3 ;  /* 0x0000060008087824 */ /* 0x000fc800078e0203 */
[----:B------:R-:W-:Y:S02]  /*4280*/  IMAD.SHL.U32 R8, R8, 0x4, RZ ;  /* 0x0000000408087824 */ /* 0x000fe400078e00ff */
[----:B--2---:R-:W-:Y:S02]  /*4290*/  @P2 IMAD.HI.U32 R2, R154, R7, RZ ;  /* 0x000000079a022227 */ /* 0x004fe400078e00ff */
[----:B------:R-:W2:Y:S03]  /*42a0*/  LDC.64 R6, c[0x0][0x840] ;  /* 0x00021000ff067b82 */ /* 0x000ea60000000a00 */
[----:B---3--:R-:W-:Y:S01]  /*42b0*/  @P2 SHF.R.U32.HI R0, RZ, R9, R2 ;  /* 0x00000009ff002219 */ /* 0x008fe20000011602 */
[----:B------:R-:W-:-:S04]  /*42c0*/  IMAD R9, R19, UR6, RZ ;  /* 0x0000000613097c24 */ /* 0x000fc8000f8e02ff */
[----:B------:R-:W3:Y:S01]  /*42d0*/  LDC.64 R2, c[0x0][0x818] ;  /* 0x00020600ff027b82 */ /* 0x000ee20000000a00 */
[----:B------:R-:W-:Y:S01]  /*42e0*/  ISETP.NE.AND P2, PT, R15, RZ, PT ;  /* 0x000000ff0f00720c */ /* 0x000fe20003f45270 */
[----:B------:R-:W-:Y:S01]  /*42f0*/  ULDC.64 UR6, c[0x0][0x868] ;  /* 0x00021a0000067ab9 */ /* 0x000fe20000000a00 */
[--C-:B------:R-:W-:Y:S02]  /*4300*/  SHF.R.S32.HI R11, RZ, 0x1f, R0.reuse ;  /* 0x0000001fff0b7819 */ /* 0x100fe40000011400 */
[----:B------:R-:W-:Y:S02]  /*4310*/  SHF.R.S32.HI R12, RZ, 0x1f, R9 ;  /* 0x0000001fff0c7819 */ /* 0x000fe40000011409 */
[----:B------:R-:W-:Y:S02]  /*4320*/  IADD3 R13, P3, P4, R10, R9, R0 ;  /* 0x000000090a0d7210 */ /* 0x000fe40007c7e000 */
[----:B------:R-:W-:-:S04]  /*4330*/  SHF.R.S32.HI R10, RZ, 0x1f, R10 ;  /* 0x0000001fff0a7819 */ /* 0x000fc8000001140a */
[----:B------:R-:W-:Y:S01]  /*4340*/  IADD3.X R12, R10, R12, R11, P3, P4 ;  /* 0x0000000c0a0c7210 */ /* 0x000fe20001fe840b */
[----:B--2---:R-:W-:-:S03]  /*4350*/  IMAD R14, R11, R6, RZ ;  /* 0x000000060b0e7224 */ /* 0x004fc600078e02ff */
[C---:B------:R-:W-:Y:S01]  /*4360*/  SHF.L.U64.HI R12, R13.reuse, 0x2, R12 ;  /* 0x000000020d0c7819 */ /* 0x040fe2000001020c */
[----:B------:R-:W-:Y:S02]  /*4370*/  IMAD R15, R0, R7, R14 ;  /* 0x00000007000f7224 */ /* 0x000fe400078e020e */
[----:B------:R-:W-:Y:S02]  /*4380*/  IMAD.SHL.U32 R14, R13, 0x4, RZ ;  /* 0x000000040d0e7824 */ /* 0x000fe400078e00ff */
[----:B---3--:R-:W-:-:S04]  /*4390*/  IMAD R10, R11, R2, RZ ;  /* 0x000000020b0a7224 */ /* 0x008fc800078e02ff */
[----:B------:R-:W-:Y:S01]  /*43a0*/  IMAD R11, R0, R3, R10 ;  /* 0x00000003000b7224 */ /* 0x000fe200078e020a */
[----:B------:R-:W-:Y:S01]  /*43b0*/  SHF.R.S32.HI R10, RZ, 0x1f, R19 ;  /* 0x0000001fff0a7819 */ /* 0x000fe20000011413 */
[C---:B----4-:R-:W-:Y:S01]  /*43c0*/  @P0 IMAD R4, R19.reuse, 0x60, R4 ;  /* 0x0000006013040824 */ /* 0x050fe200078e0204 */
[----:B------:R-:W-:-:S03]  /*43d0*/  SEL R19, R19, RZ, !P0 ;  /* 0x000000ff13137207 */ /* 0x000fc60004000000 */
[----:B------:R-:W-:-:S05]  /*43e0*/  @P0 IMAD.HI R4, R4, 0x2aaaaaab, RZ ;  /* 0x2aaaaaab04040827 */ /* 0x000fca00078e02ff */
[----:B------:R-:W-:-:S04]  /*43f0*/  @P0 SHF.R.U32.HI R9, RZ, 0x1f, R4 ;  /* 0x0000001fff090819 */ /* 0x000fc80000011604 */
[----:B------:R-:W-:Y:S02]  /*4400*/  @P0 LEA.HI.SX32 R9, R4, R9, 0x1c ;  /* 0x0000000904090211 */ /* 0x000fe400078fe2ff */
[----:B------:R-:W-:-:S03]  /*4410*/  LEA R4, R8, UR4, 0x2 ;  /* 0x0000000408047c11 */ /* 0x000fc6000f8e10ff */
[----:B------:R-:W-:Y:S02]  /*4420*/  @P0 IMAD R8, R9, 0x4800, RZ ;  /* 0x0000480009080824 */ /* 0x000fe400078e02ff */
[----:B------:R2:W-:Y:S03]  /*4430*/  STS.128 [R4], R24 ;  /* 0x0000001804007388 */ /* 0x0005e60000000c00 */
[----:B------:R-:W-:Y:S02]  /*4440*/  @P0 SHF.R.S32.HI R9, RZ, 0x1f, R8 ;  /* 0x0000001fff090819 */ /* 0x000fe40000011408 */
[----:B------:R-:W-:Y:S01]  /*4450*/  @!P0 CS2R R8, SRZ ;  /* 0x0000000000088805 */ /* 0x000fe2000001ff00 */
[----:B------:R3:W-:Y:S04]  /*4460*/  STS.128 [R4+0x800], R28 ;  /* 0x0008001c04007388 */ /* 0x0007e80000000c00 */
[----:B------:R3:W-:Y:S01]  /*4470*/  STS.128 [R4+0x1000], R32 ;  /* 0x0010002004007388 */ /* 0x0007e20000000c00 */
[----:B------:R-:W-:-:S03]  /*4480*/  IADD3 R8, P3, R153, R8, RZ ;  /* 0x0000000899087210 */ /* 0x000fc60007f7e0ff */
[----:B------:R3:W-:Y:S01]  /*4490*/  STS.128 [R4+0x1800], R36 ;  /* 0x0018002404007388 */ /* 0x0007e20000000c00 */
[----:B------:R-:W-:Y:S01]  /*44a0*/  LEA.HI.X.SX32 R9, R153, R9, 0x1, P3 ;  /* 0x0000000999097211 */ /* 0x000fe200018f0eff */
[----:B--2---:R-:W2:Y:S02]  /*44b0*/  LDC.64 R24, c[0x0][0x828] ;  /* 0x00020a00ff187b82 */ /* 0x004ea40000000a00 */
[----:B------:R3:W-:Y:S01]  /*44c0*/  STS.128 [R4+0x2000], R40 ;  /* 0x0020002804007388 */ /* 0x0007e20000000c00 */
[----:B------:R-:W-:-:S03]  /*44d0*/  IMAD.WIDE.U32 R2, R0, R2, R8 ;  /* 0x0000000200027225 */ /* 0x000fc600078e0008 */
[----:B------:R3:W-:Y:S01]  /*44e0*/  STS.128 [R4+0x2800], R44 ;  /* 0x0028002c04007388 */ /* 0x0007e20000000c00 */
[----:B------:R-:W-:Y:S01]  /*44f0*/  IMAD.WIDE.U32 R6, R0, R6, R8 ;  /* 0x0000000600067225 */ /* 0x000fe200078e0008 */
[----:B------:R-:W-:Y:S02]  /*4500*/  SEL R9, R10, RZ, !P0 ;  /* 0x000000ff0a097207 */ /* 0x000fe40004000000 */
[----:B------:R3:W-:Y:S01]  /*4510*/  STS.128 [R4+0x3000], R48 ;  /* 0x0030003004007388 */ /* 0x0007e20000000c00 */
[----:B------:R-:W-:-:S03]  /*4520*/  IMAD.IADD R3, R3, 0x1, R11 ;  /* 0x0000000103037824 */ /* 0x000fc600078e020b */
[----:B------:R3:W-:Y:S01]  /*4530*/  STS.128 [R4+0x3800], R52 ;  /* 0x0038003404007388 */ /* 0x0007e20000000c00 */
[----:B-1----:R-:W-:Y:S02]  /*4540*/  IMAD R8, R9, R16, RZ ;  /* 0x0000001009087224 */ /* 0x002fe400078e02ff */
        /* <DEDUP_REMOVED lines=9> */
[C---:B------:R-:W-:Y:S01]  /*45e0*/  IMAD.WIDE.U32 R6, R19.reuse, R20, R6 ;  /* 0x0000001413067225 */ /* 0x040fe200078e0006 */
[----:B------:R-:W-:Y:S02]  /*45f0*/  LEA R22, P3, R2, R22, 0x2 ;  /* 0x0000001602167211 */ /* 0x000fe400078610ff */
[----:B------:R3:W-:Y:S01]  /*4600*/  STS.128 [R4+0x5800], R68 ;  /* 0x0058004404007388 */ /* 0x0007e20000000c00 */
[----:B------:R-:W-:Y:S01]  /*4610*/  IMAD.MOV R0, RZ, RZ, -R0 ;  /* 0x000000ffff007224 */ /* 0x000fe200078e0a00 */
[----:B--2---:R-:W-:Y:S01]  /*4620*/  LEA R24, P4, R6, R24, 0x2 ;  /* 0x0000001806187211 */ /* 0x004fe200078810ff */
[----:B------:R-:W-:Y:S02]  /*4630*/  IMAD R19, R19, R21, R10 ;  /* 0x0000001513137224 */ /* 0x000fe400078e020a */
[----:B------:R-:W-:Y:S02]  /*4640*/  IMAD R13, R5, R0, R154 ;  /* 0x00000000050d7224 */ /* 0x000fe400078e029a */
[----:B------:R-:W-:-:S02]  /*4650*/  IMAD.IADD R10, R3, 0x1, R11 ;  /* 0x00000001030a7824 */ /* 0x000fc400078e020b */
[----:B------:R-:W-:Y:S01]  /*4660*/  IMAD.IADD R5, R7, 0x1, R19 ;  /* 0x0000000107057824 */ /* 0x000fe200078e0213 */
[----:B---3--:R-:W-:Y:S06]  /*4670*/  @P2 BRA `(.L_x_7487) ;  /* 0x0000000000142947 */ /* 0x008fec0003800000 */
.L_x_7488:
[----:B------:R-:W2:Y:S04]  /*4680*/  LDG.E.STRONG.GPU R0, desc[UR38][R8.64] ;  /* 0x0000002608007981 */ /* 0x000ea8000c1ef900 */
[----:B--2---:R-:W-:Y:S01]  /*4690*/  CCTL.IVALL ;  /* 0x00000000ff00798f */ /* 0x004fe20002000000 */
[----:B------:R-:W-:Y:S05]  /*46a0*/  YIELD ;  /* 0x0000000000007946 */ /* 0x000fea0003800000 */
[----:B------:R-:W-:-:S13]  /*46b0*/  ISETP.NE.AND P0, PT, R0, R13, PT ;  /* 0x0000000d0000720c */ /* 0x000fda0003f05270 */
[----:B------:R-:W-:Y:S05]  /*46c0*/  @P0 BRA `(.L_x_7488) ;  /* 0xfffffffc00ec0947 */ /* 0x000fea000383ffff */
.L_x_7487:
[----:B------:R-:W-:Y:S05]  /*46d0*/  BSYNC B0 ;  /* 0x0000000000007941 */ /* 0x000fea0003800000 */
.L_x_7486:
[----:B------:R-:W-:Y:S01]  /*46e0*/  UMOV UR5, 0xffffffff ;  /* 0xffffffff00057882 */ /* 0x000fe20000000000 */
[----:B------:R-:W-:Y:S02]  /*46f0*/  LEA.HI.X R10, R2, R23, R10, 0x2, P3 ;  /* 0x00000017020a7211 */ /* 0x000fe400018f140a */
[----:B------:R-:W-:Y:S01]  /*4700*/  LEA.HI.X R5, R6, R25, R5, 0x2, P4 ;  /* 0x0000001906057211 */ /* 0x000fe200020f1405 */
[----:B------:R-:W-:Y:S06]  /*4710*/  BRA.DIV UR5, `(.L_x_7489) ;  /* 0x0000005605e47947 */ /* 0x000fec000b800000 */
[----:B------:R-:W-:Y:S01]  /*4720*/  NOP ;  /* 0x0000000000007918 */ /* 0x000fe20000000000 */
.L_x_7601:
        /* <DEDUP_REMOVED lines=16> */
.L_x_7492:
[----:B------:R-:W-:Y:S01]  /*4830*/  @P0 ELECT P2, URZ, PT ;  /* 0x00000000003f082f */ /* 0x000fe20003840000 */
[----:B------:R1:W-:-:S12]  /*4840*/  UBLKRED.G.S.ADD.F32.RN [UR6], [UR4], UR5, desc[UR8] ;  /* 0x00000806040073bb */ /* 0x0003d800080a1405 */
[----:B------:R-:W-:Y:S02]  /*4850*/  @P2 PLOP3.LUT P0, PT, P2, PT, PT, 0x8, 0x0 ;  /* 0x000000000000281c */ /* 0x000fe4000170e170 */
[----:B------:R-:W-:-:S11]  /*4860*/  PLOP3.LUT P2, PT, PT, PT, PT, 0x8, 0x0 ;  /* 0x000000000000781c */ /* 0x000fd60003f4e170 */
[----:B-1----:R-:W-:Y:S05]  /*4870*/  @P0 BRA.U.ANY `(.L_x_7492) ;  /* 0xfffffffd00ec0947 */ /* 0x002fea000393ffff */
[----:B------:R0:W-:Y:S01]  /*4880*/  UTMACMDFLUSH ;  /* 0x00000000000079b7 */ /* 0x0001e20000000000 */
[----:B------:R-:W-:-:S04]  /*4890*/  DEPBAR.LE SB0, 0x0 ;  /* 0x000080000000791a */ /* 0x000fc80000000000 */
.L_x_7491:
[----:B------:R-:W-:Y:S05]  /*48a0*/  BSYNC B0 ;  /* 0x0000000000007941 */ /* 0x000fea0003800000 */
.L_x_7490:
        /* <DEDUP_REMOVED lines=14> */
.L_x_7494:
[----:B------:R-:W-:Y:S05]  /*4990*/  BSYNC B0 ;  /* 0x0000000000007941 */ /* 0x000fea0003800000 */
.L_x_7493:
        /* <DEDUP_REMOVED lines=18> */
.L_x_7497:
[----:B------:R-:W2:Y:S04]  /*4ac0*/  LDG.E.STRONG.GPU R0, desc[UR38][R2.64] ;  /* 0x0000002602007981 */ /* 0x000ea8000c1ef900 */
[----:B--2---:R-:W-:Y:S01]  /*4ad0*/  CCTL.IVALL ;  /* 0x00000000ff00798f */ /* 0x004fe20002000000 */
[----:B------:R-:W-:Y:S05]  /*4ae0*/  YIELD ;  /* 0x0000000000007946 */ /* 0x000fea0003800000 */
[----:B------:R-:W-:-:S13]  /*4af0*/  ISETP.NE.AND P0, PT, R0, R13, PT ;  /* 0x0000000d0000720c */ /* 0x000fda0003f05270 */
[----:B------:R-:W-:Y:S05]  /*4b00*/  @P0 BRA `(.L_x_7497) ;  /* 0xfffffffc00ec0947 */ /* 0x000fea000383ffff */
.L_x_7496:
[----:B------:R-:W-:Y:S05]  /*4b10*/  BSYNC B0 ;  /* 0x0000000000007941 */ /* 0x000fea0003800000 */
.L_x_7495:
[----:B------:R-:W-:-:S03]  /*4b20*/  UMOV UR5, 0xffffffff ;  /* 0xffffffff00057882 */ /* 0x000fc60000000000 */
[----:B------:R-:W-:Y:S05]  /*4b30*/  BRA.DIV UR5, `(.L_x_7498) ;  /* 0x0000005205f87947 */ /* 0x000fea000b800000 */
[----:B------:R-:W-:Y:S01]  /*4b40*/  NOP ;  /* 0x0000000000007918 */ /* 0x000fe20000000000 */
.L_x_7604:
        /* <DEDUP_REMOVED lines=16> */
.L_x_7501:
[----:B------:R-:W-:Y:S01]  /*4c50*/  @P0 ELECT P2, URZ, PT ;  /* 0x00000000003f082f */ /* 0x000fe20003840000 */
[----:B------:R2:W-:-:S12]  /*4c60*/  UBLKRED.G.S.ADD.F32.RN [UR6], [UR4], UR5, desc[UR8] ;  /* 0x00000806040073bb */ /* 0x0005d800080a1405 */
[----:B------:R-:W-:Y:S02]  /*4c70*/  @P2 PLOP3.LUT P0, PT, P2, PT, PT, 0x8, 0x0 ;  /* 0x000000000000281c */ /* 0x000fe4000170e170 */
[----:B------:R-:W-:-:S11]  /*4c80*/  PLOP3.LUT P2, PT, PT, PT, PT, 0x8, 0x0 ;  /* 0x000000000000781c */ /* 0x000fd60003f4e170 */
[----:B--2---:R-:W-:Y:S05]  /*4c90*/  @P0 BRA.U.ANY `(.L_x_7501) ;  /* 0xfffffffd00ec0947 */ /* 0x004fea000393ffff */
[----:B------:R0:W-:Y:S01]  /*4ca0*/  UTMACMDFLUSH ;  /* 0x00000000000079b7 */ /* 0x0001e20000000000 */
[----:B------:R-:W-:-:S04]  /*4cb0*/  DEPBAR.LE SB0, 0x0 ;  /* 0x000080000000791a */ /* 0x000fc80000000000 */
.L_x_7500:
[----:B------:R-:W-:Y:S05]  /*4cc0*/  BSYNC B0 ;  /* 0x0000000000007941 */ /* 0x000fea0003800000 */
.L_x_7499:
        /* <DEDUP_REMOVED lines=14> */
.L_x_7455:
        /* <DEDUP_REMOVED lines=29> */
.L_x_7503:
[----:B------:R-:W-:Y:S01]  /*4f80*/  ULDC UR9, c[0x0][0x8cc] ;  /* 0x0002330000097ab9 */ /* 0x000fe20000000800 */
[----:B------:R-:W-:Y:S01]  /*4f90*/  UMOV UR7, UR8 ;  /* 0x0000000800077c82 */ /* 0x000fe20008000000 */
[----:B------:R-:W-:-:S11]  /*4fa0*/  UISETP.NE.AND UP0, UPT, UR9, 0x1, UPT ;  /* 0x000000010900788c */ /* 0x000fd6000bf05270 */
[----:B------:R-:W-:Y:S02]  /*4fb0*/  @UP0 ULDC.64 UR10, c[0x0][0x8d0] ;  /* 0x00023400000a0ab9 */ /* 0x000fe40000000a00 */
[----:B------:R-:W-:-:S04]  /*4fc0*/  UIMAD.WIDE.U32 UR4, UR8, UR10, URZ ;  /* 0x0000000a080472a5 */ /* 0x000fc8000f8e003f */
[----:B------:R-:W-:-:S04]  /*4fd0*/  @UP0 USHF.R.U32.HI UR7, URZ, UR11, UR5 ;  /* 0x0000000b3f070299 */ /* 0x000fc80008011605 */
[----:B------:R-:W-:-:S12]  /*4fe0*/  UIMAD UR4, UR7, UR9, URZ ;  /* 0x00000009070472a4 */ /* 0x000fd8000f8e023f */
.L_x_7504:
        /* <DEDUP_REMOVED lines=23> */
.L_x_7505:
        /* <DEDUP_REMOVED lines=13> */
.L_x_7507:
[----:B------:R-:W-:-:S05]  /*5230*/  ULDC UR4, c[0x0][0x8f4] ;  /* 0x00023d0000047ab9 */ /* 0x000fca0000000800 */
.L_x_7506:
        /* <DEDUP_REMOVED lines=48> */
.L_x_7508:
        /* <DEDUP_REMOVED lines=13> */
.L_x_7509:
        /* <DEDUP_REMOVED lines=12> */
.L_x_7510:
        /* <DEDUP_REMOVED lines=68> */
.L_x_7514:
[----:B------:R-:W2:Y:S04]  /*5b10*/  LDG.E.STRONG.GPU R4, desc[UR38][R2.64] ;  /* 0x0000002602047981 */ /* 0x000ea8000c1ef900 */
[----:B--2---:R-:W-:Y:S01]  /*5b20*/  CCTL.IVALL ;  /* 0x00000000ff00798f */ /* 0x004fe20002000000 */
[----:B------:R-:W-:Y:S05]  /*5b30*/  YIELD ;  /* 0x0000000000007946 */ /* 0x000fea0003800000 */
[----:B------:R-:W-:-:S13]  /*5b40*/  ISETP.NE.AND P1, PT, R4, R5, PT ;  /* 0x000000050400720c */ /* 0x000fda0003f25270 */
[----:B------:R-:W-:Y:S05]  /*5b50*/  @P1 BRA `(.L_x_7514) ;  /* 0xfffffffc00ec1947 */ /* 0x000fea000383ffff */
.L_x_7513:
[----:B------:R-:W-:Y:S05]  /*5b60*/  BSYNC B0 ;  /* 0x0000000000007941 */ /* 0x000fea0003800000 */
.L_x_7512:
[----:B------:R-:W-:-:S03]  /*5b70*/  UMOV UR6, 0xffffffff ;  /* 0xffffffff00067882 */ /* 0x000fc60000000000 */
[----:B------:R-:W-:Y:S05]  /*5b80*/  BRA.DIV UR6, `(.L_x_7515) ;  /* 0x0000004606007947 */ /* 0x000fea000b800000 */
[----:B------:R-:W-:Y:S01]  /*5b90*/  NOP ;  /* 0x0000000000007918 */ /* 0x000fe20000000000 */
.L_x_7607:
        /* <DEDUP_REMOVED lines=22> */
.L_x_7517:
[----:B------:R-:W-:Y:S05]  /*5d00*/  BSYNC B0 ;  /* 0x0000000000007941 */ /* 0x000fea0003800000 */
.L_x_7516:
        /* <DEDUP_REMOVED lines=19> */
.L_x_7519:
[----:B------:R-:W-:Y:S05]  /*5e40*/  BSYNC B0 ;  /* 0x0000000000007941 */ /* 0x000fea0003800000 */
.L_x_7518:
        /* <DEDUP_REMOVED lines=20> */
.L_x_7521:
[----:B------:R-:W-:Y:S05]  /*5f90*/  BSYNC B0 ;  /* 0x0000000000007941 */ /* 0x000fea0003800000 */
.L_x_7520:
[----:B------:R-:W-:Y:S06]  /*5fa0*/  BAR.ARV 0xa, 0xa0 ;  /* 0x0282800000007b1d */ /* 0x000fec0000002000 */
[----:B------:R-:W-:Y:S04]  /*5fb0*/  BSSY B0, `(.L_x_7522) ;  /* 0x0000003000007945 */ /* 0x000fe80003800000 */
[----:B------:R-:W-:Y:S05]  /*5fc0*/  @!P0 BRA `(.L_x_7523) ;  /* 0x0000000000048947 */ /* 0x000fea0003800000 */
[----:B------:R-:W-:-:S04]  /*5fd0*/  DEPBAR.LE SB0, 0x1 ;  /* 0x000080400000791a */ /* 0x000fc80000000000 */
.L_x_7523:
[----:B------:R-:W-:Y:S05]  /*5fe0*/  BSYNC B0 ;  /* 0x0000000000007941 */ /* 0x000fea0003800000 */
.L_x_7522:
[----:B------:R-:W-:Y:S06]  /*5ff0*/  BAR.ARV 0xb, 0xa0 ;  /* 0x02c2800000007b1d */ /* 0x000fec0000002000 */
[----:B------:R-:W-:Y:S04]  /*6000*/  BSSY B0, `(.L_x_7524) ;  /* 0x0000003000007945 */ /* 0x000fe80003800000 */
[----:B------:R-:W-:Y:S05]  /*6010*/  @!P0 BRA `(.L_x_7525) ;  /* 0x0000000000048947 */ /* 0x000fea0003800000 */
[----:B------:R-:W-:-:S04]  /*6020*/  DEPBAR.LE SB0, 0x0 ;  /* 0x000080000000791a */ /* 0x000fc80000000000 */
.L_x_7525:
[----:B------:R-:W-:Y:S05]  /*6030*/  BSYNC B0 ;  /* 0x0000000000007941 */ /* 0x000fea0003800000 */
.L_x_7524:
        /* <DEDUP_REMOVED lines=19> */
.L_x_7527:
[----:B------:R-:W-:Y:S05]  /*6170*/  BSYNC B0 ;  /* 0x0000000000007941 */ /* 0x000fea0003800000 */
.L_x_7526:
[----:B------:R-:W-:Y:S01]  /*6180*/  UIADD3 UR13, UR12, 0x1, URZ ;  /* 0x000000010c0d7890 */ /* 0x000fe2000fffe03f */
[----:B------:R-:W-:Y:S11]  /*6190*/  BRA `(.L_x_7528) ;  /* 0x0000000000047947 */ /* 0x000ff60003800000 */
.L_x_7511:
[----:B------:R-:W-:-:S05]  /*61a0*/  UMOV UR13, UR12 ;  /* 0x0000000c000d7c82 */ /* 0x000fca0008000000 */
.L_x_7528:
        /* <DEDUP_REMOVED lines=16> */
.L_x_7561:
        /* <DEDUP_REMOVED lines=18> */
.L_x_7531:
[----:B------:R-:W2:Y:S04]  /*63d0*/  LDG.E.STRONG.GPU R4, desc[UR38][R2.64] ;  /* 0x0000002602047981 */ /* 0x000ea8000c1ef900 */
[----:B--2---:R-:W-:Y:S01]  /*63e0*/  CCTL.IVALL ;  /* 0x00000000ff00798f */ /* 0x004fe20002000000 */
[----:B------:R-:W-:Y:S05]  /*63f0*/  YIELD ;  /* 0x0000000000007946 */ /* 0x000fea0003800000 */
[----:B------:R-:W-:-:S13]  /*6400*/  ISETP.NE.AND P1, PT, R4, R5, PT ;  /* 0x000000050400720c */ /* 0x000fda0003f25270 */
[----:B------:R-:W-:Y:S05]  /*6410*/  @P1 BRA `(.L_x_7531) ;  /* 0xfffffffc00ec1947 */ /* 0x000fea000383ffff */
.L_x_7530:
[----:B------:R-:W-:Y:S05]  /*6420*/  BSYNC B0 ;  /* 0x0000000000007941 */ /* 0x000fea0003800000 */
.L_x_7529:
[----:B------:R-:W-:-:S03]  /*6430*/  UMOV UR24, 0xffffffff ;  /* 0xffffffff00187882 */ /* 0x000fc60000000000 */
[----:B------:R-:W-:Y:S05]  /*6440*/  BRA.DIV UR24, `(.L_x_7532) ;  /* 0x0000003a18ec7947 */ /* 0x000fea000b800000 */
[----:B------:R-:W-:Y:S01]  /*6450*/  NOP ;  /* 0x0000000000007918 */ /* 0x000fe20000000000 */
.L_x_7610:
        /* <DEDUP_REMOVED lines=19> */
.L_x_7534:
[----:B------:R-:W-:Y:S05]  /*6590*/  BSYNC B0 ;  /* 0x0000000000007941 */ /* 0x000fea0003800000 */
.L_x_7533:
        /* <DEDUP_REMOVED lines=14> */
.L_x_7536:
[----:B------:R-:W-:Y:S05]  /*6680*/  BSYNC B0 ;  /* 0x0000000000007941 */ /* 0x000fea0003800000 */
.L_x_7535:
        /* <DEDUP_REMOVED lines=15> */
.L_x_7538:
[----:B------:R-:W-:Y:S05]  /*6780*/  BSYNC B0 ;  /* 0x0000000000007941 */ /* 0x000fea0003800000 */
.L_x_7537:
[----:B------:R-:W-:Y:S06]  /*6790*/  BAR.ARV 0xa, 0xa0 ;  /* 0x0282800000007b1d */ /* 0x000fec0000002000 */
[----:B------:R-:W-:Y:S04]  /*67a0*/  BSSY B0, `(.L_x_7539) ;  /* 0x0000003000007945 */ /* 0x000fe80003800000 */
[----:B------:R-:W-:Y:S05]  /*67b0*/  @!P0 BRA `(.L_x_7540) ;  /* 0x0000000000048947 */ /* 0x000fea0003800000 */
[----:B------:R-:W-:-:S04]  /*67c0*/  DEPBAR.LE SB0, 0x1 ;  /* 0x000080400000791a */ /* 0x000fc80000000000 */
.L_x_7540:
[----:B------:R-:W-:Y:S05]  /*67d0*/  BSYNC B0 ;  /* 0x0000000000007941 */ /* 0x000fea0003800000 */
.L_x_7539:
[----:B------:R-:W-:Y:S06]  /*67e0*/  BAR.ARV 0xb, 0xa0 ;  /* 0x02c2800000007b1d */ /* 0x000fec0000002000 */
[----:B------:R-:W-:Y:S04]  /*67f0*/  BSSY B0, `(.L_x_7541) ;  /* 0x0000003000007945 */ /* 0x000fe80003800000 */
[----:B------:R-:W-:Y:S05]  /*6800*/  @!P0 BRA `(.L_x_7542) ;  /* 0x0000000000048947 */ /* 0x000fea0003800000 */
[----:B------:R-:W-:-:S04]  /*6810*/  DEPBAR.LE SB0, 0x0 ;  /* 0x000080000000791a */ /* 0x000fc80000000000 */
.L_x_7542:
[----:B------:R-:W-:Y:S05]  /*6820*/  BSYNC B0 ;  /* 0x0000000000007941 */ /* 0x000fea0003800000 */
.L_x_7541:
        /* <DEDUP_REMOVED lines=19> */
.L_x_7544:
[----:B------:R-:W-:Y:S05]  /*6960*/  BSYNC B0 ;  /* 0x0000000000007941 */ /* 0x000fea0003800000 */
.L_x_7543:
        /* <DEDUP_REMOVED lines=16> */
.L_x_7547:
[----:B------:R-:W2:Y:S04]  /*6a70*/  LDG.E.STRONG.GPU R4, desc[UR38][R2.64] ;  /* 0x0000002602047981 */ /* 0x000ea8000c1ef900 */
[----:B--2---:R-:W-:Y:S01]  /*6a80*/  CCTL.IVALL ;  /* 0x00000000ff00798f */ /* 0x004fe20002000000 */
[----:B------:R-:W-:Y:S05]  /*6a90*/  YIELD ;  /* 0x0000000000007946 */ /* 0x000fea0003800000 */
[----:B------:R-:W-:-:S13]  /*6aa0*/  ISETP.NE.AND P1, PT, R4, R5, PT ;  /* 0x000000050400720c */ /* 0x000fda0003f25270 */
[----:B------:R-:W-:Y:S05]  /*6ab0*/  @P1 BRA `(.L_x_7547) ;  /* 0xfffffffc00ec1947 */ /* 0x000fea000383ffff */
.L_x_7546:
[----:B------:R-:W-:Y:S05]  /*6ac0*/  BSYNC B0 ;  /* 0x0000000000007941 */ /* 0x000fea0003800000 */
.L_x_7545:
[----:B------:R-:W-:-:S03]  /*6ad0*/  UMOV UR22, 0xffffffff ;  /* 0xffffffff00167882 */ /* 0x000fc60000000000 */
[----:B------:R-:W-:Y:S05]  /*6ae0*/  BRA.DIV UR22, `(.L_x_7548) ;  /* 0x0000003616607947 */ /* 0x000fea000b800000 */
[----:B------:R-:W-:Y:S01]  /*6af0*/  NOP ;  /* 0x0000000000007918 */ /* 0x000fe20000000000 */
.L_x_7613:
        /* <DEDUP_REMOVED lines=15> */
.L_x_7550:
[----:B------:R-:W-:Y:S05]  /*6bf0*/  BSYNC B0 ;  /* 0x0000000000007941 */ /* 0x000fea0003800000 */
.L_x_7549:
        /* <DEDUP_REMOVED lines=14> */
.L_x_7552:
[----:B------:R-:W-:Y:S05]  /*6ce0*/  BSYNC B0 ;  /* 0x0000000000007941 */ /* 0x000fea0003800000 */
.L_x_7551:
        /* <DEDUP_REMOVED lines=15> */
.L_x_7554:
[----:B------:R-:W-:Y:S05]  /*6de0*/  BSYNC B0 ;  /* 0x0000000000007941 */ /* 0x000fea0003800000 */
.L_x_7553:
[----:B------:R-:W-:Y:S06]  /*6df0*/  BAR.ARV 0xa, 0xa0 ;  /* 0x0282800000007b1d */ /* 0x000fec0000002000 */
[----:B------:R-:W-:Y:S04]  /*6e00*/  BSSY B0, `(.L_x_7555) ;  /* 0x0000003000007945 */ /* 0x000fe80003800000 */
[----:B------:R-:W-:Y:S05]  /*6e10*/  @!P0 BRA `(.L_x_7556) ;  /* 0x0000000000048947 */ /* 0x000fea0003800000 */
[----:B------:R-:W-:-:S04]  /*6e20*/  DEPBAR.LE SB0, 0x1 ;  /* 0x000080400000791a */ /* 0x000fc80000000000 */
.L_x_7556:
[----:B------:R-:W-:Y:S05]  /*6e30*/  BSYNC B0 ;  /* 0x0000000000007941 */ /* 0x000fea0003800000 */
.L_x_7555:
[----:B------:R-:W-:Y:S06]  /*6e40*/  BAR.ARV 0xb, 0xa0 ;  /* 0x02c2800000007b1d */ /* 0x000fec0000002000 */
[----:B------:R-:W-:Y:S04]  /*6e50*/  BSSY B0, `(.L_x_7557) ;  /* 0x0000003000007945 */ /* 0x000fe80003800000 */
[----:B------:R-:W-:Y:S05]  /*6e60*/  @!P0 BRA `(.L_x_7558) ;  /* 0x0000000000048947 */ /* 0x000fea0003800000 */
[----:B------:R-:W-:-:S04]  /*6e70*/  DEPBAR.LE SB0, 0x0 ;  /* 0x000080000000791a */ /* 0x000fc80000000000 */
.L_x_7558:
[----:B------:R-:W-:Y:S05]  /*6e80*/  BSYNC B0 ;  /* 0x0000000000007941 */ /* 0x000fea0003800000 */
.L_x_7557:
        /* <DEDUP_REMOVED lines=19> */
.L_x_7560:
[----:B------:R-:W-:Y:S05]  /*6fc0*/  BSYNC B0 ;  /* 0x0000000000007941 */ /* 0x000fea0003800000 */
.L_x_7559:
[----:B------:R-:W-:Y:S02]  /*6fd0*/  UIADD3 UR13, UR13, 0x2, URZ ;  /* 0x000000020d0d7890 */ /* 0x000fe4000fffe03f */
[----:B------:R-:W-:Y:S02]  /*6fe0*/  UIADD3 UR6, UR6, 0x6000, URZ ;  /* 0x0000600006067890 */ /* 0x000fe4000fffe03f */
[----:B------:R-:W-:-:S06]  /*6ff0*/  UISETP.GE.AND UP0, UPT, UR13, UR7, UPT ;  /* 0x000000070d00728c */ /* 0x000fcc000bf06270 */
[----:B------:R-:W-:-:S13]  /*7000*/  PLOP3.LUT P1, PT, PT, PT, UP0, 0x80, 0x0 ;  /* 0x000000000000781c */ /* 0x000fda0003f2f008 */
[----:B------:R-:W-:Y:S05]  /*7010*/  @!P1 BRA `(.L_x_7561) ;  /* 0xfffffff000a49947 */ /* 0x000fea000383ffff */
[----:B------:R-:W-:Y:S05]  /*7020*/  BRA `(.L_x_7462) ;  /* 0x0000002c00407947 */ /* 0x000fea0003800000 */
.L_x_7502:
        /* <DEDUP_REMOVED lines=21> */
.L_x_7562:
[----:B------:R-:W1:Y:S01]  /*7180*/  LDC R3, c[0x0][0x8cc] ;  /* 0x00023300ff037b82 */ /* 0x000e620000000800 */
[----:B------:R-:W-:Y:S01]  /*7190*/  IMAD.MOV.U32 R0, RZ, RZ, R5 ;  /* 0x000000ffff007224 */ /* 0x000fe200078e0005 */
[----:B-1----:R-:W-:-:S13]  /*71a0*/  ISETP.NE.AND P0, PT, R3, 0x1, PT ;  /* 0x000000010300780c */ /* 0x002fda0003f05270 */
[----:B------:R-:W1:Y:S02]  /*71b0*/  @P0 LDC.64 R6, c[0x0][0x8d0] ;  /* 0x00023400ff060b82 */ /* 0x000e640000000a00 */
[----:B-1----:R-:W-:-:S05]  /*71c0*/  @P0 IMAD.HI.U32 R4, R5, R6, RZ ;  /* 0x0000000605040227 */ /* 0x002fca00078e00ff */
[----:B------:R-:W-:-:S05]  /*71d0*/  @P0 SHF.R.U32.HI R0, RZ, R7, R4 ;  /* 0x00000007ff000219 */ /* 0x000fca0000011604 */
[----:B------:R-:W-:-:S07]  /*71e0*/  IMAD R3, R0, R3, RZ ;  /* 0x0000000300037224 */ /* 0x000fce00078e02ff */
.L_x_7563:
        /* <DEDUP_REMOVED lines=23> */
.L_x_7564:
        /* <DEDUP_REMOVED lines=10> */
.L_x_7566:
[----:B------:R-:W2:Y:S02]  /*7400*/  LDC R4, c[0x0][0x8f4] ;  /* 0x00023d00ff047b82 */ /* 0x000ea40000000800 */
.L_x_7565:
        /* <DEDUP_REMOVED lines=52> */
.L_x_7568:
        /* <DEDUP_REMOVED lines=11> */
.L_x_7569:
[----:B------:R-:W-:Y:S05]  /*7800*/  @!P0 BRA `(.L_x_7570) ;  /* 0x00000000000c8947 */ /* 0x000fea0003800000 */
[----:B------:R-:W2:Y:S04]  /*7810*/  LDG.E R5, desc[UR38][R2.64] ;  /* 0x0000002602057981 */ /* 0x000ea8000c1e1900 */
[----:B------:R-:W2:Y:S02]  /*7820*/  LDG.E R4, desc[UR38][R2.64+0x4] ;  /* 0x0000042602047981 */ /* 0x000ea4000c1e1900 */
[----:B--2---:R-:W-:-:S07]  /*7830*/  IMAD.IADD R4, R4, 0x1, -R5 ;  /* 0x0000000104047824 */ /* 0x004fce00078e0a05 */
.L_x_7570:
        /* <DEDUP_REMOVED lines=73> */
.L_x_7614:
        /* <DEDUP_REMOVED lines=9> */
.L_x_7573:
        /* <DEDUP_REMOVED lines=112> */
.L_x_7584:
[----:B-1----:R-:W-:-:S05]  /*8460*/  IMAD.MOV.U32 R6, RZ, RZ, 0x1 ;  /* 0x00000001ff067424 */ /* 0x002fca00078e00ff */
[----:B------:R-:W-:-:S04]  /*8470*/  SHF.L.U32 R6, R6, 0x1f, RZ ;  /* 0x0000001f06067819 */ /* 0x000fc800000006ff */
[----:B------:R-:W1:Y:S02]  /*8480*/  SYNCS.PHASECHK.TRANS64.TRYWAIT P1, [R0+URZ+0x36438], R6 ;  /* 0x03643806000075a7 */ /* 0x000e64000802017f */
[----:B-1----:R-:W-:Y:S05]  /*8490*/  @!P1 BRA `(.L_x_7576) ;  /* 0x0000001c00249947 */ /* 0x002fea0003800000 */
.L_x_7615:
[----:B------:R-:W-:Y:S05]  /*84a0*/  @P0 BRA `(.L_x_7577) ;  /* 0x0000000000140947 */ /* 0x000fea0003800000 */
[----:B------:R-:W-:Y:S01]  /*84b0*/  ISETP.NE.AND P1, PT, R18, RZ, PT ;  /* 0x000000ff1200720c */ /* 0x000fe20003f25270 */
[----:B------:R-:W-:-:S04]  /*84c0*/  IMAD.MOV.U32 R3, RZ, RZ, 0x6100 ;  /* 0x00006100ff037424 */ /* 0x000fc800078e00ff */
[----:B------:R2:W-:Y:S08]  /*84d0*/  SYNCS.ARRIVE.TRANS64 RZ, [R0+URZ+0x36430], R3 ;  /* 0x0364300300ff79a7 */ /* 0x0005f0000800003f */
[----:B------:R-:W-:Y:S05]  /*84e0*/  @!P1 BRA `(.L_x_7577) ;  /* 0x0000000000049947 */ /* 0x000fea0003800000 */
[----:B------:R-:W-:Y:S01]  /*84f0*/  BPT.TRAP 0x1 ;  /* 0x000000040000795c */ /* 0x000fe20000300000 */
.L_x_7577:
        /* <DEDUP_REMOVED lines=48> */
.L_x_7616:
[----:B------:R-:W-:Y:S05]  /*8800*/  @P0 BRA `(.L_x_7579) ;  /* 0x0000000000140947 */ /* 0x000fea0003800000 */
[----:B------:R-:W-:Y:S01]  /*8810*/  ISETP.NE.AND P1, PT, R18, RZ, PT ;  /* 0x000000ff1200720c */ /* 0x000fe20003f25270 */
[----:B--2---:R-:W-:-:S04]  /*8820*/  IMAD.MOV.U32 R3, RZ, RZ, 0x6100 ;  /* 0x00006100ff037424 */ /* 0x004fc800078e00ff */
[----:B------:R3:W-:Y:S08]  /*8830*/  SYNCS.ARRIVE.TRANS64 RZ, [R0+URZ+0x36418], R3 ;  /* 0x0364180300ff79a7 */ /* 0x0007f0000800003f */
[----:B------:R-:W-:Y:S05]  /*8840*/  @!P1 BRA `(.L_x_7579) ;  /* 0x0000000000049947 */ /* 0x000fea0003800000 */
[----:B------:R-:W-:Y:S01]  /*8850*/  BPT.TRAP 0x1 ;  /* 0x000000040000795c */ /* 0x000fe20000300000 */
.L_x_7579:
        /* <DEDUP_REMOVED lines=47> */
.L_x_7617:
        /* <DEDUP_REMOVED lines=8> */
.L_x_7581:
        /* <DEDUP_REMOVED lines=37> */
.L_x_7619:
[----:B------:R-:W-:Y:S05]  /*8e20*/  @P0 BRA `(.L_x_7583) ;  /* 0x0000000000140947 */ /* 0x000fea0003800000 */
[----:B------:R-:W-:Y:S01]  /*8e30*/  ISETP.NE.AND P1, PT, R18, RZ, PT ;  /* 0x000000ff1200720c */ /* 0x000fe20003f25270 */
[----:B--2---:R-:W-:-:S04]  /*8e40*/  IMAD.MOV.U32 R5, RZ, RZ, 0x6100 ;  /* 0x00006100ff057424 */ /* 0x004fc800078e00ff */
[----:B------:R3:W-:Y:S08]  /*8e50*/  SYNCS.ARRIVE.TRANS64 RZ, [R0+URZ+0x36410], R5 ;  /* 0x0364100500ff79a7 */ /* 0x0007f0000800003f */
[----:B------:R-:W-:Y:S05]  /*8e60*/  @!P1 BRA `(.L_x_7583) ;  /* 0x0000000000049947 */ /* 0x000fea0003800000 */
[----:B------:R-:W-:Y:S01]  /*8e70*/  BPT.TRAP 0x1 ;  /* 0x000000040000795c */ /* 0x000fe20000300000 */
.L_x_7583:
        /* <DEDUP_REMOVED lines=44> */
.L_x_7575:
[----:B------:R-:W-:Y:S01]  /*9140*/  ISETP.NE.AND P1, PT, R20, RZ, PT ;  /* 0x000000ff1400720c */ /* 0x000fe20003f25270 */
[----:B------:R-:W-:Y:S02]  /*9150*/  IMAD.MOV.U32 R16, RZ, RZ, 0x1 ;  /* 0x00000001ff107424 */ /* 0x000fe400078e00ff */
[----:B------:R-:W-:-:S10]  /*9160*/  IMAD.MOV.U32 R5, RZ, RZ, R14 ;  /* 0x000000ffff057224 */ /* 0x000fd400078e000e */
[----:B------:R-:W-:Y:S05]  /*9170*/  @!P1 BRA `(.L_x_7574) ;  /* 0x00000004008c9947 */ /* 0x000fea0003800000 */
[----:B------:R-:W2:Y:S02]  /*9180*/  SYNCS.PHASECHK.TRANS64.TRYWAIT P1, [R0+URZ+0x36438], R6 ;  /* 0x03643806000075a7 */ /* 0x000ea4000802017f */
[----:B--2---:R-:W-:Y:S05]  /*9190*/  @!P1 BRA `(.L_x_7585) ;  /* 0x0000001000449947 */ /* 0x004fea0003800000 */
.L_x_7620:
[----:B------:R-:W-:Y:S05]  /*91a0*/  @P0 BRA `(.L_x_7586) ;  /* 0x0000000000140947 */ /* 0x000fea0003800000 */
[----:B------:R-:W-:Y:S01]  /*91b0*/  ISETP.NE.AND P1, PT, R18, RZ, PT ;  /* 0x000000ff1200720c */ /* 0x000fe20003f25270 */
[----:B------:R-:W-:-:S04]  /*91c0*/  IMAD.MOV.U32 R5, RZ, RZ, 0x6100 ;  /* 0x00006100ff057424 */ /* 0x000fc800078e00ff */
[----:B------:R3:W-:Y:S08]  /*91d0*/  SYNCS.ARRIVE.TRANS64 RZ, [R0+URZ+0x36430], R5 ;  /* 0x0364300500ff79a7 */ /* 0x0007f0000800003f */
[----:B------:R-:W-:Y:S05]  /*91e0*/  @!P1 BRA `(.L_x_7586) ;  /* 0x0000000000049947 */ /* 0x000fea0003800000 */
[----:B------:R-:W-:Y:S01]  /*91f0*/  BPT.TRAP 0x1 ;  /* 0x000000040000795c */ /* 0x000fe20000300000 */
.L_x_7586:
        /* <DEDUP_REMOVED lines=42> */
.L_x_7621:
[----:B------:R-:W-:Y:S01]  /*94a0*/  IMAD.MOV.U32 R16, RZ, RZ, RZ ;  /* 0x000000ffff107224 */ /* 0x000fe200078e00ff */
[----:B------:R-:W-:Y:S06]  /*94b0*/  @P0 BRA `(.L_x_7588) ;  /* 0x0000000000140947 */ /* 0x000fec0003800000 */
[----:B------:R-:W-:Y:S01]  /*94c0*/  ISETP.NE.AND P1, PT, R18, RZ, PT ;  /* 0x000000ff1200720c */ /* 0x000fe20003f25270 */
[----:B-1----:R-:W-:-:S04]  /*94d0*/  IMAD.MOV.U32 R5, RZ, RZ, 0x6100 ;  /* 0x00006100ff057424 */ /* 0x002fc800078e00ff */
[----:B------:R2:W-:Y:S08]  /*94e0*/  SYNCS.ARRIVE.TRANS64 RZ, [R0+URZ+0x36418], R5 ;  /* 0x0364180500ff79a7 */ /* 0x0005f0000800003f */
[----:B------:R-:W-:Y:S05]  /*94f0*/  @!P1 BRA `(.L_x_7588) ;  /* 0x0000000000049947 */ /* 0x000fea0003800000 */
[----:B------:R-:W-:Y:S01]  /*9500*/  BPT.TRAP 0x1 ;  /* 0x000000040000795c */ /* 0x000fe20000300000 */
.L_x_7588:
        /* <DEDUP_REMOVED lines=42> */
.L_x_7574:
[----:B------:R-:W-:-:S04]  /*97b0*/  SHF.L.U32 R3, R16, 0x1f, RZ ;  /* 0x0000001f10037819 */ /* 0x000fc800000006ff */
[----:B------:R-:W2:Y:S02]  /*97c0*/  SYNCS.PHASECHK.TRANS64.TRYWAIT P1, [R0+URZ+0x36438], R3 ;  /* 0x03643803000075a7 */ /* 0x000ea4000802017f */
[----:B--2---:R-:W-:Y:S05]  /*97d0*/  @!P1 BRA `(.L_x_7589) ;  /* 0x0000000800dc9947 */ /* 0x004fea0003800000 */
.L_x_7622:
[----:B------:R-:W-:Y:S05]  /*97e0*/  @P0 BRA `(.L_x_7590) ;  /* 0x0000000000180947 */ /* 0x000fea0003800000 */
[----:B------:R-:W3:Y:S01]  /*97f0*/  S2R R2, SR_TID.X ;  /* 0x0000000000027919 */ /* 0x000ee20000002100 */
[----:B--2---:R-:W-:-:S04]  /*9800*/  IMAD.MOV.U32 R3, RZ, RZ, 0x6100 ;  /* 0x00006100ff037424 */ /* 0x004fc800078e00ff */
[----:B------:R4:W-:Y:S01]  /*9810*/  SYNCS.ARRIVE.TRANS64 RZ, [R0+URZ+0x36430], R3 ;  /* 0x0364300300ff79a7 */ /* 0x0009e2000800003f */
[----:B---3--:R-:W-:-:S13]  /*9820*/  LOP3.LUT P0, RZ, R2, 0x1f, RZ, 0xc0, !PT ;  /* 0x0000001f02ff7812 */ /* 0x008fda000780c0ff */
[----:B----4-:R-:W-:Y:S05]  /*9830*/  @!P0 BRA `(.L_x_7590) ;  /* 0x0000000000048947 */ /* 0x010fea0003800000 */
[----:B------:R-:W-:Y:S01]  /*9840*/  BPT.TRAP 0x1 ;  /* 0x000000040000795c */ /* 0x000fe20000300000 */
.L_x_7590:
        /* <DEDUP_REMOVED lines=44> */
.L_x_7571:
[----:B------:R-:W-:Y:S05]  /*9b10*/  BSYNC B0 ;  /* 0x0000000000007941 */ /* 0x000fea0003800000 */
.L_x_7567:
[----:B------:R-:W-:-:S03]  /*9b20*/  UMOV UR7, 0xffffffff ;  /* 0xffffffff00077882 */ /* 0x000fc60000000000 */
[----:B------:R-:W-:Y:S05]  /*9b30*/  BRA.DIV UR7, `(.L_x_7591) ;  /* 0x0000000a07187947 */ /* 0x000fea000b800000 */
[----:B------:R-:W-:-:S13]  /*9b40*/  ELECT P6, URZ, PT ;  /* 0x00000000003f782f */ /* 0x000fda00038c0000 */
.L_x_7625:
[----:B------:R-:W-:Y:S05]  /*9b50*/  @!P6 BRA `(.L_x_7462) ;  /* 0x000000000074e947 */ /* 0x000fea0003800000 */
[----:B------:R-:W2:Y:S02]  /*9b60*/  LDL.LU R3, [R1] ;  /* 0x0000000001037983 */ /* 0x000ea40000300800 */
[----:B--2---:R-:W-:-:S04]  /*9b70*/  LOP3.LUT R3, R3, 0x2, RZ, 0xfc, !PT ;  /* 0x0000000203037812 */ /* 0x004fc800078efcff */
[----:B------:R-:W-:-:S13]  /*9b80*/  ISETP.NE.AND P2, PT, R3, 0x3, PT ;  /* 0x000000030300780c */ /* 0x000fda0003f45270 */
[----:B------:R-:W-:Y:S05]  /*9b90*/  @!P2 BRA `(.L_x_7592) ;  /* 0x000000000004a947 */ /* 0x000fea0003800000 */
[----:B------:R-:W-:Y:S01]  /*9ba0*/  BPT.TRAP 0x1 ;  /* 0x000000040000795c */ /* 0x000fe20000300000 */
.L_x_7592:
        /* <DEDUP_REMOVED lines=15> */
.L_x_7626:
[----:B------:R-:W2:Y:S02]  /*9ca0*/  SYNCS.PHASECHK.TRANS64.TRYWAIT P0, [R3+URZ], R0 ;  /* 0x00000000030075a7 */ /* 0x000ea4000800017f */
[----:B--2---:R-:W-:Y:S05]  /*9cb0*/  @!P0 BRA `(.L_x_7594) ;  /* 0x0000000400ec8947 */ /* 0x004fea0003800000 */
.L_x_7627:
[----:B------:R-:W-:Y:S05]  /*9cc0*/  @!P2 BRA `(.L_x_7595) ;  /* 0x000000000004a947 */ /* 0x000fea0003800000 */
[----:B------:R-:W-:Y:S01]  /*9cd0*/  BPT.TRAP 0x1 ;  /* 0x000000040000795c */ /* 0x000fe20000300000 */
.L_x_7595:
[----:B------:R-:W-:-:S07]  /*9ce0*/  SHF.L.U32 R16, R16, 0x1f, RZ ;  /* 0x0000001f10107819 */ /* 0x000fce00000006ff */
.L_x_7596:
[----:B---3--:R3:W4:Y:S02]  /*9cf0*/  SYNCS.PHASECHK.TRANS64.TRYWAIT P0, [R9+URZ+0x36438], R16 ;  /* 0x03643810090075a7 */ /* 0x008724000800017f */
[----:B----4-:R-:W-:Y:S05]  /*9d00*/  @!P0 NANOSLEEP.SYNCS 0x989680 ;  /* 0x009896800000895d */ /* 0x010fea0003900000 */
[----:B------:R-:W4:Y:S02]  /*9d10*/  @!P0 SYNCS.PHASECHK.TRANS64 P0, [R9+URZ+0x36438], R16 ;  /* 0x03643810090085a7 */ /* 0x000f24000800007f */
[----:B----4-:R-:W-:Y:S05]  /*9d20*/  @!P0 BRA `(.L_x_7596) ;  /* 0xfffffffc00f08947 */ /* 0x010fea000383ffff */
.L_x_7462:
[----:B------:R-:W-:Y:S05]  /*9d30*/  BSYNC B6 ;  /* 0x0000000000067941 */ /* 0x000fea0003800000 */
.L_x_7454:
[----:B------:R-:W-:Y:S05]  /*9d40*/  EXIT ;  /* 0x000000000000794d */ /* 0x000fea0003800000 */
.L_x_7472:
[----:B------:R-:W-:Y:S02]  /*9d50*/  IMAD.MOV.U32 R12, RZ, RZ, RZ ;  /* 0x000000ffff0c7224 */ /* 0x000fe400078e00ff */
[----:B------:R-:W-:Y:S02]  /*9d60*/  IMAD.MOV.U32 R11, RZ, RZ, 0x1f ;  /* 0x0000001fff0b7424 */ /* 0x000fe400078e00ff */
[----:B------:R-:W-:-:S07]  /*9d70*/  IMAD.MOV.U32 R15, RZ, RZ, -0x1 ;  /* 0xffffffffff0f7424 */ /* 0x000fce00078e00ff */
[----:B----4-:R-:W-:Y:S05]  /*9d80*/  WARPSYNC.COLLECTIVE R15, `(.L_x_7597) ;  /* 0x000000000f087348 */ /* 0x010fea0003c00000 */
[----:B------:R1:W2:Y:S02]  /*9d90*/  SHFL.IDX P6, R14, R13, R12, R11 ;  /* 0x0000000c0d0e7389 */ /* 0x0002a400000c000b */
[----:B-12-4-:R-:W-:Y:S01]  /*9da0*/  ENDCOLLECTIVE ;  /* 0x000000000000791b */ /* 0x016fe20003800000 */
.L_x_7597:
[----:B------:R-:W-:Y:S05]  /*9db0*/  BRA `(.L_x_7598) ;  /* 0xffffff7800007947 */ /* 0x000fea000383ffff */
.L_x_7474:
[----:B--2---:R2:W3:Y:S02]  /*9dc0*/  SYNCS.PHASECHK.TRANS64.TRYWAIT P0, [R155+URZ+0x36400], R10 ;  /* 0x0364000a9b0075a7 */ /* 0x0044e4000800017f */
[----:B---3--:R-:W-:Y:S05]  /*9dd0*/  @!P0 NANOSLEEP.SYNCS 0x989680 ;  /* 0x009896800000895d */ /* 0x008fea0003900000 */
[----:B------:R-:W3:Y:S02]  /*9de0*/  @!P0 SYNCS.PHASECHK.TRANS64 P0, [R155+URZ+0x36400], R10 ;  /* 0x0364000a9b0085a7 */ /* 0x000ee4000800007f */
[----:B---3--:R-:W-:Y:S05]  /*9df0*/  @!P0 BRA `(.L_x_7474) ;  /* 0xfffffffc00f08947 */ /* 0x008fea000383ffff */
[----:B------:R-:W-:Y:S05]  /*9e00*/  BRA `(.L_x_7473) ;  /* 0xffffff7800407947 */ /* 0x000fea000383ffff */
.L_x_7478:
[----:B---3--:R3:W1:Y:S02]  /*9e10*/  SYNCS.PHASECHK.TRANS64.TRYWAIT P1, [R3+URZ+0x36410], R12 ;  /* 0x0364100c030075a7 */ /* 0x008664000802017f */
[----:B-1----:R-:W-:Y:S05]  /*9e20*/  @!P1 NANOSLEEP.SYNCS 0x989680 ;  /* 0x009896800000995d */ /* 0x002fea0003900000 */
[----:B------:R-:W1:Y:S02]  /*9e30*/  @!P1 SYNCS.PHASECHK.TRANS64 P1, [R3+URZ+0x36410], R12 ;  /* 0x0364100c030095a7 */ /* 0x000e64000802007f */
[----:B-1----:R-:W-:Y:S05]  /*9e40*/  @!P1 BRA `(.L_x_7478) ;  /* 0xfffffffc00f09947 */ /* 0x002fea000383ffff */
[----:B------:R-:W-:Y:S05]  /*9e50*/  BRA `(.L_x_7477) ;  /* 0xffffff7c00f47947 */ /* 0x000fea000383ffff */
.L_x_7482:
[----:B------:R1:W1:Y:S02]  /*9e60*/  SYNCS.PHASECHK.TRANS64.TRYWAIT P1, [R155+URZ+0x36430], R14 ;  /* 0x0364300e9b0075a7 */ /* 0x000264000802017f */
[----:B-1----:R-:W-:Y:S05]  /*9e70*/  @!P1 NANOSLEEP.SYNCS 0x989680 ;  /* 0x009896800000995d */ /* 0x002fea0003900000 */
[----:B------:R-:W1:Y:S02]  /*9e80*/  @!P1 SYNCS.PHASECHK.TRANS64 P1, [R155+URZ+0x36430], R14 ;  /* 0x0364300e9b0095a7 */ /* 0x000e64000802007f */
[----:B-1----:R-:W-:Y:S05]  /*9e90*/  @!P1 BRA `(.L_x_7482) ;  /* 0xfffffffc00f09947 */ /* 0x002fea000383ffff */
[----:B------:R-:W-:Y:S05]  /*9ea0*/  BRA `(.L_x_7481) ;  /* 0xffffff8400987947 */ /* 0x000fea000383ffff */
.L_x_7489:
[----:B------:R-:W-:Y:S01]  /*9eb0*/  BSSY B0, `(.L_x_7599) ;  /* 0x0000005000007945 */ /* 0x000fe20003800000 */
[----:B------:R-:W-:-:S07]  /*9ec0*/  IMAD.MOV.U32 R15, RZ, RZ, -0x1 ;  /* 0xffffffffff0f7424 */ /* 0x000fce00078e00ff */
[----:B------:R-:W-:Y:S05]  /*9ed0*/  WARPSYNC.COLLECTIVE R15, `(.L_x_7600) ;  /* 0x000000000f087348 */ /* 0x000fea0003c00000 */
[----:B------:R-:W-:Y:S01]  /*9ee0*/  NOP ;  /* 0x0000000000007918 */ /* 0x000fe20000000000 */
[----:B------:R-:W-:Y:S01]  /*9ef0*/  ENDCOLLECTIVE ;  /* 0x000000000000791b */ /* 0x000fe20003800000 */
.L_x_7600:
[----:B------:R-:W-:Y:S05]  /*9f00*/  BSYNC B0 ;  /* 0x0000000000007941 */ /* 0x000fea0003800000 */
.L_x_7599:
[----:B------:R-:W-:Y:S05]  /*9f10*/  BRA `(.L_x_7601) ;  /* 0xffffffa800047947 */ /* 0x000fea000383ffff */
.L_x_7498:
[----:B------:R-:W-:Y:S01]  /*9f20*/  BSSY B0, `(.L_x_7602) ;  /* 0x0000005000007945 */ /* 0x000fe20003800000 */
[----:B------:R-:W-:-:S07]  /*9f30*/  IMAD.MOV.U32 R15, RZ, RZ, -0x1 ;  /* 0xffffffffff0f7424 */ /* 0x000fce00078e00ff */
[----:B-1----:R-:W-:Y:S05]  /*9f40*/  WARPSYNC.COLLECTIVE R15, `(.L_x_7603) ;  /* 0x000000000f087348 */ /* 0x002fea0003c00000 */
[----:B------:R-:W-:Y:S01]  /*9f50*/  NOP ;  /* 0x0000000000007918 */ /* 0x000fe20000000000 */
[----:B-1----:R-:W-:Y:S01]  /*9f60*/  ENDCOLLECTIVE ;  /* 0x000000000000791b */ /* 0x002fe20003800000 */
.L_x_7603:
[----:B------:R-:W-:Y:S05]  /*9f70*/  BSYNC B0 ;  /* 0x0000000000007941 */ /* 0x000fea0003800000 */
.L_x_7602:
[----:B------:R-:W-:Y:S05]  /*9f80*/  BRA `(.L_x_7604) ;  /* 0xffffffa800f07947 */ /* 0x000fea000383ffff */
.L_x_7515:
[----:B------:R-:W-:Y:S01]  /*9f90*/  BSSY B0, `(.L_x_7605) ;  /* 0x0000005000007945 */ /* 0x000fe20003800000 */
[----:B------:R-:W-:-:S07]  /*9fa0*/  IMAD.MOV.U32 R15, RZ, RZ, -0x1 ;  /* 0xffffffffff0f7424 */ /* 0x000fce00078e00ff */
[----:B------:R-:W-:Y:S05]  /*9fb0*/  WARPSYNC.COLLECTIVE R15, `(.L_x_7606) ;  /* 0x000000000f087348 */ /* 0x000fea0003c00000 */
[----:B------:R-:W-:Y:S01]  /*9fc0*/  NOP ;  /* 0x0000000000007918 */ /* 0x000fe20000000000 */
[----:B------:R-:W-:Y:S01]  /*9fd0*/  ENDCOLLECTIVE ;  /* 0x000000000000791b */ /* 0x000fe20003800000 */
.L_x_7606:
[----:B------:R-:W-:Y:S05]  /*9fe0*/  BSYNC B0 ;  /* 0x0000000000007941 */ /* 0x000fea0003800000 */
.L_x_7605:
[----:B------:R-:W-:Y:S05]  /*9ff0*/  BRA `(.L_x_7607) ;  /* 0xffffffb800e87947 */ /* 0x000fea000383ffff */
.L_x_7532:
[----:B------:R-:W-:Y:S01]  /*a000*/  BSSY B0, `(.L_x_7608) ;  /* 0x0000005000007945 */ /* 0x000fe20003800000 */
[----:B------:R-:W-:-:S07]  /*a010*/  IMAD.MOV.U32 R15, RZ, RZ, -0x1 ;  /* 0xffffffffff0f7424 */ /* 0x000fce00078e00ff */
[----:B------:R-:W-:Y:S05]  /*a020*/  WARPSYNC.COLLECTIVE R15, `(.L_x_7609) ;  /* 0x000000000f087348 */ /* 0x000fea0003c00000 */
[----:B------:R-:W-:Y:S01]  /*a030*/  NOP ;  /* 0x0000000000007918 */ /* 0x000fe20000000000 */
[----:B------:R-:W-:Y:S01]  /*a040*/  ENDCOLLECTIVE ;  /* 0x000000000000791b */ /* 0x000fe20003800000 */
.L_x_7609:
[----:B------:R-:W-:Y:S05]  /*a050*/  BSYNC B0 ;  /* 0x0000000000007941 */ /* 0x000fea0003800000 */
.L_x_7608:
[----:B------:R-:W-:Y:S05]  /*a060*/  BRA `(.L_x_7610) ;  /* 0xffffffc000fc7947 */ /* 0x000fea000383ffff */
.L_x_7548:
[----:B------:R-:W-:Y:S01]  /*a070*/  BSSY B0, `(.L_x_7611) ;  /* 0x0000005000007945 */ /* 0x000fe20003800000 */
[----:B------:R-:W-:-:S07]  /*a080*/  IMAD.MOV.U32 R15, RZ, RZ, -0x1 ;  /* 0xffffffffff0f7424 */ /* 0x000fce00078e00ff */
[----:B------:R-:W-:Y:S05]  /*a090*/  WARPSYNC.COLLECTIVE R15, `(.L_x_7612) ;  /* 0x000000000f087348 */ /* 0x000fea0003c00000 */
[----:B------:R-:W-:Y:S01]  /*a0a0*/  NOP ;  /* 0x0000000000007918 */ /* 0x000fe20000000000 */
[----:B------:R-:W-:Y:S01]  /*a0b0*/  ENDCOLLECTIVE ;  /* 0x000000000000791b */ /* 0x000fe20003800000 */
.L_x_7612:
[----:B------:R-:W-:Y:S05]  /*a0c0*/  BSYNC B0 ;  /* 0x0000000000007941 */ /* 0x000fea0003800000 */
.L_x_7611:
[----:B------:R-:W-:Y:S05]  /*a0d0*/  BRA `(.L_x_7613) ;  /* 0xffffffc800887947 */ /* 0x000fea000383ffff */
.L_x_7572:
[----:B-1----:R1:W2:Y:S02]  /*a0e0*/  SYNCS.PHASECHK.TRANS64.TRYWAIT P1, [R0+URZ+0x36420], R6 ;  /* 0x03642006000075a7 */ /* 0x0022a4000802017f */
[----:B--2---:R-:W-:Y:S05]  /*a0f0*/  @!P1 NANOSLEEP.SYNCS 0x989680 ;  /* 0x009896800000995d */ /* 0x004fea0003900000 */
[----:B------:R-:W2:Y:S02]  /*a100*/  @!P1 SYNCS.PHASECHK.TRANS64 P1, [R0+URZ+0x36420], R6 ;  /* 0x03642006000095a7 */ /* 0x000ea4000802007f */
[----:B--2---:R-:W-:Y:S05]  /*a110*/  @!P1 BRA `(.L_x_7572) ;  /* 0xfffffffc00f09947 */ /* 0x004fea000383ffff */
[----:B------:R-:W-:Y:S05]  /*a120*/  BRA `(.L_x_7614) ;  /* 0xffffffd800e87947 */ /* 0x000fea000383ffff */
.L_x_7576:
[----:B-1----:R1:W2:Y:S02]  /*a130*/  SYNCS.PHASECHK.TRANS64.TRYWAIT P1, [R0+URZ+0x36438], R6 ;  /* 0x03643806000075a7 */ /* 0x0022a4000802017f */
[----:B--2---:R-:W-:Y:S05]  /*a140*/  @!P1 NANOSLEEP.SYNCS 0x989680 ;  /* 0x009896800000995d */ /* 0x004fea0003900000 */
[----:B------:R-:W2:Y:S02]  /*a150*/  @!P1 SYNCS.PHASECHK.TRANS64 P1, [R0+URZ+0x36438], R6 ;  /* 0x03643806000095a7 */ /* 0x000ea4000802007f */
[----:B--2---:R-:W-:Y:S05]  /*a160*/  @!P1 BRA `(.L_x_7576) ;  /* 0xfffffffc00f09947 */ /* 0x004fea000383ffff */
[----:B------:R-:W-:Y:S05]  /*a170*/  BRA `(.L_x_7615) ;  /* 0xffffffe000c87947 */ /* 0x000fea000383ffff */
.L_x_7578:
[----:B--2---:R2:W3:Y:S02]  /*a180*/  SYNCS.PHASECHK.TRANS64.TRYWAIT P1, [R0+URZ+0x36428], R3 ;  /* 0x03642803000075a7 */ /* 0x0044e4000802017f */
[----:B---3--:R-:W-:Y:S05]  /*a190*/  @!P1 NANOSLEEP.SYNCS 0x989680 ;  /* 0x009896800000995d */ /* 0x008fea0003900000 */
[----:B------:R-:W3:Y:S02]  /*a1a0*/  @!P1 SYNCS.PHASECHK.TRANS64 P1, [R0+URZ+0x36428], R3 ;  /* 0x03642803000095a7 */ /* 0x000ee4000802007f */
[----:B---3--:R-:W-:Y:S05]  /*a1b0*/  @!P1 BRA `(.L_x_7578) ;  /* 0xfffffffc00f09947 */ /* 0x008fea000383ffff */
[----:B------:R-:W-:Y:S05]  /*a1c0*/  BRA `(.L_x_7616) ;  /* 0xffffffe4008c7947 */ /* 0x000fea000383ffff */
.L_x_7580:
        /* <DEDUP_REMOVED lines=8> */
.L_x_7582:
[----:B------:R-:W-:-:S07]  /*a250*/  SHF.L.U32 R5, R7, 0x1f, RZ ;  /* 0x0000001f07057819 */ /* 0x000fce00000006ff */
.L_x_7618:
[----:B--2---:R2:W3:Y:S02]  /*a260*/  SYNCS.PHASECHK.TRANS64.TRYWAIT P1, [R0+URZ+0x36420], R5 ;  /* 0x03642005000075a7 */ /* 0x0044e4000802017f */
[----:B---3--:R-:W-:Y:S05]  /*a270*/  @!P1 NANOSLEEP.SYNCS 0x989680 ;  /* 0x009896800000995d */ /* 0x008fea0003900000 */
[----:B------:R-:W3:Y:S02]  /*a280*/  @!P1 SYNCS.PHASECHK.TRANS64 P1, [R0+URZ+0x36420], R5 ;  /* 0x03642005000095a7 */ /* 0x000ee4000802007f */
[----:B---3--:R-:W-:Y:S05]  /*a290*/  @!P1 BRA `(.L_x_7618) ;  /* 0xfffffffc00f09947 */ /* 0x008fea000383ffff */
[----:B------:R-:W-:Y:S05]  /*a2a0*/  BRA `(.L_x_7619) ;  /* 0xffffffe800dc7947 */ /* 0x000fea000383ffff */
.L_x_7585:
[----:B--2---:R2:W3:Y:S02]  /*a2b0*/  SYNCS.PHASECHK.TRANS64.TRYWAIT P1, [R0+URZ+0x36438], R6 ;  /* 0x03643806000075a7 */ /* 0x0044e4000802017f */
[----:B---3--:R-:W-:Y:S05]  /*a2c0*/  @!P1 NANOSLEEP.SYNCS 0x989680 ;  /* 0x009896800000995d */ /* 0x008fea0003900000 */
[----:B------:R-:W3:Y:S02]  /*a2d0*/  @!P1 SYNCS.PHASECHK.TRANS64 P1, [R0+URZ+0x36438], R6 ;  /* 0x03643806000095a7 */ /* 0x000ee4000802007f */
[----:B---3--:R-:W-:Y:S05]  /*a2e0*/  @!P1 BRA `(.L_x_7585) ;  /* 0xfffffffc00f09947 */ /* 0x008fea000383ffff */
[----:B------:R-:W-:Y:S05]  /*a2f0*/  BRA `(.L_x_7620) ;  /* 0xffffffec00a87947 */ /* 0x000fea000383ffff */
.L_x_7587:
[----:B-1----:R1:W2:Y:S02]  /*a300*/  SYNCS.PHASECHK.TRANS64.TRYWAIT P1, [R0+URZ+0x36428], R5 ;  /* 0x03642805000075a7 */ /* 0x0022a4000802017f */
[----:B--2---:R-:W-:Y:S05]  /*a310*/  @!P1 NANOSLEEP.SYNCS 0x989680 ;  /* 0x009896800000995d */ /* 0x004fea0003900000 */
[----:B------:R-:W2:Y:S02]  /*a320*/  @!P1 SYNCS.PHASECHK.TRANS64 P1, [R0+URZ+0x36428], R5 ;  /* 0x03642805000095a7 */ /* 0x000ea4000802007f */
[----:B--2---:R-:W-:Y:S05]  /*a330*/  @!P1 BRA `(.L_x_7587) ;  /* 0xfffffffc00f09947 */ /* 0x004fea000383ffff */
[----:B------:R-:W-:Y:S05]  /*a340*/  BRA `(.L_x_7621) ;  /* 0xfffffff000547947 */ /* 0x000fea000383ffff */
.L_x_7589:
[----:B--2---:R2:W3:Y:S02]  /*a350*/  SYNCS.PHASECHK.TRANS64.TRYWAIT P1, [R0+URZ+0x36438], R3 ;  /* 0x03643803000075a7 */ /* 0x0044e4000802017f */
[----:B---3--:R-:W-:Y:S05]  /*a360*/  @!P1 NANOSLEEP.SYNCS 0x989680 ;  /* 0x009896800000995d */ /* 0x008fea0003900000 */
[----:B------:R-:W3:Y:S02]  /*a370*/  @!P1 SYNCS.PHASECHK.TRANS64 P1, [R0+URZ+0x36438], R3 ;  /* 0x03643803000095a7 */ /* 0x000ee4000802007f */
[----:B---3--:R-:W-:Y:S05]  /*a380*/  @!P1 BRA `(.L_x_7589) ;  /* 0xfffffffc00f09947 */ /* 0x008fea000383ffff */
[----:B------:R-:W-:Y:S05]  /*a390*/  BRA `(.L_x_7622) ;  /* 0xfffffff400107947 */ /* 0x000fea000383ffff */
.L_x_7591:
[----:B------:R-:W-:Y:S01]  /*a3a0*/  BSSY B0, `(.L_x_7623) ;  /* 0x0000006000007945 */ /* 0x000fe20003800000 */
[----:B------:R-:W-:-:S07]  /*a3b0*/  IMAD.MOV.U32 R15, RZ, RZ, -0x1 ;  /* 0xffffffffff0f7424 */ /* 0x000fce00078e00ff */
[----:B------:R-:W-:Y:S05]  /*a3c0*/  WARPSYNC.COLLECTIVE R15, `(.L_x_7624) ;  /* 0x000000000f0c7348 */ /* 0x000fea0003c00000 */
[----:B------:R-:W-:Y:S02]  /*a3d0*/  ELECT P6, UR62, PT ;  /* 0x00000000003e782f */ /* 0x000fe400038c0000 */
[----:B------:R-:W-:Y:S01]  /*a3e0*/  MOV R14, UR62 ;  /* 0x0000003e000e7c02 */ /* 0x000fe20008000f00 */
[----:B------:R-:W-:Y:S10]  /*a3f0*/  ENDCOLLECTIVE ;  /* 0x000000000000791b */ /* 0x000ff40003800000 */
.L_x_7624:
[----:B------:R-:W-:Y:S05]  /*a400*/  BSYNC B0 ;  /* 0x0000000000007941 */ /* 0x000fea0003800000 */
.L_x_7623:
[----:B------:R-:W-:Y:S05]  /*a410*/  BRA `(.L_x_7625) ;  /* 0xfffffff400cc7947 */ /* 0x000fea000383ffff */
.L_x_7593:
[----:B-1----:R1:W2:Y:S02]  /*a420*/  SYNCS.PHASECHK.TRANS64.TRYWAIT P0, [R7+URZ], R4 ;  /* 0x00000004070075a7 */ /* 0x0022a4000800017f */
[----:B--2---:R-:W-:Y:S05]  /*a430*/  @!P0 NANOSLEEP.SYNCS 0x989680 ;  /* 0x009896800000895d */ /* 0x004fea0003900000 */
[----:B------:R-:W2:Y:S02]  /*a440*/  @!P0 SYNCS.PHASECHK.TRANS64 P0, [R7+URZ], R4 ;  /* 0x00000004070085a7 */ /* 0x000ea4000800007f */
[----:B--2---:R-:W-:Y:S05]  /*a450*/  @!P0 BRA `(.L_x_7593) ;  /* 0xfffffffc00f08947 */ /* 0x004fea000383ffff */
[----:B------:R-:W-:Y:S05]  /*a460*/  BRA `(.L_x_7626) ;  /* 0xfffffff8000c7947 */ /* 0x000fea000383ffff */
.L_x_7594:
[----:B--2---:R2:W3:Y:S02]  /*a470*/  SYNCS.PHASECHK.TRANS64.TRYWAIT P0, [R3+URZ], R0 ;  /* 0x00000000030075a7 */ /* 0x0044e4000800017f */
[----:B---3--:R-:W-:Y:S05]  /*a480*/  @!P0 NANOSLEEP.SYNCS 0x989680 ;  /* 0x009896800000895d */ /* 0x008fea0003900000 */
[----:B------:R-:W3:Y:S02]  /*a490*/  @!P0 SYNCS.PHASECHK.TRANS64 P0, [R3+URZ], R0 ;  /* 0x00000000030085a7 */ /* 0x000ee4000800007f */
[----:B---3--:R-:W-:Y:S05]  /*a4a0*/  @!P0 BRA `(.L_x_7594) ;  /* 0xfffffffc00f08947 */ /* 0x008fea000383ffff */
[----:B------:R-:W-:Y:S05]  /*a4b0*/  BRA `(.L_x_7627) ;  /* 0xfffffff800007947 */ /* 0x000fea000383ffff */
.L_x_7628:
        /* <DEDUP_REMOVED lines=12> */
.L_x_7699:


//--------------------- .text._ZN7cutlass13device_kernelIN5flash22FlashAttnBwdPreprocessIN4cute5tupleIJNS3_1CILi64EEENS5_ILi192EEEEEENS_10bfloat16_tEfNS_4arch4Sm90ELb1ELb1EEEEEvNT_6ParamsE --------------------------
	.section	.text._ZN7cutlass13device_kernelIN5flash22FlashAttnBwdPreprocessIN4cute5tupleIJNS3_1CILi64EEENS5_ILi192EEEEEENS_10bfloat16_tEfNS_4arch4Sm90ELb1ELb1EEEEEvNT_6ParamsE,"ax",@progbits
	.align	128
.text._ZN7cutlass13device_kernelIN5flash22FlashAttnBwdPreprocessIN4cute5tupleIJNS3_1CILi64EEENS5_ILi192EEEEEENS_10bfloat16_tEfNS_4arch4Sm90ELb1ELb1EEEEEvNT_6ParamsE:
        .type           _ZN7cutlass13device_kernelIN5flash22FlashAttnBwdPreprocessIN4cute5tupleIJNS3_1CILi64EEENS5_ILi192EEEEEENS_10bfloat16_tEfNS_4arch4Sm90ELb1ELb1EEEEEvNT_6ParamsE,@function
        .size           _ZN7cutlass13device_kernelIN5flash22FlashAttnBwdPreprocessIN4cute5tupleIJNS3_1CILi64EEENS5_ILi192EEEEEENS_10bfloat16_tEfNS_4arch4Sm90ELb1ELb1EEEEEvNT_6ParamsE,(.L_x_7700 - _ZN7cutlass13device_kernelIN5flash22FlashAttnBwdPreprocessIN4cute5tupleIJNS3_1CILi64EEENS5_ILi192EEEEEENS_10bfloat16_tEfNS_4arch4Sm90ELb1ELb1EEEEEvNT_6ParamsE)
        .other          _ZN7cutlass13device_kernelIN5flash22FlashAttnBwdPreprocessIN4cute5tupleIJNS3_1CILi64EEENS5_ILi192EEEEEENS_10bfloat16_tEfNS_4arch4Sm90ELb1ELb1EEEEEvNT_6ParamsE,@"STO_CUDA_ENTRY STV_DEFAULT"
_ZN7cutlass13device_kernelIN5flash22FlashAttnBwdPreprocessIN4cute5tupleIJNS3_1CILi64EEENS5_ILi192EEEEEENS_10bfloat16_tEfNS_4arch4Sm90ELb1ELb1EEEEEvNT_6ParamsE:
        /* <DEDUP_REMOVED lines=17> */
[----:B------:R-:W0:Y:S01]  /*0110*/  S2UR UR6, SR_CTAID.Y ;  /* 0x00000000000679c3 */ /* 0x000e220000002600 */
[----:B------:R-:W1:Y:S02]  /*0120*/  S2R R61, SR_CTAID.X ;  /* 0x00000000003d7919 */ /* 0x000e640000002500 */
[----:B------:R-:W-:Y:S01]  /*0130*/  ISETP.NE.AND.EX P1, PT, R9, RZ, PT, P1 ;  /* 0x000000ff0900720c */ /* 0x000fe20003f25310 */
[----:B------:R-:W3:Y:S01]  /*0140*/  S2R R59, SR_TID.X ;  /* 0x00000000003b7919 */ /* 0x000ee20000002100 */
[----:B-1----:R-:W-:Y:S01]  /*0150*/  IMAD.SHL.U32 R60, R61, 0x40, RZ ;  /* 0x000000403d3c7824 */ /* 0x002fe200078e00ff */
[----:B0-2---:R-:W-:Y:S10]  /*0160*/  @P2 BRA `(.L_x_7629) ;  /* 0x0000000000102947 */ /* 0x005ff40003800000 */
[----:B------:R-:W-:Y:S05]  /*0170*/  @!P0 BRA `(.L_x_7629) ;  /* 0x00000000000c8947 */ /* 0x000fea0003800000 */
[----:B------:R-:W2:Y:S04]  /*0180*/  LDG.E R0, desc[UR4][R2.64] ;  /* 0x0000000402007981 */ /* 0x000ea8000c1e1900 */
[----:B-----5:R-:W2:Y:S02]  /*0190*/  LDG.E R67, desc[UR4][R2.64+0x4] ;  /* 0x0000040402437981 */ /* 0x020ea4000c1e1900 */
[----:B--2---:R-:W-:-:S07]  /*01a0*/  IMAD.IADD R67, R67, 0x1, -R0 ;  /* 0x0000000143437824 */ /* 0x004fce00078e0a00 */
.L_x_7629:
[----:B-----5:R-:W-:-:S13]  /*01b0*/  ISETP.LE.AND P2, PT, R67, R60, PT ;  /* 0x0000003c4300720c */ /* 0x020fda0003f43270 */
[----:B------:R-:W-:Y:S05]  /*01c0*/  @P1 EXIT P2 ;  /* 0x000000000000194d */ /* 0x000fea0001000000 */
[----:B------:R-:W0:Y:S01]  /*01d0*/  LDC.64 R16, c[0x0][0x230] ;  /* 0x00008c00ff107b82 */ /* 0x000e220000000a00 */
[----:B---3--:R-:W-:Y:S01]  /*01e0*/  SHF.R.S32.HI R0, RZ, 0x1f, R59 ;  /* 0x0000001fff007819 */ /* 0x008fe2000001143b */
[----:B------:R-:W-:Y:S01]  /*01f0*/  IMAD.IADD R57, R67, 0x1, -R60 ;  /* 0x0000000143397824 */ /* 0x000fe200078e0a3c */
[----:B------:R-:W-:Y:S01]  /*0200*/  USHF.R.S32.HI UR7, URZ, 0x1f, UR6 ;  /* 0x0000001f3f077899 */ /* 0x000fe20008011406 */
[----:B------:R-:W-:Y:S02]  /*0210*/  CS2R R8, SRZ ;  /* 0x0000000000087805 */ /* 0x000fe4000001ff00 */
[----:B------:R-:W-:Y:S01]  /*0220*/  LEA.HI R56, R0, R59, RZ, 0x3 ;  /* 0x0000003b00387211 */ /* 0x000fe200078f18ff */
[----:B------:R-:W-:Y:S01]  /*0230*/  BSSY B0, `(.L_x_7630) ;  /* 0x000002a000007945 */ /* 0x000fe20003800000 */
[----:B------:R-:W-:Y:S02]  /*0240*/  ISETP.GE.AND P2, PT, R59, R57, PT ;  /* 0x000000393b00720c */ /* 0x000fe40003f46270 */
[----:B------:R-:W-:-:S02]  /*0250*/  LOP3.LUT R58, R56, 0xfffffff8, RZ, 0xc0, !PT ;  /* 0xfffffff8383a7812 */ /* 0x000fc400078ec0ff */
[C---:B------:R-:W-:Y:S02]  /*0260*/  ISETP.GT.OR P2, PT, R59.reuse, 0x3f, P2 ;  /* 0x0000003f3b00780c */ /* 0x040fe40001744670 */
[-C--:B------:R-:W-:Y:S01]  /*0270*/  @P0 LEA R0, R66, R7.reuse, 0x6 ;  /* 0x0000000742000211 */ /* 0x080fe200078e30ff */
[----:B------:R-:W-:Y:S01]  /*0280*/  IMAD.IADD R58, R59, 0x1, -R58 ;  /* 0x000000013b3a7824 */ /* 0x000fe200078e0a3a */
[----:B------:R-:W-:Y:S02]  /*0290*/  @P0 MOV R8, R7 ;  /* 0x0000000700080202 */ /* 0x000fe40000000f00 */
[----:B------:R-:W-:Y:S01]  /*02a0*/  @P0 SHF.R.S32.HI R3, RZ, 0x1f, R0 ;  /* 0x0000001fff030819 */ /* 0x000fe20000011400 */
[----:B------:R-:W-:Y:S01]  /*02b0*/  IMAD.SHL.U32 R62, R58, 0x8, RZ ;  /* 0x000000083a3e7824 */ /* 0x000fe200078e00ff */
[----:B------:R-:W-:Y:S02]  /*02c0*/  SHF.R.S32.HI R56, RZ, 0x3, R56 ;  /* 0x00000003ff387819 */ /* 0x000fe40000011438 */
[----:B------:R-:W-:-:S02]  /*02d0*/  @P0 LEA.HI R0, R3, R0, RZ, 0x6 ;  /* 0x0000000003000211 */ /* 0x000fc400078f30ff */
[----:B------:R-:W-:Y:S01]  /*02e0*/  SHF.R.S32.HI R63, RZ, 0x1f, R62 ;  /* 0x0000001fff3f7819 */ /* 0x000fe2000001143e */
[----:B0-----:R-:W-:Y:S01]  /*02f0*/  IMAD R2, R16, UR7, RZ ;  /* 0x0000000710027c24 */ /* 0x001fe2000f8e02ff */
[----:B------:R-:W-:Y:S02]  /*0300*/  SHF.R.S32.HI R3, RZ, 0x1f, R66 ;  /* 0x0000001fff037819 */ /* 0x000fe40000011442 */
[----:B------:R-:W-:Y:S01]  /*0310*/  @P0 SHF.R.S32.HI R9, RZ, 0x1f, R7 ;  /* 0x0000001fff090819 */ /* 0x000fe20000011407 */
[----:B------:R-:W-:Y:S01]  /*0320*/  IMAD R17, R17, UR6, R2 ;  /* 0x0000000611117c24 */ /* 0x000fe2000f8e0202 */
[----:B------:R-:W-:Y:S01]  /*0330*/  IADD3 R64, P3, R56, R8, RZ ;  /* 0x0000000838407210 */ /* 0x000fe20007f7e0ff */
[----:B------:R-:W-:Y:S01]  /*0340*/  IMAD.WIDE.U32 R14, R16, UR6, R62 ;  /* 0x00000006100e7c25 */ /* 0x000fe2000f8e003e */
[----:B------:R-:W-:Y:S02]  /*0350*/  SEL R6, R66, RZ, !P1 ;  /* 0x000000ff42067207 */ /* 0x000fe40004800000 */
[----:B------:R-:W-:Y:S01]  /*0360*/  MOV R5, 0x7f800000 ;  /* 0x7f80000000057802 */ /* 0x000fe20000000f00 */
[----:B------:R-:W-:Y:S01]  /*0370*/  IMAD.MOV.U32 R7, RZ, RZ, RZ ;  /* 0x000000ffff077224 */ /* 0x000fe200078e00ff */
[----:B------:R-:W-:-:S02]  /*0380*/  SHF.R.S32.HI R4, RZ, 0x1f, R56 ;  /* 0x0000001fff047819 */ /* 0x000fc40000011438 */
[----:B------:R-:W-:Y:S01]  /*0390*/  SEL R3, R3, RZ, !P1 ;  /* 0x000000ff03037207 */ /* 0x000fe20004800000 */
[----:B------:R-:W-:Y:S06]  /*03a0*/  @P2 BRA `(.L_x_7631) ;  /* 0x0000000000482947 */ /* 0x000fec0003800000 */
[----:B------:R-:W0:Y:S01]  /*03b0*/  LDC.64 R12, c[0x0][0x290] ;  /* 0x0000a400ff0c7b82 */ /* 0x000e220000000a00 */
[----:B------:R-:W-:Y:S01]  /*03c0*/  SHF.R.S32.HI R5, RZ, 0x1f, R60 ;  /* 0x0000001fff057819 */ /* 0x000fe2000001143c */
[----:B------:R-:W-:Y:S01]  /*03d0*/  ULDC.64 UR8, c[0x0][0x298] ;  /* 0x0000a60000087ab9 */ /* 0x000fe20000000a00 */
[--C-:B------:R-:W-:Y:S02]  /*03e0*/  SHF.R.S32.HI R2, RZ, 0x1f, R59.reuse ;  /* 0x0000001fff027819 */ /* 0x100fe4000001143b */
[----:B------:R-:W-:-:S04]  /*03f0*/  IADD3 R10, P1, P2, R8, R60, R59 ;  /* 0x0000003c080a7210 */ /* 0x000fc80007a3e03b */
[----:B------:R-:W-:Y:S01]  /*0400*/  IADD3.X R11, R9, R5, R2, P1, P2 ;  /* 0x00000005090b7210 */ /* 0x000fe20000fe4402 */
[C---:B0-----:R-:W-:Y:S02]  /*0410*/  IMAD R2, R12.reuse, UR7, RZ ;  /* 0x000000070c027c24 */ /* 0x041fe4000f8e02ff */
[----:B------:R-:W-:-:S04]  /*0420*/  IMAD.WIDE.U32 R10, R12, UR6, R10 ;  /* 0x000000060c0a7c25 */ /* 0x000fc8000f8e000a */
[----:B------:R-:W-:Y:S02]  /*0430*/  IMAD R5, R13, UR6, R2 ;  /* 0x000000060d057c24 */ /* 0x000fe4000f8e0202 */
[----:B------:R-:W-:Y:S02]  /*0440*/  IMAD R13, R3, UR8, RZ ;  /* 0x00000008030d7c24 */ /* 0x000fe4000f8e02ff */
[----:B------:R-:W-:Y:S02]  /*0450*/  IMAD.IADD R11, R11, 0x1, R5 ;  /* 0x000000010b0b7824 */ /* 0x000fe400078e0205 */
[C---:B------:R-:W-:Y:S02]  /*0460*/  IMAD R5, R6.reuse, UR9, R13 ;  /* 0x0000000906057c24 */ /* 0x040fe4000f8e020d */
[----:B------:R-:W-:Y:S01]  /*0470*/  IMAD.WIDE.U32 R10, R6, UR8, R10 ;  /* 0x00000008060a7c25 */ /* 0x000fe2000f8e000a */
[----:B------:R-:W-:-:S03]  /*0480*/  ULDC.64 UR8, c[0x0][0x288] ;  /* 0x0000a20000087ab9 */ /* 0x000fc60000000a00 */
[----:B------:R-:W-:Y:S01]  /*0490*/  IMAD.IADD R5, R11, 0x1, R5 ;  /* 0x000000010b057824 */ /* 0x000fe200078e0205 */
[----:B------:R-:W-:-:S04]  /*04a0*/  LEA R12, P1, R10, UR8, 0x2 ;  /* 0x000000080a0c7c11 */ /* 0x000fc8000f8210ff */
[----:B------:R-:W-:-:S05]  /*04b0*/  LEA.HI.X R13, R10, UR9, R5, 0x2, P1 ;  /* 0x000000090a0d7c11 */ /* 0x000fca00088f1405 */
[----:B------:R0:W5:Y:S04]  /*04c0*/  LDG.E R5, desc[UR4][R12.64] ;  /* 0x000000040c057981 */ /* 0x000168000c1e1900 */
.L_x_7631:
[----:B------:R-:W-:Y:S05]  /*04d0*/  BSYNC B0 ;  /* 0x0000000000007941 */ /* 0x000fea0003800000 */
.L_x_7630:
[----:B------:R-:W-:Y:S01]  /*04e0*/  @P0 LOP3.LUT R7, R0, 0xffffffc0, RZ, 0xc0, !PT ;  /* 0xffffffc000070812 */ /* 0x000fe200078ec0ff */
[----:B------:R-:W-:Y:S01]  /*04f0*/  ULDC.64 UR8, c[0x0][0x238] ;  /* 0x00008e0000087ab9 */ /* 0x000fe20000000a00 */
[C---:B------:R-:W-:Y:S01]  /*0500*/  ISETP.GE.AND P0, PT, R56.reuse, R57, PT ;  /* 0x000000393800720c */ /* 0x040fe20003f06270 */
[----:B------:R-:W-:Y:S01]  /*0510*/  IMAD R11, R3, UR8, RZ ;  /* 0x00000008030b7c24 */ /* 0x000fe2000f8e02ff */
[----:B------:R-:W-:Y:S01]  /*0520*/  IADD3 R15, R15, R17, RZ ;  /* 0x000000110f0f7210 */ /* 0x000fe20007ffe0ff */
[----:B------:R-:W-:Y:S01]  /*0530*/  VIADD R2, R56, 0x20 ;  /* 0x0000002038027836 */ /* 0x000fe20000000000 */
[----:B------:R-:W-:Y:S01]  /*0540*/  BSSY B0, `(.L_x_7632) ;  /* 0x000003b000007945 */ /* 0x000fe20003800000 */
[C---:B------:R-:W-:Y:S01]  /*0550*/  IMAD R35, R6.reuse, UR9, R11 ;  /* 0x0000000906237c24 */ /* 0x040fe2000f8e020b */
[----:B------:R-:W-:Y:S01]  /*0560*/  CS2R R16, SRZ ;  /* 0x0000000000107805 */ /* 0x000fe2000001ff00 */
[----:B------:R-:W-:Y:S01]  /*0570*/  IMAD.WIDE.U32 R52, R6, UR8, R14 ;  /* 0x0000000806347c25 */ /* 0x000fe2000f8e000e */
[----:B------:R-:W-:-:S02]  /*0580*/  CS2R R10, SRZ ;  /* 0x00000000000a7805 */ /* 0x000fc4000001ff00 */
[----:B0-----:R-:W-:Y:S02]  /*0590*/  CS2R R12, SRZ ;  /* 0x00000000000c7805 */ /* 0x001fe4000001ff00 */
[----:B------:R-:W-:Y:S01]  /*05a0*/  CS2R R14, SRZ ;  /* 0x00000000000e7805 */ /* 0x000fe2000001ff00 */
[----:B------:R-:W-:Y:S01]  /*05b0*/  IMAD.X R65, R4, 0x1, R9, P3 ;  /* 0x0000000104417824 */ /* 0x000fe200018e0609 */
        /* <DEDUP_REMOVED lines=8> */
[----:B------:R-:W-:Y:S02]  /*0640*/  ISETP.GE.AND P1, PT, R2, R57, PT ;  /* 0x000000390200720c */ /* 0x000fe40003f26270 */
[----:B------:R-:W-:Y:S01]  /*0650*/  CS2R R30, SRZ ;  /* 0x00000000001e7805 */ /* 0x000fe2000001ff00 */
[----:B------:R-:W-:Y:S01]  /*0660*/  IMAD.WIDE R64, R61, 0x40, R64 ;  /* 0x000000403d407825 */ /* 0x000fe200078e0240 */
[----:B------:R-:W-:Y:S01]  /*0670*/  IADD3 R35, R53, R35, RZ ;  /* 0x0000002335237210 */ /* 0x000fe20007ffe0ff */
[----:B------:R-:W-:Y:S08]  /*0680*/  @P0 BRA `(.L_x_7633) ;  /* 0x0000000000980947 */ /* 0x000ff00003800000 */
[----:B------:R-:W-:Y:S01]  /*0690*/  ULDC UR8, c[0x0][0x21c] ;  /* 0x0000870000087ab9 */ /* 0x000fe20000000800 */
[C---:B------:R-:W-:Y:S01]  /*06a0*/  VIADD R0, R62.reuse, 0x40 ;  /* 0x000000403e007836 */ /* 0x040fe20000000000 */
[C---:B------:R-:W-:Y:S01]  /*06b0*/  ISETP.GE.AND P4, PT, R62.reuse, UR8, PT ;  /* 0x000000083e007c0c */ /* 0x040fe2000bf86270 */
[----:B------:R-:W-:-:S03]  /*06c0*/  VIADD R34, R62, 0x80 ;  /* 0x000000803e227836 */ /* 0x000fc60000000000 */
[----:B------:R-:W-:Y:S02]  /*06d0*/  ISETP.GE.AND P3, PT, R0, UR8, PT ;  /* 0x0000000800007c0c */ /* 0x000fe4000bf66270 */
[----:B------:R-:W-:-:S07]  /*06e0*/  ISETP.GE.AND P2, PT, R34, UR8, PT ;  /* 0x0000000822007c0c */ /* 0x000fce000bf46270 */
[----:B------:R-:W0:Y:S01]  /*06f0*/  @!P4 LDC.64 R46, c[0x0][0x228] ;  /* 0x00008a00ff2ecb82 */ /* 0x000e220000000a00 */
[----:B------:R-:W-:-:S05]  /*0700*/  @!P4 MOV R34, R52 ;  /* 0x000000340022c202 */ /* 0x000fca0000000f00 */
[----:B------:R-:W-:Y:S01]  /*0710*/  @!P2 MOV R48, R52 ;  /* 0x000000340030a202 */ /* 0x000fe20000000f00 */
[----:B------:R-:W-:Y:S01]  /*0720*/  @!P2 IMAD.MOV.U32 R49, RZ, RZ, R35 ;  /* 0x000000ffff31a224 */ /* 0x000fe200078e0023 */
[----:B------:R-:W1:Y:S08]  /*0730*/  @!P3 LDC.64 R40, c[0x0][0x228] ;  /* 0x00008a00ff28bb82 */ /* 0x000e700000000a00 */
[----:B------:R-:W2:Y:S08]  /*0740*/  @!P2 LDC.64 R36, c[0x0][0x228] ;  /* 0x00008a00ff24ab82 */ /* 0x000eb00000000a00 */
[----:B------:R-:W3:Y:S01]  /*0750*/  @!P4 LDC.64 R44, c[0x0][0x210] ;  /* 0x00008400ff2ccb82 */ /* 0x000ee20000000a00 */
[----:B0-----:R-:W-:-:S02]  /*0760*/  @!P4 IMAD R0, R65, R46, RZ ;  /* 0x0000002e4100c224 */ /* 0x001fc400078e02ff */
[----:B------:R-:W-:-:S04]  /*0770*/  @!P4 IMAD.WIDE.U32 R50, R64, R46, R34 ;  /* 0x0000002e4032c225 */ /* 0x000fc800078e0022 */
[C---:B------:R-:W-:Y:S01]  /*0780*/  @!P4 IMAD R55, R64.reuse, R47, R0 ;  /* 0x0000002f4037c224 */ /* 0x040fe200078e0200 */
[----:B------:R-:W0:Y:S01]  /*0790*/  @!P3 LDC.64 R42, c[0x0][0x210] ;  /* 0x00008400ff2abb82 */ /* 0x000e220000000a00 */
[----:B------:R-:W-:Y:S02]  /*07a0*/  @!P3 IMAD.MOV.U32 R46, RZ, RZ, R52 ;  /* 0x000000ffff2eb224 */ /* 0x000fe400078e0034 */
[----:B------:R-:W-:Y:S02]  /*07b0*/  @!P3 IMAD.MOV.U32 R47, RZ, RZ, R35 ;  /* 0x000000ffff2fb224 */ /* 0x000fe400078e0023 */
[----:B------:R-:W-:Y:S02]  /*07c0*/  @!P4 IMAD.IADD R0, R51, 0x1, R55 ;  /* 0x000000013300c824 */ /* 0x000fe400078e0237 */
[-C--:B-1----:R-:W-:Y:S01]  /*07d0*/  @!P3 IMAD.WIDE.U32 R46, R64, R40.reuse, R46 ;  /* 0x00000028402eb225 */ /* 0x082fe200078e002e */
[----:B------:R-:W1:Y:S03]  /*07e0*/  @!P2 LDC.64 R38, c[0x0][0x210] ;  /* 0x00008400ff26ab82 */ /* 0x000e660000000a00 */
[----:B------:R-:W-:-:S02]  /*07f0*/  @!P3 IMAD R40, R65, R40, RZ ;  /* 0x000000284128b224 */ /* 0x000fc400078e02ff */
[-C--:B--2---:R-:W-:Y:S02]  /*0800*/  @!P2 IMAD R54, R65, R36.reuse, RZ ;  /* 0x000000244136a224 */ /* 0x084fe400078e02ff */
[----:B------:R-:W-:Y:S01]  /*0810*/  @!P2 IMAD.WIDE.U32 R48, R64, R36, R48 ;  /* 0x000000244030a225 */ /* 0x000fe200078e0030 */
[----:B---3--:R-:W-:-:S03]  /*0820*/  @!P4 LEA R44, P5, R50, R44, 0x1 ;  /* 0x0000002c322cc211 */ /* 0x008fc600078a08ff */
[----:B------:R-:W-:Y:S01]  /*0830*/  @!P3 IMAD R41, R64, R41, R40 ;  /* 0x000000294029b224 */ /* 0x000fe200078e0228 */
[----:B------:R-:W-:Y:S01]  /*0840*/  @!P4 LEA.HI.X R45, R50, R45, R0, 0x1, P5 ;  /* 0x0000002d322dc211 */ /* 0x000fe200028f0c00 */
[----:B------:R-:W-:Y:S01]  /*0850*/  @!P2 IMAD R37, R64, R37, R54 ;  /* 0x000000254025a224 */ /* 0x000fe200078e0236 */
[----:B0-----:R-:W-:-:S03]  /*0860*/  @!P3 LEA R42, P5, R46, R42, 0x1 ;  /* 0x0000002a2e2ab211 */ /* 0x001fc600078a08ff */
[----:B------:R-:W-:Y:S01]  /*0870*/  @!P2 IMAD.IADD R37, R49, 0x1, R37 ;  /* 0x000000013125a824 */ /* 0x000fe200078e0225 */
[----:B------:R-:W-:Y:S01]  /*0880*/  @!P3 IADD3 R41, R47, R41, RZ ;  /* 0x000000292f29b210 */ /* 0x000fe20007ffe0ff */
[----:B------:R0:W5:Y:S03]  /*0890*/  @!P4 LDG.E.128 R8, desc[UR4][R44.64] ;  /* 0x000000042c08c981 */ /* 0x000166000c1e1d00 */
[----:B------:R-:W-:Y:S02]  /*08a0*/  @!P3 LEA.HI.X R43, R46, R43, R41, 0x1, P5 ;  /* 0x0000002b2e2bb211 */ /* 0x000fe400028f0c29 */
[----:B-1----:R-:W-:-:S03]  /*08b0*/  @!P2 LEA R38, P6, R48, R38, 0x1 ;  /* 0x000000263026a211 */ /* 0x002fc600078c08ff */
[----:B------:R0:W5:Y:S01]  /*08c0*/  @!P3 LDG.E.128 R12, desc[UR4][R42.64+0x80] ;  /* 0x000080042a0cb981 */ /* 0x000162000c1e1d00 */
[----:B------:R-:W-:-:S05]  /*08d0*/  @!P2 LEA.HI.X R39, R48, R39, R37, 0x1, P6 ;  /* 0x000000273027a211 */ /* 0x000fca00030f0c25 */
[----:B------:R0:W5:Y:S04]  /*08e0*/  @!P2 LDG.E.128 R24, desc[UR4][R38.64+0x100] ;  /* 0x000100042618a981 */ /* 0x000168000c1e1d00 */
.L_x_7633:
[----:B------:R-:W-:Y:S05]  /*08f0*/  BSYNC B0 ;  /* 0x0000000000007941 */ /* 0x000fea0003800000 */
.L_x_7632:
[----:B------:R-:W-:Y:S04]  /*0900*/  BSSY B0, `(.L_x_7634) ;  /* 0x0000016000007945 */ /* 0x000fe80003800000 */
[----:B------:R-:W-:Y:S05]  /*0910*/  @P1 BRA `(.L_x_7635) ;  /* 0x0000000000501947 */ /* 0x000fea0003800000 */
[----:B------:R-:W-:Y:S01]  /*0920*/  IADD3 R37, P1, R64, 0x20, RZ ;  /* 0x0000002040257810 */ /* 0x000fe20007f3e0ff */
[----:B------:R-:W-:Y:S01]  /*0930*/  VIADD R36, R62, 0x40 ;  /* 0x000000403e247836 */ /* 0x000fe20000000000 */
[----:B------:R-:W-:Y:S01]  /*0940*/  ULDC UR8, c[0x0][0x21c] ;  /* 0x0000870000087ab9 */ /* 0x000fe20000000800 */
[----:B------:R-:W-:Y:S01]  /*0950*/  MOV R34, R52 ;  /* 0x0000003400227202 */ /* 0x000fe20000000f00 */
[----:B------:R-:W-:Y:S01]  /*0960*/  ULDC.64 UR10, c[0x0][0x228] ;  /* 0x00008a00000a7ab9 */ /* 0x000fe20000000a00 */
[----:B------:R-:W-:Y:S01]  /*0970*/  IMAD.X R0, RZ, RZ, R65, P1 ;  /* 0x000000ffff007224 */ /* 0x000fe200008e0641 */
[----:B------:R-:W-:Y:S01]  /*0980*/  ISETP.GE.AND P3, PT, R36, UR8, PT ;  /* 0x0000000824007c0c */ /* 0x000fe2000bf66270 */
[C---:B------:R-:W-:Y:S01]  /*0990*/  VIADD R36, R62.reuse, 0x80 ;  /* 0x000000803e247836 */ /* 0x040fe20000000000 */
[----:B------:R-:W-:Y:S01]  /*09a0*/  ISETP.GE.AND P2, PT, R62, UR8, PT ;  /* 0x000000083e007c0c */ /* 0x000fe2000bf46270 */
[----:B------:R-:W-:Y:S02]  /*09b0*/  IMAD R0, R0, UR10, RZ ;  /* 0x0000000a00007c24 */ /* 0x000fe4000f8e02ff */
[----:B------:R-:W-:Y:S01]  /*09c0*/  IMAD.WIDE.U32 R34, R37, UR10, R34 ;  /* 0x0000000a25227c25 */ /* 0x000fe2000f8e0022 */
[----:B------:R-:W-:-:S03]  /*09d0*/  ISETP.GE.AND P4, PT, R36, UR8, PT ;  /* 0x0000000824007c0c */ /* 0x000fc6000bf86270 */
        /* <DEDUP_REMOVED lines=8> */
.L_x_7635:
[----:B------:R-:W-:Y:S05]  /*0a60*/  BSYNC B0 ;  /* 0x0000000000007941 */ /* 0x000fea0003800000 */
.L_x_7634:
[----:B------:R-:W-:Y:S01]  /*0a70*/  BSSY B0, `(.L_x_7636) ;  /* 0x000004d000007945 */ /* 0x000fe20003800000 */
[----:B------:R-:W-:Y:S02]  /*0a80*/  CS2R R34, SRZ ;  /* 0x0000000000227805 */ /* 0x000fe4000001ff00 */
[----:B-1----:R-:W-:Y:S02]  /*0a90*/  CS2R R36, SRZ ;  /* 0x0000000000247805 */ /* 0x002fe4000001ff00 */
[----:B0-----:R-:W-:Y:S02]  /*0aa0*/  CS2R R38, SRZ ;  /* 0x0000000000267805 */ /* 0x001fe4000001ff00 */
[----:B------:R-:W-:Y:S02]  /*0ab0*/  CS2R R40, SRZ ;  /* 0x0000000000287805 */ /* 0x000fe4000001ff00 */
[----:B------:R-:W-:Y:S01]  /*0ac0*/  CS2R R42, SRZ ;  /* 0x00000000002a7805 */ /* 0x000fe2000001ff00 */
[----:B------:R-:W-:Y:S06]  /*0ad0*/  @P0 BRA `(.L_x_7637) ;  /* 0x0000000400180947 */ /* 0x000fec0003800000 */
[----:B------:R-:W0:Y:S01]  /*0ae0*/  LDC R45, c[0x0][0x21c] ;  /* 0x00008700ff2d7b82 */ /* 0x000e220000000800 */
[C---:B------:R-:W-:Y:S01]  /*0af0*/  VIADD R0, R62.reuse, 0x40 ;  /* 0x000000403e007836 */ /* 0x040fe20000000000 */
[----:B------:R-:W-:Y:S01]  /*0b00*/  BSSY B1, `(.L_x_7638) ;  /* 0x0000019000017945 */ /* 0x000fe20003800000 */
[C---:B------:R-:W-:Y:S01]  /*0b10*/  VIADD R44, R62.reuse, 0x80 ;  /* 0x000000803e2c7836 */ /* 0x040fe20000000000 */
[-C--:B0-----:R-:W-:Y:S02]  /*0b20*/  ISETP.GE.AND P0, PT, R62, R45.reuse, PT ;  /* 0x0000002d3e00720c */ /* 0x081fe40003f06270 */
[-C--:B------:R-:W-:Y:S02]  /*0b30*/  ISETP.GE.AND P1, PT, R0, R45.reuse, PT ;  /* 0x0000002d0000720c */ /* 0x080fe40003f26270 */
[----:B------:R-:W-:-:S09]  /*0b40*/  ISETP.GE.AND P2, PT, R44, R45, PT ;  /* 0x0000002d2c00720c */ /* 0x000fd20003f46270 */
[----:B------:R-:W-:Y:S05]  /*0b50*/  @P0 BRA `(.L_x_7639) ;  /* 0x00000000004c0947 */ /* 0x000fea0003800000 */
[----:B------:R-:W0:Y:S01]  /*0b60*/  LDC.64 R34, c[0x0][0x250] ;  /* 0x00009400ff227b82 */ /* 0x000e220000000a00 */
[----:B------:R-:W-:Y:S02]  /*0b70*/  ULDC.64 UR8, c[0x0][0x258] ;  /* 0x0000960000087ab9 */ /* 0x000fe40000000a00 */
[----:B------:R-:W-:-:S04]  /*0b80*/  IMAD R45, R3, UR8, RZ ;  /* 0x00000008032d7c24 */ /* 0x000fc8000f8e02ff */
[----:B------:R-:W-:Y:S02]  /*0b90*/  IMAD R45, R6, UR9, R45 ;  /* 0x00000009062d7c24 */ /* 0x000fe4000f8e022d */
[C---:B0-----:R-:W-:Y:S02]  /*0ba0*/  IMAD R0, R34.reuse, UR7, RZ ;  /* 0x0000000722007c24 */ /* 0x041fe4000f8e02ff */
[----:B------:R-:W-:-:S04]  /*0bb0*/  IMAD.WIDE.U32 R32, R34, UR6, R62 ;  /* 0x0000000622207c25 */ /* 0x000fc8000f8e003e */
[----:B------:R-:W-:-:S05]  /*0bc0*/  IMAD R35, R35, UR6, R0 ;  /* 0x0000000623237c24 */ /* 0x000fca000f8e0200 */
[----:B------:R-:W-:-:S03]  /*0bd0*/  IADD3 R33, R33, R35, RZ ;  /* 0x0000002321217210 */ /* 0x000fc60007ffe0ff */
[----:B------:R-:W-:Y:S01]  /*0be0*/  IMAD.WIDE.U32 R32, R6, UR8, R32 ;  /* 0x0000000806207c25 */ /* 0x000fe2000f8e0020 */
[----:B------:R-:W-:-:S03]  /*0bf0*/  ULDC.64 UR8, c[0x0][0x248] ;  /* 0x0000920000087ab9 */ /* 0x000fc60000000a00 */
[----:B------:R-:W-:Y:S02]  /*0c00*/  IMAD R35, R65, UR8, RZ ;  /* 0x0000000841237c24 */ /* 0x000fe4000f8e02ff */
[----:B------:R-:W-:Y:S02]  /*0c10*/  IMAD.IADD R33, R33, 0x1, R45 ;  /* 0x0000000121217824 */ /* 0x000fe400078e022d */
[C---:B------:R-:W-:Y:S02]  /*0c20*/  IMAD R35, R64.reuse, UR9, R35 ;  /* 0x0000000940237c24 */ /* 0x040fe4000f8e0223 */
[----:B------:R-:W-:Y:S01]  /*0c30*/  IMAD.WIDE.U32 R32, R64, UR8, R32 ;  /* 0x0000000840207c25 */ /* 0x000fe2000f8e0020 */
[----:B------:R-:W-:-:S03]  /*0c40*/  ULDC.64 UR8, c[0x0][0x240] ;  /* 0x0000900000087ab9 */ /* 0x000fc60000000a00 */
[----:B------:R-:W-:Y:S01]  /*0c50*/  IMAD.IADD R33, R33, 0x1, R35 ;  /* 0x0000000121217824 */ /* 0x000fe200078e0223 */
[----:B------:R-:W-:-:S04]  /*0c60*/  LEA R34, P0, R32, UR8, 0x1 ;  /* 0x0000000820227c11 */ /* 0x000fc8000f8008ff */
[----:B------:R-:W-:-:S06]  /*0c70*/  LEA.HI.X R35, R32, UR9, R33, 0x1, P0 ;  /* 0x0000000920237c11 */ /* 0x000fcc00080f0c21 */
[----:B------:R-:W5:Y:S03]  /*0c80*/  LDG.E.128 R32, desc[UR4][R34.64] ;  /* 0x0000000422207981 */ /* 0x000f66000c1e1d00 */
.L_x_7639:
[----:B------:R-:W-:Y:S05]  /*0c90*/  BSYNC B1 ;  /* 0x0000000000017941 */ /* 0x000fea0003800000 */
.L_x_7638:
[----:B------:R-:W-:Y:S04]  /*0ca0*/  BSSY B1, `(.L_x_7640) ;  /* 0x0000015000017945 */ /* 0x000fe80003800000 */
        /* <DEDUP_REMOVED lines=20> */
.L_x_7641:
[----:B------:R-:W-:Y:S05]  /*0df0*/  BSYNC B1 ;  /* 0x0000000000017941 */ /* 0x000fea0003800000 */
.L_x_7640:
        /* <DEDUP_REMOVED lines=20> */
.L_x_7637:
[----:B------:R-:W-:Y:S05]  /*0f40*/  BSYNC B0 ;  /* 0x0000000000007941 */ /* 0x000fea0003800000 */
.L_x_7636:
[C---:B-----5:R-:W-:Y:S01]  /*0f50*/  IMAD.U32 R0, R9.reuse, 0x10000, RZ ;  /* 0x0001000009007824 */ /* 0x060fe200078e00ff */
[----:B------:R-:W-:Y:S01]  /*0f60*/  LOP3.LUT R68, R9, 0xffff0000, RZ, 0xc0, !PT ;  /* 0xffff000009447812 */ /* 0x000fe200078ec0ff */
[----:B------:R-:W-:Y:S01]  /*0f70*/  IMAD R9, R61, -0x40, R67 ;  /* 0xffffffc03d097824 */ /* 0x000fe200078e0243 */
[----:B------:R-:W-:Y:S01]  /*0f80*/  LOP3.LUT R44, R8, 0xffff0000, RZ, 0xc0, !PT ;  /* 0xffff0000082c7812 */ /* 0x000fe200078ec0ff */
[----:B------:R-:W-:Y:S01]  /*0f90*/  BSSY B0, `(.L_x_7642) ;  /* 0x000002d000007945 */ /* 0x000fe20003800000 */
[----:B------:R-:W-:Y:S02]  /*0fa0*/  LOP3.LUT R45, R32, 0xffff0000, RZ, 0xc0, !PT ;  /* 0xffff0000202d7812 */ /* 0x000fe400078ec0ff */
[----:B------:R-:W-:Y:S02]  /*0fb0*/  CS2R R46, SRZ ;  /* 0x00000000002e7805 */ /* 0x000fe4000001ff00 */
[----:B------:R-:W-:Y:S02]  /*0fc0*/  ISETP.GE.AND P0, PT, R2, R9, PT ;  /* 0x000000090200720c */ /* 0x000fe40003f06270 */
[----:B------:R-:W-:-:S02]  /*0fd0*/  CS2R R48, SRZ ;  /* 0x0000000000307805 */ /* 0x000fc4000001ff00 */
[----:B------:R-:W-:Y:S01]  /*0fe0*/  SHF.L.U32 R73, R8, 0x10, RZ ;  /* 0x0000001008497819 */ /* 0x000fe200000006ff */
[----:B------:R-:W-:Y:S02]  /*0ff0*/  IMAD.U32 R8, R32, 0x10000, RZ ;  /* 0x0001000020087824 */ /* 0x000fe400078e00ff */
[----:B------:R-:W-:Y:S01]  /*1000*/  FMUL.FTZ R44, R44, R45 ;  /* 0x0000002d2c2c7220 */ /* 0x000fe20000410000 */
[C---:B------:R-:W-:Y:S02]  /*1010*/  SHF.L.U32 R69, R33.reuse, 0x10, RZ ;  /* 0x0000001021457819 */ /* 0x040fe400000006ff */
[----:B------:R-:W-:Y:S02]  /*1020*/  CS2R R50, SRZ ;  /* 0x0000000000327805 */ /* 0x000fe4000001ff00 */
[----:B------:R-:W-:Y:S01]  /*1030*/  LOP3.LUT R71, R33, 0xffff0000, RZ, 0xc0, !PT ;  /* 0xffff000021477812 */ /* 0x000fe200078ec0ff */
[----:B------:R-:W-:Y:S01]  /*1040*/  FFMA.FTZ R73, R73, R8, R44 ;  /* 0x0000000849497223 */ /* 0x000fe2000001002c */
[----:B------:R-:W-:-:S02]  /*1050*/  CS2R R44, SRZ ;  /* 0x00000000002c7805 */ /* 0x000fc4000001ff00 */
[----:B------:R-:W-:Y:S02]  /*1060*/  CS2R R52, SRZ ;  /* 0x0000000000347805 */ /* 0x000fe4000001ff00 */
[----:B------:R-:W-:Y:S01]  /*1070*/  CS2R R54, SRZ ;  /* 0x0000000000367805 */ /* 0x000fe2000001ff00 */
[----:B------:R-:W-:Y:S06]  /*1080*/  @P0 BRA `(.L_x_7643) ;  /* 0x0000000000740947 */ /* 0x000fec0003800000 */
[----:B------:R-:W0:Y:S01]  /*1090*/  LDC.64 R8, c[0x0][0x250] ;  /* 0x00009400ff087b82 */ /* 0x000e220000000a00 */
[----:B------:R-:W-:Y:S01]  /*10a0*/  ULDC.64 UR8, c[0x0][0x258] ;  /* 0x0000960000087ab9 */ /* 0x000fe20000000a00 */
[----:B------:R-:W-:Y:S01]  /*10b0*/  ULDC.64 UR10, c[0x0][0x248] ;  /* 0x00009200000a7ab9 */ /* 0x000fe20000000a00 */
[C---:B0-----:R-:W-:Y:S02]  /*10c0*/  IMAD R70, R8.reuse, UR7, RZ ;  /* 0x0000000708467c24 */ /* 0x041fe4000f8e02ff */
[----:B------:R-:W-:-:S04]  /*10d0*/  IMAD.WIDE.U32 R32, R8, UR6, R62 ;  /* 0x0000000608207c25 */ /* 0x000fc8000f8e003e */
[----:B------:R-:W-:Y:S02]  /*10e0*/  IMAD R9, R9, UR6, R70 ;  /* 0x0000000609097c24 */ /* 0x000fe4000f8e0246 */
[----:B------:R-:W-:Y:S02]  /*10f0*/  IMAD R63, R3, UR8, RZ ;  /* 0x00000008033f7c24 */ /* 0x000fe4000f8e02ff */
[----:B------:R-:W-:Y:S01]  /*1100*/  IMAD.IADD R33, R33, 0x1, R9 ;  /* 0x0000000121217824 */ /* 0x000fe200078e0209 */
[----:B------:R-:W-:Y:S01]  /*1110*/  IADD3 R9, P0, R64, 0x20, RZ ;  /* 0x0000002040097810 */ /* 0x000fe20007f1e0ff */
[C---:B------:R-:W-:Y:S02]  /*1120*/  IMAD R63, R6.reuse, UR9, R63 ;  /* 0x00000009063f7c24 */ /* 0x040fe4000f8e023f */
[----:B------:R-:W-:Y:S01]  /*1130*/  IMAD.WIDE.U32 R32, R6, UR8, R32 ;  /* 0x0000000806207c25 */ /* 0x000fe2000f8e0020 */
[----:B------:R-:W-:Y:S02]  /*1140*/  ULDC UR8, c[0x0][0x21c] ;  /* 0x0000870000087ab9 */ /* 0x000fe40000000800 */
[C---:B------:R-:W-:Y:S01]  /*1150*/  ISETP.GE.AND P1, PT, R62.reuse, UR8, PT ;  /* 0x000000083e007c0c */ /* 0x040fe2000bf26270 */
[----:B------:R-:W-:Y:S01]  /*1160*/  IMAD.X R8, RZ, RZ, R65, P0 ;  /* 0x000000ffff087224 */ /* 0x000fe200000e0641 */
[----:B------:R-:W-:Y:S01]  /*1170*/  IADD3 R33, R33, R63, RZ ;  /* 0x0000003f21217210 */ /* 0x000fe20007ffe0ff */
[----:B------:R-:W-:-:S02]  /*1180*/  VIADD R64, R62, 0x40 ;  /* 0x000000403e407836 */ /* 0x000fc40000000000 */
[----:B------:R-:W-:Y:S02]  /*1190*/  IMAD R8, R8, UR10, RZ ;  /* 0x0000000a08087c24 */ /* 0x000fe4000f8e02ff */
[----:B------:R-:W-:Y:S01]  /*11a0*/  VIADD R65, R62, 0x80 ;  /* 0x000000803e417836 */ /* 0x000fe20000000000 */
[----:B------:R-:W-:Y:S01]  /*11b0*/  ISETP.GE.AND P2, PT, R64, UR8, PT ;  /* 0x0000000840007c0c */ /* 0x000fe2000bf46270 */
[C---:B------:R-:W-:Y:S02]  /*11c0*/  IMAD R63, R9.reuse, UR11, R8 ;  /* 0x0000000b093f7c24 */ /* 0x040fe4000f8e0208 */
[----:B------:R-:W-:Y:S01]  /*11d0*/  IMAD.WIDE.U32 R32, R9, UR10, R32 ;  /* 0x0000000a09207c25 */ /* 0x000fe2000f8e0020 */
[----:B------:R-:W-:Y:S01]  /*11e0*/  ISETP.GE.AND P3, PT, R65, UR8, PT ;  /* 0x0000000841007c0c */ /* 0x000fe2000bf66270 */
[----:B------:R-:W-:-:S03]  /*11f0*/  ULDC.64 UR8, c[0x0][0x240] ;  /* 0x0000900000087ab9 */ /* 0x000fc60000000a00 */
[----:B------:R-:W-:Y:S02]  /*1200*/  IADD3 R9, R33, R63, RZ ;  /* 0x0000003f21097210 */ /* 0x000fe40007ffe0ff */
[----:B------:R-:W-:-:S04]  /*1210*/  LEA R8, P0, R32, UR8, 0x1 ;  /* 0x0000000820087c11 */ /* 0x000fc8000f8008ff */
[----:B------:R-:W-:-:S05]  /*1220*/  LEA.HI.X R9, R32, UR9, R9, 0x1, P0 ;  /* 0x0000000920097c11 */ /* 0x000fca00080f0c09 */
[----:B------:R0:W5:Y:S04]  /*1230*/  @!P1 LDG.E.128 R44, desc[UR4][R8.64] ;  /* 0x00000004082c9981 */ /* 0x000168000c1e1d00 */
[----:B------:R0:W5:Y:S04]  /*1240*/  @!P2 LDG.E.128 R48, desc[UR4][R8.64+0x80] ;  /* 0x000080040830a981 */ /* 0x000168000c1e1d00 */
[----:B------:R0:W5:Y:S02]  /*1250*/  @!P3 LDG.E.128 R52, desc[UR4][R8.64+0x100] ;  /* 0x000100040834b981 */ /* 0x000164000c1e1d00 */
.L_x_7643:
[----:B------:R-:W-:Y:S05]  /*1260*/  BSYNC B0 ;  /* 0x0000000000007941 */ /* 0x000fea0003800000 */
.L_x_7642:
[----:B------:R-:W-:Y:S01]  /*1270*/  LOP3.LUT R33, R16, 0xffff0000, RZ, 0xc0, !PT ;  /* 0xffff000010217812 */ /* 0x000fe200078ec0ff */
[----:B------:R-:W-:Y:S01]  /*1280*/  FFMA.FTZ R69, R0, R69, R73 ;  /* 0x0000004500457223 */ /* 0x000fe20000010049 */
[C---:B-----5:R-:W-:Y:S01]  /*1290*/  LOP3.LUT R62, R44.reuse, 0xffff0000, RZ, 0xc0, !PT ;  /* 0xffff00002c3e7812 */ /* 0x060fe200078ec0ff */
[----:B------:R-:W-:Y:S01]  /*12a0*/  IMAD.U32 R63, R44, 0x10000, RZ ;  /* 0x000100002c3f7824 */ /* 0x000fe200078e00ff */
[----:B------:R-:W-:Y:S01]  /*12b0*/  SHF.L.U32 R0, R16, 0x10, RZ ;  /* 0x0000001010007819 */ /* 0x000fe200000006ff */
[C---:B------:R-:W-:Y:S01]  /*12c0*/  IMAD.U32 R32, R10.reuse, 0x10000, RZ ;  /* 0x000100000a207824 */ /* 0x040fe200078e00ff */
[----:B0-----:R-:W-:Y:S01]  /*12d0*/  LOP3.LUT R9, R10, 0xffff0000, RZ, 0xc0, !PT ;  /* 0xffff00000a097812 */ /* 0x001fe200078ec0ff */
[----:B------:R-:W-:Y:S01]  /*12e0*/  FMUL.FTZ R33, R33, R62 ;  /* 0x0000003e21217220 */ /* 0x000fe20000410000 */
[C---:B------:R-:W-:Y:S01]  /*12f0*/  IMAD.U32 R8, R11.reuse, 0x10000, RZ ;  /* 0x000100000b087824 */ /* 0x040fe200078e00ff */
[----:B------:R-:W-:Y:S01]  /*1300*/  LOP3.LUT R10, R11, 0xffff0000, RZ, 0xc0, !PT ;  /* 0xffff00000b0a7812 */ /* 0x000fe200078ec0ff */
[----:B------:R-:W-:Y:S01]  /*1310*/  IMAD.U32 R11, R17, 0x10000, RZ ;  /* 0x00010000110b7824 */ /* 0x000fe200078e00ff */
[----:B------:R-:W-:Y:S01]  /*1320*/  SHF.L.U32 R44, R45, 0x10, RZ ;  /* 0x000000102d2c7819 */ /* 0x000fe200000006ff */
[----:B------:R-:W-:Y:S01]  /*1330*/  FFMA.FTZ R0, R0, R63, R33 ;  /* 0x0000003f00007223 */ /* 0x000fe20000010021 */
[----:B------:R-:W-:Y:S01]  /*1340*/  LOP3.LUT R16, R17, 0xffff0000, RZ, 0xc0, !PT ;  /* 0xffff000011107812 */ /* 0x000fe200078ec0ff */
[----:B------:R-:W-:Y:S01]  /*1350*/  FFMA.FTZ R69, R68, R71, R69 ;  /* 0x0000004744457223 */ /* 0x000fe20000010045 */
[----:B------:R-:W-:Y:S01]  /*1360*/  LOP3.LUT R45, R45, 0xffff0000, RZ, 0xc0, !PT ;  /* 0xffff00002d2d7812 */ /* 0x000fe200078ec0ff */
[----:B------:R-:W-:-:S02]  /*1370*/  IMAD.U32 R33, R34, 0x10000, RZ ;  /* 0x0001000022217824 */ /* 0x000fc400078e00ff */
[----:B------:R-:W-:Y:S01]  /*1380*/  FFMA.FTZ R11, R11, R44, R0 ;  /* 0x0000002c0b0b7223 */ /* 0x000fe20000010000 */
[----:B------:R-:W-:Y:S01]  /*1390*/  LOP3.LUT R34, R34, 0xffff0000, RZ, 0xc0, !PT ;  /* 0xffff000022227812 */ /* 0x000fe200078ec0ff */
[C---:B------:R-:W-:Y:S02]  /*13a0*/  IMAD.U32 R17, R35.reuse, 0x10000, RZ ;  /* 0x0001000023117824 */ /* 0x040fe400078e00ff */
[----:B------:R-:W-:Y:S01]  /*13b0*/  FFMA.FTZ R44, R32, R33, R69 ;  /* 0x00000021202c7223 */ /* 0x000fe20000010045 */
[----:B------:R-:W-:Y:S01]  /*13c0*/  FFMA.FTZ R63, R16, R45, R11 ;  /* 0x0000002d103f7223 */ /* 0x000fe2000001000b */
[----:B------:R-:W-:Y:S01]  /*13d0*/  IMAD.U32 R32, R18, 0x10000, RZ ;  /* 0x0001000012207824 */ /* 0x000fe200078e00ff */
[----:B------:R-:W-:Y:S01]  /*13e0*/  LOP3.LUT R35, R35, 0xffff0000, RZ, 0xc0, !PT ;  /* 0xffff000023237812 */ /* 0x000fe200078ec0ff */
[----:B------:R-:W-:Y:S02]  /*13f0*/  IMAD.U32 R33, R46, 0x10000, RZ ;  /* 0x000100002e217824 */ /* 0x000fe400078e00ff */
[----:B------:R-:W-:Y:S01]  /*1400*/  FFMA.FTZ R45, R9, R34, R44 ;  /* 0x00000022092d7223 */ /* 0x000fe2000001002c */
[----:B------:R-:W-:Y:S01]  /*1410*/  LOP3.LUT R9, R18, 0xffff0000, RZ, 0xc0, !PT ;  /* 0xffff000012097812 */ /* 0x000fe200078ec0ff */
[----:B------:R-:W-:Y:S01]  /*1420*/  BSSY B0, `(.L_x_7644) ;  /* 0x00000a6000007945 */ /* 0x000fe20003800000 */
[----:B------:R-:W-:Y:S01]  /*1430*/  FFMA.FTZ R34, R32, R33, R63 ;  /* 0x0000002120227223 */ /* 0x000fe2000001003f */
[----:B------:R-:W-:Y:S01]  /*1440*/  LOP3.LUT R32, R46, 0xffff0000, RZ, 0xc0, !PT ;  /* 0xffff00002e207812 */ /* 0x000fe200078ec0ff */
[----:B------:R-:W-:Y:S01]  /*1450*/  FFMA.FTZ R17, R8, R17, R45 ;  /* 0x0000001108117223 */ /* 0x000fe2000001002d */
[C---:B------:R-:W-:Y:S01]  /*1460*/  SHF.L.U32 R16, R12.reuse, 0x10, RZ ;  /* 0x000000100c107819 */ /* 0x040fe200000006ff */
[----:B------:R-:W-:Y:S01]  /*1470*/  IMAD.U32 R8, R47, 0x10000, RZ ;  /* 0x000100002f087824 */ /* 0x000fe200078e00ff */
[----:B------:R-:W-:Y:S01]  /*1480*/  LOP3.LUT R11, R12, 0xffff0000, RZ, 0xc0, !PT ;  /* 0xffff00000c0b7812 */ /* 0x000fe200078ec0ff */
[----:B------:R-:W-:Y:S01]  /*1490*/  FFMA.FTZ R32, R9, R32, R34 ;  /* 0x0000002009207223 */ /* 0x000fe20000010022 */
[C---:B------:R-:W-:Y:S01]  /*14a0*/  SHF.L.U32 R0, R13.reuse, 0x10, RZ ;  /* 0x000000100d007819 */ /* 0x040fe200000006ff */
[----:B------:R-:W-:Y:S01]  /*14b0*/  FFMA.FTZ R17, R10, R35, R17 ;  /* 0x000000230a117223 */ /* 0x000fe20000010011 */
[----:B------:R-:W-:Y:S01]  /*14c0*/  LOP3.LUT R12, R13, 0xffff0000, RZ, 0xc0, !PT ;  /* 0xffff00000d0c7812 */ /* 0x000fe200078ec0ff */
[----:B------:R-:W-:Y:S01]  /*14d0*/  IMAD.U32 R13, R19, 0x10000, RZ ;  /* 0x00010000130d7824 */ /* 0x000fe200078e00ff */
[----:B------:R-:W-:-:S02]  /*14e0*/  SHF.L.U32 R9, R36, 0x10, RZ ;  /* 0x0000001024097819 */ /* 0x000fc400000006ff */
[----:B------:R-:W-:Y:S01]  /*14f0*/  LOP3.LUT R18, R19, 0xffff0000, RZ, 0xc0, !PT ;  /* 0xffff000013127812 */ /* 0x000fe200078ec0ff */
[----:B------:R-:W-:Y:S01]  /*1500*/  FFMA.FTZ R13, R13, R8, R32 ;  /* 0x000000080d0d7223 */ /* 0x000fe20000010020 */
[----:B------:R-:W-:Y:S01]  /*1510*/  LOP3.LUT R47, R47, 0xffff0000, RZ, 0xc0, !PT ;  /* 0xffff00002f2f7812 */ /* 0x000fe200078ec0ff */
[----:B------:R-:W-:Y:S01]  /*1520*/  FFMA.FTZ R16, R16, R9, R17 ;  /* 0x0000000910107223 */ /* 0x000fe20000010011 */
[----:B------:R-:W-:Y:S01]  /*1530*/  SHF.L.U32 R10, R20, 0x10, RZ ;  /* 0x00000010140a7819 */ /* 0x000fe200000006ff */
[----:B------:R-:W-:Y:S01]  /*1540*/  IMAD.U32 R17, R48, 0x10000, RZ ;  /* 0x0001000030117824 */ /* 0x000fe200078e00ff */
[----:B------:R-:W-:Y:S01]  /*1550*/  LOP3.LUT R32, R36, 0xffff0000, RZ, 0xc0, !PT ;  /* 0xffff000024207812 */ /* 0x000fe200078ec0ff */
[----:B------:R-:W-:Y:S01]  /*1560*/  FFMA.FTZ R47, R18, R47, R13 ;  /* 0x0000002f122f7223 */ /* 0x000fe2000001000d */
[C---:B------:R-:W-:Y:S01]  /*1570*/  IMAD.U32 R13, R14.reuse, 0x10000, RZ ;  /* 0x000100000e0d7824 */ /* 0x040fe200078e00ff */
[----:B------:R-:W-:Y:S01]  /*1580*/  LOP3.LUT R9, R14, 0xffff0000, RZ, 0xc0, !PT ;  /* 0xffff00000e097812 */ /* 0x000fe200078ec0ff */
[C---:B------:R-:W-:Y:S01]  /*1590*/  IMAD.U32 R8, R15.reuse, 0x10000, RZ ;  /* 0x000100000f087824 */ /* 0x040fe200078e00ff */
[----:B------:R-:W-:Y:S01]  /*15a0*/  LOP3.LUT R14, R15, 0xffff0000, RZ, 0xc0, !PT ;  /* 0xffff00000f0e7812 */ /* 0x000fe200078ec0ff */
[----:B------:R-:W-:Y:S01]  /*15b0*/  FFMA.FTZ R17, R10, R17, R47 ;  /* 0x000000110a117223 */ /* 0x000fe2000001002f */
[----:B------:R-:W-:-:S02]  /*15c0*/  IMAD.U32 R19, R37, 0x10000, RZ ;  /* 0x0001000025137824 */ /* 0x000fc400078e00ff */
[----:B------:R-:W-:Y:S01]  /*15d0*/  FFMA.FTZ R33, R11, R32, R16 ;  /* 0x000000200b217223 */ /* 0x000fe20000010010 */
[----:B------:R-:W-:Y:S02]  /*15e0*/  LOP3.LUT R10, R20, 0xffff0000, RZ, 0xc0, !PT ;  /* 0xffff0000140a7812 */ /* 0x000fe400078ec0ff */
[----:B------:R-:W-:Y:S01]  /*15f0*/  LOP3.LUT R15, R48, 0xffff0000, RZ, 0xc0, !PT ;  /* 0xffff0000300f7812 */ /* 0x000fe200078ec0ff */
[----:B------:R-:W-:Y:S01]  /*1600*/  FFMA.FTZ R19, R0, R19, R33 ;  /* 0x0000001300137223 */ /* 0x000fe20000010021 */
[----:B------:R-:W-:Y:S01]  /*1610*/  SHF.L.U32 R11, R21, 0x10, RZ ;  /* 0x00000010150b7819 */ /* 0x000fe200000006ff */
[----:B------:R-:W-:Y:S01]  /*1620*/  IMAD.U32 R0, R49, 0x10000, RZ ;  /* 0x0001000031007824 */ /* 0x000fe200078e00ff */
[----:B------:R-:W-:Y:S01]  /*1630*/  LOP3.LUT R37, R37, 0xffff0000, RZ, 0xc0, !PT ;  /* 0xffff000025257812 */ /* 0x000fe200078ec0ff */
[----:B------:R-:W-:Y:S01]  /*1640*/  FFMA.FTZ R16, R10, R15, R17 ;  /* 0x0000000f0a107223 */ /* 0x000fe20000010011 */
[----:B------:R-:W-:Y:S01]  /*1650*/  LOP3.LUT R20, R21, 0xffff0000, RZ, 0xc0, !PT ;  /* 0xffff000015147812 */ /* 0x000fe200078ec0ff */
[----:B------:R-:W-:Y:S01]  /*1660*/  IMAD.U32 R10, R38, 0x10000, RZ ;  /* 0x00010000260a7824 */ /* 0x000fe200078e00ff */
[----:B------:R-:W-:Y:S01]  /*1670*/  LOP3.LUT R49, R49, 0xffff0000, RZ, 0xc0, !PT ;  /* 0xffff000031317812 */ /* 0x000fe200078ec0ff */
[----:B------:R-:W-:Y:S01]  /*1680*/  FFMA.FTZ R11, R11, R0, R16 ;  /* 0x000000000b0b7223 */ /* 0x000fe20000010010 */
[----:B------:R-:W-:Y:S01]  /*1690*/  FFMA.FTZ R12, R12, R37, R19 ;  /* 0x000000250c0c7223 */ /* 0x000fe20000010013 */
[----:B------:R-:W-:Y:S01]  /*16a0*/  LOP3.LUT R16, R38, 0xffff0000, RZ, 0xc0, !PT ;  /* 0xffff000026107812 */ /* 0x000fe200078ec0ff */
[----:B------:R-:W-:-:S02]  /*16b0*/  IMAD.U32 R0, R22, 0x10000, RZ ;  /* 0x0001000016007824 */ /* 0x000fc400078e00ff */
[----:B------:R-:W-:Y:S01]  /*16c0*/  FFMA.FTZ R49, R20, R49, R11 ;  /* 0x0000003114317223 */ /* 0x000fe2000001000b */
[----:B------:R-:W-:Y:S02]  /*16d0*/  IMAD.U32 R11, R50, 0x10000, RZ ;  /* 0x00010000320b7824 */ /* 0x000fe400078e00ff */
[----:B------:R-:W-:Y:S01]  /*16e0*/  FFMA.FTZ R18, R13, R10, R12 ;  /* 0x0000000a0d127223 */ /* 0x000fe2000001000c */
[----:B------:R-:W-:Y:S01]  /*16f0*/  SHF.L.U32 R17, R39, 0x10, RZ ;  /* 0x0000001027117819 */ /* 0x000fe200000006ff */
[----:B------:R-:W-:Y:S02]  /*1700*/  IMAD.U32 R13, R24, 0x10000, RZ ;  /* 0x00010000180d7824 */ /* 0x000fe400078e00ff */
[----:B------:R-:W-:Y:S01]  /*1710*/  FFMA.FTZ R49, R0, R11, R49 ;  /* 0x0000000b00317223 */ /* 0x000fe20000010031 */
[----:B------:R-:W-:Y:S01]  /*1720*/  LOP3.LUT R10, R22, 0xffff0000, RZ, 0xc0, !PT ;  /* 0xffff0000160a7812 */ /* 0x000fe200078ec0ff */
[----:B------:R-:W-:Y:S01]  /*1730*/  FFMA.FTZ R19, R9, R16, R18 ;  /* 0x0000001009137223 */ /* 0x000fe20000010012 */
[----:B------:R-:W-:Y:S01]  /*1740*/  LOP3.LUT R11, R50, 0xffff0000, RZ, 0xc0, !PT ;  /* 0xffff0000320b7812 */ /* 0x000fe200078ec0ff */
[----:B------:R-:W-:Y:S01]  /*1750*/  IMAD.U32 R15, R25, 0x10000, RZ ;  /* 0x00010000190f7824 */ /* 0x000fe200078e00ff */
[----:B------:R-:W-:Y:S01]  /*1760*/  SHF.L.U32 R12, R23, 0x10, RZ ;  /* 0x00000010170c7819 */ /* 0x000fe200000006ff */
[----:B------:R-:W-:Y:S01]  /*1770*/  IMAD.U32 R18, R41, 0x10000, RZ ;  /* 0x0001000029127824 */ /* 0x000fe200078e00ff */
[----:B------:R-:W-:Y:S01]  /*1780*/  LOP3.LUT R22, R23, 0xffff0000, RZ, 0xc0, !PT ;  /* 0xffff000017167812 */ /* 0x000fe200078ec0ff */
[----:B------:R-:W-:Y:S01]  /*1790*/  FFMA.FTZ R23, R8, R17, R19 ;  /* 0x0000001108177223 */ /* 0x000fe20000010013 */
[----:B------:R-:W-:Y:S01]  /*17a0*/  FFMA.FTZ R49, R10, R11, R49 ;  /* 0x0000000b0a317223 */ /* 0x000fe20000010031 */
[----:B------:R-:W-:Y:S01]  /*17b0*/  IMAD.U32 R17, R51, 0x10000, RZ ;  /* 0x0001000033117824 */ /* 0x000fe200078e00ff */
[----:B------:R-:W-:Y:S01]  /*17c0*/  LOP3.LUT R39, R39, 0xffff0000, RZ, 0xc0, !PT ;  /* 0xffff000027277812 */ /* 0x000fe200078ec0ff */
[----:B------:R-:W-:Y:S01]  /*17d0*/  IMAD.U32 R10, R28, 0x10000, RZ ;  /* 0x000100001c0a7824 */ /* 0x000fe200078e00ff */
[----:B------:R-:W-:Y:S01]  /*17e0*/  LOP3.LUT R51, R51, 0xffff0000, RZ, 0xc0, !PT ;  /* 0xffff000033337812 */ /* 0x000fe200078ec0ff */
[----:B------:R-:W-:Y:S01]  /*17f0*/  FFMA.FTZ R49, R12, R17, R49 ;  /* 0x000000110c317223 */ /* 0x000fe20000010031 */
[----:B------:R-:W-:Y:S01]  /*1800*/  SHF.L.U32 R16, R40, 0x10, RZ ;  /* 0x0000001028107819 */ /* 0x000fe200000006ff */
        /* <DEDUP_REMOVED lines=25> */
[----:B------:R-:W-:Y:S01]  /*19a0*/  SHF.L.U32 R13, R54, 0x10, RZ ;  /* 0x00000010360d7819 */ /* 0x000fe200000006ff */
[----:B------:R-:W-:Y:S01]  /*19b0*/  IMAD R17, R61, 0x3000, RZ ;  /* 0x000030003d117824 */ /* 0x000fe200078e02ff */
[----:B------:R-:W-:Y:S01]  /*19c0*/  LOP3.LUT R26, R26, 0xffff0000, RZ, 0xc0, !PT ;  /* 0xffff00001a1a7812 */ /* 0x000fe200078ec0ff */
[----:B------:R-:W-:Y:S01]  /*19d0*/  FFMA.FTZ R9, R9, R32, R18 ;  /* 0x0000002009097223 */ /* 0x000fe20000010012 */
[----:B------:R-:W-:Y:S01]  /*19e0*/  LOP3.LUT R21, R42, 0xffff0000, RZ, 0xc0, !PT ;  /* 0xffff00002a157812 */ /* 0x000fe200078ec0ff */
[----:B------:R-:W-:Y:S01]  /*19f0*/  FFMA.FTZ R13, R10, R13, R29 ;  /* 0x0000000d0a0d7223 */ /* 0x000fe2000001001d */
[----:B------:R-:W-:Y:S01]  /*1a00*/  LOP3.LUT R30, R30, 0xffff0000, RZ, 0xc0, !PT ;  /* 0xffff00001e1e7812 */ /* 0x000fe200078ec0ff */
[----:B------:R-:W-:Y:S01]  /*1a10*/  VIADD R16, R67, 0x3f ;  /* 0x0000003f43107836 */ /* 0x000fe20000000000 */
[----:B------:R-:W-:Y:S01]  /*1a20*/  LOP3.LUT R15, R54, 0xffff0000, RZ, 0xc0, !PT ;  /* 0xffff0000360f7812 */ /* 0x000fe200078ec0ff */
[----:B------:R-:W-:Y:S01]  /*1a30*/  FFMA.FTZ R21, R26, R21, R9 ;  /* 0x000000151a157223 */ /* 0x000fe20000010009 */
[----:B------:R-:W-:Y:S01]  /*1a40*/  SHF.L.U32 R11, R43, 0x10, RZ ;  /* 0x000000102b0b7819 */ /* 0x000fe200000006ff */
[----:B------:R-:W-:Y:S01]  /*1a50*/  IMAD.U32 R9, R31, 0x10000, RZ ;  /* 0x000100001f097824 */ /* 0x000fe200078e00ff */
[----:B------:R-:W-:Y:S01]  /*1a60*/  SHF.L.U32 R10, R55, 0x10, RZ ;  /* 0x00000010370a7819 */ /* 0x000fe200000006ff */
[----:B------:R-:W-:Y:S01]  /*1a70*/  FFMA.FTZ R30, R30, R15, R13 ;  /* 0x0000000f1e1e7223 */ /* 0x000fe2000001000d */
[----:B------:R-:W-:Y:S01]  /*1a80*/  LOP3.LUT R27, R27, 0xffff0000, RZ, 0xc0, !PT ;  /* 0xffff00001b1b7812 */ /* 0x000fe200078ec0ff */
[----:B------:R-:W-:Y:S01]  /*1a90*/  FFMA.FTZ R0, R0, R11, R21 ;  /* 0x0000000b00007223 */ /* 0x000fe20000010015 */
[----:B------:R-:W-:Y:S01]  /*1aa0*/  LOP3.LUT R8, R43, 0xffff0000, RZ, 0xc0, !PT ;  /* 0xffff00002b087812 */ /* 0x000fe200078ec0ff */
[----:B------:R-:W-:Y:S01]  /*1ab0*/  FFMA.FTZ R10, R9, R10, R30 ;  /* 0x0000000a090a7223 */ /* 0x000fe2000001001e */
[----:B------:R-:W-:Y:S01]  /*1ac0*/  LOP3.LUT R31, R31, 0xffff0000, RZ, 0xc0, !PT ;  /* 0xffff00001f1f7812 */ /* 0x000fe200078ec0ff */
[----:B------:R-:W0:Y:S01]  /*1ad0*/  LDC.64 R20, c[0x0][0x2d0] ;  /* 0x0000b400ff147b82 */ /* 0x000e220000000a00 */
[----:B------:R-:W-:Y:S01]  /*1ae0*/  LOP3.LUT R12, R55, 0xffff0000, RZ, 0xc0, !PT ;  /* 0xffff0000370c7812 */ /* 0x000fe200078ec0ff */
[----:B------:R-:W-:Y:S01]  /*1af0*/  FFMA.FTZ R0, R27, R8, R0 ;  /* 0x000000081b007223 */ /* 0x000fe20000010000 */
[----:B------:R-:W-:-:S02]  /*1b00*/  SHF.R.S32.HI R15, RZ, 0x1f, R16 ;  /* 0x0000001fff0f7819 */ /* 0x000fc40000011410 */
[----:B------:R-:W-:Y:S01]  /*1b10*/  SHF.R.S32.HI R18, RZ, 0x1f, R17 ;  /* 0x0000001fff127819 */ /* 0x000fe20000011411 */
[----:B------:R-:W-:Y:S01]  /*1b20*/  FFMA.FTZ R12, R31, R12, R10 ;  /* 0x0000000c1f0c7223 */ /* 0x000fe2000001000a */
[----:B------:R-:W1:Y:S01]  /*1b30*/  SHFL.BFLY PT, R9, R0, 0x4, 0x1f ;  /* 0x0c801f0000097f89 */ /* 0x000e6200000e0000 */
[----:B------:R-:W-:-:S03]  /*1b40*/  LEA.HI R15, R15, R16, RZ, 0x6 ;  /* 0x000000100f0f7211 */ /* 0x000fc600078f30ff */
[----:B------:R-:W2:Y:S01]  /*1b50*/  SHFL.BFLY PT, R11, R12, 0x4, 0x1f ;  /* 0x0c801f000c0b7f89 */ /* 0x000ea200000e0000 */
[----:B------:R-:W-:Y:S01]  /*1b60*/  LOP3.LUT R15, R15, 0xffffffc0, RZ, 0xc0, !PT ;  /* 0xffffffc00f0f7812 */ /* 0x000fe200078ec0ff */
[----:B-1----:R-:W-:Y:S01]  /*1b70*/  FADD.FTZ R9, R0, R9 ;  /* 0x0000000900097221 */ /* 0x002fe20000010000 */
[--C-:B------:R-:W-:Y:S02]  /*1b80*/  IMAD R0, R61, -0x40, R16.reuse ;  /* 0xffffffc03d007824 */ /* 0x100fe400078e0210 */
[----:B--2---:R-:W-:Y:S02]  /*1b90*/  FADD.FTZ R13, R12, R11 ;  /* 0x0000000b0c0d7221 */ /* 0x004fe40000010000 */
[----:B------:R-:W1:Y:S01]  /*1ba0*/  SHFL.BFLY PT, R8, R9, 0x2, 0x1f ;  /* 0x0c401f0009087f89 */ /* 0x000e6200000e0000 */
[----:B------:R-:W-:Y:S02]  /*1bb0*/  SHF.L.U32 R12, R59, 0x2, RZ ;  /* 0x000000023b0c7819 */ /* 0x000fe400000006ff */
[----:B------:R-:W-:Y:S01]  /*1bc0*/  IADD3 R0, R0, R15, -R16 ;  /* 0x0000000f00007210 */ /* 0x000fe20007ffe810 */
[----:B------:R-:W2:Y:S01]  /*1bd0*/  SHFL.BFLY PT, R14, R13, 0x2, 0x1f ;  /* 0x0c401f000d0e7f89 */ /* 0x000ea200000e0000 */
[----:B-1----:R-:W-:Y:S01]  /*1be0*/  FADD.FTZ R10, R9, R8 ;  /* 0x00000008090a7221 */ /* 0x002fe20000010000 */
[----:B------:R-:W-:-:S02]  /*1bf0*/  IMAD R8, R7, 0xc0, RZ ;  /* 0x000000c007087824 */ /* 0x000fc400078e02ff */
[----:B--2---:R-:W-:Y:S02]  /*1c00*/  FADD.FTZ R14, R13, R14 ;  /* 0x0000000e0d0e7221 */ /* 0x004fe40000010000 */
[----:B------:R-:W1:Y:S01]  /*1c10*/  SHFL.BFLY PT, R11, R10, 0x1, 0x1f ;  /* 0x0c201f000a0b7f89 */ /* 0x000e6200000e0000 */
[----:B------:R-:W-:Y:S02]  /*1c20*/  SHF.R.S32.HI R9, RZ, 0x1f, R8 ;  /* 0x0000001fff097819 */ /* 0x000fe40000011408 */
[----:B------:R-:W-:Y:S01]  /*1c30*/  IADD3 R8, P0, P1, R8, R12, R17 ;  /* 0x0000000c08087210 */ /* 0x000fe2000791e011 */
[----:B------:R-:W2:Y:S01]  /*1c40*/  SHFL.BFLY PT, R13, R14, 0x1, 0x1f ;  /* 0x0c201f000e0d7f89 */ /* 0x000ea200000e0000 */
[----:B------:R-:W-:-:S04]  /*1c50*/  SHF.R.S32.HI R12, RZ, 0x1f, R12 ;  /* 0x0000001fff0c7819 */ /* 0x000fc8000001140c */
[----:B------:R-:W-:Y:S01]  /*1c60*/  IADD3.X R9, R9, R12, R18, P0, P1 ;  /* 0x0000000c09097210 */ /* 0x000fe200007e2412 */
[----:B0-----:R-:W-:Y:S01]  /*1c70*/  IMAD R12, R20, UR7, RZ ;  /* 0x00000007140c7c24 */ /* 0x001fe2000f8e02ff */
[----:B------:R-:W-:Y:S02]  /*1c80*/  ISETP.NE.AND P1, PT, R58, RZ, PT ;  /* 0x000000ff3a00720c */ /* 0x000fe40003f25270 */
[----:B------:R-:W-:Y:S01]  /*1c90*/  ISETP.GE.AND P0, PT, R59, R0, PT ;  /* 0x000000003b00720c */ /* 0x000fe20003f06270 */
[----:B------:R-:W-:Y:S02]  /*1ca0*/  IMAD R15, R21, UR6, R12 ;  /* 0x00000006150f7c24 */ /* 0x000fe4000f8e020c */
[----:B------:R-:W-:Y:S01]  /*1cb0*/  IMAD.WIDE.U32 R8, R20, UR6, R8 ;  /* 0x0000000614087c25 */ /* 0x000fe2000f8e0008 */
[----:B------:R-:W-:-:S03]  /*1cc0*/  ISETP.GT.OR P0, PT, R59, 0x3f, P0 ;  /* 0x0000003f3b00780c */ /* 0x000fc60000704670 */
[----:B-1----:R-:W-:Y:S01]  /*1cd0*/  FADD.FTZ R10, R10, R11 ;  /* 0x0000000b0a0a7221 */ /* 0x002fe20000010000 */
[----:B------:R-:W-:Y:S02]  /*1ce0*/  IMAD.IADD R11, R9, 0x1, R15 ;  /* 0x00000001090b7824 */ /* 0x000fe400078e020f */
[----:B--2---:R-:W-:Y:S01]  /*1cf0*/  FADD.FTZ R17, R14, R13 ;  /* 0x0000000d0e117221 */ /* 0x004fe20000010000 */
[----:B------:R-:W-:Y:S06]  /*1d00*/  @P1 BRA `(.L_x_7645) ;  /* 0x00000000005c1947 */ /* 0x000fec0003800000 */
[----:B------:R-:W0:Y:S01]  /*1d10*/  LDC.64 R14, c[0x0][0x278] ;  /* 0x00009e00ff0e7b82 */ /* 0x000e220000000a00 */
[----:B------:R-:W-:Y:S01]  /*1d20*/  SHF.R.S32.HI R13, RZ, 0x1f, R7 ;  /* 0x0000001fff0d7819 */ /* 0x000fe20000011407 */
[----:B------:R-:W-:Y:S01]  /*1d30*/  ULDC.64 UR8, c[0x0][0x280] ;  /* 0x0000a00000087ab9 */ /* 0x000fe20000000a00 */
[----:B------:R-:W-:Y:S02]  /*1d40*/  IADD3 R12, P1, R60, R7, RZ ;  /* 0x000000073c0c7210 */ /* 0x000fe40007f3e0ff */
[----:B------:R-:W-:Y:S02]  /*1d50*/  ISETP.GE.AND P2, PT, R56, R57, PT ;  /* 0x000000393800720c */ /* 0x000fe40003f46270 */
[----:B------:R-:W-:Y:S01]  /*1d60*/  LEA.HI.X.SX32 R13, R60, R13, 0x1, P1 ;  /* 0x0000000d3c0d7211 */ /* 0x000fe200008f0eff */
[C---:B0-----:R-:W-:Y:S02]  /*1d70*/  IMAD R0, R14.reuse, UR7, RZ ;  /* 0x000000070e007c24 */ /* 0x041fe4000f8e02ff */
[----:B------:R-:W-:-:S04]  /*1d80*/  IMAD.WIDE.U32 R12, R14, UR6, R12 ;  /* 0x000000060e0c7c25 */ /* 0x000fc8000f8e000c */
[----:B------:R-:W-:-:S05]  /*1d90*/  IMAD R15, R15, UR6, R0 ;  /* 0x000000060f0f7c24 */ /* 0x000fca000f8e0200 */
[----:B------:R-:W-:Y:S01]  /*1da0*/  IADD3 R13, R13, R15, RZ ;  /* 0x0000000f0d0d7210 */ /* 0x000fe20007ffe0ff */
[----:B------:R-:W-:Y:S02]  /*1db0*/  IMAD R15, R3, UR8, RZ ;  /* 0x00000008030f7c24 */ /* 0x000fe4000f8e02ff */
[----:B------:R-:W-:-:S04]  /*1dc0*/  IMAD.WIDE.U32 R12, R6, UR8, R12 ;  /* 0x00000008060c7c25 */ /* 0x000fc8000f8e000c */
[----:B------:R-:W-:Y:S01]  /*1dd0*/  IMAD R15, R6, UR9, R15 ;  /* 0x00000009060f7c24 */ /* 0x000fe2000f8e020f */
[----:B------:R-:W-:Y:S01]  /*1de0*/  IADD3 R0, P1, R56, R12, RZ ;  /* 0x0000000c38007210 */ /* 0x000fe20007f3e0ff */
[----:B------:R-:W-:-:S03]  /*1df0*/  ULDC.64 UR8, c[0x0][0x260] ;  /* 0x0000980000087ab9 */ /* 0x000fc60000000a00 */
        /* <DEDUP_REMOVED lines=8> */
.L_x_7645:
[----:B------:R-:W-:Y:S05]  /*1e80*/  BSYNC B0 ;  /* 0x0000000000007941 */ /* 0x000fea0003800000 */
.L_x_7644:
[----:B------:R-:W-:Y:S04]  /*1e90*/  BSSY B0, `(.L_x_7646) ;  /* 0x0000018000007945 */ /* 0x000fe80003800000 */
[----:B------:R-:W-:Y:S05]  /*1ea0*/  @P0 BRA `(.L_x_7647) ;  /* 0x0000000000580947 */ /* 0x000fea0003800000 */
[----:B0-----:R-:W0:Y:S01]  /*1eb0*/  LDC.64 R14, c[0x0][0x2a8] ;  /* 0x0000aa00ff0e7b82 */ /* 0x001e220000000a00 */
[----:B------:R-:W-:Y:S01]  /*1ec0*/  IADD3 R12, P0, P1, R7, R60, R59 ;  /* 0x0000003c070c7210 */ /* 0x000fe2000791e03b */
[----:B------:R-:W-:Y:S01]  /*1ed0*/  ULDC.64 UR8, c[0x0][0x2b0] ;  /* 0x0000ac0000087ab9 */ /* 0x000fe20000000a00 */
[----:B------:R-:W-:Y:S02]  /*1ee0*/  SHF.R.S32.HI R2, RZ, 0x1f, R7 ;  /* 0x0000001fff027819 */ /* 0x000fe40000011407 */
[----:B------:R-:W-:Y:S02]  /*1ef0*/  SHF.R.S32.HI R0, RZ, 0x1f, R60 ;  /* 0x0000001fff007819 */ /* 0x000fe4000001143c */
[----:B------:R-:W-:-:S04]  /*1f00*/  SHF.R.S32.HI R7, RZ, 0x1f, R59 ;  /* 0x0000001fff077819 */ /* 0x000fc8000001143b */
[----:B------:R-:W-:Y:S02]  /*1f10*/  IADD3.X R13, R2, R0, R7, P0, P1 ;  /* 0x00000000020d7210 */ /* 0x000fe400007e2407 */
[----:B------:R-:W-:Y:S01]  /*1f20*/  FSETP.NEU.FTZ.AND P0, PT, R5, -INF , PT ;  /* 0xff8000000500780b */ /* 0x000fe20003f1d000 */
[C---:B0-----:R-:W-:Y:S02]  /*1f30*/  IMAD R0, R14.reuse, UR7, RZ ;  /* 0x000000070e007c24 */ /* 0x041fe4000f8e02ff */
[----:B------:R-:W-:-:S04]  /*1f40*/  IMAD.WIDE.U32 R12, R14, UR6, R12 ;  /* 0x000000060e0c7c25 */ /* 0x000fc8000f8e000c */
[----:B------:R-:W-:Y:S02]  /*1f50*/  IMAD R7, R15, UR6, R0 ;  /* 0x000000060f077c24 */ /* 0x000fe4000f8e0200 */
[----:B------:R-:W-:Y:S01]  /*1f60*/  FMUL.FTZ R0, R5, 1.4426950216293334961 ;  /* 0x3fb8aa3b05007820 */ /* 0x000fe20000410000 */
[----:B------:R-:W-:Y:S02]  /*1f70*/  IMAD R15, R3, UR8, RZ ;  /* 0x00000008030f7c24 */ /* 0x000fe4000f8e02ff */
[----:B------:R-:W-:Y:S02]  /*1f80*/  IMAD.IADD R13, R13, 0x1, R7 ;  /* 0x000000010d0d7824 */ /* 0x000fe400078e0207 */
[C---:B------:R-:W-:Y:S02]  /*1f90*/  IMAD R7, R6.reuse, UR9, R15 ;  /* 0x0000000906077c24 */ /* 0x040fe4000f8e020f */
[----:B------:R-:W-:Y:S01]  /*1fa0*/  IMAD.WIDE.U32 R12, R6, UR8, R12 ;  /* 0x00000008060c7c25 */ /* 0x000fe2000f8e000c */
[----:B------:R-:W-:-:S04]  /*1fb0*/  ULDC.64 UR8, c[0x0][0x2a0] ;  /* 0x0000a80000087ab9 */ /* 0x000fc80000000a00 */
[----:B------:R-:W-:Y:S02]  /*1fc0*/  IADD3 R7, R13, R7, RZ ;  /* 0x000000070d077210 */ /* 0x000fe40007ffe0ff */
[----:B------:R-:W-:-:S04]  /*1fd0*/  LEA R4, P1, R12, UR8, 0x2 ;  /* 0x000000080c047c11 */ /* 0x000fc8000f8210ff */
[----:B------:R-:W-:Y:S02]  /*1fe0*/  LEA.HI.X R5, R12, UR9, R7, 0x2, P1 ;  /* 0x000000090c057c11 */ /* 0x000fe400088f1407 */
[----:B------:R-:W-:-:S05]  /*1ff0*/  FSEL R7, R0, RZ, P0 ;  /* 0x000000ff00077208 */ /* 0x000fca0000000000 */
[----:B------:R1:W-:Y:S02]  /*2000*/  STG.E desc[UR4][R4.64], R7 ;  /* 0x0000000704007986 */ /* 0x0003e4000c101904 */
.L_x_7647:
[----:B------:R-:W-:Y:S05]  /*2010*/  BSYNC B0 ;  /* 0x0000000000007941 */ /* 0x000fea0003800000 */
.L_x_7646:
[----:B------:R-:W-:Y:S01]  /*2020*/  ULDC.64 UR10, c[0x0][0x2e8] ;  /* 0x0000ba00000a7ab9 */ /* 0x000fe20000000a00 */
[----:B------:R-:W-:Y:S01]  /*2030*/  ULDC.64 UR8, c[0x0][0x2d8] ;  /* 0x0000b60000087ab9 */ /* 0x000fe20000000a00 */
[----:B------:R-:W-:Y:S01]  /*2040*/  ISETP.NE.U32.AND P0, PT, RZ, UR10, PT ;  /* 0x0000000aff007c0c */ /* 0x000fe2000bf05070 */
[----:B------:R-:W-:Y:S02]  /*2050*/  IMAD R3, R3, UR8, RZ ;  /* 0x0000000803037c24 */ /* 0x000fe4000f8e02ff */
[----:B------:R-:W-:Y:S01]  /*2060*/  IMAD.MOV.U32 R10, RZ, RZ, R8 ;  /* 0x000000ffff0a7224 */ /* 0x000fe200078e0008 */
[----:B------:R-:W-:Y:S01]  /*2070*/  ISETP.NE.AND.EX P0, PT, RZ, UR11, PT, P0 ;  /* 0x0000000bff007c0c */ /* 0x000fe2000bf05300 */
[C---:B------:R-:W-:Y:S02]  /*2080*/  IMAD R3, R6.reuse, UR9, R3 ;  /* 0x0000000906037c24 */ /* 0x040fe4000f8e0203 */
[----:B------:R-:W-:Y:S01]  /*2090*/  IMAD.WIDE.U32 R10, R6, UR8, R10 ;  /* 0x00000008060a7c25 */ /* 0x000fe2000f8e000a */
[----:B------:R-:W-:Y:S01]  /*20a0*/  ISETP.NE.OR P0, PT, R59, RZ, !P0 ;  /* 0x000000ff3b00720c */ /* 0x000fe20004705670 */
[----:B------:R-:W-:-:S02]  /*20b0*/  ULDC.64 UR8, c[0x0][0x2b8] ;  /* 0x0000ae0000087ab9 */ /* 0x000fc40000000a00 */
[----:B------:R-:W-:Y:S02]  /*20c0*/  LEA R2, P1, R10, UR8, 0x2 ;  /* 0x000000080a027c11 */ /* 0x000fe4000f8210ff */
[----:B------:R-:W-:-:S04]  /*20d0*/  IADD3 R3, R11, R3, RZ ;  /* 0x000000030b037210 */ /* 0x000fc80007ffe0ff */
[----:B------:R-:W-:-:S05]  /*20e0*/  LEA.HI.X R3, R10, UR9, R3, 0x2, P1 ;  /* 0x000000090a037c11 */ /* 0x000fca00088f1403 */
        /* <DEDUP_REMOVED lines=13> */
[----:B------:R-:W3:Y:S08]  /*21c0*/  LDC R0, c[0x0][0x2e0] ;  /* 0x0000b800ff007b82 */ /* 0x000ef00000000800 */
[----:B-1----:R-:W1:Y:S08]  /*21d0*/  LDC R4, c[0x0][0x220] ;  /* 0x00008800ff047b82 */ /* 0x002e700000000800 */
[----:B--2---:R-:W2:Y:S01]  /*21e0*/  LDC.64 R2, c[0x0][0x2e8] ;  /* 0x0000ba00ff027b82 */ /* 0x004ea20000000a00 */
[----:B---3--:R-:W-:-:S04]  /*21f0*/  IMAD R61, R61, R0, R66 ;  /* 0x000000003d3d7224 */ /* 0x008fc800078e0242 */
[----:B-1----:R-:W-:-:S04]  /*2200*/  IMAD R61, R61, R4, UR6 ;  /* 0x000000063d3d7e24 */ /* 0x002fc8000f8e0204 */
[----:B--2---:R-:W-:-:S05]  /*2210*/  IMAD.WIDE R2, R61, 0x4, R2 ;  /* 0x000000043d027825 */ /* 0x004fca00078e0202 */
[----:B------:R-:W-:Y:S01]  /*2220*/  STG.E desc[UR4][R2.64], RZ ;  /* 0x000000ff02007986 */ /* 0x000fe2000c101904 */
[----:B------:R-:W-:Y:S05]  /*2230*/  EXIT ;  /* 0x000000000000794d */ /* 0x000fea0003800000 */
.L_x_7648:
        /* <DEDUP_REMOVED lines=12> */
.L_x_7700:


//--------------------- .nv.global.init           --------------------------
	.section	.nv.global.init,"aw",@progbits
.nv.global.init:
	.type		$str$23,@object
	.size		$str$23,($str$24 - $str$23)
$str$23:
        /*0000*/ 	.byte	0x28, 0x61, 0x64, 0x64, 0x72, 0x65, 0x73, 0x73, 0x20, 0x26, 0x20, 0x6d, 0x61, 0x73, 0x6b, 0x29
        /*0010*/ 	.byte	0x20, 0x3d, 0x3d, 0x20, 0x30, 0x00
	.type		$str$24,@object
	.size		$str$24,(__unnamed_4 - $str$24)
$str$24:
        /*0016*/ 	.byte	0x2f, 0x74, 0x6d, 0x70, 0x2f, 0x6f, 0x73, 0x73, 0x5f, 0x6b, 0x65, 0x72, 0x6e, 0x65, 0x6c, 0x73
        /*0026*/ 	.byte	0x5f, 0x73, 0x72, 0x63, 0x2f, 0x66, 0x6c, 0x61, 0x73, 0x68, 0x5f, 0x61, 0x74, 0x74, 0x65, 0x6e
        /*0036*/ 	.byte	0x74, 0x69, 0x6f, 0x6e, 0x2f, 0x63, 0x73, 0x72, 0x63, 0x2f, 0x63, 0x75, 0x74, 0x6c, 0x61, 0x73
        /*0046*/ 	.byte	0x73, 0x2f, 0x69, 0x6e, 0x63, 0x6c, 0x75, 0x64, 0x65, 0x2f, 0x63, 0x75, 0x74, 0x65, 0x2f, 0x70
        /*0056*/ 	.byte	0x6f, 0x69, 0x6e, 0x74, 0x65, 0x72, 0x5f, 0x66, 0x6c, 0x61, 0x67, 0x67, 0x65, 0x64, 0x2e, 0x68
        /*0066*/ 	.byte	0x70, 0x70, 0x00
	.type		__unnamed_4,@object
	.size		__unnamed_4,(__unnamed_2 - __unnamed_4)
__unnamed_4:
        /* <DEDUP_REMOVED lines=20> */
        /*01a9*/ 	.byte	0x74, 0x65, 0x3a, 0x3a, 0x43, 0x3c, 0x36, 0x34, 0x3e, 0x3e, 0x3e, 0x3e, 0x5d, 0x00
	.type		__unnamed_2,@object
	.size		__unnamed_2,(__unnamed_3 - __unnamed_2)
__unnamed_2:
        /* <DEDUP_REMOVED lines=22> */
        /*0317*/ 	.byte	0x3e, 0x3e, 0x3e, 0x3e, 0x20, 0x26, 0x5d, 0x00
	.type		__unnamed_3,@object
	.size		__unnamed_3,(__unnamed_1 - __unnamed_3)
__unnamed_3:
        /* <DEDUP_REMOVED lines=24> */
        /*049f*/ 	.byte	0x5d, 0x00
	.type		__unnamed_1,@object
	.size		__unnamed_1,(.L_0 - __unnamed_1)
__unnamed_1:
        /* <DEDUP_REMOVED lines=28> */
        /*0661*/ 	.byte	0x3a, 0x43, 0x3c, 0x30, 0x3e, 0x3e, 0x3e, 0x3e, 0x3e, 0x20, 0x26, 0x5d, 0x00
.L_0:


//--------------------- .nv.shared._ZN7cutlass13device_kernelIN5flash11enable_sm90INS1_16FlashAttnBwdSm90INS1_25CollectiveMainloopBwdSm90ILi2ELi1ELi1EN4cute5tupleIJNS5_1CILi1EEES8_S8_EEENS6_IJNS7_ILi64EEENS7_ILi96EEENS7_ILi192EEEEEENS_10bfloat16_tEfNS_4arch4Sm90ELb0ELb0ELb1ELb0ELb0ELb0ELb1ELb0ELi3ELi1ELi1ELi1ELb0EEENS1_21CollectiveEpilogueBwdISD_SE_SG_Li384ELb0ELb1ELi3EEENS1_19SingleTileSchedulerILb0ELb0ELb0ELi96EEEEEEEEEvNT_6ParamsE --------------------------
	.section	.nv.shared._ZN7cutlass13device_kernelIN5flash11enable_sm90INS1_16FlashAttnBwdSm90INS1_25CollectiveMainloopBwdSm90ILi2ELi1ELi1EN4cute5tupleIJNS5_1CILi1EEES8_S8_EEENS6_IJNS7_ILi64EEENS7_ILi96EEENS7_ILi192EEEEEENS_10bfloat16_tEfNS_4arch4Sm90ELb0ELb0ELb1ELb0ELb0ELb0ELb1ELb0ELi3ELi1ELi1ELi1ELb0EEENS1_21CollectiveEpilogueBwdISD_SE_SG_Li384ELb0ELb1ELi3EEENS1_19SingleTileSchedulerILb0ELb0ELb0ELi96EEEEEEEEEvNT_6ParamsE,"aw",@nobits
	.sectionflags	@""
	.align	16
	.zero		1024


//--------------------- .nv.shared.reserved.0     --------------------------
	.section	.nv.shared.reserved.0,"aw",@nobits
	.weak		__nv_reservedSMEM_offset_0_alias
	.size		__nv_reservedSMEM_offset_0_alias, 0, 0
	.other		__nv_reservedSMEM_offset_0_alias,@"STO_CUDA_RESERVED_SHARED STV_DEFAULT"
__nv_reservedSMEM_offset_0_alias:
	.zero		0


//--------------------- .nv.global                --------------------------
	.section	.nv.global,"aw",@nobits
.nv.global:
	.type		_ZN77_INTERNAL_ece17259_41_flash_bwd_hdim192_bf16_softcapall_sm90_cu_ef95aea4_34764cute1_E,@object
	.size		_ZN77_INTERNAL_ece17259_41_flash_bwd_hdim192_bf16_softcapall_sm90_cu_ef95aea4_34764cute1_E,(_ZN77_INTERNAL_ece17259_41_flash_bwd_hdim192_bf16_softcapall_sm90_cu_ef95aea4_34764cuda3std3__45__cpo6cbeginE - _ZN77_INTERNAL_ece17259_41_flash_bwd_hdim192_bf16_softcapall_sm90_cu_ef95aea4_34764cute1_E)
_ZN77_INTERNAL_ece17259_41_flash_bwd_hdim192_bf16_softcapall_sm90_cu_ef95aea4_34764cute1_E:
	.zero		1
	.type		_ZN77_INTERNAL_ece17259_41_flash_bwd_hdim192_bf16_softcapall_sm90_cu_ef95aea4_34764cuda3std3__45__cpo6cbeginE,@object
	.size		_ZN77_INTERNAL_ece17259_41_flash_bwd_hdim192_bf16_softcapall_sm90_cu_ef95aea4_34764cuda3std3__45__cpo6cbeginE,(_ZN77_INTERNAL_ece17259_41_flash_bwd_hdim192_bf16_softcapall_sm90_cu_ef95aea4_34764cuda3std3__48in_placeE - _ZN77_INTERNAL_ece17259_41_flash_bwd_hdim192_bf16_softcapall_sm90_cu_ef95aea4_34764cuda3std3__45__cpo6cbeginE)
_ZN77_INTERNAL_ece17259_41_flash_bwd_hdim192_bf16_softcapall_sm90_cu_ef95aea4_34764cuda3std3__45__cpo6cbeginE:
	.zero		1
	.type		_ZN77_INTERNAL_ece17259_41_flash_bwd_hdim192_bf16_softcapall_sm90_cu_ef95aea4_34764cuda3std3__48in_placeE,@object
	.size		_ZN77_INTERNAL_ece17259_41_flash_bwd_hdim192_bf16_softcapall_sm90_cu_ef95aea4_34764cuda3std3__48in_placeE,(_ZN77_INTERNAL_ece17259_41_flash_bwd_hdim192_bf16_softcapall_sm90_cu_ef95aea4_34764cuda3std6ranges3__45__cpo9iter_moveE - _ZN77_INTERNAL_ece17259_41_flash_bwd_hdim192_bf16_softcapall_sm90_cu_ef95aea4_34764cuda3std3__48in_placeE)
_ZN77_INTERNAL_ece17259_41_flash_bwd_hdim192_bf16_softcapall_sm90_cu_ef95aea4_34764cuda3std3__48in_placeE:
	.zero		1
	.type		_ZN77_INTERNAL_ece17259_41_flash_bwd_hdim192_bf16_softcapall_sm90_cu_ef95aea4_34764cuda3std6ranges3__45__cpo9iter_moveE,@object
	.size		_ZN77_INTERNAL_ece17259_41_flash_bwd_hdim192_bf16_softcapall_sm90_cu_ef95aea4_34764cuda3std6ranges3__45__cpo9iter_moveE,(_ZN77_INTERNAL_ece17259_41_flash_bwd_hdim192_bf16_softcapall_sm90_cu_ef95aea4_34764cuda3std3__45__cpo5beginE - _ZN77_INTERNAL_ece17259_41_flash_bwd_hdim192_bf16_softcapall_sm90_cu_ef95aea4_34764cuda3std6ranges3__45__cpo9iter_moveE)
_ZN77_INTERNAL_ece17259_41_flash_bwd_hdim192_bf16_softcapall_sm90_cu_ef95aea4_34764cuda3std6ranges3__45__cpo9iter_moveE:
	.zero		1
	.type		_ZN77_INTERNAL_ece17259_41_flash_bwd_hdim192_bf16_softcapall_sm90_cu_ef95aea4_34764cuda3std3__45__cpo5beginE,@object
	.size		_ZN77_INTERNAL_ece17259_41_flash_bwd_hdim192_bf16_softcapall_sm90_cu_ef95aea4_34764cuda3std3__45__cpo5beginE,(_ZN77_INTERNAL_ece17259_41_flash_bwd_hdim192_bf16_softcapall_sm90_cu_ef95aea4_34764cuda3std3__479_GLOBAL__N__ece17259_41_flash_bwd_hdim192_bf16_softcapall_sm90_cu_ef95aea4_34766ignoreE - _ZN77_INTERNAL_ece17259_41_flash_bwd_hdim192_bf16_softcapall_sm90_cu_ef95aea4_34764cuda3std3__45__cpo5beginE)
_ZN77_INTERNAL_ece17259_41_flash_bwd_hdim192_bf16_softcapall_sm90_cu_ef95aea4_34764cuda3std3__45__cpo5beginE:
	.zero		1
	.type		_ZN77_INTERNAL_ece17259_41_flash_bwd_hdim192_bf16_softcapall_sm90_cu_ef95aea4_34764cuda3std3__479_GLOBAL__N__ece17259_41_flash_bwd_hdim192_bf16_softcapall_sm90_cu_ef95aea4_34766ignoreE,@object
	.size		_ZN77_INTERNAL_ece17259_41_flash_bwd_hdim192_bf16_softcapall_sm90_cu_ef95aea4_34764cuda3std3__479_GLOBAL__N__ece17259_41_flash_bwd_hdim192_bf16_softcapall_sm90_cu_ef95aea4_34766ignoreE,(_ZN77_INTERNAL_ece17259_41_flash_bwd_hdim192_bf16_softcapall_sm90_cu_ef95aea4_34764cute7productE - _ZN77_INTERNAL_ece17259_41_flash_bwd_hdim192_bf16_softcapall_sm90_cu_ef95aea4_34764cuda3std3__479_GLOBAL__N__ece17259_41_flash_bwd_hdim192_bf16_softcapall_sm90_cu_ef95aea4_34766ignoreE)
_ZN77_INTERNAL_ece17259_41_flash_bwd_hdim192_bf16_softcapall_sm90_cu_ef95aea4_34764cuda3std3__479_GLOBAL__N__ece17259_41_flash_bwd_hdim192_bf16_softcapall_sm90_cu_ef95aea4_34766ignoreE:
	.zero		1
	.type		_ZN77_INTERNAL_ece17259_41_flash_bwd_hdim192_bf16_softcapall_sm90_cu_ef95aea4_34764cute7productE,@object
	.size		_ZN77_INTERNAL_ece17259_41_flash_bwd_hdim192_bf16_softcapall_sm90_cu_ef95aea4_34764cute7productE,(_ZN77_INTERNAL_ece17259_41_flash_bwd_hdim192_bf16_softcapall_sm90_cu_ef95aea4_34764cuda3std3__45__cpo3endE - _ZN77_INTERNAL_ece17259_41_flash_bwd_hdim192_bf16_softcapall_sm90_cu_ef95aea4_34764cute7productE)
_ZN77_INTERNAL_ece17259_41_flash_bwd_hdim192_bf16_softcapall_sm90_cu_ef95aea4_34764cute7productE:
	.zero		1
	.type		_ZN77_INTERNAL_ece17259_41_flash_bwd_hdim192_bf16_softcapall_sm90_cu_ef95aea4_34764cuda3std3__45__cpo3endE,@object
	.size		_ZN77_INTERNAL_ece17259_41_flash_bwd_hdim192_bf16_softcapall_sm90_cu_ef95aea4_34764cuda3std3__45__cpo3endE,(_ZN77_INTERNAL_ece17259_41_flash_bwd_hdim192_bf16_softcapall_sm90_cu_ef95aea4_34764cuda3std3__419piecewise_constructE - _ZN77_INTERNAL_ece17259_41_flash_bwd_hdim192_bf16_softcapall_sm90_cu_ef95aea4_34764cuda3std3__45__cpo3endE)
_ZN77_INTERNAL_ece17259_41_flash_bwd_hdim192_bf16_softcapall_sm90_cu_ef95aea4_34764cuda3std3__45__cpo3endE:
	.zero		1
	.type		_ZN77_INTERNAL_ece17259_41_flash_bwd_hdim192_bf16_softcapall_sm90_cu_ef95aea4_34764cuda3std3__419piecewise_constructE,@object
	.size		_ZN77_INTERNAL_ece17259_41_flash_bwd_hdim192_bf16_softcapall_sm90_cu_ef95aea4_34764cuda3std3__419piecewise_constructE,(_ZN77_INTERNAL_ece17259_41_flash_bwd_hdim192_bf16_softcapall_sm90_cu_ef95aea4_34764cuda3std3__45__cpo4cendE - _ZN77_INTERNAL_ece17259_41_flash_bwd_hdim192_bf16_softcapall_sm90_cu_ef95aea4_34764cuda3std3__419piecewise_constructE)
_ZN77_INTERNAL_ece17259_41_flash_bwd_hdim192_bf16_softcapall_sm90_cu_ef95aea4_34764cuda3std3__419piecewise_constructE:
	.zero		1
	.type		_ZN77_INTERNAL_ece17259_41_flash_bwd_hdim192_bf16_softcapall_sm90_cu_ef95aea4_34764cuda3std3__45__cpo4cendE,@object
	.size		_ZN77_INTERNAL_ece17259_41_flash_bwd_hdim192_bf16_softcapall_sm90_cu_ef95aea4_34764cuda3std3__45__cpo4cendE,(_ZN77_INTERNAL_ece17259_41_flash_bwd_hdim192_bf16_softcapall_sm90_cu_ef95aea4_34764cuda3std6ranges3__45__cpo4swapE - _ZN77_INTERNAL_ece17259_41_flash_bwd_hdim192_bf16_softcapall_sm90_cu_ef95aea4_34764cuda3std3__45__cpo4cendE)
_ZN77_INTERNAL_ece17259_41_flash_bwd_hdim192_bf16_softcapall_sm90_cu_ef95aea4_34764cuda3std3__45__cpo4cendE:
	.zero		1
	.type		_ZN77_INTERNAL_ece17259_41_flash_bwd_hdim192_bf16_softcapall_sm90_cu_ef95aea4_34764cuda3std6ranges3__45__cpo4swapE,@object
	.size		_ZN77_INTERNAL_ece17259_41_flash_bwd_hdim192_bf16_softcapall_sm90_cu_ef95aea4_34764cuda3std6ranges3__45__cpo4swapE,(.L_11 - _ZN77_INTERNAL_ece17259_41_flash_bwd_hdim192_bf16_softcapall_sm90_cu_ef95aea4_34764cuda3std6ranges3__45__cpo4swapE)
_ZN77_INTERNAL_ece17259_41_flash_bwd_hdim192_bf16_softcapall_sm90_cu_ef95aea4_34764cuda3std6ranges3__45__cpo4swapE:
	.zero		1
.L_11:


//--------------------- .nv.shared._ZN7cutlass13device_kernelIN5flash11enable_sm90INS1_16FlashAttnBwdSm90INS1_25CollectiveMainloopBwdSm90ILi2ELi1ELi1EN4cute5tupleIJNS5_1CILi1EEES8_S8_EEENS6_IJNS7_ILi64EEENS7_ILi96EEENS7_ILi192EEEEEENS_10bfloat16_tEfNS_4arch4Sm90ELb0ELb0ELb1ELb0ELb1ELb0ELb1ELb0ELi3ELi1ELi1ELi1ELb0EEENS1_21CollectiveEpilogueBwdISD_SE_SG_Li384ELb0ELb1ELi3EEENS1_19SingleTileSchedulerILb0ELb0ELb0ELi96EEEEEEEEEvNT_6ParamsE --------------------------
	.section	.nv.shared._ZN7cutlass13device_kernelIN5flash11enable_sm90INS1_16FlashAttnBwdSm90INS1_25CollectiveMainloopBwdSm90ILi2ELi1ELi1EN4cute5tupleIJNS5_1CILi1EEES8_S8_EEENS6_IJNS7_ILi64EEENS7_ILi96EEENS7_ILi192EEEEEENS_10bfloat16_tEfNS_4arch4Sm90ELb0ELb0ELb1ELb0ELb1ELb0ELb1ELb0ELi3ELi1ELi1ELi1ELb0EEENS1_21CollectiveEpilogueBwdISD_SE_SG_Li384ELb0ELb1ELi3EEENS1_19SingleTileSchedulerILb0ELb0ELb0ELi96EEEEEEEEEvNT_6ParamsE,"aw",@nobits
	.sectionflags	@""
	.align	16
	.zero		1024


//--------------------- .nv.shared._ZN7cutlass13device_kernelIN5flash11enable_sm90INS1_16FlashAttnBwdSm90INS1_25CollectiveMainloopBwdSm90ILi2ELi1ELi1EN4cute5tupleIJNS5_1CILi1EEES8_S8_EEENS6_IJNS7_ILi64EEENS7_ILi96EEENS7_ILi192EEEEEENS_10bfloat16_tEfNS_4arch4Sm90ELb0ELb0ELb1ELb0ELb0ELb0ELb1ELb0ELi3ELi1ELi1ELi1ELb0EEENS1_24CollectiveEpilogueBwdGQAISD_fSG_Li384ELb0ELb0EEENS1_19SingleTileSchedulerILb0ELb0ELb0ELi96EEEEEEEEEvNT_6ParamsE --------------------------
	.section	.nv.shared._ZN7cutlass13device_kernelIN5flash11enable_sm90INS1_16FlashAttnBwdSm90INS1_25CollectiveMainloopBwdSm90ILi2ELi1ELi1EN4cute5tupleIJNS5_1CILi1EEES8_S8_EEENS6_IJNS7_ILi64EEENS7_ILi96EEENS7_ILi192EEEEEENS_10bfloat16_tEfNS_4arch4Sm90ELb0ELb0ELb1ELb0ELb0ELb0ELb1ELb0ELi3ELi1ELi1ELi1ELb0EEENS1_24CollectiveEpilogueBwdGQAISD_fSG_Li384ELb0ELb0EEENS1_19SingleTileSchedulerILb0ELb0ELb0ELi96EEEEEEEEEvNT_6ParamsE,"aw",@nobits
	.sectionflags	@""
	.align	16
	.zero		1024


//--------------------- .nv.shared._ZN7cutlass13device_kernelIN5flash11enable_sm90INS1_16FlashAttnBwdSm90INS1_25CollectiveMainloopBwdSm90ILi2ELi1ELi1EN4cute5tupleIJNS5_1CILi1EEES8_S8_EEENS6_IJNS7_ILi64EEENS7_ILi96EEENS7_ILi192EEEEEENS_10bfloat16_tEfNS_4arch4Sm90ELb0ELb0ELb1ELb0ELb1ELb0ELb1ELb0ELi3ELi1ELi1ELi1ELb0EEENS1_24CollectiveEpilogueBwdGQAISD_fSG_Li384ELb0ELb1EEENS1_19SingleTileSchedulerILb0ELb0ELb0ELi96EEEEEEEEEvNT_6ParamsE --------------------------
	.section	.nv.shared._ZN7cutlass13device_kernelIN5flash11enable_sm90INS1_16FlashAttnBwdSm90INS1_25CollectiveMainloopBwdSm90ILi2ELi1ELi1EN4cute5tupleIJNS5_1CILi1EEES8_S8_EEENS6_IJNS7_ILi64EEENS7_ILi96EEENS7_ILi192EEEEEENS_10bfloat16_tEfNS_4arch4Sm90ELb0ELb0ELb1ELb0ELb1ELb0ELb1ELb0ELi3ELi1ELi1ELi1ELb0EEENS1_24CollectiveEpilogueBwdGQAISD_fSG_Li384ELb0ELb1EEENS1_19SingleTileSchedulerILb0ELb0ELb0ELi96EEEEEEEEEvNT_6ParamsE,"aw",@nobits
	.sectionflags	@""
	.align	16
	.zero		1024


//--------------------- .nv.shared._ZN7cutlass13device_kernelIN5flash11enable_sm90INS1_16FlashAttnBwdSm90INS1_25CollectiveMainloopBwdSm90ILi2ELi1ELi1EN4cute5tupleIJNS5_1CILi1EEES8_S8_EEENS6_IJNS7_ILi64EEENS7_ILi96EEENS7_ILi192EEEEEENS_10bfloat16_tEfNS_4arch4Sm90ELb0ELb0ELb1ELb1ELb0ELb0ELb1ELb0ELi3ELi1ELi1ELi1ELb0EEENS1_21CollectiveEpilogueBwdISD_SE_SG_Li384ELb1ELb1ELi3EEENS1_19SingleTileSchedulerILb1ELb0ELb0ELi96EEEEEEEEEvNT_6ParamsE --------------------------
	.section	.nv.shared._ZN7cutlass13device_kernelIN5flash11enable_sm90INS1_16FlashAttnBwdSm90INS1_25CollectiveMainloopBwdSm90ILi2ELi1ELi1EN4cute5tupleIJNS5_1CILi1EEES8_S8_EEENS6_IJNS7_ILi64EEENS7_ILi96EEENS7_ILi192EEEEEENS_10bfloat16_tEfNS_4arch4Sm90ELb0ELb0ELb1ELb1ELb0ELb0ELb1ELb0ELi3ELi1ELi1ELi1ELb0EEENS1_21CollectiveEpilogueBwdISD_SE_SG_Li384ELb1ELb1ELi3EEENS1_19SingleTileSchedulerILb1ELb0ELb0ELi96EEEEEEEEEvNT_6ParamsE,"aw",@nobits
	.sectionflags	@""
	.align	16
	.zero		1024


//--------------------- .nv.shared._ZN7cutlass13device_kernelIN5flash11enable_sm90INS1_16FlashAttnBwdSm90INS1_25CollectiveMainloopBwdSm90ILi2ELi1ELi1EN4cute5tupleIJNS5_1CILi1EEES8_S8_EEENS6_IJNS7_ILi64EEENS7_ILi96EEENS7_ILi192EEEEEENS_10bfloat16_tEfNS_4arch4Sm90ELb0ELb0ELb1ELb1ELb1ELb0ELb1ELb0ELi3ELi1ELi1ELi1ELb0EEENS1_21CollectiveEpilogueBwdISD_SE_SG_Li384ELb1ELb1ELi3EEENS1_19SingleTileSchedulerILb1ELb0ELb0ELi96EEEEEEEEEvNT_6ParamsE --------------------------
	.section	.nv.shared._ZN7cutlass13device_kernelIN5flash11enable_sm90INS1_16FlashAttnBwdSm90INS1_25CollectiveMainloopBwdSm90ILi2ELi1ELi1EN4cute5tupleIJNS5_1CILi1EEES8_S8_EEENS6_IJNS7_ILi64EEENS7_ILi96EEENS7_ILi192EEEEEENS_10bfloat16_tEfNS_4arch4Sm90ELb0ELb0ELb1ELb1ELb1ELb0ELb1ELb0ELi3ELi1ELi1ELi1ELb0EEENS1_21CollectiveEpilogueBwdISD_SE_SG_Li384ELb1ELb1ELi3EEENS1_19SingleTileSchedulerILb1ELb0ELb0ELi96EEEEEEEEEvNT_6ParamsE,"aw",@nobits
	.sectionflags	@""
	.align	16
	.zero		1024


//--------------------- .nv.shared._ZN7cutlass13device_kernelIN5flash11enable_sm90INS1_16FlashAttnBwdSm90INS1_25CollectiveMainloopBwdSm90ILi2ELi1ELi1EN4cute5tupleIJNS5_1CILi1EEES8_S8_EEENS6_IJNS7_ILi64EEENS7_ILi96EEENS7_ILi192EEEEEENS_10bfloat16_tEfNS_4arch4Sm90ELb0ELb0ELb1ELb1ELb0ELb0ELb1ELb0ELi3ELi1ELi1ELi1ELb0EEENS1_24CollectiveEpilogueBwdGQAISD_fSG_Li384ELb1ELb0EEENS1_19SingleTileSchedulerILb1ELb0ELb0ELi96EEEEEEEEEvNT_6ParamsE --------------------------
	.section	.nv.shared._ZN7cutlass13device_kernelIN5flash11enable_sm90INS1_16FlashAttnBwdSm90INS1_25CollectiveMainloopBwdSm90ILi2ELi1ELi1EN4cute5tupleIJNS5_1CILi1EEES8_S8_EEENS6_IJNS7_ILi64EEENS7_ILi96EEENS7_ILi192EEEEEENS_10bfloat16_tEfNS_4arch4Sm90ELb0ELb0ELb1ELb1ELb0ELb0ELb1ELb0ELi3ELi1ELi1ELi1ELb0EEENS1_24CollectiveEpilogueBwdGQAISD_fSG_Li384ELb1ELb0EEENS1_19SingleTileSchedulerILb1ELb0ELb0ELi96EEEEEEEEEvNT_6ParamsE,"aw",@nobits
	.sectionflags	@""
	.align	16
	.zero		1024


//--------------------- .nv.shared._ZN7cutlass13device_kernelIN5flash11enable_sm90INS1_16FlashAttnBwdSm90INS1_25CollectiveMainloopBwdSm90ILi2ELi1ELi1EN4cute5tupleIJNS5_1CILi1EEES8_S8_EEENS6_IJNS7_ILi64EEENS7_ILi96EEENS7_ILi192EEEEEENS_10bfloat16_tEfNS_4arch4Sm90ELb0ELb0ELb1ELb1ELb1ELb0ELb1ELb0ELi3ELi1ELi1ELi1ELb0EEENS1_24CollectiveEpilogueBwdGQAISD_fSG_Li384ELb1ELb1EEENS1_19SingleTileSchedulerILb1ELb0ELb0ELi96EEEEEEEEEvNT_6ParamsE --------------------------
	.section	.nv.shared._ZN7cutlass13device_kernelIN5flash11enable_sm90INS1_16FlashAttnBwdSm90INS1_25CollectiveMainloopBwdSm90ILi2ELi1ELi1EN4cute5tupleIJNS5_1CILi1EEES8_S8_EEENS6_IJNS7_ILi64EEENS7_ILi96EEENS7_ILi192EEEEEENS_10bfloat16_tEfNS_4arch4Sm90ELb0ELb0ELb1ELb1ELb1ELb0ELb1ELb0ELi3ELi1ELi1ELi1ELb0EEENS1_24CollectiveEpilogueBwdGQAISD_fSG_Li384ELb1ELb1EEENS1_19SingleTileSchedulerILb1ELb0ELb0ELi96EEEEEEEEEvNT_6ParamsE,"aw",@nobits
	.sectionflags	@""
	.align	16
	.zero		1024


//--------------------- .nv.shared._ZN7cutlass13device_kernelIN5flash11enable_sm90INS1_16FlashAttnBwdSm90INS1_25CollectiveMainloopBwdSm90ILi2ELi1ELi1EN4cute5tupleIJNS5_1CILi1EEES8_S8_EEENS6_IJNS7_ILi64EEENS7_ILi96EEENS7_ILi192EEEEEENS_10bfloat16_tEfNS_4arch4Sm90ELb0ELb1ELb1ELb0ELb0ELb0ELb1ELb0ELi3ELi1ELi1ELi1ELb0EEENS1_21CollectiveEpilogueBwdISD_SE_SG_Li384ELb0ELb1ELi3EEENS1_19SingleTileSchedulerILb0ELb0ELb0ELi96EEEEEEEEEvNT_6ParamsE --------------------------
	.section	.nv.shared._ZN7cutlass13device_kernelIN5flash11enable_sm90INS1_16FlashAttnBwdSm90INS1_25CollectiveMainloopBwdSm90ILi2ELi1ELi1EN4cute5tupleIJNS5_1CILi1EEES8_S8_EEENS6_IJNS7_ILi64EEENS7_ILi96EEENS7_ILi192EEEEEENS_10bfloat16_tEfNS_4arch4Sm90ELb0ELb1ELb1ELb0ELb0ELb0ELb1ELb0ELi3ELi1ELi1ELi1ELb0EEENS1_21CollectiveEpilogueBwdISD_SE_SG_Li384ELb0ELb1ELi3EEENS1_19SingleTileSchedulerILb0ELb0ELb0ELi96EEEEEEEEEvNT_6ParamsE,"aw",@nobits
	.sectionflags	@""
	.align	16
	.zero		1024


//--------------------- .nv.shared._ZN7cutlass13device_kernelIN5flash11enable_sm90INS1_16FlashAttnBwdSm90INS1_25CollectiveMainloopBwdSm90ILi2ELi1ELi1EN4cute5tupleIJNS5_1CILi1EEES8_S8_EEENS6_IJNS7_ILi64EEENS7_ILi96EEENS7_ILi192EEEEEENS_10bfloat16_tEfNS_4arch4Sm90ELb0ELb1ELb1ELb0ELb1ELb0ELb1ELb0ELi3ELi1ELi1ELi1ELb0EEENS1_21CollectiveEpilogueBwdISD_SE_SG_Li384ELb0ELb1ELi3EEENS1_19SingleTileSchedulerILb0ELb0ELb0ELi96EEEEEEEEEvNT_6ParamsE --------------------------
	.section	.nv.shared._ZN7cutlass13device_kernelIN5flash11enable_sm90INS1_16FlashAttnBwdSm90INS1_25CollectiveMainloopBwdSm90ILi2ELi1ELi1EN4cute5tupleIJNS5_1CILi1EEES8_S8_EEENS6_IJNS7_ILi64EEENS7_ILi96EEENS7_ILi192EEEEEENS_10bfloat16_tEfNS_4arch4Sm90ELb0ELb1ELb1ELb0ELb1ELb0ELb1ELb0ELi3ELi1ELi1ELi1ELb0EEENS1_21CollectiveEpilogueBwdISD_SE_SG_Li384ELb0ELb1ELi3EEENS1_19SingleTileSchedulerILb0ELb0ELb0ELi96EEEEEEEEEvNT_6ParamsE,"aw",@nobits
	.sectionflags	@""
	.align	16
	.zero		1024


//--------------------- .nv.shared._ZN7cutlass13device_kernelIN5flash11enable_sm90INS1_16FlashAttnBwdSm90INS1_25CollectiveMainloopBwdSm90ILi2ELi1ELi1EN4cute5tupleIJNS5_1CILi1EEES8_S8_EEENS6_IJNS7_ILi64EEENS7_ILi96EEENS7_ILi192EEEEEENS_10bfloat16_tEfNS_4arch4Sm90ELb0ELb1ELb1ELb0ELb0ELb0ELb1ELb0ELi3ELi1ELi1ELi1ELb0EEENS1_24CollectiveEpilogueBwdGQAISD_fSG_Li384ELb0ELb0EEENS1_19SingleTileSchedulerILb0ELb0ELb0ELi96EEEEEEEEEvNT_6ParamsE --------------------------
	.section	.nv.shared._ZN7cutlass13device_kernelIN5flash11enable_sm90INS1_16FlashAttnBwdSm90INS1_25CollectiveMainloopBwdSm90ILi2ELi1ELi1EN4cute5tupleIJNS5_1CILi1EEES8_S8_EEENS6_IJNS7_ILi64EEENS7_ILi96EEENS7_ILi192EEEEEENS_10bfloat16_tEfNS_4arch4Sm90ELb0ELb1ELb1ELb0ELb0ELb0ELb1ELb0ELi3ELi1ELi1ELi1ELb0EEENS1_24CollectiveEpilogueBwdGQAISD_fSG_Li384ELb0ELb0EEENS1_19SingleTileSchedulerILb0ELb0ELb0ELi96EEEEEEEEEvNT_6ParamsE,"aw",@nobits
	.sectionflags	@""
	.align	16
	.zero		1024


//--------------------- .nv.shared._ZN7cutlass13device_kernelIN5flash11enable_sm90INS1_16FlashAttnBwdSm90INS1_25CollectiveMainloopBwdSm90ILi2ELi1ELi1EN4cute5tupleIJNS5_1CILi1EEES8_S8_EEENS6_IJNS7_ILi64EEENS7_ILi96EEENS7_ILi192EEEEEENS_10bfloat16_tEfNS_4arch4Sm90ELb0ELb1ELb1ELb0ELb1ELb0ELb1ELb0ELi3ELi1ELi1ELi1ELb0EEENS1_24CollectiveEpilogueBwdGQAISD_fSG_Li384ELb0ELb1EEENS1_19SingleTileSchedulerILb0ELb0ELb0ELi96EEEEEEEEEvNT_6ParamsE --------------------------
	.section	.nv.shared._ZN7cutlass13device_kernelIN5flash11enable_sm90INS1_16FlashAttnBwdSm90INS1_25CollectiveMainloopBwdSm90ILi2ELi1ELi1EN4cute5tupleIJNS5_1CILi1EEES8_S8_EEENS6_IJNS7_ILi64EEENS7_ILi96EEENS7_ILi192EEEEEENS_10bfloat16_tEfNS_4arch4Sm90ELb0ELb1ELb1ELb0ELb1ELb0ELb1ELb0ELi3ELi1ELi1ELi1ELb0EEENS1_24CollectiveEpilogueBwdGQAISD_fSG_Li384ELb0ELb1EEENS1_19SingleTileSchedulerILb0ELb0ELb0ELi96EEEEEEEEEvNT_6ParamsE,"aw",@nobits
	.sectionflags	@""
	.align	16
	.zero		1024


//--------------------- .nv.shared._ZN7cutlass13device_kernelIN5flash11enable_sm90INS1_16FlashAttnBwdSm90INS1_25CollectiveMainloopBwdSm90ILi2ELi1ELi1EN4cute5tupleIJNS5_1CILi1EEES8_S8_EEENS6_IJNS7_ILi64EEENS7_ILi96EEENS7_ILi192EEEEEENS_10bfloat16_tEfNS_4arch4Sm90ELb0ELb1ELb1ELb1ELb0ELb0ELb1ELb0ELi3ELi1ELi1ELi1ELb0EEENS1_21CollectiveEpilogueBwdISD_SE_SG_Li384ELb1ELb1ELi3EEENS1_19SingleTileSchedulerILb1ELb0ELb0ELi96EEEEEEEEEvNT_6ParamsE --------------------------
	.section	.nv.shared._ZN7cutlass13device_kernelIN5flash11enable_sm90INS1_16FlashAttnBwdSm90INS1_25CollectiveMainloopBwdSm90ILi2ELi1ELi1EN4cute5tupleIJNS5_1CILi1EEES8_S8_EEENS6_IJNS7_ILi64EEENS7_ILi96EEENS7_ILi192EEEEEENS_10bfloat16_tEfNS_4arch4Sm90ELb0ELb1ELb1ELb1ELb0ELb0ELb1ELb0ELi3ELi1ELi1ELi1ELb0EEENS1_21CollectiveEpilogueBwdISD_SE_SG_Li384ELb1ELb1ELi3EEENS1_19SingleTileSchedulerILb1ELb0ELb0ELi96EEEEEEEEEvNT_6ParamsE,"aw",@nobits
	.sectionflags	@""
	.align	16
	.zero		1024


//--------------------- .nv.shared._ZN7cutlass13device_kernelIN5flash11enable_sm90INS1_16FlashAttnBwdSm90INS1_25CollectiveMainloopBwdSm90ILi2ELi1ELi1EN4cute5tupleIJNS5_1CILi1EEES8_S8_EEENS6_IJNS7_ILi64EEENS7_ILi96EEENS7_ILi192EEEEEENS_10bfloat16_tEfNS_4arch4Sm90ELb0ELb1ELb1ELb1ELb1ELb0ELb1ELb0ELi3ELi1ELi1ELi1ELb0EEENS1_21CollectiveEpilogueBwdISD_SE_SG_Li384ELb1ELb1ELi3EEENS1_19SingleTileSchedulerILb1ELb0ELb0ELi96EEEEEEEEEvNT_6ParamsE --------------------------
	.section	.nv.shared._ZN7cutlass13device_kernelIN5flash11enable_sm90INS1_16FlashAttnBwdSm90INS1_25CollectiveMainloopBwdSm90ILi2ELi1ELi1EN4cute5tupleIJNS5_1CILi1EEES8_S8_EEENS6_IJNS7_ILi64EEENS7_ILi96EEENS7_ILi192EEEEEENS_10bfloat16_tEfNS_4arch4Sm90ELb0ELb1ELb1ELb1ELb1ELb0ELb1ELb0ELi3ELi1ELi1ELi1ELb0EEENS1_21CollectiveEpilogueBwdISD_SE_SG_Li384ELb1ELb1ELi3EEENS1_19SingleTileSchedulerILb1ELb0ELb0ELi96EEEEEEEEEvNT_6ParamsE,"aw",@nobits
	.sectionflags	@""
	.align	16
	.zero		1024


//--------------------- .nv.shared._ZN7cutlass13device_kernelIN5flash11enable_sm90INS1_16FlashAttnBwdSm90INS1_25CollectiveMainloopBwdSm90ILi2ELi1ELi1EN4cute5tupleIJNS5_1CILi1EEES8_S8_EEENS6_IJNS7_ILi64EEENS7_ILi96EEENS7_ILi192EEEEEENS_10bfloat16_tEfNS_4arch4Sm90ELb0ELb1ELb1ELb1ELb0ELb0ELb1ELb0ELi3ELi1ELi1ELi1ELb0EEENS1_24CollectiveEpilogueBwdGQAISD_fSG_Li384ELb1ELb0EEENS1_19SingleTileSchedulerILb1ELb0ELb0ELi96EEEEEEEEEvNT_6ParamsE --------------------------
	.section	.nv.shared._ZN7cutlass13device_kernelIN5flash11enable_sm90INS1_16FlashAttnBwdSm90INS1_25CollectiveMainloopBwdSm90ILi2ELi1ELi1EN4cute5tupleIJNS5_1CILi1EEES8_S8_EEENS6_IJNS7_ILi64EEENS7_ILi96EEENS7_ILi192EEEEEENS_10bfloat16_tEfNS_4arch4Sm90ELb0ELb1ELb1ELb1ELb0ELb0ELb1ELb0ELi3ELi1ELi1ELi1ELb0EEENS1_24CollectiveEpilogueBwdGQAISD_fSG_Li384ELb1ELb0EEENS1_19SingleTileSchedulerILb1ELb0ELb0ELi96EEEEEEEEEvNT_6ParamsE,"aw",@nobits
	.sectionflags	@""
	.align	16
	.zero		1024


//--------------------- .nv.shared._ZN7cutlass13device_kernelIN5flash11enable_sm90INS1_16FlashAttnBwdSm90INS1_25CollectiveMainloopBwdSm90ILi2ELi1ELi1EN4cute5tupleIJNS5_1CILi1EEES8_S8_EEENS6_IJNS7_ILi64EEENS7_ILi96EEENS7_ILi192EEEEEENS_10bfloat16_tEfNS_4arch4Sm90ELb0ELb1ELb1ELb1ELb1ELb0ELb1ELb0ELi3ELi1ELi1ELi1ELb0EEENS1_24CollectiveEpilogueBwdGQAISD_fSG_Li384ELb1ELb1EEENS1_19SingleTileSchedulerILb1ELb0ELb0ELi96EEEEEEEEEvNT_6ParamsE --------------------------
	.section	.nv.shared._ZN7cutlass13device_kernelIN5flash11enable_sm90INS1_16FlashAttnBwdSm90INS1_25CollectiveMainloopBwdSm90ILi2ELi1ELi1EN4cute5tupleIJNS5_1CILi1EEES8_S8_EEENS6_IJNS7_ILi64EEENS7_ILi96EEENS7_ILi192EEEEEENS_10bfloat16_tEfNS_4arch4Sm90ELb0ELb1ELb1ELb1ELb1ELb0ELb1ELb0ELi3ELi1ELi1ELi1ELb0EEENS1_24CollectiveEpilogueBwdGQAISD_fSG_Li384ELb1ELb1EEENS1_19SingleTileSchedulerILb1ELb0ELb0ELi96EEEEEEEEEvNT_6ParamsE,"aw",@nobits
	.sectionflags	@""
	.align	16
	.zero		1024


//--------------------- .nv.shared._ZN7cutlass13device_kernelIN5flash11enable_sm90INS1_16FlashAttnBwdSm90INS1_25CollectiveMainloopBwdSm90ILi2ELi1ELi1EN4cute5tupleIJNS5_1CILi1EEES8_S8_EEENS6_IJNS7_ILi64EEENS7_ILi96EEENS7_ILi192EEEEEENS_10bfloat16_tEfNS_4arch4Sm90ELb1ELb0ELb1ELb0ELb0ELb0ELb1ELb0ELi3ELi1ELi1ELi1ELb0EEENS1_21CollectiveEpilogueBwdISD_SE_SG_Li384ELb0ELb1ELi3EEENS1_25SingleTileBwdLPTSchedulerILb0ELi96ELb0EEEEEEEEEvNT_6ParamsE --------------------------
	.section	.nv.shared._ZN7cutlass13device_kernelIN5flash11enable_sm90INS1_16FlashAttnBwdSm90INS1_25CollectiveMainloopBwdSm90ILi2ELi1ELi1EN4cute5tupleIJNS5_1CILi1EEES8_S8_EEENS6_IJNS7_ILi64EEENS7_ILi96EEENS7_ILi192EEEEEENS_10bfloat16_tEfNS_4arch4Sm90ELb1ELb0ELb1ELb0ELb0ELb0ELb1ELb0ELi3ELi1ELi1ELi1ELb0EEENS1_21CollectiveEpilogueBwdISD_SE_SG_Li384ELb0ELb1ELi3EEENS1_25SingleTileBwdLPTSchedulerILb0ELi96ELb0EEEEEEEEEvNT_6ParamsE,"aw",@nobits
	.sectionflags	@""
	.align	16
	.zero		1024


//--------------------- .nv.shared._ZN7cutlass13device_kernelIN5flash11enable_sm90INS1_16FlashAttnBwdSm90INS1_25CollectiveMainloopBwdSm90ILi2ELi1ELi1EN4cute5tupleIJNS5_1CILi1EEES8_S8_EEENS6_IJNS7_ILi64EEENS7_ILi96EEENS7_ILi192EEEEEENS_10bfloat16_tEfNS_4arch4Sm90ELb1ELb0ELb1ELb0ELb1ELb0ELb1ELb0ELi3ELi1ELi1ELi1ELb0EEENS1_21CollectiveEpilogueBwdISD_SE_SG_Li384ELb0ELb1ELi3EEENS1_25SingleTileBwdLPTSchedulerILb0ELi96ELb1EEEEEEEEEvNT_6ParamsE --------------------------
	.section	.nv.shared._ZN7cutlass13device_kernelIN5flash11enable_sm90INS1_16FlashAttnBwdSm90INS1_25CollectiveMainloopBwdSm90ILi2ELi1ELi1EN4cute5tupleIJNS5_1CILi1EEES8_S8_EEENS6_IJNS7_ILi64EEENS7_ILi96EEENS7_ILi192EEEEEENS_10bfloat16_tEfNS_4arch4Sm90ELb1ELb0ELb1ELb0ELb1ELb0ELb1ELb0ELi3ELi1ELi1ELi1ELb0EEENS1_21CollectiveEpilogueBwdISD_SE_SG_Li384ELb0ELb1ELi3EEENS1_25SingleTileBwdLPTSchedulerILb0ELi96ELb1EEEEEEEEEvNT_6ParamsE,"aw",@nobits
	.sectionflags	@""
	.align	16
	.zero		1024


//--------------------- .nv.shared._ZN7cutlass13device_kernelIN5flash11enable_sm90INS1_16FlashAttnBwdSm90INS1_25CollectiveMainloopBwdSm90ILi2ELi1ELi1EN4cute5tupleIJNS5_1CILi1EEES8_S8_EEENS6_IJNS7_ILi64EEENS7_ILi96EEENS7_ILi192EEEEEENS_10bfloat16_tEfNS_4arch4Sm90ELb1ELb0ELb1ELb0ELb0ELb0ELb1ELb0ELi3ELi1ELi1ELi1ELb0EEENS1_24CollectiveEpilogueBwdGQAISD_fSG_Li384ELb0ELb0EEENS1_25SingleTileBwdLPTSchedulerILb0ELi96ELb0EEEEEEEEEvNT_6ParamsE --------------------------
	.section	.nv.shared._ZN7cutlass13device_kernelIN5flash11enable_sm90INS1_16FlashAttnBwdSm90INS1_25CollectiveMainloopBwdSm90ILi2ELi1ELi1EN4cute5tupleIJNS5_1CILi1EEES8_S8_EEENS6_IJNS7_ILi64EEENS7_ILi96EEENS7_ILi192EEEEEENS_10bfloat16_tEfNS_4arch4Sm90ELb1ELb0ELb1ELb0ELb0ELb0ELb1ELb0ELi3ELi1ELi1ELi1ELb0EEENS1_24CollectiveEpilogueBwdGQAISD_fSG_Li384ELb0ELb0EEENS1_25SingleTileBwdLPTSchedulerILb0ELi96ELb0EEEEEEEEEvNT_6ParamsE,"aw",@nobits
	.sectionflags	@""
	.align	16
	.zero		1024


//--------------------- .nv.shared._ZN7cutlass13device_kernelIN5flash11enable_sm90INS1_16FlashAttnBwdSm90INS1_25CollectiveMainloopBwdSm90ILi2ELi1ELi1EN4cute5tupleIJNS5_1CILi1EEES8_S8_EEENS6_IJNS7_ILi64EEENS7_ILi96EEENS7_ILi192EEEEEENS_10bfloat16_tEfNS_4arch4Sm90ELb1ELb0ELb1ELb0ELb1ELb0ELb1ELb0ELi3ELi1ELi1ELi1ELb0EEENS1_24CollectiveEpilogueBwdGQAISD_fSG_Li384ELb0ELb1EEENS1_25SingleTileBwdLPTSchedulerILb0ELi96ELb1EEEEEEEEEvNT_6ParamsE --------------------------
	.section	.nv.shared._ZN7cutlass13device_kernelIN5flash11enable_sm90INS1_16FlashAttnBwdSm90INS1_25CollectiveMainloopBwdSm90ILi2ELi1ELi1EN4cute5tupleIJNS5_1CILi1EEES8_S8_EEENS6_IJNS7_ILi64EEENS7_ILi96EEENS7_ILi192EEEEEENS_10bfloat16_tEfNS_4arch4Sm90ELb1ELb0ELb1ELb0ELb1ELb0ELb1ELb0ELi3ELi1ELi1ELi1ELb0EEENS1_24CollectiveEpilogueBwdGQAISD_fSG_Li384ELb0ELb1EEENS1_25SingleTileBwdLPTSchedulerILb0ELi96ELb1EEEEEEEEEvNT_6ParamsE,"aw",@nobits
	.sectionflags	@""
	.align	16
	.zero		1024


//--------------------- .nv.shared._ZN7cutlass13device_kernelIN5flash11enable_sm90INS1_16FlashAttnBwdSm90INS1_25CollectiveMainloopBwdSm90ILi2ELi1ELi1EN4cute5tupleIJNS5_1CILi1EEES8_S8_EEENS6_IJNS7_ILi64EEENS7_ILi96EEENS7_ILi192EEEEEENS_10bfloat16_tEfNS_4arch4Sm90ELb1ELb0ELb1ELb1ELb0ELb0ELb1ELb0ELi3ELi1ELi1ELi1ELb0EEENS1_21CollectiveEpilogueBwdISD_SE_SG_Li384ELb1ELb1ELi3EEENS1_25SingleTileBwdLPTSchedulerILb1ELi96ELb0EEEEEEEEEvNT_6ParamsE --------------------------
	.section	.nv.shared._ZN7cutlass13device_kernelIN5flash11enable_sm90INS1_16FlashAttnBwdSm90INS1_25CollectiveMainloopBwdSm90ILi2ELi1ELi1EN4cute5tupleIJNS5_1CILi1EEES8_S8_EEENS6_IJNS7_ILi64EEENS7_ILi96EEENS7_ILi192EEEEEENS_10bfloat16_tEfNS_4arch4Sm90ELb1ELb0ELb1ELb1ELb0ELb0ELb1ELb0ELi3ELi1ELi1ELi1ELb0EEENS1_21CollectiveEpilogueBwdISD_SE_SG_Li384ELb1ELb1ELi3EEENS1_25SingleTileBwdLPTSchedulerILb1ELi96ELb0EEEEEEEEEvNT_6ParamsE,"aw",@nobits
	.sectionflags	@""
	.align	16
	.zero		1024


//--------------------- .nv.shared._ZN7cutlass13device_kernelIN5flash11enable_sm90INS1_16FlashAttnBwdSm90INS1_25CollectiveMainloopBwdSm90ILi2ELi1ELi1EN4cute5tupleIJNS5_1CILi1EEES8_S8_EEENS6_IJNS7_ILi64EEENS7_ILi96EEENS7_ILi192EEEEEENS_10bfloat16_tEfNS_4arch4Sm90ELb1ELb0ELb1ELb1ELb1ELb0ELb1ELb0ELi3ELi1ELi1ELi1ELb0EEENS1_21CollectiveEpilogueBwdISD_SE_SG_Li384ELb1ELb1ELi3EEENS1_25SingleTileBwdLPTSchedulerILb1ELi96ELb1EEEEEEEEEvNT_6ParamsE --------------------------
	.section	.nv.shared._ZN7cutlass13device_kernelIN5flash11enable_sm90INS1_16FlashAttnBwdSm90INS1_25CollectiveMainloopBwdSm90ILi2ELi1ELi1EN4cute5tupleIJNS5_1CILi1EEES8_S8_EEENS6_IJNS7_ILi64EEENS7_ILi96EEENS7_ILi192EEEEEENS_10bfloat16_tEfNS_4arch4Sm90ELb1ELb0ELb1ELb1ELb1ELb0ELb1ELb0ELi3ELi1ELi1ELi1ELb0EEENS1_21CollectiveEpilogueBwdISD_SE_SG_Li384ELb1ELb1ELi3EEENS1_25SingleTileBwdLPTSchedulerILb1ELi96ELb1EEEEEEEEEvNT_6ParamsE,"aw",@nobits
	.sectionflags	@""
	.align	16
	.zero		1024


//--------------------- .nv.shared._ZN7cutlass13device_kernelIN5flash11enable_sm90INS1_16FlashAttnBwdSm90INS1_25CollectiveMainloopBwdSm90ILi2ELi1ELi1EN4cute5tupleIJNS5_1CILi1EEES8_S8_EEENS6_IJNS7_ILi64EEENS7_ILi96EEENS7_ILi192EEEEEENS_10bfloat16_tEfNS_4arch4Sm90ELb1ELb0ELb1ELb1ELb0ELb0ELb1ELb0ELi3ELi1ELi1ELi1ELb0EEENS1_24CollectiveEpilogueBwdGQAISD_fSG_Li384ELb1ELb0EEENS1_25SingleTileBwdLPTSchedulerILb1ELi96ELb0EEEEEEEEEvNT_6ParamsE --------------------------
	.section	.nv.shared._ZN7cutlass13device_kernelIN5flash11enable_sm90INS1_16FlashAttnBwdSm90INS1_25CollectiveMainloopBwdSm90ILi2ELi1ELi1EN4cute5tupleIJNS5_1CILi1EEES8_S8_EEENS6_IJNS7_ILi64EEENS7_ILi96EEENS7_ILi192EEEEEENS_10bfloat16_tEfNS_4arch4Sm90ELb1ELb0ELb1ELb1ELb0ELb0ELb1ELb0ELi3ELi1ELi1ELi1ELb0EEENS1_24CollectiveEpilogueBwdGQAISD_fSG_Li384ELb1ELb0EEENS1_25SingleTileBwdLPTSchedulerILb1ELi96ELb0EEEEEEEEEvNT_6ParamsE,"aw",@nobits
	.sectionflags	@""
	.align	16
	.zero		1024


//--------------------- .nv.shared._ZN7cutlass13device_kernelIN5flash11enable_sm90INS1_16FlashAttnBwdSm90INS1_25CollectiveMainloopBwdSm90ILi2ELi1ELi1EN4cute5tupleIJNS5_1CILi1EEES8_S8_EEENS6_IJNS7_ILi64EEENS7_ILi96EEENS7_ILi192EEEEEENS_10bfloat16_tEfNS_4arch4Sm90ELb1ELb0ELb1ELb1ELb1ELb0ELb1ELb0ELi3ELi1ELi1ELi1ELb0EEENS1_24CollectiveEpilogueBwdGQAISD_fSG_Li384ELb1ELb1EEENS1_25SingleTileBwdLPTSchedulerILb1ELi96ELb1EEEEEEEEEvNT_6ParamsE --------------------------
	.section	.nv.shared._ZN7cutlass13device_kernelIN5flash11enable_sm90INS1_16FlashAttnBwdSm90INS1_25CollectiveMainloopBwdSm90ILi2ELi1ELi1EN4cute5tupleIJNS5_1CILi1EEES8_S8_EEENS6_IJNS7_ILi64EEENS7_ILi96EEENS7_ILi192EEEEEENS_10bfloat16_tEfNS_4arch4Sm90ELb1ELb0ELb1ELb1ELb1ELb0ELb1ELb0ELi3ELi1ELi1ELi1ELb0EEENS1_24CollectiveEpilogueBwdGQAISD_fSG_Li384ELb1ELb1EEENS1_25SingleTileBwdLPTSchedulerILb1ELi96ELb1EEEEEEEEEvNT_6ParamsE,"aw",@nobits
	.sectionflags	@""
	.align	16
	.zero		1024


//--------------------- .nv.shared._ZN7cutlass13device_kernelIN5flash11enable_sm90INS1_16FlashAttnBwdSm90INS1_25CollectiveMainloopBwdSm90ILi2ELi1ELi1EN4cute5tupleIJNS5_1CILi1EEES8_S8_EEENS6_IJNS7_ILi64EEENS7_ILi96EEENS7_ILi192EEEEEENS_10bfloat16_tEfNS_4arch4Sm90ELb0ELb0ELb0ELb0ELb0ELb0ELb1ELb0ELi3ELi1ELi1ELi1ELb0EEENS1_21CollectiveEpilogueBwdISD_SE_SG_Li384ELb0ELb1ELi3EEENS1_19SingleTileSchedulerILb0ELb0ELb0ELi96EEEEEEEEEvNT_6ParamsE --------------------------
	.section	.nv.shared._ZN7cutlass13device_kernelIN5flash11enable_sm90INS1_16FlashAttnBwdSm90INS1_25CollectiveMainloopBwdSm90ILi2ELi1ELi1EN4cute5tupleIJNS5_1CILi1EEES8_S8_EEENS6_IJNS7_ILi64EEENS7_ILi96EEENS7_ILi192EEEEEENS_10bfloat16_tEfNS_4arch4Sm90ELb0ELb0ELb0ELb0ELb0ELb0ELb1ELb0ELi3ELi1ELi1ELi1ELb0EEENS1_21CollectiveEpilogueBwdISD_SE_SG_Li384ELb0ELb1ELi3EEENS1_19SingleTileSchedulerILb0ELb0ELb0ELi96EEEEEEEEEvNT_6ParamsE,"aw",@nobits
	.sectionflags	@""
	.align	16
	.zero		1024


//--------------------- .nv.shared._ZN7cutlass13device_kernelIN5flash11enable_sm90INS1_16FlashAttnBwdSm90INS1_25CollectiveMainloopBwdSm90ILi2ELi1ELi1EN4cute5tupleIJNS5_1CILi1EEES8_S8_EEENS6_IJNS7_ILi64EEENS7_ILi96EEENS7_ILi192EEEEEENS_10bfloat16_tEfNS_4arch4Sm90ELb0ELb0ELb0ELb0ELb1ELb0ELb1ELb0ELi3ELi1ELi1ELi1ELb0EEENS1_21CollectiveEpilogueBwdISD_SE_SG_Li384ELb0ELb1ELi3EEENS1_19SingleTileSchedulerILb0ELb0ELb0ELi96EEEEEEEEEvNT_6ParamsE --------------------------
	.section	.nv.shared._ZN7cutlass13device_kernelIN5flash11enable_sm90INS1_16FlashAttnBwdSm90INS1_25CollectiveMainloopBwdSm90ILi2ELi1ELi1EN4cute5tupleIJNS5_1CILi1EEES8_S8_EEENS6_IJNS7_ILi64EEENS7_ILi96EEENS7_ILi192EEEEEENS_10bfloat16_tEfNS_4arch4Sm90ELb0ELb0ELb0ELb0ELb1ELb0ELb1ELb0ELi3ELi1ELi1ELi1ELb0EEENS1_21CollectiveEpilogueBwdISD_SE_SG_Li384ELb0ELb1ELi3EEENS1_19SingleTileSchedulerILb0ELb0ELb0ELi96EEEEEEEEEvNT_6ParamsE,"aw",@nobits
	.sectionflags	@""
	.align	16
	.zero		1024


//--------------------- .nv.shared._ZN7cutlass13device_kernelIN5flash11enable_sm90INS1_16FlashAttnBwdSm90INS1_25CollectiveMainloopBwdSm90ILi2ELi1ELi1EN4cute5tupleIJNS5_1CILi1EEES8_S8_EEENS6_IJNS7_ILi64EEENS7_ILi96EEENS7_ILi192EEEEEENS_10bfloat16_tEfNS_4arch4Sm90ELb0ELb0ELb0ELb0ELb0ELb0ELb1ELb0ELi3ELi1ELi1ELi1ELb0EEENS1_24CollectiveEpilogueBwdGQAISD_fSG_Li384ELb0ELb0EEENS1_19SingleTileSchedulerILb0ELb0ELb0ELi96EEEEEEEEEvNT_6ParamsE --------------------------
	.section	.nv.shared._ZN7cutlass13device_kernelIN5flash11enable_sm90INS1_16FlashAttnBwdSm90INS1_25CollectiveMainloopBwdSm90ILi2ELi1ELi1EN4cute5tupleIJNS5_1CILi1EEES8_S8_EEENS6_IJNS7_ILi64EEENS7_ILi96EEENS7_ILi192EEEEEENS_10bfloat16_tEfNS_4arch4Sm90ELb0ELb0ELb0ELb0ELb0ELb0ELb1ELb0ELi3ELi1ELi1ELi1ELb0EEENS1_24CollectiveEpilogueBwdGQAISD_fSG_Li384ELb0ELb0EEENS1_19SingleTileSchedulerILb0ELb0ELb0ELi96EEEEEEEEEvNT_6ParamsE,"aw",@nobits
	.sectionflags	@""
	.align	16
	.zero		1024


//--------------------- .nv.shared._ZN7cutlass13device_kernelIN5flash11enable_sm90INS1_16FlashAttnBwdSm90INS1_25CollectiveMainloopBwdSm90ILi2ELi1ELi1EN4cute5tupleIJNS5_1CILi1EEES8_S8_EEENS6_IJNS7_ILi64EEENS7_ILi96EEENS7_ILi192EEEEEENS_10bfloat16_tEfNS_4arch4Sm90ELb0ELb0ELb0ELb0ELb1ELb0ELb1ELb0ELi3ELi1ELi1ELi1ELb0EEENS1_24CollectiveEpilogueBwdGQAISD_fSG_Li384ELb0ELb1EEENS1_19SingleTileSchedulerILb0ELb0ELb0ELi96EEEEEEEEEvNT_6ParamsE --------------------------
	.section	.nv.shared._ZN7cutlass13device_kernelIN5flash11enable_sm90INS1_16FlashAttnBwdSm90INS1_25CollectiveMainloopBwdSm90ILi2ELi1ELi1EN4cute5tupleIJNS5_1CILi1EEES8_S8_EEENS6_IJNS7_ILi64EEENS7_ILi96EEENS7_ILi192EEEEEENS_10bfloat16_tEfNS_4arch4Sm90ELb0ELb0ELb0ELb0ELb1ELb0ELb1ELb0ELi3ELi1ELi1ELi1ELb0EEENS1_24CollectiveEpilogueBwdGQAISD_fSG_Li384ELb0ELb1EEENS1_19SingleTileSchedulerILb0ELb0ELb0ELi96EEEEEEEEEvNT_6ParamsE,"aw",@nobits
	.sectionflags	@""
	.align	16
	.zero		1024


//--------------------- .nv.shared._ZN7cutlass13device_kernelIN5flash11enable_sm90INS1_16FlashAttnBwdSm90INS1_25CollectiveMainloopBwdSm90ILi2ELi1ELi1EN4cute5tupleIJNS5_1CILi1EEES8_S8_EEENS6_IJNS7_ILi64EEENS7_ILi96EEENS7_ILi192EEEEEENS_10bfloat16_tEfNS_4arch4Sm90ELb0ELb0ELb0ELb1ELb0ELb0ELb1ELb0ELi3ELi1ELi1ELi1ELb0EEENS1_21CollectiveEpilogueBwdISD_SE_SG_Li384ELb1ELb1ELi3EEENS1_19SingleTileSchedulerILb1ELb0ELb0ELi96EEEEEEEEEvNT_6ParamsE --------------------------
	.section	.nv.shared._ZN7cutlass13device_kernelIN5flash11enable_sm90INS1_16FlashAttnBwdSm90INS1_25CollectiveMainloopBwdSm90ILi2ELi1ELi1EN4cute5tupleIJNS5_1CILi1EEES8_S8_EEENS6_IJNS7_ILi64EEENS7_ILi96EEENS7_ILi192EEEEEENS_10bfloat16_tEfNS_4arch4Sm90ELb0ELb0ELb0ELb1ELb0ELb0ELb1ELb0ELi3ELi1ELi1ELi1ELb0EEENS1_21CollectiveEpilogueBwdISD_SE_SG_Li384ELb1ELb1ELi3EEENS1_19SingleTileSchedulerILb1ELb0ELb0ELi96EEEEEEEEEvNT_6ParamsE,"aw",@nobits
	.sectionflags	@""
	.align	16
	.zero		1024


//--------------------- .nv.shared._ZN7cutlass13device_kernelIN5flash11enable_sm90INS1_16FlashAttnBwdSm90INS1_25CollectiveMainloopBwdSm90ILi2ELi1ELi1EN4cute5tupleIJNS5_1CILi1EEES8_S8_EEENS6_IJNS7_ILi64EEENS7_ILi96EEENS7_ILi192EEEEEENS_10bfloat16_tEfNS_4arch4Sm90ELb0ELb0ELb0ELb1ELb1ELb0ELb1ELb0ELi3ELi1ELi1ELi1ELb0EEENS1_21CollectiveEpilogueBwdISD_SE_SG_Li384ELb1ELb1ELi3EEENS1_19SingleTileSchedulerILb1ELb0ELb0ELi96EEEEEEEEEvNT_6ParamsE --------------------------
	.section	.nv.shared._ZN7cutlass13device_kernelIN5flash11enable_sm90INS1_16FlashAttnBwdSm90INS1_25CollectiveMainloopBwdSm90ILi2ELi1ELi1EN4cute5tupleIJNS5_1CILi1EEES8_S8_EEENS6_IJNS7_ILi64EEENS7_ILi96EEENS7_ILi192EEEEEENS_10bfloat16_tEfNS_4arch4Sm90ELb0ELb0ELb0ELb1ELb1ELb0ELb1ELb0ELi3ELi1ELi1ELi1ELb0EEENS1_21CollectiveEpilogueBwdISD_SE_SG_Li384ELb1ELb1ELi3EEENS1_19SingleTileSchedulerILb1ELb0ELb0ELi96EEEEEEEEEvNT_6ParamsE,"aw",@nobits
	.sectionflags	@""
	.align	16
	.zero		1024


//--------------------- .nv.shared._ZN7cutlass13device_kernelIN5flash11enable_sm90INS1_16FlashAttnBwdSm90INS1_25CollectiveMainloopBwdSm90ILi2ELi1ELi1EN4cute5tupleIJNS5_1CILi1EEES8_S8_EEENS6_IJNS7_ILi64EEENS7_ILi96EEENS7_ILi192EEEEEENS_10bfloat16_tEfNS_4arch4Sm90ELb0ELb0ELb0ELb1ELb0ELb0ELb1ELb0ELi3ELi1ELi1ELi1ELb0EEENS1_24CollectiveEpilogueBwdGQAISD_fSG_Li384ELb1ELb0EEENS1_19SingleTileSchedulerILb1ELb0ELb0ELi96EEEEEEEEEvNT_6ParamsE --------------------------
	.section	.nv.shared._ZN7cutlass13device_kernelIN5flash11enable_sm90INS1_16FlashAttnBwdSm90INS1_25CollectiveMainloopBwdSm90ILi2ELi1ELi1EN4cute5tupleIJNS5_1CILi1EEES8_S8_EEENS6_IJNS7_ILi64EEENS7_ILi96EEENS7_ILi192EEEEEENS_10bfloat16_tEfNS_4arch4Sm90ELb0ELb0ELb0ELb1ELb0ELb0ELb1ELb0ELi3ELi1ELi1ELi1ELb0EEENS1_24CollectiveEpilogueBwdGQAISD_fSG_Li384ELb1ELb0EEENS1_19SingleTileSchedulerILb1ELb0ELb0ELi96EEEEEEEEEvNT_6ParamsE,"aw",@nobits
	.sectionflags	@""
	.align	16
	.zero		1024


//--------------------- .nv.shared._ZN7cutlass13device_kernelIN5flash11enable_sm90INS1_16FlashAttnBwdSm90INS1_25CollectiveMainloopBwdSm90ILi2ELi1ELi1EN4cute5tupleIJNS5_1CILi1EEES8_S8_EEENS6_IJNS7_ILi64EEENS7_ILi96EEENS7_ILi192EEEEEENS_10bfloat16_tEfNS_4arch4Sm90ELb0ELb0ELb0ELb1ELb1ELb0ELb1ELb0ELi3ELi1ELi1ELi1ELb0EEENS1_24CollectiveEpilogueBwdGQAISD_fSG_Li384ELb1ELb1EEENS1_19SingleTileSchedulerILb1ELb0ELb0ELi96EEEEEEEEEvNT_6ParamsE --------------------------
	.section	.nv.shared._ZN7cutlass13device_kernelIN5flash11enable_sm90INS1_16FlashAttnBwdSm90INS1_25CollectiveMainloopBwdSm90ILi2ELi1ELi1EN4cute5tupleIJNS5_1CILi1EEES8_S8_EEENS6_IJNS7_ILi64EEENS7_ILi96EEENS7_ILi192EEEEEENS_10bfloat16_tEfNS_4arch4Sm90ELb0ELb0ELb0ELb1ELb1ELb0ELb1ELb0ELi3ELi1ELi1ELi1ELb0EEENS1_24CollectiveEpilogueBwdGQAISD_fSG_Li384ELb1ELb1EEENS1_19SingleTileSchedulerILb1ELb0ELb0ELi96EEEEEEEEEvNT_6ParamsE,"aw",@nobits
	.sectionflags	@""
	.align	16
	.zero		1024


//--------------------- .nv.shared._ZN7cutlass13device_kernelIN5flash11enable_sm90INS1_16FlashAttnBwdSm90INS1_25CollectiveMainloopBwdSm90ILi2ELi1ELi1EN4cute5tupleIJNS5_1CILi1EEES8_S8_EEENS6_IJNS7_ILi64EEENS7_ILi96EEENS7_ILi192EEEEEENS_10bfloat16_tEfNS_4arch4Sm90ELb0ELb1ELb0ELb0ELb0ELb0ELb1ELb0ELi3ELi1ELi1ELi1ELb0EEENS1_21CollectiveEpilogueBwdISD_SE_SG_Li384ELb0ELb1ELi3EEENS1_19SingleTileSchedulerILb0ELb0ELb0ELi96EEEEEEEEEvNT_6ParamsE --------------------------
	.section	.nv.shared._ZN7cutlass13device_kernelIN5flash11enable_sm90INS1_16FlashAttnBwdSm90INS1_25CollectiveMainloopBwdSm90ILi2ELi1ELi1EN4cute5tupleIJNS5_1CILi1EEES8_S8_EEENS6_IJNS7_ILi64EEENS7_ILi96EEENS7_ILi192EEEEEENS_10bfloat16_tEfNS_4arch4Sm90ELb0ELb1ELb0ELb0ELb0ELb0ELb1ELb0ELi3ELi1ELi1ELi1ELb0EEENS1_21CollectiveEpilogueBwdISD_SE_SG_Li384ELb0ELb1ELi3EEENS1_19SingleTileSchedulerILb0ELb0ELb0ELi96EEEEEEEEEvNT_6ParamsE,"aw",@nobits
	.sectionflags	@""
	.align	16
	.zero		1024


//--------------------- .nv.shared._ZN7cutlass13device_kernelIN5flash11enable_sm90INS1_16FlashAttnBwdSm90INS1_25CollectiveMainloopBwdSm90ILi2ELi1ELi1EN4cute5tupleIJNS5_1CILi1EEES8_S8_EEENS6_IJNS7_ILi64EEENS7_ILi96EEENS7_ILi192EEEEEENS_10bfloat16_tEfNS_4arch4Sm90ELb0ELb1ELb0ELb0ELb1ELb0ELb1ELb0ELi3ELi1ELi1ELi1ELb0EEENS1_21CollectiveEpilogueBwdISD_SE_SG_Li384ELb0ELb1ELi3EEENS1_19SingleTileSchedulerILb0ELb0ELb0ELi96EEEEEEEEEvNT_6ParamsE --------------------------
	.section	.nv.shared._ZN7cutlass13device_kernelIN5flash11enable_sm90INS1_16FlashAttnBwdSm90INS1_25CollectiveMainloopBwdSm90ILi2ELi1ELi1EN4cute5tupleIJNS5_1CILi1EEES8_S8_EEENS6_IJNS7_ILi64EEENS7_ILi96EEENS7_ILi192EEEEEENS_10bfloat16_tEfNS_4arch4Sm90ELb0ELb1ELb0ELb0ELb1ELb0ELb1ELb0ELi3ELi1ELi1ELi1ELb0EEENS1_21CollectiveEpilogueBwdISD_SE_SG_Li384ELb0ELb1ELi3EEENS1_19SingleTileSchedulerILb0ELb0ELb0ELi96EEEEEEEEEvNT_6ParamsE,"aw",@nobits
	.sectionflags	@""
	.align	16
	.zero		1024


//--------------------- .nv.shared._ZN7cutlass13device_kernelIN5flash11enable_sm90INS1_16FlashAttnBwdSm90INS1_25CollectiveMainloopBwdSm90ILi2ELi1ELi1EN4cute5tupleIJNS5_1CILi1EEES8_S8_EEENS6_IJNS7_ILi64EEENS7_ILi96EEENS7_ILi192EEEEEENS_10bfloat16_tEfNS_4arch4Sm90ELb0ELb1ELb0ELb0ELb0ELb0ELb1ELb0ELi3ELi1ELi1ELi1ELb0EEENS1_24CollectiveEpilogueBwdGQAISD_fSG_Li384ELb0ELb0EEENS1_19SingleTileSchedulerILb0ELb0ELb0ELi96EEEEEEEEEvNT_6ParamsE --------------------------
	.section	.nv.shared._ZN7cutlass13device_kernelIN5flash11enable_sm90INS1_16FlashAttnBwdSm90INS1_25CollectiveMainloopBwdSm90ILi2ELi1ELi1EN4cute5tupleIJNS5_1CILi1EEES8_S8_EEENS6_IJNS7_ILi64EEENS7_ILi96EEENS7_ILi192EEEEEENS_10bfloat16_tEfNS_4arch4Sm90ELb0ELb1ELb0ELb0ELb0ELb0ELb1ELb0ELi3ELi1ELi1ELi1ELb0EEENS1_24CollectiveEpilogueBwdGQAISD_fSG_Li384ELb0ELb0EEENS1_19SingleTileSchedulerILb0ELb0ELb0ELi96EEEEEEEEEvNT_6ParamsE,"aw",@nobits
	.sectionflags	@""
	.align	16
	.zero		1024


//--------------------- .nv.shared._ZN7cutlass13device_kernelIN5flash11enable_sm90INS1_16FlashAttnBwdSm90INS1_25CollectiveMainloopBwdSm90ILi2ELi1ELi1EN4cute5tupleIJNS5_1CILi1EEES8_S8_EEENS6_IJNS7_ILi64EEENS7_ILi96EEENS7_ILi192EEEEEENS_10bfloat16_tEfNS_4arch4Sm90ELb0ELb1ELb0ELb0ELb1ELb0ELb1ELb0ELi3ELi1ELi1ELi1ELb0EEENS1_24CollectiveEpilogueBwdGQAISD_fSG_Li384ELb0ELb1EEENS1_19SingleTileSchedulerILb0ELb0ELb0ELi96EEEEEEEEEvNT_6ParamsE --------------------------
	.section	.nv.shared._ZN7cutlass13device_kernelIN5flash11enable_sm90INS1_16FlashAttnBwdSm90INS1_25CollectiveMainloopBwdSm90ILi2ELi1ELi1EN4cute5tupleIJNS5_1CILi1EEES8_S8_EEENS6_IJNS7_ILi64EEENS7_ILi96EEENS7_ILi192EEEEEENS_10bfloat16_tEfNS_4arch4Sm90ELb0ELb1ELb0ELb0ELb1ELb0ELb1ELb0ELi3ELi1ELi1ELi1ELb0EEENS1_24CollectiveEpilogueBwdGQAISD_fSG_Li384ELb0ELb1EEENS1_19SingleTileSchedulerILb0ELb0ELb0ELi96EEEEEEEEEvNT_6ParamsE,"aw",@nobits
	.sectionflags	@""
	.align	16
	.zero		1024


//--------------------- .nv.shared._ZN7cutlass13device_kernelIN5flash11enable_sm90INS1_16FlashAttnBwdSm90INS1_25CollectiveMainloopBwdSm90ILi2ELi1ELi1EN4cute5tupleIJNS5_1CILi1EEES8_S8_EEENS6_IJNS7_ILi64EEENS7_ILi96EEENS7_ILi192EEEEEENS_10bfloat16_tEfNS_4arch4Sm90ELb0ELb1ELb0ELb1ELb0ELb0ELb1ELb0ELi3ELi1ELi1ELi1ELb0EEENS1_21CollectiveEpilogueBwdISD_SE_SG_Li384ELb1ELb1ELi3EEENS1_19SingleTileSchedulerILb1ELb0ELb0ELi96EEEEEEEEEvNT_6ParamsE --------------------------
	.section	.nv.shared._ZN7cutlass13device_kernelIN5flash11enable_sm90INS1_16FlashAttnBwdSm90INS1_25CollectiveMainloopBwdSm90ILi2ELi1ELi1EN4cute5tupleIJNS5_1CILi1EEES8_S8_EEENS6_IJNS7_ILi64EEENS7_ILi96EEENS7_ILi192EEEEEENS_10bfloat16_tEfNS_4arch4Sm90ELb0ELb1ELb0ELb1ELb0ELb0ELb1ELb0ELi3ELi1ELi1ELi1ELb0EEENS1_21CollectiveEpilogueBwdISD_SE_SG_Li384ELb1ELb1ELi3EEENS1_19SingleTileSchedulerILb1ELb0ELb0ELi96EEEEEEEEEvNT_6ParamsE,"aw",@nobits
	.sectionflags	@""
	.align	16
	.zero		1024


//--------------------- .nv.shared._ZN7cutlass13device_kernelIN5flash11enable_sm90INS1_16FlashAttnBwdSm90INS1_25CollectiveMainloopBwdSm90ILi2ELi1ELi1EN4cute5tupleIJNS5_1CILi1EEES8_S8_EEENS6_IJNS7_ILi64EEENS7_ILi96EEENS7_ILi192EEEEEENS_10bfloat16_tEfNS_4arch4Sm90ELb0ELb1ELb0ELb1ELb1ELb0ELb1ELb0ELi3ELi1ELi1ELi1ELb0EEENS1_21CollectiveEpilogueBwdISD_SE_SG_Li384ELb1ELb1ELi3EEENS1_19SingleTileSchedulerILb1ELb0ELb0ELi96EEEEEEEEEvNT_6ParamsE --------------------------
	.section	.nv.shared._ZN7cutlass13device_kernelIN5flash11enable_sm90INS1_16FlashAttnBwdSm90INS1_25CollectiveMainloopBwdSm90ILi2ELi1ELi1EN4cute5tupleIJNS5_1CILi1EEES8_S8_EEENS6_IJNS7_ILi64EEENS7_ILi96EEENS7_ILi192EEEEEENS_10bfloat16_tEfNS_4arch4Sm90ELb0ELb1ELb0ELb1ELb1ELb0ELb1ELb0ELi3ELi1ELi1ELi1ELb0EEENS1_21CollectiveEpilogueBwdISD_SE_SG_Li384ELb1ELb1ELi3EEENS1_19SingleTileSchedulerILb1ELb0ELb0ELi96EEEEEEEEEvNT_6ParamsE,"aw",@nobits
	.sectionflags	@""
	.align	16
	.zero		1024


//--------------------- .nv.shared._ZN7cutlass13device_kernelIN5flash11enable_sm90INS1_16FlashAttnBwdSm90INS1_25CollectiveMainloopBwdSm90ILi2ELi1ELi1EN4cute5tupleIJNS5_1CILi1EEES8_S8_EEENS6_IJNS7_ILi64EEENS7_ILi96EEENS7_ILi192EEEEEENS_10bfloat16_tEfNS_4arch4Sm90ELb0ELb1ELb0ELb1ELb0ELb0ELb1ELb0ELi3ELi1ELi1ELi1ELb0EEENS1_24CollectiveEpilogueBwdGQAISD_fSG_Li384ELb1ELb0EEENS1_19SingleTileSchedulerILb1ELb0ELb0ELi96EEEEEEEEEvNT_6ParamsE --------------------------
	.section	.nv.shared._ZN7cutlass13device_kernelIN5flash11enable_sm90INS1_16FlashAttnBwdSm90INS1_25CollectiveMainloopBwdSm90ILi2ELi1ELi1EN4cute5tupleIJNS5_1CILi1EEES8_S8_EEENS6_IJNS7_ILi64EEENS7_ILi96EEENS7_ILi192EEEEEENS_10bfloat16_tEfNS_4arch4Sm90ELb0ELb1ELb0ELb1ELb0ELb0ELb1ELb0ELi3ELi1ELi1ELi1ELb0EEENS1_24CollectiveEpilogueBwdGQAISD_fSG_Li384ELb1ELb0EEENS1_19SingleTileSchedulerILb1ELb0ELb0ELi96EEEEEEEEEvNT_6ParamsE,"aw",@nobits
	.sectionflags	@""
	.align	16
	.zero		1024


//--------------------- .nv.shared._ZN7cutlass13device_kernelIN5flash11enable_sm90INS1_16FlashAttnBwdSm90INS1_25CollectiveMainloopBwdSm90ILi2ELi1ELi1EN4cute5tupleIJNS5_1CILi1EEES8_S8_EEENS6_IJNS7_ILi64EEENS7_ILi96EEENS7_ILi192EEEEEENS_10bfloat16_tEfNS_4arch4Sm90ELb0ELb1ELb0ELb1ELb1ELb0ELb1ELb0ELi3ELi1ELi1ELi1ELb0EEENS1_24CollectiveEpilogueBwdGQAISD_fSG_Li384ELb1ELb1EEENS1_19SingleTileSchedulerILb1ELb0ELb0ELi96EEEEEEEEEvNT_6ParamsE --------------------------
	.section	.nv.shared._ZN7cutlass13device_kernelIN5flash11enable_sm90INS1_16FlashAttnBwdSm90INS1_25CollectiveMainloopBwdSm90ILi2ELi1ELi1EN4cute5tupleIJNS5_1CILi1EEES8_S8_EEENS6_IJNS7_ILi64EEENS7_ILi96EEENS7_ILi192EEEEEENS_10bfloat16_tEfNS_4arch4Sm90ELb0ELb1ELb0ELb1ELb1ELb0ELb1ELb0ELi3ELi1ELi1ELi1ELb0EEENS1_24CollectiveEpilogueBwdGQAISD_fSG_Li384ELb1ELb1EEENS1_19SingleTileSchedulerILb1ELb0ELb0ELi96EEEEEEEEEvNT_6ParamsE,"aw",@nobits
	.sectionflags	@""
	.align	16
	.zero		1024


//--------------------- .nv.shared._ZN7cutlass13device_kernelIN5flash11enable_sm90INS1_16FlashAttnBwdSm90INS1_25CollectiveMainloopBwdSm90ILi2ELi1ELi1EN4cute5tupleIJNS5_1CILi1EEES8_S8_EEENS6_IJNS7_ILi64EEENS7_ILi96EEENS7_ILi192EEEEEENS_10bfloat16_tEfNS_4arch4Sm90ELb1ELb0ELb0ELb0ELb0ELb0ELb1ELb0ELi3ELi1ELi1ELi1ELb0EEENS1_21CollectiveEpilogueBwdISD_SE_SG_Li384ELb0ELb1ELi3EEENS1_25SingleTileBwdLPTSchedulerILb0ELi96ELb0EEEEEEEEEvNT_6ParamsE --------------------------
	.section	.nv.shared._ZN7cutlass13device_kernelIN5flash11enable_sm90INS1_16FlashAttnBwdSm90INS1_25CollectiveMainloopBwdSm90ILi2ELi1ELi1EN4cute5tupleIJNS5_1CILi1EEES8_S8_EEENS6_IJNS7_ILi64EEENS7_ILi96EEENS7_ILi192EEEEEENS_10bfloat16_tEfNS_4arch4Sm90ELb1ELb0ELb0ELb0ELb0ELb0ELb1ELb0ELi3ELi1ELi1ELi1ELb0EEENS1_21CollectiveEpilogueBwdISD_SE_SG_Li384ELb0ELb1ELi3EEENS1_25SingleTileBwdLPTSchedulerILb0ELi96ELb0EEEEEEEEEvNT_6ParamsE,"aw",@nobits
	.sectionflags	@""
	.align	16
	.zero		1024


//--------------------- .nv.shared._ZN7cutlass13device_kernelIN5flash11enable_sm90INS1_16FlashAttnBwdSm90INS1_25CollectiveMainloopBwdSm90ILi2ELi1ELi1EN4cute5tupleIJNS5_1CILi1EEES8_S8_EEENS6_IJNS7_ILi64EEENS7_ILi96EEENS7_ILi192EEEEEENS_10bfloat16_tEfNS_4arch4Sm90ELb1ELb0ELb0ELb0ELb1ELb0ELb1ELb0ELi3ELi1ELi1ELi1ELb0EEENS1_21CollectiveEpilogueBwdISD_SE_SG_Li384ELb0ELb1ELi3EEENS1_25SingleTileBwdLPTSchedulerILb0ELi96ELb1EEEEEEEEEvNT_6ParamsE --------------------------
	.section	.nv.shared._ZN7cutlass13device_kernelIN5flash11enable_sm90INS1_16FlashAttnBwdSm90INS1_25CollectiveMainloopBwdSm90ILi2ELi1ELi1EN4cute5tupleIJNS5_1CILi1EEES8_S8_EEENS6_IJNS7_ILi64EEENS7_ILi96EEENS7_ILi192EEEEEENS_10bfloat16_tEfNS_4arch4Sm90ELb1ELb0ELb0ELb0ELb1ELb0ELb1ELb0ELi3ELi1ELi1ELi1ELb0EEENS1_21CollectiveEpilogueBwdISD_SE_SG_Li384ELb0ELb1ELi3EEENS1_25SingleTileBwdLPTSchedulerILb0ELi96ELb1EEEEEEEEEvNT_6ParamsE,"aw",@nobits
	.sectionflags	@""
	.align	16
	.zero		1024


//--------------------- .nv.shared._ZN7cutlass13device_kernelIN5flash11enable_sm90INS1_16FlashAttnBwdSm90INS1_25CollectiveMainloopBwdSm90ILi2ELi1ELi1EN4cute5tupleIJNS5_1CILi1EEES8_S8_EEENS6_IJNS7_ILi64EEENS7_ILi96EEENS7_ILi192EEEEEENS_10bfloat16_tEfNS_4arch4Sm90ELb1ELb0ELb0ELb0ELb0ELb0ELb1ELb0ELi3ELi1ELi1ELi1ELb0EEENS1_24CollectiveEpilogueBwdGQAISD_fSG_Li384ELb0ELb0EEENS1_25SingleTileBwdLPTSchedulerILb0ELi96ELb0EEEEEEEEEvNT_6ParamsE --------------------------
	.section	.nv.shared._ZN7cutlass13device_kernelIN5flash11enable_sm90INS1_16FlashAttnBwdSm90INS1_25CollectiveMainloopBwdSm90ILi2ELi1ELi1EN4cute5tupleIJNS5_1CILi1EEES8_S8_EEENS6_IJNS7_ILi64EEENS7_ILi96EEENS7_ILi192EEEEEENS_10bfloat16_tEfNS_4arch4Sm90ELb1ELb0ELb0ELb0ELb0ELb0ELb1ELb0ELi3ELi1ELi1ELi1ELb0EEENS1_24CollectiveEpilogueBwdGQAISD_fSG_Li384ELb0ELb0EEENS1_25SingleTileBwdLPTSchedulerILb0ELi96ELb0EEEEEEEEEvNT_6ParamsE,"aw",@nobits
	.sectionflags	@""
	.align	16
	.zero		1024


//--------------------- .nv.shared._ZN7cutlass13device_kernelIN5flash11enable_sm90INS1_16FlashAttnBwdSm90INS1_25CollectiveMainloopBwdSm90ILi2ELi1ELi1EN4cute5tupleIJNS5_1CILi1EEES8_S8_EEENS6_IJNS7_ILi64EEENS7_ILi96EEENS7_ILi192EEEEEENS_10bfloat16_tEfNS_4arch4Sm90ELb1ELb0ELb0ELb0ELb1ELb0ELb1ELb0ELi3ELi1ELi1ELi1ELb0EEENS1_24CollectiveEpilogueBwdGQAISD_fSG_Li384ELb0ELb1EEENS1_25SingleTileBwdLPTSchedulerILb0ELi96ELb1EEEEEEEEEvNT_6ParamsE --------------------------
	.section	.nv.shared._ZN7cutlass13device_kernelIN5flash11enable_sm90INS1_16FlashAttnBwdSm90INS1_25CollectiveMainloopBwdSm90ILi2ELi1ELi1EN4cute5tupleIJNS5_1CILi1EEES8_S8_EEENS6_IJNS7_ILi64EEENS7_ILi96EEENS7_ILi192EEEEEENS_10bfloat16_tEfNS_4arch4Sm90ELb1ELb0ELb0ELb0ELb1ELb0ELb1ELb0ELi3ELi1ELi1ELi1ELb0EEENS1_24CollectiveEpilogueBwdGQAISD_fSG_Li384ELb0ELb1EEENS1_25SingleTileBwdLPTSchedulerILb0ELi96ELb1EEEEEEEEEvNT_6ParamsE,"aw",@nobits
	.sectionflags	@""
	.align	16
	.zero		1024


//--------------------- .nv.shared._ZN7cutlass13device_kernelIN5flash22FlashAttnBwdPreprocessIN4cute5tupleIJNS3_1CILi64EEENS5_ILi192EEEEEENS_10bfloat16_tEfNS_4arch4Sm90ELb1ELb0EEEEEvNT_6ParamsE --------------------------
	.section	.nv.shared._ZN7cutlass13device_kernelIN5flash22FlashAttnBwdPreprocessIN4cute5tupleIJNS3_1CILi64EEENS5_ILi192EEEEEENS_10bfloat16_tEfNS_4arch4Sm90ELb1ELb0EEEEEvNT_6ParamsE,"aw",@nobits
	.sectionflags	@""
	.align	16
	.zero		1024


//--------------------- .nv.shared._ZN7cutlass13device_kernelIN5flash11enable_sm90INS1_16FlashAttnBwdSm90INS1_25CollectiveMainloopBwdSm90ILi2ELi1ELi1EN4cute5tupleIJNS5_1CILi1EEES8_S8_EEENS6_IJNS7_ILi64EEENS7_ILi96EEENS7_ILi192EEEEEENS_10bfloat16_tEfNS_4arch4Sm90ELb1ELb0ELb0ELb1ELb0ELb0ELb1ELb0ELi3ELi1ELi1ELi1ELb0EEENS1_21CollectiveEpilogueBwdISD_SE_SG_Li384ELb1ELb1ELi3EEENS1_25SingleTileBwdLPTSchedulerILb1ELi96ELb0EEEEEEEEEvNT_6ParamsE --------------------------
	.section	.nv.shared._ZN7cutlass13device_kernelIN5flash11enable_sm90INS1_16FlashAttnBwdSm90INS1_25CollectiveMainloopBwdSm90ILi2ELi1ELi1EN4cute5tupleIJNS5_1CILi1EEES8_S8_EEENS6_IJNS7_ILi64EEENS7_ILi96EEENS7_ILi192EEEEEENS_10bfloat16_tEfNS_4arch4Sm90ELb1ELb0ELb0ELb1ELb0ELb0ELb1ELb0ELi3ELi1ELi1ELi1ELb0EEENS1_21CollectiveEpilogueBwdISD_SE_SG_Li384ELb1ELb1ELi3EEENS1_25SingleTileBwdLPTSchedulerILb1ELi96ELb0EEEEEEEEEvNT_6ParamsE,"aw",@nobits
	.sectionflags	@""
	.align	16
	.zero		1024


//--------------------- .nv.shared._ZN7cutlass13device_kernelIN5flash11enable_sm90INS1_16FlashAttnBwdSm90INS1_25CollectiveMainloopBwdSm90ILi2ELi1ELi1EN4cute5tupleIJNS5_1CILi1EEES8_S8_EEENS6_IJNS7_ILi64EEENS7_ILi96EEENS7_ILi192EEEEEENS_10bfloat16_tEfNS_4arch4Sm90ELb1ELb0ELb0ELb1ELb1ELb0ELb1ELb0ELi3ELi1ELi1ELi1ELb0EEENS1_21CollectiveEpilogueBwdISD_SE_SG_Li384ELb1ELb1ELi3EEENS1_25SingleTileBwdLPTSchedulerILb1ELi96ELb1EEEEEEEEEvNT_6ParamsE --------------------------
	.section	.nv.shared._ZN7cutlass13device_kernelIN5flash11enable_sm90INS1_16FlashAttnBwdSm90INS1_25CollectiveMainloopBwdSm90ILi2ELi1ELi1EN4cute5tupleIJNS5_1CILi1EEES8_S8_EEENS6_IJNS7_ILi64EEENS7_ILi96EEENS7_ILi192EEEEEENS_10bfloat16_tEfNS_4arch4Sm90ELb1ELb0ELb0ELb1ELb1ELb0ELb1ELb0ELi3ELi1ELi1ELi1ELb0EEENS1_21CollectiveEpilogueBwdISD_SE_SG_Li384ELb1ELb1ELi3EEENS1_25SingleTileBwdLPTSchedulerILb1ELi96ELb1EEEEEEEEEvNT_6ParamsE,"aw",@nobits
	.sectionflags	@""
	.align	16
	.zero		1024


//--------------------- .nv.shared._ZN7cutlass13device_kernelIN5flash11enable_sm90INS1_16FlashAttnBwdSm90INS1_25CollectiveMainloopBwdSm90ILi2ELi1ELi1EN4cute5tupleIJNS5_1CILi1EEES8_S8_EEENS6_IJNS7_ILi64EEENS7_ILi96EEENS7_ILi192EEEEEENS_10bfloat16_tEfNS_4arch4Sm90ELb1ELb0ELb0ELb1ELb0ELb0ELb1ELb0ELi3ELi1ELi1ELi1ELb0EEENS1_24CollectiveEpilogueBwdGQAISD_fSG_Li384ELb1ELb0EEENS1_25SingleTileBwdLPTSchedulerILb1ELi96ELb0EEEEEEEEEvNT_6ParamsE --------------------------
	.section	.nv.shared._ZN7cutlass13device_kernelIN5flash11enable_sm90INS1_16FlashAttnBwdSm90INS1_25CollectiveMainloopBwdSm90ILi2ELi1ELi1EN4cute5tupleIJNS5_1CILi1EEES8_S8_EEENS6_IJNS7_ILi64EEENS7_ILi96EEENS7_ILi192EEEEEENS_10bfloat16_tEfNS_4arch4Sm90ELb1ELb0ELb0ELb1ELb0ELb0ELb1ELb0ELi3ELi1ELi1ELi1ELb0EEENS1_24CollectiveEpilogueBwdGQAISD_fSG_Li384ELb1ELb0EEENS1_25SingleTileBwdLPTSchedulerILb1ELi96ELb0EEEEEEEEEvNT_6ParamsE,"aw",@nobits
	.sectionflags	@""
	.align	16
	.zero		1024


//--------------------- .nv.shared._ZN7cutlass13device_kernelIN5flash32FlashAttnBwdPostprocessConvertdQIN4cute5tupleIJNS3_1CILi96EEENS5_ILi192EEEEEENS_10bfloat16_tEfNS_4arch4Sm90ELi384ENS3_8TiledMMAINS3_8MMA_AtomIJNS3_4SM904GMMA27MMA_64x96x16_F32BF16BF16_SSILNSF_5MajorE1ELSH_1ELNSF_7ScaleInE1ELSI_1EEEEEENS3_6LayoutINS4_IJNS5_ILi3EEENS5_ILi1EEESN_EEENS4_IJSN_NS5_ILi0EEESP_EEEEENS4_IJNS3_10UnderscoreESS_SS_EEEEELb1EEEEEvNT_6ParamsE --------------------------
	.section	.nv.shared._ZN7cutlass13device_kernelIN5flash32FlashAttnBwdPostprocessConvertdQIN4cute5tupleIJNS3_1CILi96EEENS5_ILi192EEEEEENS_10bfloat16_tEfNS_4arch4Sm90ELi384ENS3_8TiledMMAINS3_8MMA_AtomIJNS3_4SM904GMMA27MMA_64x96x16_F32BF16BF16_SSILNSF_5MajorE1ELSH_1ELNSF_7ScaleInE1ELSI_1EEEEEENS3_6LayoutINS4_IJNS5_ILi3EEENS5_ILi1EEESN_EEENS4_IJSN_NS5_ILi0EEESP_EEEEENS4_IJNS3_10UnderscoreESS_SS_EEEEELb1EEEEEvNT_6ParamsE,"aw",@nobits
	.sectionflags	@""
	.align	16
	.zero		1024


//--------------------- .nv.shared._ZN7cutlass13device_kernelIN5flash32FlashAttnBwdPostprocessConvertdQIN4cute5tupleIJNS3_1CILi64EEENS5_ILi192EEEEEENS_10bfloat16_tEfNS_4arch4Sm90ELi384ENS3_8TiledMMAINS3_8MMA_AtomIJNS3_4SM904GMMA27MMA_64x64x16_F32BF16BF16_SSILNSF_5MajorE0ELSH_1ELNSF_7ScaleInE1ELSI_1EEEEEENS3_6LayoutINS4_IJNS5_ILi1EEENS5_ILi3EEESM_EEENS4_IJNS5_ILi0EEESM_SP_EEEEENS4_IJNS3_10UnderscoreESS_SS_EEEEELb0EEEEEvNT_6ParamsE --------------------------
	.section	.nv.shared._ZN7cutlass13device_kernelIN5flash32FlashAttnBwdPostprocessConvertdQIN4cute5tupleIJNS3_1CILi64EEENS5_ILi192EEEEEENS_10bfloat16_tEfNS_4arch4Sm90ELi384ENS3_8TiledMMAINS3_8MMA_AtomIJNS3_4SM904GMMA27MMA_64x64x16_F32BF16BF16_SSILNSF_5MajorE0ELSH_1ELNSF_7ScaleInE1ELSI_1EEEEEENS3_6LayoutINS4_IJNS5_ILi1EEENS5_ILi3EEESM_EEENS4_IJNS5_ILi0EEESM_SP_EEEEENS4_IJNS3_10UnderscoreESS_SS_EEEEELb0EEEEEvNT_6ParamsE,"aw",@nobits
	.sectionflags	@""
	.align	16
	.zero		1024


//--------------------- .nv.shared._ZN7cutlass13device_kernelIN5flash11enable_sm90INS1_16FlashAttnBwdSm90INS1_25CollectiveMainloopBwdSm90ILi2ELi1ELi1EN4cute5tupleIJNS5_1CILi1EEES8_S8_EEENS6_IJNS7_ILi64EEENS7_ILi96EEENS7_ILi192EEEEEENS_10bfloat16_tEfNS_4arch4Sm90ELb1ELb0ELb0ELb1ELb1ELb0ELb1ELb0ELi3ELi1ELi1ELi1ELb0EEENS1_24CollectiveEpilogueBwdGQAISD_fSG_Li384ELb1ELb1EEENS1_25SingleTileBwdLPTSchedulerILb1ELi96ELb1EEEEEEEEEvNT_6ParamsE --------------------------
	.section	.nv.shared._ZN7cutlass13device_kernelIN5flash11enable_sm90INS1_16FlashAttnBwdSm90INS1_25CollectiveMainloopBwdSm90ILi2ELi1ELi1EN4cute5tupleIJNS5_1CILi1EEES8_S8_EEENS6_IJNS7_ILi64EEENS7_ILi96EEENS7_ILi192EEEEEENS_10bfloat16_tEfNS_4arch4Sm90ELb1ELb0ELb0ELb1ELb1ELb0ELb1ELb0ELi3ELi1ELi1ELi1ELb0EEENS1_24CollectiveEpilogueBwdGQAISD_fSG_Li384ELb1ELb1EEENS1_25SingleTileBwdLPTSchedulerILb1ELi96ELb1EEEEEEEEEvNT_6ParamsE,"aw",@nobits
	.sectionflags	@""
	.align	16
	.zero		1024


//--------------------- .nv.shared._ZN7cutlass13device_kernelIN5flash22FlashAttnBwdPreprocessIN4cute5tupleIJNS3_1CILi64EEENS5_ILi192EEEEEENS_10bfloat16_tEfNS_4arch4Sm90ELb1ELb1EEEEEvNT_6ParamsE --------------------------
	.section	.nv.shared._ZN7cutlass13device_kernelIN5flash22FlashAttnBwdPreprocessIN4cute5tupleIJNS3_1CILi64EEENS5_ILi192EEEEEENS_10bfloat16_tEfNS_4arch4Sm90ELb1ELb1EEEEEvNT_6ParamsE,"aw",@nobits
	.sectionflags	@""
	.align	16
	.zero		1024


//--------------------- .nv.constant0._ZN7cutlass13device_kernelIN5flash11enable_sm90INS1_16FlashAttnBwdSm90INS1_25CollectiveMainloopBwdSm90ILi2ELi1ELi1EN4cute5tupleIJNS5_1CILi1EEES8_S8_EEENS6_IJNS7_ILi64EEENS7_ILi96EEENS7_ILi192EEEEEENS_10bfloat16_tEfNS_4arch4Sm90ELb0ELb0ELb1ELb0ELb0ELb0ELb1ELb0ELi3ELi1ELi1ELi1ELb0EEENS1_21CollectiveEpilogueBwdISD_SE_SG_Li384ELb0ELb1ELi3EEENS1_19SingleTileSchedulerILb0ELb0ELb0ELi96EEEEEEEEEvNT_6ParamsE --------------------------
	.section	.nv.constant0._ZN7cutlass13device_kernelIN5flash11enable_sm90INS1_16FlashAttnBwdSm90INS1_25CollectiveMainloopBwdSm90ILi2ELi1ELi1EN4cute5tupleIJNS5_1CILi1EEES8_S8_EEENS6_IJNS7_ILi64EEENS7_ILi96EEENS7_ILi192EEEEEENS_10bfloat16_tEfNS_4arch4Sm90ELb0ELb0ELb1ELb0ELb0ELb0ELb1ELb0ELi3ELi1ELi1ELi1ELb0EEENS1_21CollectiveEpilogueBwdISD_SE_SG_Li384ELb0ELb1ELi3EEENS1_19SingleTileSchedulerILb0ELb0ELb0ELi96EEEEEEEEEvNT_6ParamsE,"a",@progbits
	.sectionflags	@""
	.align	4
.nv.constant0._ZN7cutlass13device_kernelIN5flash11enable_sm90INS1_16FlashAttnBwdSm90INS1_25CollectiveMainloopBwdSm90ILi2ELi1ELi1EN4cute5tupleIJNS5_1CILi1EEES8_S8_EEENS6_IJNS7_ILi64EEENS7_ILi96EEENS7_ILi192EEEEEENS_10bfloat16_tEfNS_4arch4Sm90ELb0ELb0ELb1ELb0ELb0ELb0ELb1ELb0ELi3ELi1ELi1ELi1ELb0EEENS1_21CollectiveEpilogueBwdISD_SE_SG_Li384ELb0ELb1ELi3EEENS1_19SingleTileSchedulerILb0ELb0ELb0ELi96EEEEEEEEEvNT_6ParamsE:
	.zero		2944


//--------------------- .nv.constant0._ZN7cutlass13device_kernelIN5flash11enable_sm90INS1_16FlashAttnBwdSm90INS1_25CollectiveMainloopBwdSm90ILi2ELi1ELi1EN4cute5tupleIJNS5_1CILi1EEES8_S8_EEENS6_IJNS7_ILi64EEENS7_ILi96EEENS7_ILi192EEEEEENS_10bfloat16_tEfNS_4arch4Sm90ELb0ELb0ELb1ELb0ELb1ELb0ELb1ELb0ELi3ELi1ELi1ELi1ELb0EEENS1_21CollectiveEpilogueBwdISD_SE_SG_Li384ELb0ELb1ELi3EEENS1_19SingleTileSchedulerILb0ELb0ELb0ELi96EEEEEEEEEvNT_6ParamsE --------------------------
	.section	.nv.constant0._ZN7cutlass13device_kernelIN5flash11enable_sm90INS1_16FlashAttnBwdSm90INS1_25CollectiveMainloopBwdSm90ILi2ELi1ELi1EN4cute5tupleIJNS5_1CILi1EEES8_S8_EEENS6_IJNS7_ILi64EEENS7_ILi96EEENS7_ILi192EEEEEENS_10bfloat16_tEfNS_4arch4Sm90ELb0ELb0ELb1ELb0ELb1ELb0ELb1ELb0ELi3ELi1ELi1ELi1ELb0EEENS1_21CollectiveEpilogueBwdISD_SE_SG_Li384ELb0ELb1ELi3EEENS1_19SingleTileSchedulerILb0ELb0ELb0ELi96EEEEEEEEEvNT_6ParamsE,"a",@progbits
	.sectionflags	@""
	.align	4
.nv.constant0._ZN7cutlass13device_kernelIN5flash11enable_sm90INS1_16FlashAttnBwdSm90INS1_25CollectiveMainloopBwdSm90ILi2ELi1ELi1EN4cute5tupleIJNS5_1CILi1EEES8_S8_EEENS6_IJNS7_ILi64EEENS7_ILi96EEENS7_ILi192EEEEEENS_10bfloat16_tEfNS_4arch4Sm90ELb0ELb0ELb1ELb0ELb1ELb0ELb1ELb0ELi3ELi1ELi1ELi1ELb0EEENS1_21CollectiveEpilogueBwdISD_SE_SG_Li384ELb0ELb1ELi3EEENS1_19SingleTileSchedulerILb0ELb0ELb0ELi96EEEEEEEEEvNT_6ParamsE:
	.zero		2944


//--------------------- .nv.constant0._ZN7cutlass13device_kernelIN5flash11enable_sm90INS1_16FlashAttnBwdSm90INS1_25CollectiveMainloopBwdSm90ILi2ELi1ELi1EN4cute5tupleIJNS5_1CILi1EEES8_S8_EEENS6_IJNS7_ILi64EEENS7_ILi96EEENS7_ILi192EEEEEENS_10bfloat16_tEfNS_4arch4Sm90ELb0ELb0ELb1ELb0ELb0ELb0ELb1ELb0ELi3ELi1ELi1ELi1ELb0EEENS1_24CollectiveEpilogueBwdGQAISD_fSG_Li384ELb0ELb0EEENS1_19SingleTileSchedulerILb0ELb0ELb0ELi96EEEEEEEEEvNT_6ParamsE --------------------------
	.section	.nv.constant0._ZN7cutlass13device_kernelIN5flash11enable_sm90INS1_16FlashAttnBwdSm90INS1_25CollectiveMainloopBwdSm90ILi2ELi1ELi1EN4cute5tupleIJNS5_1CILi1EEES8_S8_EEENS6_IJNS7_ILi64EEENS7_ILi96EEENS7_ILi192EEEEEENS_10bfloat16_tEfNS_4arch4Sm90ELb0ELb0ELb1ELb0ELb0ELb0ELb1ELb0ELi3ELi1ELi1ELi1ELb0EEENS1_24CollectiveEpilogueBwdGQAISD_fSG_Li384ELb0ELb0EEENS1_19SingleTileSchedulerILb0ELb0ELb0ELi96EEEEEEEEEvNT_6ParamsE,"a",@progbits
	.sectionflags	@""
	.align	4
.nv.constant0._ZN7cutlass13device_kernelIN5flash11enable_sm90INS1_16FlashAttnBwdSm90INS1_25CollectiveMainloopBwdSm90ILi2ELi1ELi1EN4cute5tupleIJNS5_1CILi1EEES8_S8_EEENS6_IJNS7_ILi64EEENS7_ILi96EEENS7_ILi192EEEEEENS_10bfloat16_tEfNS_4arch4Sm90ELb0ELb0ELb1ELb0ELb0ELb0ELb1ELb0ELi3ELi1ELi1ELi1ELb0EEENS1_24CollectiveEpilogueBwdGQAISD_fSG_Li384ELb0ELb0EEENS1_19SingleTileSchedulerILb0ELb0ELb0ELi96EEEEEEEEEvNT_6ParamsE:
	.zero		2304


//--------------------- .nv.constant0._ZN7cutlass13device_kernelIN5flash11enable_sm90INS1_16FlashAttnBwdSm90INS1_25CollectiveMainloopBwdSm90ILi2ELi1ELi1EN4cute5tupleIJNS5_1CILi1EEES8_S8_EEENS6_IJNS7_ILi64EEENS7_ILi96EEENS7_ILi192EEEEEENS_10bfloat16_tEfNS_4arch4Sm90ELb0ELb0ELb1ELb0ELb1ELb0ELb1ELb0ELi3ELi1ELi1ELi1ELb0EEENS1_24CollectiveEpilogueBwdGQAISD_fSG_Li384ELb0ELb1EEENS1_19SingleTileSchedulerILb0ELb0ELb0ELi96EEEEEEEEEvNT_6ParamsE --------------------------
	.section	.nv.constant0._ZN7cutlass13device_kernelIN5flash11enable_sm90INS1_16FlashAttnBwdSm90INS1_25CollectiveMainloopBwdSm90ILi2ELi1ELi1EN4cute5tupleIJNS5_1CILi1EEES8_S8_EEENS6_IJNS7_ILi64EEENS7_ILi96EEENS7_ILi192EEEEEENS_10bfloat16_tEfNS_4arch4Sm90ELb0ELb0ELb1ELb0ELb1ELb0ELb1ELb0ELi3ELi1ELi1ELi1ELb0EEENS1_24CollectiveEpilogueBwdGQAISD_fSG_Li384ELb0ELb1EEENS1_19SingleTileSchedulerILb0ELb0ELb0ELi96EEEEEEEEEvNT_6ParamsE,"a",@progbits
	.sectionflags	@""
	.align	4
.nv.constant0._ZN7cutlass13device_kernelIN5flash11enable_sm90INS1_16FlashAttnBwdSm90INS1_25CollectiveMainloopBwdSm90ILi2ELi1ELi1EN4cute5tupleIJNS5_1CILi1EEES8_S8_EEENS6_IJNS7_ILi64EEENS7_ILi96EEENS7_ILi192EEEEEENS_10bfloat16_tEfNS_4arch4Sm90ELb0ELb0ELb1ELb0ELb1ELb0ELb1ELb0ELi3ELi1ELi1ELi1ELb0EEENS1_24CollectiveEpilogueBwdGQAISD_fSG_Li384ELb0ELb1EEENS1_19SingleTileSchedulerILb0ELb0ELb0ELi96EEEEEEEEEvNT_6ParamsE:
	.zero		2304


//--------------------- .nv.constant0._ZN7cutlass13device_kernelIN5flash11enable_sm90INS1_16FlashAttnBwdSm90INS1_25CollectiveMainloopBwdSm90ILi2ELi1ELi1EN4cute5tupleIJNS5_1CILi1EEES8_S8_EEENS6_IJNS7_ILi64EEENS7_ILi96EEENS7_ILi192EEEEEENS_10bfloat16_tEfNS_4arch4Sm90ELb0ELb0ELb1ELb1ELb0ELb0ELb1ELb0ELi3ELi1ELi1ELi1ELb0EEENS1_21CollectiveEpilogueBwdISD_SE_SG_Li384ELb1ELb1ELi3EEENS1_19SingleTileSchedulerILb1ELb0ELb0ELi96EEEEEEEEEvNT_6ParamsE --------------------------
	.section	.nv.constant0._ZN7cutlass13device_kernelIN5flash11enable_sm90INS1_16FlashAttnBwdSm90INS1_25CollectiveMainloopBwdSm90ILi2ELi1ELi1EN4cute5tupleIJNS5_1CILi1EEES8_S8_EEENS6_IJNS7_ILi64EEENS7_ILi96EEENS7_ILi192EEEEEENS_10bfloat16_tEfNS_4arch4Sm90ELb0ELb0ELb1ELb1ELb0ELb0ELb1ELb0ELi3ELi1ELi1ELi1ELb0EEENS1_21CollectiveEpilogueBwdISD_SE_SG_Li384ELb1ELb1ELi3EEENS1_19SingleTileSchedulerILb1ELb0ELb0ELi96EEEEEEEEEvNT_6ParamsE,"a",@progbits
	.sectionflags	@""
	.align	4
.nv.constant0._ZN7cutlass13device_kernelIN5flash11enable_sm90INS1_16FlashAttnBwdSm90INS1_25CollectiveMainloopBwdSm90ILi2ELi1ELi1EN4cute5tupleIJNS5_1CILi1EEES8_S8_EEENS6_IJNS7_ILi64EEENS7_ILi96EEENS7_ILi192EEEEEENS_10bfloat16_tEfNS_4arch4Sm90ELb0ELb0ELb1ELb1ELb0ELb0ELb1ELb0ELi3ELi1ELi1ELi1ELb0EEENS1_21CollectiveEpilogueBwdISD_SE_SG_Li384ELb1ELb1ELi3EEENS1_19SingleTileSchedulerILb1ELb0ELb0ELi96EEEEEEEEEvNT_6ParamsE:
	.zero		2304


//--------------------- .nv.constant0._ZN7cutlass13device_kernelIN5flash11enable_sm90INS1_16FlashAttnBwdSm90INS1_25CollectiveMainloopBwdSm90ILi2ELi1ELi1EN4cute5tupleIJNS5_1CILi1EEES8_S8_EEENS6_IJNS7_ILi64EEENS7_ILi96EEENS7_ILi192EEEEEENS_10bfloat16_tEfNS_4arch4Sm90ELb0ELb0ELb1ELb1ELb1ELb0ELb1ELb0ELi3ELi1ELi1ELi1ELb0EEENS1_21CollectiveEpilogueBwdISD_SE_SG_Li384ELb1ELb1ELi3EEENS1_19SingleTileSchedulerILb1ELb0ELb0ELi96EEEEEEEEEvNT_6ParamsE --------------------------
	.section	.nv.constant0._ZN7cutlass13device_kernelIN5flash11enable_sm90INS1_16FlashAttnBwdSm90INS1_25CollectiveMainloopBwdSm90ILi2ELi1ELi1EN4cute5tupleIJNS5_1CILi1EEES8_S8_EEENS6_IJNS7_ILi64EEENS7_ILi96EEENS7_ILi192EEEEEENS_10bfloat16_tEfNS_4arch4Sm90ELb0ELb0ELb1ELb1ELb1ELb0ELb1ELb0ELi3ELi1ELi1ELi1ELb0EEENS1_21CollectiveEpilogueBwdISD_SE_SG_Li384ELb1ELb1ELi3EEENS1_19SingleTileSchedulerILb1ELb0ELb0ELi96EEEEEEEEEvNT_6ParamsE,"a",@progbits
	.sectionflags	@""
	.align	4
.nv.constant0._ZN7cutlass13device_kernelIN5flash11enable_sm90INS1_16FlashAttnBwdSm90INS1_25CollectiveMainloopBwdSm90ILi2ELi1ELi1EN4cute5tupleIJNS5_1CILi1EEES8_S8_EEENS6_IJNS7_ILi64EEENS7_ILi96EEENS7_ILi192EEEEEENS_10bfloat16_tEfNS_4arch4Sm90ELb0ELb0ELb1ELb1ELb1ELb0ELb1ELb0ELi3ELi1ELi1ELi1ELb0EEENS1_21CollectiveEpilogueBwdISD_SE_SG_Li384ELb1ELb1ELi3EEENS1_19SingleTileSchedulerILb1ELb0ELb0ELi96EEEEEEEEEvNT_6ParamsE:
	.zero		2304


//--------------------- .nv.constant0._ZN7cutlass13device_kernelIN5flash11enable_sm90INS1_16FlashAttnBwdSm90INS1_25CollectiveMainloopBwdSm90ILi2ELi1ELi1EN4cute5tupleIJNS5_1CILi1EEES8_S8_EEENS6_IJNS7_ILi64EEENS7_ILi96EEENS7_ILi192EEEEEENS_10bfloat16_tEfNS_4arch4Sm90ELb0ELb0ELb1ELb1ELb0ELb0ELb1ELb0ELi3ELi1ELi1ELi1ELb0EEENS1_24CollectiveEpilogueBwdGQAISD_fSG_Li384ELb1ELb0EEENS1_19SingleTileSchedulerILb1ELb0ELb0ELi96EEEEEEEEEvNT_6ParamsE --------------------------
	.section	.nv.constant0._ZN7cutlass13device_kernelIN5flash11enable_sm90INS1_16FlashAttnBwdSm90INS1_25CollectiveMainloopBwdSm90ILi2ELi1ELi1EN4cute5tupleIJNS5_1CILi1EEES8_S8_EEENS6_IJNS7_ILi64EEENS7_ILi96EEENS7_ILi192EEEEEENS_10bfloat16_tEfNS_4arch4Sm90ELb0ELb0ELb1ELb1ELb0ELb0ELb1ELb0ELi3ELi1ELi1ELi1ELb0EEENS1_24CollectiveEpilogueBwdGQAISD_fSG_Li384ELb1ELb0EEENS1_19SingleTileSchedulerILb1ELb0ELb0ELi96EEEEEEEEEvNT_6ParamsE,"a",@progbits
	.sectionflags	@""
	.align	4
.nv.constant0._ZN7cutlass13device_kernelIN5flash11enable_sm90INS1_16FlashAttnBwdSm90INS1_25CollectiveMainloopBwdSm90ILi2ELi1ELi1EN4cute5tupleIJNS5_1CILi1EEES8_S8_EEENS6_IJNS7_ILi64EEENS7_ILi96EEENS7_ILi192EEEEEENS_10bfloat16_tEfNS_4arch4Sm90ELb0ELb0ELb1ELb1ELb0ELb0ELb1ELb0ELi3ELi1ELi1ELi1ELb0EEENS1_24CollectiveEpilogueBwdGQAISD_fSG_Li384ELb1ELb0EEENS1_19SingleTileSchedulerILb1ELb0ELb0ELi96EEEEEEEEEvNT_6ParamsE:
	.zero		2304


//--------------------- .nv.constant0._ZN7cutlass13device_kernelIN5flash11enable_sm90INS1_16FlashAttnBwdSm90INS1_25CollectiveMainloopBwdSm90ILi2ELi1ELi1EN4cute5tupleIJNS5_1CILi1EEES8_S8_EEENS6_IJNS7_ILi64EEENS7_ILi96EEENS7_ILi192EEEEEENS_10bfloat16_tEfNS_4arch4Sm90ELb0ELb0ELb1ELb1ELb1ELb0ELb1ELb0ELi3ELi1ELi1ELi1ELb0EEENS1_24CollectiveEpilogueBwdGQAISD_fSG_Li384ELb1ELb1EEENS1_19SingleTileSchedulerILb1ELb0ELb0ELi96EEEEEEEEEvNT_6ParamsE --------------------------
	.section	.nv.constant0._ZN7cutlass13device_kernelIN5flash11enable_sm90INS1_16FlashAttnBwdSm90INS1_25CollectiveMainloopBwdSm90ILi2ELi1ELi1EN4cute5tupleIJNS5_1CILi1EEES8_S8_EEENS6_IJNS7_ILi64EEENS7_ILi96EEENS7_ILi192EEEEEENS_10bfloat16_tEfNS_4arch4Sm90ELb0ELb0ELb1ELb1ELb1ELb0ELb1ELb0ELi3ELi1ELi1ELi1ELb0EEENS1_24CollectiveEpilogueBwdGQAISD_fSG_Li384ELb1ELb1EEENS1_19SingleTileSchedulerILb1ELb0ELb0ELi96EEEEEEEEEvNT_6ParamsE,"a",@progbits
	.sectionflags	@""
	.align	4
.nv.constant0._ZN7cutlass13device_kernelIN5flash11enable_sm90INS1_16FlashAttnBwdSm90INS1_25CollectiveMainloopBwdSm90ILi2ELi1ELi1EN4cute5tupleIJNS5_1CILi1EEES8_S8_EEENS6_IJNS7_ILi64EEENS7_ILi96EEENS7_ILi192EEEEEENS_10bfloat16_tEfNS_4arch4Sm90ELb0ELb0ELb1ELb1ELb1ELb0ELb1ELb0ELi3ELi1ELi1ELi1ELb0EEENS1_24CollectiveEpilogueBwdGQAISD_fSG_Li384ELb1ELb1EEENS1_19SingleTileSchedulerILb1ELb0ELb0ELi96EEEEEEEEEvNT_6ParamsE:
	.zero		2304


//--------------------- .nv.constant0._ZN7cutlass13device_kernelIN5flash11enable_sm90INS1_16FlashAttnBwdSm90INS1_25CollectiveMainloopBwdSm90ILi2ELi1ELi1EN4cute5tupleIJNS5_1CILi1EEES8_S8_EEENS6_IJNS7_ILi64EEENS7_ILi96EEENS7_ILi192EEEEEENS_10bfloat16_tEfNS_4arch4Sm90ELb0ELb1ELb1ELb0ELb0ELb0ELb1ELb0ELi3ELi1ELi1ELi1ELb0EEENS1_21CollectiveEpilogueBwdISD_SE_SG_Li384ELb0ELb1ELi3EEENS1_19SingleTileSchedulerILb0ELb0ELb0ELi96EEEEEEEEEvNT_6ParamsE --------------------------
	.section	.nv.constant0._ZN7cutlass13device_kernelIN5flash11enable_sm90INS1_16FlashAttnBwdSm90INS1_25CollectiveMainloopBwdSm90ILi2ELi1ELi1EN4cute5tupleIJNS5_1CILi1EEES8_S8_EEENS6_IJNS7_ILi64EEENS7_ILi96EEENS7_ILi192EEEEEENS_10bfloat16_tEfNS_4arch4Sm90ELb0ELb1ELb1ELb0ELb0ELb0ELb1ELb0ELi3ELi1ELi1ELi1ELb0EEENS1_21CollectiveEpilogueBwdISD_SE_SG_Li384ELb0ELb1ELi3EEENS1_19SingleTileSchedulerILb0ELb0ELb0ELi96EEEEEEEEEvNT_6ParamsE,"a",@progbits
	.sectionflags	@""
	.align	4
.nv.constant0._ZN7cutlass13device_kernelIN5flash11enable_sm90INS1_16FlashAttnBwdSm90INS1_25CollectiveMainloopBwdSm90ILi2ELi1ELi1EN4cute5tupleIJNS5_1CILi1EEES8_S8_EEENS6_IJNS7_ILi64EEENS7_ILi96EEENS7_ILi192EEEEEENS_10bfloat16_tEfNS_4arch4Sm90ELb0ELb1ELb1ELb0ELb0ELb0ELb1ELb0ELi3ELi1ELi1ELi1ELb0EEENS1_21CollectiveEpilogueBwdISD_SE_SG_Li384ELb0ELb1ELi3EEENS1_19SingleTileSchedulerILb0ELb0ELb0ELi96EEEEEEEEEvNT_6ParamsE:
	.zero		2944


//--------------------- .nv.constant0._ZN7cutlass13device_kernelIN5flash11enable_sm90INS1_16FlashAttnBwdSm90INS1_25CollectiveMainloopBwdSm90ILi2ELi1ELi1EN4cute5tupleIJNS5_1CILi1EEES8_S8_EEENS6_IJNS7_ILi64EEENS7_ILi96EEENS7_ILi192EEEEEENS_10bfloat16_tEfNS_4arch4Sm90ELb0ELb1ELb1ELb0ELb1ELb0ELb1ELb0ELi3ELi1ELi1ELi1ELb0EEENS1_21CollectiveEpilogueBwdISD_SE_SG_Li384ELb0ELb1ELi3EEENS1_19SingleTileSchedulerILb0ELb0ELb0ELi96EEEEEEEEEvNT_6ParamsE --------------------------
	.section	.nv.constant0._ZN7cutlass13device_kernelIN5flash11enable_sm90INS1_16FlashAttnBwdSm90INS1_25CollectiveMainloopBwdSm90ILi2ELi1ELi1EN4cute5tupleIJNS5_1CILi1EEES8_S8_EEENS6_IJNS7_ILi64EEENS7_ILi96EEENS7_ILi192EEEEEENS_10bfloat16_tEfNS_4arch4Sm90ELb0ELb1ELb1ELb0ELb1ELb0ELb1ELb0ELi3ELi1ELi1ELi1ELb0EEENS1_21CollectiveEpilogueBwdISD_SE_SG_Li384ELb0ELb1ELi3EEENS1_19SingleTileSchedulerILb0ELb0ELb0ELi96EEEEEEEEEvNT_6ParamsE,"a",@progbits
	.sectionflags	@""
	.align	4
.nv.constant0._ZN7cutlass13device_kernelIN5flash11enable_sm90INS1_16FlashAttnBwdSm90INS1_25CollectiveMainloopBwdSm90ILi2ELi1ELi1EN4cute5tupleIJNS5_1CILi1EEES8_S8_EEENS6_IJNS7_ILi64EEENS7_ILi96EEENS7_ILi192EEEEEENS_10bfloat16_tEfNS_4arch4Sm90ELb0ELb1ELb1ELb0ELb1ELb0ELb1ELb0ELi3ELi1ELi1ELi1ELb0EEENS1_21CollectiveEpilogueBwdISD_SE_SG_Li384ELb0ELb1ELi3EEENS1_19SingleTileSchedulerILb0ELb0ELb0ELi96EEEEEEEEEvNT_6ParamsE:
	.zero		2944


//--------------------- .nv.constant0._ZN7cutlass13device_kernelIN5flash11enable_sm90INS1_16FlashAttnBwdSm90INS1_25CollectiveMainloopBwdSm90ILi2ELi1ELi1EN4cute5tupleIJNS5_1CILi1EEES8_S8_EEENS6_IJNS7_ILi64EEENS7_ILi96EEENS7_ILi192EEEEEENS_10bfloat16_tEfNS_4arch4Sm90ELb0ELb1ELb1ELb0ELb0ELb0ELb1ELb0ELi3ELi1ELi1ELi1ELb0EEENS1_24CollectiveEpilogueBwdGQAISD_fSG_Li384ELb0ELb0EEENS1_19SingleTileSchedulerILb0ELb0ELb0ELi96EEEEEEEEEvNT_6ParamsE --------------------------
	.section	.nv.constant0._ZN7cutlass13device_kernelIN5flash11enable_sm90INS1_16FlashAttnBwdSm90INS1_25CollectiveMainloopBwdSm90ILi2ELi1ELi1EN4cute5tupleIJNS5_1CILi1EEES8_S8_EEENS6_IJNS7_ILi64EEENS7_ILi96EEENS7_ILi192EEEEEENS_10bfloat16_tEfNS_4arch4Sm90ELb0ELb1ELb1ELb0ELb0ELb0ELb1ELb0ELi3ELi1ELi1ELi1ELb0EEENS1_24CollectiveEpilogueBwdGQAISD_fSG_Li384ELb0ELb0EEENS1_19SingleTileSchedulerILb0ELb0ELb0ELi96EEEEEEEEEvNT_6ParamsE,"a",@progbits
	.sectionflags	@""
	.align	4
.nv.constant0._ZN7cutlass13device_kernelIN5flash11enable_sm90INS1_16FlashAttnBwdSm90INS1_25CollectiveMainloopBwdSm90ILi2ELi1ELi1EN4cute5tupleIJNS5_1CILi1EEES8_S8_EEENS6_IJNS7_ILi64EEENS7_ILi96EEENS7_ILi192EEEEEENS_10bfloat16_tEfNS_4arch4Sm90ELb0ELb1ELb1ELb0ELb0ELb0ELb1ELb0ELi3ELi1ELi1ELi1ELb0EEENS1_24CollectiveEpilogueBwdGQAISD_fSG_Li384ELb0ELb0EEENS1_19SingleTileSchedulerILb0ELb0ELb0ELi96EEEEEEEEEvNT_6ParamsE:
	.zero		2304


//--------------------- .nv.constant0._ZN7cutlass13device_kernelIN5flash11enable_sm90INS1_16FlashAttnBwdSm90INS1_25CollectiveMainloopBwdSm90ILi2ELi1ELi1EN4cute5tupleIJNS5_1CILi1EEES8_S8_EEENS6_IJNS7_ILi64EEENS7_ILi96EEENS7_ILi192EEEEEENS_10bfloat16_tEfNS_4arch4Sm90ELb0ELb1ELb1ELb0ELb1ELb0ELb1ELb0ELi3ELi1ELi1ELi1ELb0EEENS1_24CollectiveEpilogueBwdGQAISD_fSG_Li384ELb0ELb1EEENS1_19SingleTileSchedulerILb0ELb0ELb0ELi96EEEEEEEEEvNT_6ParamsE --------------------------
	.section	.nv.constant0._ZN7cutlass13device_kernelIN5flash11enable_sm90INS1_16FlashAttnBwdSm90INS1_25CollectiveMainloopBwdSm90ILi2ELi1ELi1EN4cute5tupleIJNS5_1CILi1EEES8_S8_EEENS6_IJNS7_ILi64EEENS7_ILi96EEENS7_ILi192EEEEEENS_10bfloat16_tEfNS_4arch4Sm90ELb0ELb1ELb1ELb0ELb1ELb0ELb1ELb0ELi3ELi1ELi1ELi1ELb0EEENS1_24CollectiveEpilogueBwdGQAISD_fSG_Li384ELb0ELb1EEENS1_19SingleTileSchedulerILb0ELb0ELb0ELi96EEEEEEEEEvNT_6ParamsE,"a",@progbits
	.sectionflags	@""
	.align	4
.nv.constant0._ZN7cutlass13device_kernelIN5flash11enable_sm90INS1_16FlashAttnBwdSm90INS1_25CollectiveMainloopBwdSm90ILi2ELi1ELi1EN4cute5tupleIJNS5_1CILi1EEES8_S8_EEENS6_IJNS7_ILi64EEENS7_ILi96EEENS7_ILi192EEEEEENS_10bfloat16_tEfNS_4arch4Sm90ELb0ELb1ELb1ELb0ELb1ELb0ELb1ELb0ELi3ELi1ELi1ELi1ELb0EEENS1_24CollectiveEpilogueBwdGQAISD_fSG_Li384ELb0ELb1EEENS1_19SingleTileSchedulerILb0ELb0ELb0ELi96EEEEEEEEEvNT_6ParamsE:
	.zero		2304


//--------------------- .nv.constant0._ZN7cutlass13device_kernelIN5flash11enable_sm90INS1_16FlashAttnBwdSm90INS1_25CollectiveMainloopBwdSm90ILi2ELi1ELi1EN4cute5tupleIJNS5_1CILi1EEES8_S8_EEENS6_IJNS7_ILi64EEENS7_ILi96EEENS7_ILi192EEEEEENS_10bfloat16_tEfNS_4arch4Sm90ELb0ELb1ELb1ELb1ELb0ELb0ELb1ELb0ELi3ELi1ELi1ELi1ELb0EEENS1_21CollectiveEpilogueBwdISD_SE_SG_Li384ELb1ELb1ELi3EEENS1_19SingleTileSchedulerILb1ELb0ELb0ELi96EEEEEEEEEvNT_6ParamsE --------------------------
	.section	.nv.constant0._ZN7cutlass13device_kernelIN5flash11enable_sm90INS1_16FlashAttnBwdSm90INS1_25CollectiveMainloopBwdSm90ILi2ELi1ELi1EN4cute5tupleIJNS5_1CILi1EEES8_S8_EEENS6_IJNS7_ILi64EEENS7_ILi96EEENS7_ILi192EEEEEENS_10bfloat16_tEfNS_4arch4Sm90ELb0ELb1ELb1ELb1ELb0ELb0ELb1ELb0ELi3ELi1ELi1ELi1ELb0EEENS1_21CollectiveEpilogueBwdISD_SE_SG_Li384ELb1ELb1ELi3EEENS1_19SingleTileSchedulerILb1ELb0ELb0ELi96EEEEEEEEEvNT_6ParamsE,"a",@progbits
	.sectionflags	@""
	.align	4
.nv.constant0._ZN7cutlass13device_kernelIN5flash11enable_sm90INS1_16FlashAttnBwdSm90INS1_25CollectiveMainloopBwdSm90ILi2ELi1ELi1EN4cute5tupleIJNS5_1CILi1EEES8_S8_EEENS6_IJNS7_ILi64EEENS7_ILi96EEENS7_ILi192EEEEEENS_10bfloat16_tEfNS_4arch4Sm90ELb0ELb1ELb1ELb1ELb0ELb0ELb1ELb0ELi3ELi1ELi1ELi1ELb0EEENS1_21CollectiveEpilogueBwdISD_SE_SG_Li384ELb1ELb1ELi3EEENS1_19SingleTileSchedulerILb1ELb0ELb0ELi96EEEEEEEEEvNT_6ParamsE:
	.zero		2304


//--------------------- .nv.constant0._ZN7cutlass13device_kernelIN5flash11enable_sm90INS1_16FlashAttnBwdSm90INS1_25CollectiveMainloopBwdSm90ILi2ELi1ELi1EN4cute5tupleIJNS5_1CILi1EEES8_S8_EEENS6_IJNS7_ILi64EEENS7_ILi96EEENS7_ILi192EEEEEENS_10bfloat16_tEfNS_4arch4Sm90ELb0ELb1ELb1ELb1ELb1ELb0ELb1ELb0ELi3ELi1ELi1ELi1ELb0EEENS1_21CollectiveEpilogueBwdISD_SE_SG_Li384ELb1ELb1ELi3EEENS1_19SingleTileSchedulerILb1ELb0ELb0ELi96EEEEEEEEEvNT_6ParamsE --------------------------
	.section	.nv.constant0._ZN7cutlass13device_kernelIN5flash11enable_sm90INS1_16FlashAttnBwdSm90INS1_25CollectiveMainloopBwdSm90ILi2ELi1ELi1EN4cute5tupleIJNS5_1CILi1EEES8_S8_EEENS6_IJNS7_ILi64EEENS7_ILi96EEENS7_ILi192EEEEEENS_10bfloat16_tEfNS_4arch4Sm90ELb0ELb1ELb1ELb1ELb1ELb0ELb1ELb0ELi3ELi1ELi1ELi1ELb0EEENS1_21CollectiveEpilogueBwdISD_SE_SG_Li384ELb1ELb1ELi3EEENS1_19SingleTileSchedulerILb1ELb0ELb0ELi96EEEEEEEEEvNT_6ParamsE,"a",@progbits
	.sectionflags	@""
	.align	4
.nv.constant0._ZN7cutlass13device_kernelIN5flash11enable_sm90INS1_16FlashAttnBwdSm90INS1_25CollectiveMainloopBwdSm90ILi2ELi1ELi1EN4cute5tupleIJNS5_1CILi1EEES8_S8_EEENS6_IJNS7_ILi64EEENS7_ILi96EEENS7_ILi192EEEEEENS_10bfloat16_tEfNS_4arch4Sm90ELb0ELb1ELb1ELb1ELb1ELb0ELb1ELb0ELi3ELi1ELi1ELi1ELb0EEENS1_21CollectiveEpilogueBwdISD_SE_SG_Li384ELb1ELb1ELi3EEENS1_19SingleTileSchedulerILb1ELb0ELb0ELi96EEEEEEEEEvNT_6ParamsE:
	.zero		2304


//--------------------- .nv.constant0._ZN7cutlass13device_kernelIN5flash11enable_sm90INS1_16FlashAttnBwdSm90INS1_25CollectiveMainloopBwdSm90ILi2ELi1ELi1EN4cute5tupleIJNS5_1CILi1EEES8_S8_EEENS6_IJNS7_ILi64EEENS7_ILi96EEENS7_ILi192EEEEEENS_10bfloat16_tEfNS_4arch4Sm90ELb0ELb1ELb1ELb1ELb0ELb0ELb1ELb0ELi3ELi1ELi1ELi1ELb0EEENS1_24CollectiveEpilogueBwdGQAISD_fSG_Li384ELb1ELb0EEENS1_19SingleTileSchedulerILb1ELb0ELb0ELi96EEEEEEEEEvNT_6ParamsE --------------------------
	.section	.nv.constant0._ZN7cutlass13device_kernelIN5flash11enable_sm90INS1_16FlashAttnBwdSm90INS1_25CollectiveMainloopBwdSm90ILi2ELi1ELi1EN4cute5tupleIJNS5_1CILi1EEES8_S8_EEENS6_IJNS7_ILi64EEENS7_ILi96EEENS7_ILi192EEEEEENS_10bfloat16_tEfNS_4arch4Sm90ELb0ELb1ELb1ELb1ELb0ELb0ELb1ELb0ELi3ELi1ELi1ELi1ELb0EEENS1_24CollectiveEpilogueBwdGQAISD_fSG_Li384ELb1ELb0EEENS1_19SingleTileSchedulerILb1ELb0ELb0ELi96EEEEEEEEEvNT_6ParamsE,"a",@progbits
	.sectionflags	@""
	.align	4
.nv.constant0._ZN7cutlass13device_kernelIN5flash11enable_sm90INS1_16FlashAttnBwdSm90INS1_25CollectiveMainloopBwdSm90ILi2ELi1ELi1EN4cute5tupleIJNS5_1CILi1EEES8_S8_EEENS6_IJNS7_ILi64EEENS7_ILi96EEENS7_ILi192EEEEEENS_10bfloat16_tEfNS_4arch4Sm90ELb0ELb1ELb1ELb1ELb0ELb0ELb1ELb0ELi3ELi1ELi1ELi1ELb0EEENS1_24CollectiveEpilogueBwdGQAISD_fSG_Li384ELb1ELb0EEENS1_19SingleTileSchedulerILb1ELb0ELb0ELi96EEEEEEEEEvNT_6ParamsE:
	.zero		2304


//--------------------- .nv.constant0._ZN7cutlass13device_kernelIN5flash11enable_sm90INS1_16FlashAttnBwdSm90INS1_25CollectiveMainloopBwdSm90ILi2ELi1ELi1EN4cute5tupleIJNS5_1CILi1EEES8_S8_EEENS6_IJNS7_ILi64EEENS7_ILi96EEENS7_ILi192EEEEEENS_10bfloat16_tEfNS_4arch4Sm90ELb0ELb1ELb1ELb1ELb1ELb0ELb1ELb0ELi3ELi1ELi1ELi1ELb0EEENS1_24CollectiveEpilogueBwdGQAISD_fSG_Li384ELb1ELb1EEENS1_19SingleTileSchedulerILb1ELb0ELb0ELi96EEEEEEEEEvNT_6ParamsE --------------------------
	.section	.nv.constant0._ZN7cutlass13device_kernelIN5flash11enable_sm90INS1_16FlashAttnBwdSm90INS1_25CollectiveMainloopBwdSm90ILi2ELi1ELi1EN4cute5tupleIJNS5_1CILi1EEES8_S8_EEENS6_IJNS7_ILi64EEENS7_ILi96EEENS7_ILi192EEEEEENS_10bfloat16_tEfNS_4arch4Sm90ELb0ELb1ELb1ELb1ELb1ELb0ELb1ELb0ELi3ELi1ELi1ELi1ELb0EEENS1_24CollectiveEpilogueBwdGQAISD_fSG_Li384ELb1ELb1EEENS1_19SingleTileSchedulerILb1ELb0ELb0ELi96EEEEEEEEEvNT_6ParamsE,"a",@progbits
	.sectionflags	@""
	.align	4
.nv.constant0._ZN7cutlass13device_kernelIN5flash11enable_sm90INS1_16FlashAttnBwdSm90INS1_25CollectiveMainloopBwdSm90ILi2ELi1ELi1EN4cute5tupleIJNS5_1CILi1EEES8_S8_EEENS6_IJNS7_ILi64EEENS7_ILi96EEENS7_ILi192EEEEEENS_10bfloat16_tEfNS_4arch4Sm90ELb0ELb1ELb1ELb1ELb1ELb0ELb1ELb0ELi3ELi1ELi1ELi1ELb0EEENS1_24CollectiveEpilogueBwdGQAISD_fSG_Li384ELb1ELb1EEENS1_19SingleTileSchedulerILb1ELb0ELb0ELi96EEEEEEEEEvNT_6ParamsE:
	.zero		2304


//--------------------- .nv.constant0._ZN7cutlass13device_kernelIN5flash11enable_sm90INS1_16FlashAttnBwdSm90INS1_25CollectiveMainloopBwdSm90ILi2ELi1ELi1EN4cute5tupleIJNS5_1CILi1EEES8_S8_EEENS6_IJNS7_ILi64EEENS7_ILi96EEENS7_ILi192EEEEEENS_10bfloat16_tEfNS_4arch4Sm90ELb1ELb0ELb1ELb0ELb0ELb0ELb1ELb0ELi3ELi1ELi1ELi1ELb0EEENS1_21CollectiveEpilogueBwdISD_SE_SG_Li384ELb0ELb1ELi3EEENS1_25SingleTileBwdLPTSchedulerILb0ELi96ELb0EEEEEEEEEvNT_6ParamsE --------------------------
	.section	.nv.constant0._ZN7cutlass13device_kernelIN5flash11enable_sm90INS1_16FlashAttnBwdSm90INS1_25CollectiveMainloopBwdSm90ILi2ELi1ELi1EN4cute5tupleIJNS5_1CILi1EEES8_S8_EEENS6_IJNS7_ILi64EEENS7_ILi96EEENS7_ILi192EEEEEENS_10bfloat16_tEfNS_4arch4Sm90ELb1ELb0ELb1ELb0ELb0ELb0ELb1ELb0ELi3ELi1ELi1ELi1ELb0EEENS1_21CollectiveEpilogueBwdISD_SE_SG_Li384ELb0ELb1ELi3EEENS1_25SingleTileBwdLPTSchedulerILb0ELi96ELb0EEEEEEEEEvNT_6ParamsE,"a",@progbits
	.sectionflags	@""
	.align	4
.nv.constant0._ZN7cutlass13device_kernelIN5flash11enable_sm90INS1_16FlashAttnBwdSm90INS1_25CollectiveMainloopBwdSm90ILi2ELi1ELi1EN4cute5tupleIJNS5_1CILi1EEES8_S8_EEENS6_IJNS7_ILi64EEENS7_ILi96EEENS7_ILi192EEEEEENS_10bfloat16_tEfNS_4arch4Sm90ELb1ELb0ELb1ELb0ELb0ELb0ELb1ELb0ELi3ELi1ELi1ELi1ELb0EEENS1_21CollectiveEpilogueBwdISD_SE_SG_Li384ELb0ELb1ELi3EEENS1_25SingleTileBwdLPTSchedulerILb0ELi96ELb0EEEEEEEEEvNT_6ParamsE:
	.zero		2944


//--------------------- .nv.constant0._ZN7cutlass13device_kernelIN5flash11enable_sm90INS1_16FlashAttnBwdSm90INS1_25CollectiveMainloopBwdSm90ILi2ELi1ELi1EN4cute5tupleIJNS5_1CILi1EEES8_S8_EEENS6_IJNS7_ILi64EEENS7_ILi96EEENS7_ILi192EEEEEENS_10bfloat16_tEfNS_4arch4Sm90ELb1ELb0ELb1ELb0ELb1ELb0ELb1ELb0ELi3ELi1ELi1ELi1ELb0EEENS1_21CollectiveEpilogueBwdISD_SE_SG_Li384ELb0ELb1ELi3EEENS1_25SingleTileBwdLPTSchedulerILb0ELi96ELb1EEEEEEEEEvNT_6ParamsE --------------------------
	.section	.nv.constant0._ZN7cutlass13device_kernelIN5flash11enable_sm90INS1_16FlashAttnBwdSm90INS1_25CollectiveMainloopBwdSm90ILi2ELi1ELi1EN4cute5tupleIJNS5_1CILi1EEES8_S8_EEENS6_IJNS7_ILi64EEENS7_ILi96EEENS7_ILi192EEEEEENS_10bfloat16_tEfNS_4arch4Sm90ELb1ELb0ELb1ELb0ELb1ELb0ELb1ELb0ELi3ELi1ELi1ELi1ELb0EEENS1_21CollectiveEpilogueBwdISD_SE_SG_Li384ELb0ELb1ELi3EEENS1_25SingleTileBwdLPTSchedulerILb0ELi96ELb1EEEEEEEEEvNT_6ParamsE,"a",@progbits
	.sectionflags	@""
	.align	4
.nv.constant0._ZN7cutlass13device_kernelIN5flash11enable_sm90INS1_16FlashAttnBwdSm90INS1_25CollectiveMainloopBwdSm90ILi2ELi1ELi1EN4cute5tupleIJNS5_1CILi1EEES8_S8_EEENS6_IJNS7_ILi64EEENS7_ILi96EEENS7_ILi192EEEEEENS_10bfloat16_tEfNS_4arch4Sm90ELb1ELb0ELb1ELb0ELb1ELb0ELb1ELb0ELi3ELi1ELi1ELi1ELb0EEENS1_21CollectiveEpilogueBwdISD_SE_SG_Li384ELb0ELb1ELi3EEENS1_25SingleTileBwdLPTSchedulerILb0ELi96ELb1EEEEEEEEEvNT_6ParamsE:
	.zero		2944


//--------------------- .nv.constant0._ZN7cutlass13device_kernelIN5flash11enable_sm90INS1_16FlashAttnBwdSm90INS1_25CollectiveMainloopBwdSm90ILi2ELi1ELi1EN4cute5tupleIJNS5_1CILi1EEES8_S8_EEENS6_IJNS7_ILi64EEENS7_ILi96EEENS7_ILi192EEEEEENS_10bfloat16_tEfNS_4arch4Sm90ELb1ELb0ELb1ELb0ELb0ELb0ELb1ELb0ELi3ELi1ELi1ELi1ELb0EEENS1_24CollectiveEpilogueBwdGQAISD_fSG_Li384ELb0ELb0EEENS1_25SingleTileBwdLPTSchedulerILb0ELi96ELb0EEEEEEEEEvNT_6ParamsE --------------------------
	.section	.nv.constant0._ZN7cutlass13device_kernelIN5flash11enable_sm90INS1_16FlashAttnBwdSm90INS1_25CollectiveMainloopBwdSm90ILi2ELi1ELi1EN4cute5tupleIJNS5_1CILi1EEES8_S8_EEENS6_IJNS7_ILi64EEENS7_ILi96EEENS7_ILi192EEEEEENS_10bfloat16_tEfNS_4arch4Sm90ELb1ELb0ELb1ELb0ELb0ELb0ELb1ELb0ELi3ELi1ELi1ELi1ELb0EEENS1_24CollectiveEpilogueBwdGQAISD_fSG_Li384ELb0ELb0EEENS1_25SingleTileBwdLPTSchedulerILb0ELi96ELb0EEEEEEEEEvNT_6ParamsE,"a",@progbits
	.sectionflags	@""
	.align	4
.nv.constant0._ZN7cutlass13device_kernelIN5flash11enable_sm90INS1_16FlashAttnBwdSm90INS1_25CollectiveMainloopBwdSm90ILi2ELi1ELi1EN4cute5tupleIJNS5_1CILi1EEES8_S8_EEENS6_IJNS7_ILi64EEENS7_ILi96EEENS7_ILi192EEEEEENS_10bfloat16_tEfNS_4arch4Sm90ELb1ELb0ELb1ELb0ELb0ELb0ELb1ELb0ELi3ELi1ELi1ELi1ELb0EEENS1_24CollectiveEpilogueBwdGQAISD_fSG_Li384ELb0ELb0EEENS1_25SingleTileBwdLPTSchedulerILb0ELi96ELb0EEEEEEEEEvNT_6ParamsE:
	.zero		2432


//--------------------- .nv.constant0._ZN7cutlass13device_kernelIN5flash11enable_sm90INS1_16FlashAttnBwdSm90INS1_25CollectiveMainloopBwdSm90ILi2ELi1ELi1EN4cute5tupleIJNS5_1CILi1EEES8_S8_EEENS6_IJNS7_ILi64EEENS7_ILi96EEENS7_ILi192EEEEEENS_10bfloat16_tEfNS_4arch4Sm90ELb1ELb0ELb1ELb0ELb1ELb0ELb1ELb0ELi3ELi1ELi1ELi1ELb0EEENS1_24CollectiveEpilogueBwdGQAISD_fSG_Li384ELb0ELb1EEENS1_25SingleTileBwdLPTSchedulerILb0ELi96ELb1EEEEEEEEEvNT_6ParamsE --------------------------
	.section	.nv.constant0._ZN7cutlass13device_kernelIN5flash11enable_sm90INS1_16FlashAttnBwdSm90INS1_25CollectiveMainloopBwdSm90ILi2ELi1ELi1EN4cute5tupleIJNS5_1CILi1EEES8_S8_EEENS6_IJNS7_ILi64EEENS7_ILi96EEENS7_ILi192EEEEEENS_10bfloat16_tEfNS_4arch4Sm90ELb1ELb0ELb1ELb0ELb1ELb0ELb1ELb0ELi3ELi1ELi1ELi1ELb0EEENS1_24CollectiveEpilogueBwdGQAISD_fSG_Li384ELb0ELb1EEENS1_25SingleTileBwdLPTSchedulerILb0ELi96ELb1EEEEEEEEEvNT_6ParamsE,"a",@progbits
	.sectionflags	@""
	.align	4
.nv.constant0._ZN7cutlass13device_kernelIN5flash11enable_sm90INS1_16FlashAttnBwdSm90INS1_25CollectiveMainloopBwdSm90ILi2ELi1ELi1EN4cute5tupleIJNS5_1CILi1EEES8_S8_EEENS6_IJNS7_ILi64EEENS7_ILi96EEENS7_ILi192EEEEEENS_10bfloat16_tEfNS_4arch4Sm90ELb1ELb0ELb1ELb0ELb1ELb0ELb1ELb0ELi3ELi1ELi1ELi1ELb0EEENS1_24CollectiveEpilogueBwdGQAISD_fSG_Li384ELb0ELb1EEENS1_25SingleTileBwdLPTSchedulerILb0ELi96ELb1EEEEEEEEEvNT_6ParamsE:
	.zero		2432


//--------------------- .nv.constant0._ZN7cutlass13device_kernelIN5flash11enable_sm90INS1_16FlashAttnBwdSm90INS1_25CollectiveMainloopBwdSm90ILi2ELi1ELi1EN4cute5tupleIJNS5_1CILi1EEES8_S8_EEENS6_IJNS7_ILi64EEENS7_ILi96EEENS7_ILi192EEEEEENS_10bfloat16_tEfNS_4arch4Sm90ELb1ELb0ELb1ELb1ELb0ELb0ELb1ELb0ELi3ELi1ELi1ELi1ELb0EEENS1_21CollectiveEpilogueBwdISD_SE_SG_Li384ELb1ELb1ELi3EEENS1_25SingleTileBwdLPTSchedulerILb1ELi96ELb0EEEEEEEEEvNT_6ParamsE --------------------------
	.section	.nv.constant0._ZN7cutlass13device_kernelIN5flash11enable_sm90INS1_16FlashAttnBwdSm90INS1_25CollectiveMainloopBwdSm90ILi2ELi1ELi1EN4cute5tupleIJNS5_1CILi1EEES8_S8_EEENS6_IJNS7_ILi64EEENS7_ILi96EEENS7_ILi192EEEEEENS_10bfloat16_tEfNS_4arch4Sm90ELb1ELb0ELb1ELb1ELb0ELb0ELb1ELb0ELi3ELi1ELi1ELi1ELb0EEENS1_21CollectiveEpilogueBwdISD_SE_SG_Li384ELb1ELb1ELi3EEENS1_25SingleTileBwdLPTSchedulerILb1ELi96ELb0EEEEEEEEEvNT_6ParamsE,"a",@progbits
	.sectionflags	@""
	.align	4
.nv.constant0._ZN7cutlass13device_kernelIN5flash11enable_sm90INS1_16FlashAttnBwdSm90INS1_25CollectiveMainloopBwdSm90ILi2ELi1ELi1EN4cute5tupleIJNS5_1CILi1EEES8_S8_EEENS6_IJNS7_ILi64EEENS7_ILi96EEENS7_ILi192EEEEEENS_10bfloat16_tEfNS_4arch4Sm90ELb1ELb0ELb1ELb1ELb0ELb0ELb1ELb0ELi3ELi1ELi1ELi1ELb0EEENS1_21CollectiveEpilogueBwdISD_SE_SG_Li384ELb1ELb1ELi3EEENS1_25SingleTileBwdLPTSchedulerILb1ELi96ELb0EEEEEEEEEvNT_6ParamsE:
	.zero		2304


//--------------------- .nv.constant0._ZN7cutlass13device_kernelIN5flash11enable_sm90INS1_16FlashAttnBwdSm90INS1_25CollectiveMainloopBwdSm90ILi2ELi1ELi1EN4cute5tupleIJNS5_1CILi1EEES8_S8_EEENS6_IJNS7_ILi64EEENS7_ILi96EEENS7_ILi192EEEEEENS_10bfloat16_tEfNS_4arch4Sm90ELb1ELb0ELb1ELb1ELb1ELb0ELb1ELb0ELi3ELi1ELi1ELi1ELb0EEENS1_21CollectiveEpilogueBwdISD_SE_SG_Li384ELb1ELb1ELi3EEENS1_25SingleTileBwdLPTSchedulerILb1ELi96ELb1EEEEEEEEEvNT_6ParamsE --------------------------
	.section	.nv.constant0._ZN7cutlass13device_kernelIN5flash11enable_sm90INS1_16FlashAttnBwdSm90INS1_25CollectiveMainloopBwdSm90ILi2ELi1ELi1EN4cute5tupleIJNS5_1CILi1EEES8_S8_EEENS6_IJNS7_ILi64EEENS7_ILi96EEENS7_ILi192EEEEEENS_10bfloat16_tEfNS_4arch4Sm90ELb1ELb0ELb1ELb1ELb1ELb0ELb1ELb0ELi3ELi1ELi1ELi1ELb0EEENS1_21CollectiveEpilogueBwdISD_SE_SG_Li384ELb1ELb1ELi3EEENS1_25SingleTileBwdLPTSchedulerILb1ELi96ELb1EEEEEEEEEvNT_6ParamsE,"a",@progbits
	.sectionflags	@""
	.align	4
.nv.constant0._ZN7cutlass13device_kernelIN5flash11enable_sm90INS1_16FlashAttnBwdSm90INS1_25CollectiveMainloopBwdSm90ILi2ELi1ELi1EN4cute5tupleIJNS5_1CILi1EEES8_S8_EEENS6_IJNS7_ILi64EEENS7_ILi96EEENS7_ILi192EEEEEENS_10bfloat16_tEfNS_4arch4Sm90ELb1ELb0ELb1ELb1ELb1ELb0ELb1ELb0ELi3ELi1ELi1ELi1ELb0EEENS1_21CollectiveEpilogueBwdISD_SE_SG_Li384ELb1ELb1ELi3EEENS1_25SingleTileBwdLPTSchedulerILb1ELi96ELb1EEEEEEEEEvNT_6ParamsE:
	.zero		2304


//--------------------- .nv.constant0._ZN7cutlass13device_kernelIN5flash11enable_sm90INS1_16FlashAttnBwdSm90INS1_25CollectiveMainloopBwdSm90ILi2ELi1ELi1EN4cute5tupleIJNS5_1CILi1EEES8_S8_EEENS6_IJNS7_ILi64EEENS7_ILi96EEENS7_ILi192EEEEEENS_10bfloat16_tEfNS_4arch4Sm90ELb1ELb0ELb1ELb1ELb0ELb0ELb1ELb0ELi3ELi1ELi1ELi1ELb0EEENS1_24CollectiveEpilogueBwdGQAISD_fSG_Li384ELb1ELb0EEENS1_25SingleTileBwdLPTSchedulerILb1ELi96ELb0EEEEEEEEEvNT_6ParamsE --------------------------
	.section	.nv.constant0._ZN7cutlass13device_kernelIN5flash11enable_sm90INS1_16FlashAttnBwdSm90INS1_25CollectiveMainloopBwdSm90ILi2ELi1ELi1EN4cute5tupleIJNS5_1CILi1EEES8_S8_EEENS6_IJNS7_ILi64EEENS7_ILi96EEENS7_ILi192EEEEEENS_10bfloat16_tEfNS_4arch4Sm90ELb1ELb0ELb1ELb1ELb0ELb0ELb1ELb0ELi3ELi1ELi1ELi1ELb0EEENS1_24CollectiveEpilogueBwdGQAISD_fSG_Li384ELb1ELb0EEENS1_25SingleTileBwdLPTSchedulerILb1ELi96ELb0EEEEEEEEEvNT_6ParamsE,"a",@progbits
	.sectionflags	@""
	.align	4
.nv.constant0._ZN7cutlass13device_kernelIN5flash11enable_sm90INS1_16FlashAttnBwdSm90INS1_25CollectiveMainloopBwdSm90ILi2ELi1ELi1EN4cute5tupleIJNS5_1CILi1EEES8_S8_EEENS6_IJNS7_ILi64EEENS7_ILi96EEENS7_ILi192EEEEEENS_10bfloat16_tEfNS_4arch4Sm90ELb1ELb0ELb1ELb1ELb0ELb0ELb1ELb0ELi3ELi1ELi1ELi1ELb0EEENS1_24CollectiveEpilogueBwdGQAISD_fSG_Li384ELb1ELb0EEENS1_25SingleTileBwdLPTSchedulerILb1ELi96ELb0EEEEEEEEEvNT_6ParamsE:
	.zero		2432


//--------------------- .nv.constant0._ZN7cutlass13device_kernelIN5flash11enable_sm90INS1_16FlashAttnBwdSm90INS1_25CollectiveMainloopBwdSm90ILi2ELi1ELi1EN4cute5tupleIJNS5_1CILi1EEES8_S8_EEENS6_IJNS7_ILi64EEENS7_ILi96EEENS7_ILi192EEEEEENS_10bfloat16_tEfNS_4arch4Sm90ELb1ELb0ELb1ELb1ELb1ELb0ELb1ELb0ELi3ELi1ELi1ELi1ELb0EEENS1_24CollectiveEpilogueBwdGQAISD_fSG_Li384ELb1ELb1EEENS1_25SingleTileBwdLPTSchedulerILb1ELi96ELb1EEEEEEEEEvNT_6ParamsE --------------------------
	.section	.nv.constant0._ZN7cutlass13device_kernelIN5flash11enable_sm90INS1_16FlashAttnBwdSm90INS1_25CollectiveMainloopBwdSm90ILi2ELi1ELi1EN4cute5tupleIJNS5_1CILi1EEES8_S8_EEENS6_IJNS7_ILi64EEENS7_ILi96EEENS7_ILi192EEEEEENS_10bfloat16_tEfNS_4arch4Sm90ELb1ELb0ELb1ELb1ELb1ELb0ELb1ELb0ELi3ELi1ELi1ELi1ELb0EEENS1_24CollectiveEpilogueBwdGQAISD_fSG_Li384ELb1ELb1EEENS1_25SingleTileBwdLPTSchedulerILb1ELi96ELb1EEEEEEEEEvNT_6ParamsE,"a",@progbits
	.sectionflags	@""
	.align	4
.nv.constant0._ZN7cutlass13device_kernelIN5flash11enable_sm90INS1_16FlashAttnBwdSm90INS1_25CollectiveMainloopBwdSm90ILi2ELi1ELi1EN4cute5tupleIJNS5_1CILi1EEES8_S8_EEENS6_IJNS7_ILi64EEENS7_ILi96EEENS7_ILi192EEEEEENS_10bfloat16_tEfNS_4arch4Sm90ELb1ELb0ELb1ELb1ELb1ELb0ELb1ELb0ELi3ELi1ELi1ELi1ELb0EEENS1_24CollectiveEpilogueBwdGQAISD_fSG_Li384ELb1ELb1EEENS1_25SingleTileBwdLPTSchedulerILb1ELi96ELb1EEEEEEEEEvNT_6ParamsE:
	.zero		2432


//--------------------- .nv.constant0._ZN7cutlass13device_kernelIN5flash11enable_sm90INS1_16FlashAttnBwdSm90INS1_25CollectiveMainloopBwdSm90ILi2ELi1ELi1EN4cute5tupleIJNS5_1CILi1EEES8_S8_EEENS6_IJNS7_ILi64EEENS7_ILi96EEENS7_ILi192EEEEEENS_10bfloat16_tEfNS_4arch4Sm90ELb0ELb0ELb0ELb0ELb0ELb0ELb1ELb0ELi3ELi1ELi1ELi1ELb0EEENS1_21CollectiveEpilogueBwdISD_SE_SG_Li384ELb0ELb1ELi3EEENS1_19SingleTileSchedulerILb0ELb0ELb0ELi96EEEEEEEEEvNT_6ParamsE --------------------------
	.section	.nv.constant0._ZN7cutlass13device_kernelIN5flash11enable_sm90INS1_16FlashAttnBwdSm90INS1_25CollectiveMainloopBwdSm90ILi2ELi1ELi1EN4cute5tupleIJNS5_1CILi1EEES8_S8_EEENS6_IJNS7_ILi64EEENS7_ILi96EEENS7_ILi192EEEEEENS_10bfloat16_tEfNS_4arch4Sm90ELb0ELb0ELb0ELb0ELb0ELb0ELb1ELb0ELi3ELi1ELi1ELi1ELb0EEENS1_21CollectiveEpilogueBwdISD_SE_SG_Li384ELb0ELb1ELi3EEENS1_19SingleTileSchedulerILb0ELb0ELb0ELi96EEEEEEEEEvNT_6ParamsE,"a",@progbits
	.sectionflags	@""
	.align	4
.nv.constant0._ZN7cutlass13device_kernelIN5flash11enable_sm90INS1_16FlashAttnBwdSm90INS1_25CollectiveMainloopBwdSm90ILi2ELi1ELi1EN4cute5tupleIJNS5_1CILi1EEES8_S8_EEENS6_IJNS7_ILi64EEENS7_ILi96EEENS7_ILi192EEEEEENS_10bfloat16_tEfNS_4arch4Sm90ELb0ELb0ELb0ELb0ELb0ELb0ELb1ELb0ELi3ELi1ELi1ELi1ELb0EEENS1_21CollectiveEpilogueBwdISD_SE_SG_Li384ELb0ELb1ELi3EEENS1_19SingleTileSchedulerILb0ELb0ELb0ELi96EEEEEEEEEvNT_6ParamsE:
	.zero		2944


//--------------------- .nv.constant0._ZN7cutlass13device_kernelIN5flash11enable_sm90INS1_16FlashAttnBwdSm90INS1_25CollectiveMainloopBwdSm90ILi2ELi1ELi1EN4cute5tupleIJNS5_1CILi1EEES8_S8_EEENS6_IJNS7_ILi64EEENS7_ILi96EEENS7_ILi192EEEEEENS_10bfloat16_tEfNS_4arch4Sm90ELb0ELb0ELb0ELb0ELb1ELb0ELb1ELb0ELi3ELi1ELi1ELi1ELb0EEENS1_21CollectiveEpilogueBwdISD_SE_SG_Li384ELb0ELb1ELi3EEENS1_19SingleTileSchedulerILb0ELb0ELb0ELi96EEEEEEEEEvNT_6ParamsE --------------------------
	.section	.nv.constant0._ZN7cutlass13device_kernelIN5flash11enable_sm90INS1_16FlashAttnBwdSm90INS1_25CollectiveMainloopBwdSm90ILi2ELi1ELi1EN4cute5tupleIJNS5_1CILi1EEES8_S8_EEENS6_IJNS7_ILi64EEENS7_ILi96EEENS7_ILi192EEEEEENS_10bfloat16_tEfNS_4arch4Sm90ELb0ELb0ELb0ELb0ELb1ELb0ELb1ELb0ELi3ELi1ELi1ELi1ELb0EEENS1_21CollectiveEpilogueBwdISD_SE_SG_Li384ELb0ELb1ELi3EEENS1_19SingleTileSchedulerILb0ELb0ELb0ELi96EEEEEEEEEvNT_6ParamsE,"a",@progbits
	.sectionflags	@""
	.align	4
.nv.constant0._ZN7cutlass13device_kernelIN5flash11enable_sm90INS1_16FlashAttnBwdSm90INS1_25CollectiveMainloopBwdSm90ILi2ELi1ELi1EN4cute5tupleIJNS5_1CILi1EEES8_S8_EEENS6_IJNS7_ILi64EEENS7_ILi96EEENS7_ILi192EEEEEENS_10bfloat16_tEfNS_4arch4Sm90ELb0ELb0ELb0ELb0ELb1ELb0ELb1ELb0ELi3ELi1ELi1ELi1ELb0EEENS1_21CollectiveEpilogueBwdISD_SE_SG_Li384ELb0ELb1ELi3EEENS1_19SingleTileSchedulerILb0ELb0ELb0ELi96EEEEEEEEEvNT_6ParamsE:
	.zero		2944


//--------------------- .nv.constant0._ZN7cutlass13device_kernelIN5flash11enable_sm90INS1_16FlashAttnBwdSm90INS1_25CollectiveMainloopBwdSm90ILi2ELi1ELi1EN4cute5tupleIJNS5_1CILi1EEES8_S8_EEENS6_IJNS7_ILi64EEENS7_ILi96EEENS7_ILi192EEEEEENS_10bfloat16_tEfNS_4arch4Sm90ELb0ELb0ELb0ELb0ELb0ELb0ELb1ELb0ELi3ELi1ELi1ELi1ELb0EEENS1_24CollectiveEpilogueBwdGQAISD_fSG_Li384ELb0ELb0EEENS1_19SingleTileSchedulerILb0ELb0ELb0ELi96EEEEEEEEEvNT_6ParamsE --------------------------
	.section	.nv.constant0._ZN7cutlass13device_kernelIN5flash11enable_sm90INS1_16FlashAttnBwdSm90INS1_25CollectiveMainloopBwdSm90ILi2ELi1ELi1EN4cute5tupleIJNS5_1CILi1EEES8_S8_EEENS6_IJNS7_ILi64EEENS7_ILi96EEENS7_ILi192EEEEEENS_10bfloat16_tEfNS_4arch4Sm90ELb0ELb0ELb0ELb0ELb0ELb0ELb1ELb0ELi3ELi1ELi1ELi1ELb0EEENS1_24CollectiveEpilogueBwdGQAISD_fSG_Li384ELb0ELb0EEENS1_19SingleTileSchedulerILb0ELb0ELb0ELi96EEEEEEEEEvNT_6ParamsE,"a",@progbits
	.sectionflags	@""
	.align	4
.nv.constant0._ZN7cutlass13device_kernelIN5flash11enable_sm90INS1_16FlashAttnBwdSm90INS1_25CollectiveMainloopBwdSm90ILi2ELi1ELi1EN4cute5tupleIJNS5_1CILi1EEES8_S8_EEENS6_IJNS7_ILi64EEENS7_ILi96EEENS7_ILi192EEEEEENS_10bfloat16_tEfNS_4arch4Sm90ELb0ELb0ELb0ELb0ELb0ELb0ELb1ELb0ELi3ELi1ELi1ELi1ELb0EEENS1_24CollectiveEpilogueBwdGQAISD_fSG_Li384ELb0ELb0EEENS1_19SingleTileSchedulerILb0ELb0ELb0ELi96EEEEEEEEEvNT_6ParamsE:
	.zero		2304


//--------------------- .nv.constant0._ZN7cutlass13device_kernelIN5flash11enable_sm90INS1_16FlashAttnBwdSm90INS1_25CollectiveMainloopBwdSm90ILi2ELi1ELi1EN4cute5tupleIJNS5_1CILi1EEES8_S8_EEENS6_IJNS7_ILi64EEENS7_ILi96EEENS7_ILi192EEEEEENS_10bfloat16_tEfNS_4arch4Sm90ELb0ELb0ELb0ELb0ELb1ELb0ELb1ELb0ELi3ELi1ELi1ELi1ELb0EEENS1_24CollectiveEpilogueBwdGQAISD_fSG_Li384ELb0ELb1EEENS1_19SingleTileSchedulerILb0ELb0ELb0ELi96EEEEEEEEEvNT_6ParamsE --------------------------
	.section	.nv.constant0._ZN7cutlass13device_kernelIN5flash11enable_sm90INS1_16FlashAttnBwdSm90INS1_25CollectiveMainloopBwdSm90ILi2ELi1ELi1EN4cute5tupleIJNS5_1CILi1EEES8_S8_EEENS6_IJNS7_ILi64EEENS7_ILi96EEENS7_ILi192EEEEEENS_10bfloat16_tEfNS_4arch4Sm90ELb0ELb0ELb0ELb0ELb1ELb0ELb1ELb0ELi3ELi1ELi1ELi1ELb0EEENS1_24CollectiveEpilogueBwdGQAISD_fSG_Li384ELb0ELb1EEENS1_19SingleTileSchedulerILb0ELb0ELb0ELi96EEEEEEEEEvNT_6ParamsE,"a",@progbits
	.sectionflags	@""
	.align	4
.nv.constant0._ZN7cutlass13device_kernelIN5flash11enable_sm90INS1_16FlashAttnBwdSm90INS1_25CollectiveMainloopBwdSm90ILi2ELi1ELi1EN4cute5tupleIJNS5_1CILi1EEES8_S8_EEENS6_IJNS7_ILi64EEENS7_ILi96EEENS7_ILi192EEEEEENS_10bfloat16_tEfNS_4arch4Sm90ELb0ELb0ELb0ELb0ELb1ELb0ELb1ELb0ELi3ELi1ELi1ELi1ELb0EEENS1_24CollectiveEpilogueBwdGQAISD_fSG_Li384ELb0ELb1EEENS1_19SingleTileSchedulerILb0ELb0ELb0ELi96EEEEEEEEEvNT_6ParamsE:
	.zero		2304


//--------------------- .nv.constant0._ZN7cutlass13device_kernelIN5flash11enable_sm90INS1_16FlashAttnBwdSm90INS1_25CollectiveMainloopBwdSm90ILi2ELi1ELi1EN4cute5tupleIJNS5_1CILi1EEES8_S8_EEENS6_IJNS7_ILi64EEENS7_ILi96EEENS7_ILi192EEEEEENS_10bfloat16_tEfNS_4arch4Sm90ELb0ELb0ELb0ELb1ELb0ELb0ELb1ELb0ELi3ELi1ELi1ELi1ELb0EEENS1_21CollectiveEpilogueBwdISD_SE_SG_Li384ELb1ELb1ELi3EEENS1_19SingleTileSchedulerILb1ELb0ELb0ELi96EEEEEEEEEvNT_6ParamsE --------------------------
	.section	.nv.constant0._ZN7cutlass13device_kernelIN5flash11enable_sm90INS1_16FlashAttnBwdSm90INS1_25CollectiveMainloopBwdSm90ILi2ELi1ELi1EN4cute5tupleIJNS5_1CILi1EEES8_S8_EEENS6_IJNS7_ILi64EEENS7_ILi96EEENS7_ILi192EEEEEENS_10bfloat16_tEfNS_4arch4Sm90ELb0ELb0ELb0ELb1ELb0ELb0ELb1ELb0ELi3ELi1ELi1ELi1ELb0EEENS1_21CollectiveEpilogueBwdISD_SE_SG_Li384ELb1ELb1ELi3EEENS1_19SingleTileSchedulerILb1ELb0ELb0ELi96EEEEEEEEEvNT_6ParamsE,"a",@progbits
	.sectionflags	@""
	.align	4
.nv.constant0._ZN7cutlass13device_kernelIN5flash11enable_sm90INS1_16FlashAttnBwdSm90INS1_25CollectiveMainloopBwdSm90ILi2ELi1ELi1EN4cute5tupleIJNS5_1CILi1EEES8_S8_EEENS6_IJNS7_ILi64EEENS7_ILi96EEENS7_ILi192EEEEEENS_10bfloat16_tEfNS_4arch4Sm90ELb0ELb0ELb0ELb1ELb0ELb0ELb1ELb0ELi3ELi1ELi1ELi1ELb0EEENS1_21CollectiveEpilogueBwdISD_SE_SG_Li384ELb1ELb1ELi3EEENS1_19SingleTileSchedulerILb1ELb0ELb0ELi96EEEEEEEEEvNT_6ParamsE:
	.zero		2304


//--------------------- .nv.constant0._ZN7cutlass13device_kernelIN5flash11enable_sm90INS1_16FlashAttnBwdSm90INS1_25CollectiveMainloopBwdSm90ILi2ELi1ELi1EN4cute5tupleIJNS5_1CILi1EEES8_S8_EEENS6_IJNS7_ILi64EEENS7_ILi96EEENS7_ILi192EEEEEENS_10bfloat16_tEfNS_4arch4Sm90ELb0ELb0ELb0ELb1ELb1ELb0ELb1ELb0ELi3ELi1ELi1ELi1ELb0EEENS1_21CollectiveEpilogueBwdISD_SE_SG_Li384ELb1ELb1ELi3EEENS1_19SingleTileSchedulerILb1ELb0ELb0ELi96EEEEEEEEEvNT_6ParamsE --------------------------
	.section	.nv.constant0._ZN7cutlass13device_kernelIN5flash11enable_sm90INS1_16FlashAttnBwdSm90INS1_25CollectiveMainloopBwdSm90ILi2ELi1ELi1EN4cute5tupleIJNS5_1CILi1EEES8_S8_EEENS6_IJNS7_ILi64EEENS7_ILi96EEENS7_ILi192EEEEEENS_10bfloat16_tEfNS_4arch4Sm90ELb0ELb0ELb0ELb1ELb1ELb0ELb1ELb0ELi3ELi1ELi1ELi1ELb0EEENS1_21CollectiveEpilogueBwdISD_SE_SG_Li384ELb1ELb1ELi3EEENS1_19SingleTileSchedulerILb1ELb0ELb0ELi96EEEEEEEEEvNT_6ParamsE,"a",@progbits
	.sectionflags	@""
	.align	4
.nv.constant0._ZN7cutlass13device_kernelIN5flash11enable_sm90INS1_16FlashAttnBwdSm90INS1_25CollectiveMainloopBwdSm90ILi2ELi1ELi1EN4cute5tupleIJNS5_1CILi1EEES8_S8_EEENS6_IJNS7_ILi64EEENS7_ILi96EEENS7_ILi192EEEEEENS_10bfloat16_tEfNS_4arch4Sm90ELb0ELb0ELb0ELb1ELb1ELb0ELb1ELb0ELi3ELi1ELi1ELi1ELb0EEENS1_21CollectiveEpilogueBwdISD_SE_SG_Li384ELb1ELb1ELi3EEENS1_19SingleTileSchedulerILb1ELb0ELb0ELi96EEEEEEEEEvNT_6ParamsE:
	.zero		2304


//--------------------- .nv.constant0._ZN7cutlass13device_kernelIN5flash11enable_sm90INS1_16FlashAttnBwdSm90INS1_25CollectiveMainloopBwdSm90ILi2ELi1ELi1EN4cute5tupleIJNS5_1CILi1EEES8_S8_EEENS6_IJNS7_ILi64EEENS7_ILi96EEENS7_ILi192EEEEEENS_10bfloat16_tEfNS_4arch4Sm90ELb0ELb0ELb0ELb1ELb0ELb0ELb1ELb0ELi3ELi1ELi1ELi1ELb0EEENS1_24CollectiveEpilogueBwdGQAISD_fSG_Li384ELb1ELb0EEENS1_19SingleTileSchedulerILb1ELb0ELb0ELi96EEEEEEEEEvNT_6ParamsE --------------------------
	.section	.nv.constant0._ZN7cutlass13device_kernelIN5flash11enable_sm90INS1_16FlashAttnBwdSm90INS1_25CollectiveMainloopBwdSm90ILi2ELi1ELi1EN4cute5tupleIJNS5_1CILi1EEES8_S8_EEENS6_IJNS7_ILi64EEENS7_ILi96EEENS7_ILi192EEEEEENS_10bfloat16_tEfNS_4arch4Sm90ELb0ELb0ELb0ELb1ELb0ELb0ELb1ELb0ELi3ELi1ELi1ELi1ELb0EEENS1_24CollectiveEpilogueBwdGQAISD_fSG_Li384ELb1ELb0EEENS1_19SingleTileSchedulerILb1ELb0ELb0ELi96EEEEEEEEEvNT_6ParamsE,"a",@progbits
	.sectionflags	@""
	.align	4
.nv.constant0._ZN7cutlass13device_kernelIN5flash11enable_sm90INS1_16FlashAttnBwdSm90INS1_25CollectiveMainloopBwdSm90ILi2ELi1ELi1EN4cute5tupleIJNS5_1CILi1EEES8_S8_EEENS6_IJNS7_ILi64EEENS7_ILi96EEENS7_ILi192EEEEEENS_10bfloat16_tEfNS_4arch4Sm90ELb0ELb0ELb0ELb1ELb0ELb0ELb1ELb0ELi3ELi1ELi1ELi1ELb0EEENS1_24CollectiveEpilogueBwdGQAISD_fSG_Li384ELb1ELb0EEENS1_19SingleTileSchedulerILb1ELb0ELb0ELi96EEEEEEEEEvNT_6ParamsE:
	.zero		2304


//--------------------- .nv.constant0._ZN7cutlass13device_kernelIN5flash11enable_sm90INS1_16FlashAttnBwdSm90INS1_25CollectiveMainloopBwdSm90ILi2ELi1ELi1EN4cute5tupleIJNS5_1CILi1EEES8_S8_EEENS6_IJNS7_ILi64EEENS7_ILi96EEENS7_ILi192EEEEEENS_10bfloat16_tEfNS_4arch4Sm90ELb0ELb0ELb0ELb1ELb1ELb0ELb1ELb0ELi3ELi1ELi1ELi1ELb0EEENS1_24CollectiveEpilogueBwdGQAISD_fSG_Li384ELb1ELb1EEENS1_19SingleTileSchedulerILb1ELb0ELb0ELi96EEEEEEEEEvNT_6ParamsE --------------------------
	.section	.nv.constant0._ZN7cutlass13device_kernelIN5flash11enable_sm90INS1_16FlashAttnBwdSm90INS1_25CollectiveMainloopBwdSm90ILi2ELi1ELi1EN4cute5tupleIJNS5_1CILi1EEES8_S8_EEENS6_IJNS7_ILi64EEENS7_ILi96EEENS7_ILi192EEEEEENS_10bfloat16_tEfNS_4arch4Sm90ELb0ELb0ELb0ELb1ELb1ELb0ELb1ELb0ELi3ELi1ELi1ELi1ELb0EEENS1_24CollectiveEpilogueBwdGQAISD_fSG_Li384ELb1ELb1EEENS1_19SingleTileSchedulerILb1ELb0ELb0ELi96EEEEEEEEEvNT_6ParamsE,"a",@progbits
	.sectionflags	@""
	.align	4
.nv.constant0._ZN7cutlass13device_kernelIN5flash11enable_sm90INS1_16FlashAttnBwdSm90INS1_25CollectiveMainloopBwdSm90ILi2ELi1ELi1EN4cute5tupleIJNS5_1CILi1EEES8_S8_EEENS6_IJNS7_ILi64EEENS7_ILi96EEENS7_ILi192EEEEEENS_10bfloat16_tEfNS_4arch4Sm90ELb0ELb0ELb0ELb1ELb1ELb0ELb1ELb0ELi3ELi1ELi1ELi1ELb0EEENS1_24CollectiveEpilogueBwdGQAISD_fSG_Li384ELb1ELb1EEENS1_19SingleTileSchedulerILb1ELb0ELb0ELi96EEEEEEEEEvNT_6ParamsE:
	.zero		2304


//--------------------- .nv.constant0._ZN7cutlass13device_kernelIN5flash11enable_sm90INS1_16FlashAttnBwdSm90INS1_25CollectiveMainloopBwdSm90ILi2ELi1ELi1EN4cute5tupleIJNS5_1CILi1EEES8_S8_EEENS6_IJNS7_ILi64EEENS7_ILi96EEENS7_ILi192EEEEEENS_10bfloat16_tEfNS_4arch4Sm90ELb0ELb1ELb0ELb0ELb0ELb0ELb1ELb0ELi3ELi1ELi1ELi1ELb0EEENS1_21CollectiveEpilogueBwdISD_SE_SG_Li384ELb0ELb1ELi3EEENS1_19SingleTileSchedulerILb0ELb0ELb0ELi96EEEEEEEEEvNT_6ParamsE --------------------------
	.section	.nv.constant0._ZN7cutlass13device_kernelIN5flash11enable_sm90INS1_16FlashAttnBwdSm90INS1_25CollectiveMainloopBwdSm90ILi2ELi1ELi1EN4cute5tupleIJNS5_1CILi1EEES8_S8_EEENS6_IJNS7_ILi64EEENS7_ILi96EEENS7_ILi192EEEEEENS_10bfloat16_tEfNS_4arch4Sm90ELb0ELb1ELb0ELb0ELb0ELb0ELb1ELb0ELi3ELi1ELi1ELi1ELb0EEENS1_21CollectiveEpilogueBwdISD_SE_SG_Li384ELb0ELb1ELi3EEENS1_19SingleTileSchedulerILb0ELb0ELb0ELi96EEEEEEEEEvNT_6ParamsE,"a",@progbits
	.sectionflags	@""
	.align	4
.nv.constant0._ZN7cutlass13device_kernelIN5flash11enable_sm90INS1_16FlashAttnBwdSm90INS1_25CollectiveMainloopBwdSm90ILi2ELi1ELi1EN4cute5tupleIJNS5_1CILi1EEES8_S8_EEENS6_IJNS7_ILi64EEENS7_ILi96EEENS7_ILi192EEEEEENS_10bfloat16_tEfNS_4arch4Sm90ELb0ELb1ELb0ELb0ELb0ELb0ELb1ELb0ELi3ELi1ELi1ELi1ELb0EEENS1_21CollectiveEpilogueBwdISD_SE_SG_Li384ELb0ELb1ELi3EEENS1_19SingleTileSchedulerILb0ELb0ELb0ELi96EEEEEEEEEvNT_6ParamsE:
	.zero		2944


//--------------------- .nv.constant0._ZN7cutlass13device_kernelIN5flash11enable_sm90INS1_16FlashAttnBwdSm90INS1_25CollectiveMainloopBwdSm90ILi2ELi1ELi1EN4cute5tupleIJNS5_1CILi1EEES8_S8_EEENS6_IJNS7_ILi64EEENS7_ILi96EEENS7_ILi192EEEEEENS_10bfloat16_tEfNS_4arch4Sm90ELb0ELb1ELb0ELb0ELb1ELb0ELb1ELb0ELi3ELi1ELi1ELi1ELb0EEENS1_21CollectiveEpilogueBwdISD_SE_SG_Li384ELb0ELb1ELi3EEENS1_19SingleTileSchedulerILb0ELb0ELb0ELi96EEEEEEEEEvNT_6ParamsE --------------------------
	.section	.nv.constant0._ZN7cutlass13device_kernelIN5flash11enable_sm90INS1_16FlashAttnBwdSm90INS1_25CollectiveMainloopBwdSm90ILi2ELi1ELi1EN4cute5tupleIJNS5_1CILi1EEES8_S8_EEENS6_IJNS7_ILi64EEENS7_ILi96EEENS7_ILi192EEEEEENS_10bfloat16_tEfNS_4arch4Sm90ELb0ELb1ELb0ELb0ELb1ELb0ELb1ELb0ELi3ELi1ELi1ELi1ELb0EEENS1_21CollectiveEpilogueBwdISD_SE_SG_Li384ELb0ELb1ELi3EEENS1_19SingleTileSchedulerILb0ELb0ELb0ELi96EEEEEEEEEvNT_6ParamsE,"a",@progbits
	.sectionflags	@""
	.align	4
.nv.constant0._ZN7cutlass13device_kernelIN5flash11enable_sm90INS1_16FlashAttnBwdSm90INS1_25CollectiveMainloopBwdSm90ILi2ELi1ELi1EN4cute5tupleIJNS5_1CILi1EEES8_S8_EEENS6_IJNS7_ILi64EEENS7_ILi96EEENS7_ILi192EEEEEENS_10bfloat16_tEfNS_4arch4Sm90ELb0ELb1ELb0ELb0ELb1ELb0ELb1ELb0ELi3ELi1ELi1ELi1ELb0EEENS1_21CollectiveEpilogueBwdISD_SE_SG_Li384ELb0ELb1ELi3EEENS1_19SingleTileSchedulerILb0ELb0ELb0ELi96EEEEEEEEEvNT_6ParamsE:
	.zero		2944


//--------------------- .nv.constant0._ZN7cutlass13device_kernelIN5flash11enable_sm90INS1_16FlashAttnBwdSm90INS1_25CollectiveMainloopBwdSm90ILi2ELi1ELi1EN4cute5tupleIJNS5_1CILi1EEES8_S8_EEENS6_IJNS7_ILi64EEENS7_ILi96EEENS7_ILi192EEEEEENS_10bfloat16_tEfNS_4arch4Sm90ELb0ELb1ELb0ELb0ELb0ELb0ELb1ELb0ELi3ELi1ELi1ELi1ELb0EEENS1_24CollectiveEpilogueBwdGQAISD_fSG_Li384ELb0ELb0EEENS1_19SingleTileSchedulerILb0ELb0ELb0ELi96EEEEEEEEEvNT_6ParamsE --------------------------
	.section	.nv.constant0._ZN7cutlass13device_kernelIN5flash11enable_sm90INS1_16FlashAttnBwdSm90INS1_25CollectiveMainloopBwdSm90ILi2ELi1ELi1EN4cute5tupleIJNS5_1CILi1EEES8_S8_EEENS6_IJNS7_ILi64EEENS7_ILi96EEENS7_ILi192EEEEEENS_10bfloat16_tEfNS_4arch4Sm90ELb0ELb1ELb0ELb0ELb0ELb0ELb1ELb0ELi3ELi1ELi1ELi1ELb0EEENS1_24CollectiveEpilogueBwdGQAISD_fSG_Li384ELb0ELb0EEENS1_19SingleTileSchedulerILb0ELb0ELb0ELi96EEEEEEEEEvNT_6ParamsE,"a",@progbits
	.sectionflags	@""
	.align	4
.nv.constant0._ZN7cutlass13device_kernelIN5flash11enable_sm90INS1_16FlashAttnBwdSm90INS1_25CollectiveMainloopBwdSm90ILi2ELi1ELi1EN4cute5tupleIJNS5_1CILi1EEES8_S8_EEENS6_IJNS7_ILi64EEENS7_ILi96EEENS7_ILi192EEEEEENS_10bfloat16_tEfNS_4arch4Sm90ELb0ELb1ELb0ELb0ELb0ELb0ELb1ELb0ELi3ELi1ELi1ELi1ELb0EEENS1_24CollectiveEpilogueBwdGQAISD_fSG_Li384ELb0ELb0EEENS1_19SingleTileSchedulerILb0ELb0ELb0ELi96EEEEEEEEEvNT_6ParamsE:
	.zero		2304


//--------------------- .nv.constant0._ZN7cutlass13device_kernelIN5flash11enable_sm90INS1_16FlashAttnBwdSm90INS1_25CollectiveMainloopBwdSm90ILi2ELi1ELi1EN4cute5tupleIJNS5_1CILi1EEES8_S8_EEENS6_IJNS7_ILi64EEENS7_ILi96EEENS7_ILi192EEEEEENS_10bfloat16_tEfNS_4arch4Sm90ELb0ELb1ELb0ELb0ELb1ELb0ELb1ELb0ELi3ELi1ELi1ELi1ELb0EEENS1_24CollectiveEpilogueBwdGQAISD_fSG_Li384ELb0ELb1EEENS1_19SingleTileSchedulerILb0ELb0ELb0ELi96EEEEEEEEEvNT_6ParamsE --------------------------
	.section	.nv.constant0._ZN7cutlass13device_kernelIN5flash11enable_sm90INS1_16FlashAttnBwdSm90INS1_25CollectiveMainloopBwdSm90ILi2ELi1ELi1EN4cute5tupleIJNS5_1CILi1EEES8_S8_EEENS6_IJNS7_ILi64EEENS7_ILi96EEENS7_ILi192EEEEEENS_10bfloat16_tEfNS_4arch4Sm90ELb0ELb1ELb0ELb0ELb1ELb0ELb1ELb0ELi3ELi1ELi1ELi1ELb0EEENS1_24CollectiveEpilogueBwdGQAISD_fSG_Li384ELb0ELb1EEENS1_19SingleTileSchedulerILb0ELb0ELb0ELi96EEEEEEEEEvNT_6ParamsE,"a",@progbits
	.sectionflags	@""
	.align	4
.nv.constant0._ZN7cutlass13device_kernelIN5flash11enable_sm90INS1_16FlashAttnBwdSm90INS1_25CollectiveMainloopBwdSm90ILi2ELi1ELi1EN4cute5tupleIJNS5_1CILi1EEES8_S8_EEENS6_IJNS7_ILi64EEENS7_ILi96EEENS7_ILi192EEEEEENS_10bfloat16_tEfNS_4arch4Sm90ELb0ELb1ELb0ELb0ELb1ELb0ELb1ELb0ELi3ELi1ELi1ELi1ELb0EEENS1_24CollectiveEpilogueBwdGQAISD_fSG_Li384ELb0ELb1EEENS1_19SingleTileSchedulerILb0ELb0ELb0ELi96EEEEEEEEEvNT_6ParamsE:
	.zero		2304


//--------------------- .nv.constant0._ZN7cutlass13device_kernelIN5flash11enable_sm90INS1_16FlashAttnBwdSm90INS1_25CollectiveMainloopBwdSm90ILi2ELi1ELi1EN4cute5tupleIJNS5_1CILi1EEES8_S8_EEENS6_IJNS7_ILi64EEENS7_ILi96EEENS7_ILi192EEEEEENS_10bfloat16_tEfNS_4arch4Sm90ELb0ELb1ELb0ELb1ELb0ELb0ELb1ELb0ELi3ELi1ELi1ELi1ELb0EEENS1_21CollectiveEpilogueBwdISD_SE_SG_Li384ELb1ELb1ELi3EEENS1_19SingleTileSchedulerILb1ELb0ELb0ELi96EEEEEEEEEvNT_6ParamsE --------------------------
	.section	.nv.constant0._ZN7cutlass13device_kernelIN5flash11enable_sm90INS1_16FlashAttnBwdSm90INS1_25CollectiveMainloopBwdSm90ILi2ELi1ELi1EN4cute5tupleIJNS5_1CILi1EEES8_S8_EEENS6_IJNS7_ILi64EEENS7_ILi96EEENS7_ILi192EEEEEENS_10bfloat16_tEfNS_4arch4Sm90ELb0ELb1ELb0ELb1ELb0ELb0ELb1ELb0ELi3ELi1ELi1ELi1ELb0EEENS1_21CollectiveEpilogueBwdISD_SE_SG_Li384ELb1ELb1ELi3EEENS1_19SingleTileSchedulerILb1ELb0ELb0ELi96EEEEEEEEEvNT_6ParamsE,"a",@progbits
	.sectionflags	@""
	.align	4
.nv.constant0._ZN7cutlass13device_kernelIN5flash11enable_sm90INS1_16FlashAttnBwdSm90INS1_25CollectiveMainloopBwdSm90ILi2ELi1ELi1EN4cute5tupleIJNS5_1CILi1EEES8_S8_EEENS6_IJNS7_ILi64EEENS7_ILi96EEENS7_ILi192EEEEEENS_10bfloat16_tEfNS_4arch4Sm90ELb0ELb1ELb0ELb1ELb0ELb0ELb1ELb0ELi3ELi1ELi1ELi1ELb0EEENS1_21CollectiveEpilogueBwdISD_SE_SG_Li384ELb1ELb1ELi3EEENS1_19SingleTileSchedulerILb1ELb0ELb0ELi96EEEEEEEEEvNT_6ParamsE:
	.zero		2304


//--------------------- .nv.constant0._ZN7cutlass13device_kernelIN5flash11enable_sm90INS1_16FlashAttnBwdSm90INS1_25CollectiveMainloopBwdSm90ILi2ELi1ELi1EN4cute5tupleIJNS5_1CILi1EEES8_S8_EEENS6_IJNS7_ILi64EEENS7_ILi96EEENS7_ILi192EEEEEENS_10bfloat16_tEfNS_4arch4Sm90ELb0ELb1ELb0ELb1ELb1ELb0ELb1ELb0ELi3ELi1ELi1ELi1ELb0EEENS1_21CollectiveEpilogueBwdISD_SE_SG_Li384ELb1ELb1ELi3EEENS1_19SingleTileSchedulerILb1ELb0ELb0ELi96EEEEEEEEEvNT_6ParamsE --------------------------
	.section	.nv.constant0._ZN7cutlass13device_kernelIN5flash11enable_sm90INS1_16FlashAttnBwdSm90INS1_25CollectiveMainloopBwdSm90ILi2ELi1ELi1EN4cute5tupleIJNS5_1CILi1EEES8_S8_EEENS6_IJNS7_ILi64EEENS7_ILi96EEENS7_ILi192EEEEEENS_10bfloat16_tEfNS_4arch4Sm90ELb0ELb1ELb0ELb1ELb1ELb0ELb1ELb0ELi3ELi1ELi1ELi1ELb0EEENS1_21CollectiveEpilogueBwdISD_SE_SG_Li384ELb1ELb1ELi3EEENS1_19SingleTileSchedulerILb1ELb0ELb0ELi96EEEEEEEEEvNT_6ParamsE,"a",@progbits
	.sectionflags	@""
	.align	4
.nv.constant0._ZN7cutlass13device_kernelIN5flash11enable_sm90INS1_16FlashAttnBwdSm90INS1_25CollectiveMainloopBwdSm90ILi2ELi1ELi1EN4cute5tupleIJNS5_1CILi1EEES8_S8_EEENS6_IJNS7_ILi64EEENS7_ILi96EEENS7_ILi192EEEEEENS_10bfloat16_tEfNS_4arch4Sm90ELb0ELb1ELb0ELb1ELb1ELb0ELb1ELb0ELi3ELi1ELi1ELi1ELb0EEENS1_21CollectiveEpilogueBwdISD_SE_SG_Li384ELb1ELb1ELi3EEENS1_19SingleTileSchedulerILb1ELb0ELb0ELi96EEEEEEEEEvNT_6ParamsE:
	.zero		2304


//--------------------- .nv.constant0._ZN7cutlass13device_kernelIN5flash11enable_sm90INS1_16FlashAttnBwdSm90INS1_25CollectiveMainloopBwdSm90ILi2ELi1ELi1EN4cute5tupleIJNS5_1CILi1EEES8_S8_EEENS6_IJNS7_ILi64EEENS7_ILi96EEENS7_ILi192EEEEEENS_10bfloat16_tEfNS_4arch4Sm90ELb0ELb1ELb0ELb1ELb0ELb0ELb1ELb0ELi3ELi1ELi1ELi1ELb0EEENS1_24CollectiveEpilogueBwdGQAISD_fSG_Li384ELb1ELb0EEENS1_19SingleTileSchedulerILb1ELb0ELb0ELi96EEEEEEEEEvNT_6ParamsE --------------------------
	.section	.nv.constant0._ZN7cutlass13device_kernelIN5flash11enable_sm90INS1_16FlashAttnBwdSm90INS1_25CollectiveMainloopBwdSm90ILi2ELi1ELi1EN4cute5tupleIJNS5_1CILi1EEES8_S8_EEENS6_IJNS7_ILi64EEENS7_ILi96EEENS7_ILi192EEEEEENS_10bfloat16_tEfNS_4arch4Sm90ELb0ELb1ELb0ELb1ELb0ELb0ELb1ELb0ELi3ELi1ELi1ELi1ELb0EEENS1_24CollectiveEpilogueBwdGQAISD_fSG_Li384ELb1ELb0EEENS1_19SingleTileSchedulerILb1ELb0ELb0ELi96EEEEEEEEEvNT_6ParamsE,"a",@progbits
	.sectionflags	@""
	.align	4
.nv.constant0._ZN7cutlass13device_kernelIN5flash11enable_sm90INS1_16FlashAttnBwdSm90INS1_25CollectiveMainloopBwdSm90ILi2ELi1ELi1EN4cute5tupleIJNS5_1CILi1EEES8_S8_EEENS6_IJNS7_ILi64EEENS7_ILi96EEENS7_ILi192EEEEEENS_10bfloat16_tEfNS_4arch4Sm90ELb0ELb1ELb0ELb1ELb0ELb0ELb1ELb0ELi3ELi1ELi1ELi1ELb0EEENS1_24CollectiveEpilogueBwdGQAISD_fSG_Li384ELb1ELb0EEENS1_19SingleTileSchedulerILb1ELb0ELb0ELi96EEEEEEEEEvNT_6ParamsE:
	.zero		2304


//--------------------- .nv.constant0._ZN7cutlass13device_kernelIN5flash11enable_sm90INS1_16FlashAttnBwdSm90INS1_25CollectiveMainloopBwdSm90ILi2ELi1ELi1EN4cute5tupleIJNS5_1CILi1EEES8_S8_EEENS6_IJNS7_ILi64EEENS7_ILi96EEENS7_ILi192EEEEEENS_10bfloat16_tEfNS_4arch4Sm90ELb0ELb1ELb0ELb1ELb1ELb0ELb1ELb0ELi3ELi1ELi1ELi1ELb0EEENS1_24CollectiveEpilogueBwdGQAISD_fSG_Li384ELb1ELb1EEENS1_19SingleTileSchedulerILb1ELb0ELb0ELi96EEEEEEEEEvNT_6ParamsE --------------------------
	.section	.nv.constant0._ZN7cutlass13device_kernelIN5flash11enable_sm90INS1_16FlashAttnBwdSm90INS1_25CollectiveMainloopBwdSm90ILi2ELi1ELi1EN4cute5tupleIJNS5_1CILi1EEES8_S8_EEENS6_IJNS7_ILi64EEENS7_ILi96EEENS7_ILi192EEEEEENS_10bfloat16_tEfNS_4arch4Sm90ELb0ELb1ELb0ELb1ELb1ELb0ELb1ELb0ELi3ELi1ELi1ELi1ELb0EEENS1_24CollectiveEpilogueBwdGQAISD_fSG_Li384ELb1ELb1EEENS1_19SingleTileSchedulerILb1ELb0ELb0ELi96EEEEEEEEEvNT_6ParamsE,"a",@progbits
	.sectionflags	@""
	.align	4
.nv.constant0._ZN7cutlass13device_kernelIN5flash11enable_sm90INS1_16FlashAttnBwdSm90INS1_25CollectiveMainloopBwdSm90ILi2ELi1ELi1EN4cute5tupleIJNS5_1CILi1EEES8_S8_EEENS6_IJNS7_ILi64EEENS7_ILi96EEENS7_ILi192EEEEEENS_10bfloat16_tEfNS_4arch4Sm90ELb0ELb1ELb0ELb1ELb1ELb0ELb1ELb0ELi3ELi1ELi1ELi1ELb0EEENS1_24CollectiveEpilogueBwdGQAISD_fSG_Li384ELb1ELb1EEENS1_19SingleTileSchedulerILb1ELb0ELb0ELi96EEEEEEEEEvNT_6ParamsE:
	.zero		2304


//--------------------- .nv.constant0._ZN7cutlass13device_kernelIN5flash11enable_sm90INS1_16FlashAttnBwdSm90INS1_25CollectiveMainloopBwdSm90ILi2ELi1ELi1EN4cute5tupleIJNS5_1CILi1EEES8_S8_EEENS6_IJNS7_ILi64EEENS7_ILi96EEENS7_ILi192EEEEEENS_10bfloat16_tEfNS_4arch4Sm90ELb1ELb0ELb0ELb0ELb0ELb0ELb1ELb0ELi3ELi1ELi1ELi1ELb0EEENS1_21CollectiveEpilogueBwdISD_SE_SG_Li384ELb0ELb1ELi3EEENS1_25SingleTileBwdLPTSchedulerILb0ELi96ELb0EEEEEEEEEvNT_6ParamsE --------------------------
	.section	.nv.constant0._ZN7cutlass13device_kernelIN5flash11enable_sm90INS1_16FlashAttnBwdSm90INS1_25CollectiveMainloopBwdSm90ILi2ELi1ELi1EN4cute5tupleIJNS5_1CILi1EEES8_S8_EEENS6_IJNS7_ILi64EEENS7_ILi96EEENS7_ILi192EEEEEENS_10bfloat16_tEfNS_4arch4Sm90ELb1ELb0ELb0ELb0ELb0ELb0ELb1ELb0ELi3ELi1ELi1ELi1ELb0EEENS1_21CollectiveEpilogueBwdISD_SE_SG_Li384ELb0ELb1ELi3EEENS1_25SingleTileBwdLPTSchedulerILb0ELi96ELb0EEEEEEEEEvNT_6ParamsE,"a",@progbits
	.sectionflags	@""
	.align	4
.nv.constant0._ZN7cutlass13device_kernelIN5flash11enable_sm90INS1_16FlashAttnBwdSm90INS1_25CollectiveMainloopBwdSm90ILi2ELi1ELi1EN4cute5tupleIJNS5_1CILi1EEES8_S8_EEENS6_IJNS7_ILi64EEENS7_ILi96EEENS7_ILi192EEEEEENS_10bfloat16_tEfNS_4arch4Sm90ELb1ELb0ELb0ELb0ELb0ELb0ELb1ELb0ELi3ELi1ELi1ELi1ELb0EEENS1_21CollectiveEpilogueBwdISD_SE_SG_Li384ELb0ELb1ELi3EEENS1_25SingleTileBwdLPTSchedulerILb0ELi96ELb0EEEEEEEEEvNT_6ParamsE:
	.zero		2944


//--------------------- .nv.constant0._ZN7cutlass13device_kernelIN5flash11enable_sm90INS1_16FlashAttnBwdSm90INS1_25CollectiveMainloopBwdSm90ILi2ELi1ELi1EN4cute5tupleIJNS5_1CILi1EEES8_S8_EEENS6_IJNS7_ILi64EEENS7_ILi96EEENS7_ILi192EEEEEENS_10bfloat16_tEfNS_4arch4Sm90ELb1ELb0ELb0ELb0ELb1ELb0ELb1ELb0ELi3ELi1ELi1ELi1ELb0EEENS1_21CollectiveEpilogueBwdISD_SE_SG_Li384ELb0ELb1ELi3EEENS1_25SingleTileBwdLPTSchedulerILb0ELi96ELb1EEEEEEEEEvNT_6ParamsE --------------------------
	.section	.nv.constant0._ZN7cutlass13device_kernelIN5flash11enable_sm90INS1_16FlashAttnBwdSm90INS1_25CollectiveMainloopBwdSm90ILi2ELi1ELi1EN4cute5tupleIJNS5_1CILi1EEES8_S8_EEENS6_IJNS7_ILi64EEENS7_ILi96EEENS7_ILi192EEEEEENS_10bfloat16_tEfNS_4arch4Sm90ELb1ELb0ELb0ELb0ELb1ELb0ELb1ELb0ELi3ELi1ELi1ELi1ELb0EEENS1_21CollectiveEpilogueBwdISD_SE_SG_Li384ELb0ELb1ELi3EEENS1_25SingleTileBwdLPTSchedulerILb0ELi96ELb1EEEEEEEEEvNT_6ParamsE,"a",@progbits
	.sectionflags	@""
	.align	4
.nv.constant0._ZN7cutlass13device_kernelIN5flash11enable_sm90INS1_16FlashAttnBwdSm90INS1_25CollectiveMainloopBwdSm90ILi2ELi1ELi1EN4cute5tupleIJNS5_1CILi1EEES8_S8_EEENS6_IJNS7_ILi64EEENS7_ILi96EEENS7_ILi192EEEEEENS_10bfloat16_tEfNS_4arch4Sm90ELb1ELb0ELb0ELb0ELb1ELb0ELb1ELb0ELi3ELi1ELi1ELi1ELb0EEENS1_21CollectiveEpilogueBwdISD_SE_SG_Li384ELb0ELb1ELi3EEENS1_25SingleTileBwdLPTSchedulerILb0ELi96ELb1EEEEEEEEEvNT_6ParamsE:
	.zero		2944


//--------------------- .nv.constant0._ZN7cutlass13device_kernelIN5flash11enable_sm90INS1_16FlashAttnBwdSm90INS1_25CollectiveMainloopBwdSm90ILi2ELi1ELi1EN4cute5tupleIJNS5_1CILi1EEES8_S8_EEENS6_IJNS7_ILi64EEENS7_ILi96EEENS7_ILi192EEEEEENS_10bfloat16_tEfNS_4arch4Sm90ELb1ELb0ELb0ELb0ELb0ELb0ELb1ELb0ELi3ELi1ELi1ELi1ELb0EEENS1_24CollectiveEpilogueBwdGQAISD_fSG_Li384ELb0ELb0EEENS1_25SingleTileBwdLPTSchedulerILb0ELi96ELb0EEEEEEEEEvNT_6ParamsE --------------------------
	.section	.nv.constant0._ZN7cutlass13device_kernelIN5flash11enable_sm90INS1_16FlashAttnBwdSm90INS1_25CollectiveMainloopBwdSm90ILi2ELi1ELi1EN4cute5tupleIJNS5_1CILi1EEES8_S8_EEENS6_IJNS7_ILi64EEENS7_ILi96EEENS7_ILi192EEEEEENS_10bfloat16_tEfNS_4arch4Sm90ELb1ELb0ELb0ELb0ELb0ELb0ELb1ELb0ELi3ELi1ELi1ELi1ELb0EEENS1_24CollectiveEpilogueBwdGQAISD_fSG_Li384ELb0ELb0EEENS1_25SingleTileBwdLPTSchedulerILb0ELi96ELb0EEEEEEEEEvNT_6ParamsE,"a",@progbits
	.sectionflags	@""
	.align	4
.nv.constant0._ZN7cutlass13device_kernelIN5flash11enable_sm90INS1_16FlashAttnBwdSm90INS1_25CollectiveMainloopBwdSm90ILi2ELi1ELi1EN4cute5tupleIJNS5_1CILi1EEES8_S8_EEENS6_IJNS7_ILi64EEENS7_ILi96EEENS7_ILi192EEEEEENS_10bfloat16_tEfNS_4arch4Sm90ELb1ELb0ELb0ELb0ELb0ELb0ELb1ELb0ELi3ELi1ELi1ELi1ELb0EEENS1_24CollectiveEpilogueBwdGQAISD_fSG_Li384ELb0ELb0EEENS1_25SingleTileBwdLPTSchedulerILb0ELi96ELb0EEEEEEEEEvNT_6ParamsE:
	.zero		2432


//--------------------- .nv.constant0._ZN7cutlass13device_kernelIN5flash11enable_sm90INS1_16FlashAttnBwdSm90INS1_25CollectiveMainloopBwdSm90ILi2ELi1ELi1EN4cute5tupleIJNS5_1CILi1EEES8_S8_EEENS6_IJNS7_ILi64EEENS7_ILi96EEENS7_ILi192EEEEEENS_10bfloat16_tEfNS_4arch4Sm90ELb1ELb0ELb0ELb0ELb1ELb0ELb1ELb0ELi3ELi1ELi1ELi1ELb0EEENS1_24CollectiveEpilogueBwdGQAISD_fSG_Li384ELb0ELb1EEENS1_25SingleTileBwdLPTSchedulerILb0ELi96ELb1EEEEEEEEEvNT_6ParamsE --------------------------
	.section	.nv.constant0._ZN7cutlass13device_kernelIN5flash11enable_sm90INS1_16FlashAttnBwdSm90INS1_25CollectiveMainloopBwdSm90ILi2ELi1ELi1EN4cute5tupleIJNS5_1CILi1EEES8_S8_EEENS6_IJNS7_ILi64EEENS7_ILi96EEENS7_ILi192EEEEEENS_10bfloat16_tEfNS_4arch4Sm90ELb1ELb0ELb0ELb0ELb1ELb0ELb1ELb0ELi3ELi1ELi1ELi1ELb0EEENS1_24CollectiveEpilogueBwdGQAISD_fSG_Li384ELb0ELb1EEENS1_25SingleTileBwdLPTSchedulerILb0ELi96ELb1EEEEEEEEEvNT_6ParamsE,"a",@progbits
	.sectionflags	@""
	.align	4
.nv.constant0._ZN7cutlass13device_kernelIN5flash11enable_sm90INS1_16FlashAttnBwdSm90INS1_25CollectiveMainloopBwdSm90ILi2ELi1ELi1EN4cute5tupleIJNS5_1CILi1EEES8_S8_EEENS6_IJNS7_ILi64EEENS7_ILi96EEENS7_ILi192EEEEEENS_10bfloat16_tEfNS_4arch4Sm90ELb1ELb0ELb0ELb0ELb1ELb0ELb1ELb0ELi3ELi1ELi1ELi1ELb0EEENS1_24CollectiveEpilogueBwdGQAISD_fSG_Li384ELb0ELb1EEENS1_25SingleTileBwdLPTSchedulerILb0ELi96ELb1EEEEEEEEEvNT_6ParamsE:
	.zero		2432


//--------------------- .nv.constant0._ZN7cutlass13device_kernelIN5flash22FlashAttnBwdPreprocessIN4cute5tupleIJNS3_1CILi64EEENS5_ILi192EEEEEENS_10bfloat16_tEfNS_4arch4Sm90ELb1ELb0EEEEEvNT_6ParamsE --------------------------
	.section	.nv.constant0._ZN7cutlass13device_kernelIN5flash22FlashAttnBwdPreprocessIN4cute5tupleIJNS3_1CILi64EEENS5_ILi192EEEEEENS_10bfloat16_tEfNS_4arch4Sm90ELb1ELb0EEEEEvNT_6ParamsE,"a",@progbits
	.sectionflags	@""
	.align	4
.nv.constant0._ZN7cutlass13device_kernelIN5flash22FlashAttnBwdPreprocessIN4cute5tupleIJNS3_1CILi64EEENS5_ILi192EEEEEENS_10bfloat16_tEfNS_4arch4Sm90ELb1ELb0EEEEEvNT_6ParamsE:
	.zero		768


//--------------------- .nv.constant0._ZN7cutlass13device_kernelIN5flash11enable_sm90INS1_16FlashAttnBwdSm90INS1_25CollectiveMainloopBwdSm90ILi2ELi1ELi1EN4cute5tupleIJNS5_1CILi1EEES8_S8_EEENS6_IJNS7_ILi64EEENS7_ILi96EEENS7_ILi192EEEEEENS_10bfloat16_tEfNS_4arch4Sm90ELb1ELb0ELb0ELb1ELb0ELb0ELb1ELb0ELi3ELi1ELi1ELi1ELb0EEENS1_21CollectiveEpilogueBwdISD_SE_SG_Li384ELb1ELb1ELi3EEENS1_25SingleTileBwdLPTSchedulerILb1ELi96ELb0EEEEEEEEEvNT_6ParamsE --------------------------
	.section	.nv.constant0._ZN7cutlass13device_kernelIN5flash11enable_sm90INS1_16FlashAttnBwdSm90INS1_25CollectiveMainloopBwdSm90ILi2ELi1ELi1EN4cute5tupleIJNS5_1CILi1EEES8_S8_EEENS6_IJNS7_ILi64EEENS7_ILi96EEENS7_ILi192EEEEEENS_10bfloat16_tEfNS_4arch4Sm90ELb1ELb0ELb0ELb1ELb0ELb0ELb1ELb0ELi3ELi1ELi1ELi1ELb0EEENS1_21CollectiveEpilogueBwdISD_SE_SG_Li384ELb1ELb1ELi3EEENS1_25SingleTileBwdLPTSchedulerILb1ELi96ELb0EEEEEEEEEvNT_6ParamsE,"a",@progbits
	.sectionflags	@""
	.align	4
.nv.constant0._ZN7cutlass13device_kernelIN5flash11enable_sm90INS1_16FlashAttnBwdSm90INS1_25CollectiveMainloopBwdSm90ILi2ELi1ELi1EN4cute5tupleIJNS5_1CILi1EEES8_S8_EEENS6_IJNS7_ILi64EEENS7_ILi96EEENS7_ILi192EEEEEENS_10bfloat16_tEfNS_4arch4Sm90ELb1ELb0ELb0ELb1ELb0ELb0ELb1ELb0ELi3ELi1ELi1ELi1ELb0EEENS1_21CollectiveEpilogueBwdISD_SE_SG_Li384ELb1ELb1ELi3EEENS1_25SingleTileBwdLPTSchedulerILb1ELi96ELb0EEEEEEEEEvNT_6ParamsE:
	.zero		2304


//--------------------- .nv.constant0._ZN7cutlass13device_kernelIN5flash11enable_sm90INS1_16FlashAttnBwdSm90INS1_25CollectiveMainloopBwdSm90ILi2ELi1ELi1EN4cute5tupleIJNS5_1CILi1EEES8_S8_EEENS6_IJNS7_ILi64EEENS7_ILi96EEENS7_ILi192EEEEEENS_10bfloat16_tEfNS_4arch4Sm90ELb1ELb0ELb0ELb1ELb1ELb0ELb1ELb0ELi3ELi1ELi1ELi1ELb0EEENS1_21CollectiveEpilogueBwdISD_SE_SG_Li384ELb1ELb1ELi3EEENS1_25SingleTileBwdLPTSchedulerILb1ELi96ELb1EEEEEEEEEvNT_6ParamsE --------------------------
	.section	.nv.constant0._ZN7cutlass13device_kernelIN5flash11enable_sm90INS1_16FlashAttnBwdSm90INS1_25CollectiveMainloopBwdSm90ILi2ELi1ELi1EN4cute5tupleIJNS5_1CILi1EEES8_S8_EEENS6_IJNS7_ILi64EEENS7_ILi96EEENS7_ILi192EEEEEENS_10bfloat16_tEfNS_4arch4Sm90ELb1ELb0ELb0ELb1ELb1ELb0ELb1ELb0ELi3ELi1ELi1ELi1ELb0EEENS1_21CollectiveEpilogueBwdISD_SE_SG_Li384ELb1ELb1ELi3EEENS1_25SingleTileBwdLPTSchedulerILb1ELi96ELb1EEEEEEEEEvNT_6ParamsE,"a",@progbits
	.sectionflags	@""
	.align	4
.nv.constant0._ZN7cutlass13device_kernelIN5flash11enable_sm90INS1_16FlashAttnBwdSm90INS1_25CollectiveMainloopBwdSm90ILi2ELi1ELi1EN4cute5tupleIJNS5_1CILi1EEES8_S8_EEENS6_IJNS7_ILi64EEENS7_ILi96EEENS7_ILi192EEEEEENS_10bfloat16_tEfNS_4arch4Sm90ELb1ELb0ELb0ELb1ELb1ELb0ELb1ELb0ELi3ELi1ELi1ELi1ELb0EEENS1_21CollectiveEpilogueBwdISD_SE_SG_Li384ELb1ELb1ELi3EEENS1_25SingleTileBwdLPTSchedulerILb1ELi96ELb1EEEEEEEEEvNT_6ParamsE:
	.zero		2304


//--------------------- .nv.constant0._ZN7cutlass13device_kernelIN5flash11enable_sm90INS1_16FlashAttnBwdSm90INS1_25CollectiveMainloopBwdSm90ILi2ELi1ELi1EN4cute5tupleIJNS5_1CILi1EEES8_S8_EEENS6_IJNS7_ILi64EEENS7_ILi96EEENS7_ILi192EEEEEENS_10bfloat16_tEfNS_4arch4Sm90ELb1ELb0ELb0ELb1ELb0ELb0ELb1ELb0ELi3ELi1ELi1ELi1ELb0EEENS1_24CollectiveEpilogueBwdGQAISD_fSG_Li384ELb1ELb0EEENS1_25SingleTileBwdLPTSchedulerILb1ELi96ELb0EEEEEEEEEvNT_6ParamsE --------------------------
	.section	.nv.constant0._ZN7cutlass13device_kernelIN5flash11enable_sm90INS1_16FlashAttnBwdSm90INS1_25CollectiveMainloopBwdSm90ILi2ELi1ELi1EN4cute5tupleIJNS5_1CILi1EEES8_S8_EEENS6_IJNS7_ILi64EEENS7_ILi96EEENS7_ILi192EEEEEENS_10bfloat16_tEfNS_4arch4Sm90ELb1ELb0ELb0ELb1ELb0ELb0ELb1ELb0ELi3ELi1ELi1ELi1ELb0EEENS1_24CollectiveEpilogueBwdGQAISD_fSG_Li384ELb1ELb0EEENS1_25SingleTileBwdLPTSchedulerILb1ELi96ELb0EEEEEEEEEvNT_6ParamsE,"a",@progbits
	.sectionflags	@""
	.align	4
.nv.constant0._ZN7cutlass13device_kernelIN5flash11enable_sm90INS1_16FlashAttnBwdSm90INS1_25CollectiveMainloopBwdSm90ILi2ELi1ELi1EN4cute5tupleIJNS5_1CILi1EEES8_S8_EEENS6_IJNS7_ILi64EEENS7_ILi96EEENS7_ILi192EEEEEENS_10bfloat16_tEfNS_4arch4Sm90ELb1ELb0ELb0ELb1ELb0ELb0ELb1ELb0ELi3ELi1ELi1ELi1ELb0EEENS1_24CollectiveEpilogueBwdGQAISD_fSG_Li384ELb1ELb0EEENS1_25SingleTileBwdLPTSchedulerILb1ELi96ELb0EEEEEEEEEvNT_6ParamsE:
	.zero		2432


//--------------------- .nv.constant0._ZN7cutlass13device_kernelIN5flash32FlashAttnBwdPostprocessConvertdQIN4cute5tupleIJNS3_1CILi96EEENS5_ILi192EEEEEENS_10bfloat16_tEfNS_4arch4Sm90ELi384ENS3_8TiledMMAINS3_8MMA_AtomIJNS3_4SM904GMMA27MMA_64x96x16_F32BF16BF16_SSILNSF_5MajorE1ELSH_1ELNSF_7ScaleInE1ELSI_1EEEEEENS3_6LayoutINS4_IJNS5_ILi3EEENS5_ILi1EEESN_EEENS4_IJSN_NS5_ILi0EEESP_EEEEENS4_IJNS3_10UnderscoreESS_SS_EEEEELb1EEEEEvNT_6ParamsE --------------------------
	.section	.nv.constant0._ZN7cutlass13device_kernelIN5flash32FlashAttnBwdPostprocessConvertdQIN4cute5tupleIJNS3_1CILi96EEENS5_ILi192EEEEEENS_10bfloat16_tEfNS_4arch4Sm90ELi384ENS3_8TiledMMAINS3_8MMA_AtomIJNS3_4SM904GMMA27MMA_64x96x16_F32BF16BF16_SSILNSF_5MajorE1ELSH_1ELNSF_7ScaleInE1ELSI_1EEEEEENS3_6LayoutINS4_IJNS5_ILi3EEENS5_ILi1EEESN_EEENS4_IJSN_NS5_ILi0EEESP_EEEEENS4_IJNS3_10UnderscoreESS_SS_EEEEELb1EEEEEvNT_6ParamsE,"a",@progbits
	.sectionflags	@""
	.align	4
.nv.constant0._ZN7cutlass13device_kernelIN5flash32FlashAttnBwdPostprocessConvertdQIN4cute5tupleIJNS3_1CILi96EEENS5_ILi192EEEEEENS_10bfloat16_tEfNS_4arch4Sm90ELi384ENS3_8TiledMMAINS3_8MMA_AtomIJNS3_4SM904GMMA27MMA_64x96x16_F32BF16BF16_SSILNSF_5MajorE1ELSH_1ELNSF_7ScaleInE1ELSI_1EEEEEENS3_6LayoutINS4_IJNS5_ILi3EEENS5_ILi1EEESN_EEENS4_IJSN_NS5_ILi0EEESP_EEEEENS4_IJNS3_10UnderscoreESS_SS_EEEEELb1EEEEEvNT_6ParamsE:
	.zero		640


//--------------------- .nv.constant0._ZN7cutlass13device_kernelIN5flash32FlashAttnBwdPostprocessConvertdQIN4cute5tupleIJNS3_1CILi64EEENS5_ILi192EEEEEENS_10bfloat16_tEfNS_4arch4Sm90ELi384ENS3_8TiledMMAINS3_8MMA_AtomIJNS3_4SM904GMMA27MMA_64x64x16_F32BF16BF16_SSILNSF_5MajorE0ELSH_1ELNSF_7ScaleInE1ELSI_1EEEEEENS3_6LayoutINS4_IJNS5_ILi1EEENS5_ILi3EEESM_EEENS4_IJNS5_ILi0EEESM_SP_EEEEENS4_IJNS3_10UnderscoreESS_SS_EEEEELb0EEEEEvNT_6ParamsE --------------------------
	.section	.nv.constant0._ZN7cutlass13device_kernelIN5flash32FlashAttnBwdPostprocessConvertdQIN4cute5tupleIJNS3_1CILi64EEENS5_ILi192EEEEEENS_10bfloat16_tEfNS_4arch4Sm90ELi384ENS3_8TiledMMAINS3_8MMA_AtomIJNS3_4SM904GMMA27MMA_64x64x16_F32BF16BF16_SSILNSF_5MajorE0ELSH_1ELNSF_7ScaleInE1ELSI_1EEEEEENS3_6LayoutINS4_IJNS5_ILi1EEENS5_ILi3EEESM_EEENS4_IJNS5_ILi0EEESM_SP_EEEEENS4_IJNS3_10UnderscoreESS_SS_EEEEELb0EEEEEvNT_6ParamsE,"a",@progbits
	.sectionflags	@""
	.align	4
.nv.constant0._ZN7cutlass13device_kernelIN5flash32FlashAttnBwdPostprocessConvertdQIN4cute5tupleIJNS3_1CILi64EEENS5_ILi192EEEEEENS_10bfloat16_tEfNS_4arch4Sm90ELi384ENS3_8TiledMMAINS3_8MMA_AtomIJNS3_4SM904GMMA27MMA_64x64x16_F32BF16BF16_SSILNSF_5MajorE0ELSH_1ELNSF_7ScaleInE1ELSI_1EEEEEENS3_6LayoutINS4_IJNS5_ILi1EEENS5_ILi3EEESM_EEENS4_IJNS5_ILi0EEESM_SP_EEEEENS4_IJNS3_10UnderscoreESS_SS_EEEEELb0EEEEEvNT_6ParamsE:
	.zero		640


//--------------------- .nv.constant0._ZN7cutlass13device_kernelIN5flash11enable_sm90INS1_16FlashAttnBwdSm90INS1_25CollectiveMainloopBwdSm90ILi2ELi1ELi1EN4cute5tupleIJNS5_1CILi1EEES8_S8_EEENS6_IJNS7_ILi64EEENS7_ILi96EEENS7_ILi192EEEEEENS_10bfloat16_tEfNS_4arch4Sm90ELb1ELb0ELb0ELb1ELb1ELb0ELb1ELb0ELi3ELi1ELi1ELi1ELb0EEENS1_24CollectiveEpilogueBwdGQAISD_fSG_Li384ELb1ELb1EEENS1_25SingleTileBwdLPTSchedulerILb1ELi96ELb1EEEEEEEEEvNT_6ParamsE --------------------------
	.section	.nv.constant0._ZN7cutlass13device_kernelIN5flash11enable_sm90INS1_16FlashAttnBwdSm90INS1_25CollectiveMainloopBwdSm90ILi2ELi1ELi1EN4cute5tupleIJNS5_1CILi1EEES8_S8_EEENS6_IJNS7_ILi64EEENS7_ILi96EEENS7_ILi192EEEEEENS_10bfloat16_tEfNS_4arch4Sm90ELb1ELb0ELb0ELb1ELb1ELb0ELb1ELb0ELi3ELi1ELi1ELi1ELb0EEENS1_24CollectiveEpilogueBwdGQAISD_fSG_Li384ELb1ELb1EEENS1_25SingleTileBwdLPTSchedulerILb1ELi96ELb1EEEEEEEEEvNT_6ParamsE,"a",@progbits
	.sectionflags	@""
	.align	4
.nv.constant0._ZN7cutlass13device_kernelIN5flash11enable_sm90INS1_16FlashAttnBwdSm90INS1_25CollectiveMainloopBwdSm90ILi2ELi1ELi1EN4cute5tupleIJNS5_1CILi1EEES8_S8_EEENS6_IJNS7_ILi64EEENS7_ILi96EEENS7_ILi192EEEEEENS_10bfloat16_tEfNS_4arch4Sm90ELb1ELb0ELb0ELb1ELb1ELb0ELb1ELb0ELi3ELi1ELi1ELi1ELb0EEENS1_24CollectiveEpilogueBwdGQAISD_fSG_Li384ELb1ELb1EEENS1_25SingleTileBwdLPTSchedulerILb1ELi96ELb1EEEEEEEEEvNT_6ParamsE:
	.zero		2432


//--------------------- .nv.constant0._ZN7cutlass13device_kernelIN5flash22FlashAttnBwdPreprocessIN4cute5tupleIJNS3_1CILi64EEENS5_ILi192EEEEEENS_10bfloat16_tEfNS_4arch4Sm90ELb1ELb1EEEEEvNT_6ParamsE --------------------------
	.section	.nv.constant0._ZN7cutlass13device_kernelIN5flash22FlashAttnBwdPreprocessIN4cute5tupleIJNS3_1CILi64EEENS5_ILi192EEEEEENS_10bfloat16_tEfNS_4arch4Sm90ELb1ELb1EEEEEvNT_6ParamsE,"a",@progbits
	.sectionflags	@""
	.align	4
.nv.constant0._ZN7cutlass13device_kernelIN5flash22FlashAttnBwdPreprocessIN4cute5tupleIJNS3_1CILi64EEENS5_ILi192EEEEEENS_10bfloat16_tEfNS_4arch4Sm90ELb1ELb1EEEEEvNT_6ParamsE:
	.zero		768


//--------------------- SYMBOLS --------------------------

	.type		.nv.reservedSmem.offset0,@object
	.size		.nv.reservedSmem.offset0,0x4
	.type		__assertfail,@function
